// Copyright (c) 2024, Jay Shah, Ganesh Bikshandi, Ying Zhang, Vijay Thakkar, Pradeep Ramani, Tri Dao.
// Splitting the different template instantiations to different files to speed up compilation.
// This file is auto-generated. See "generate_kernels.py"

#include "flash_fwd_launch_template.h"

#ifndef FLASHATTENTION_DISABLE_HDIM96
template void run_mha_fwd_<90, cutlass::half_t, 96, 96, false, false, false, false>(Flash_fwd_params &params, cudaStream_t stream);
#endif


// ===== COMPILED SASS (sm_90a) =====

	.target	sm_90a

	.elftype	@"ET_EXEC"


//--------------------- .note.nv.tkinfo           --------------------------
	.section	.note.nv.tkinfo,"",@"SHT_NOTE"
	.sectionflags	@"SHF_NOTE_NV_TKINFO"
	.tkinfo
        /*0018*/ 	.word	0x00000002
        /*0030*/ 	.string	""
        /*0030*/ 	.string	"ptxas"
        /*0030*/ 	.string	"Cuda compilation tools, release 13.0, V13.0.88"
        /*0030*/ 	.string	"Build cuda_13.0.r13.0/compiler.36424714_0"
        /*0030*/ 	.string	"-arch sm_90a -m 64 "



//--------------------- .note.nv.cuinfo           --------------------------
	.section	.note.nv.cuinfo,"",@"SHT_NOTE"
	.sectionflags	@"SHF_NOTE_NV_CUINFO"
        /*0018*/ 	.short	0x0002
        /*001a*/ 	.short	0x005a
        /*001c*/ 	.short	0x0082
	.zero		2


//--------------------- .nv.info                  --------------------------
	.section	.nv.info,"",@"SHT_CUDA_INFO"
	.align	4


	//----- nvinfo : EIATTR_REGCOUNT
	.align		4
        /*0000*/ 	.byte	0x04, 0x2f
        /*0002*/ 	.short	(.L_23 - .L_22)
	.align		4
.L_22:
        /*0004*/ 	.word	index@(_ZN7cutlass13device_kernelIN5flash11enable_sm90INS1_16FlashAttnFwdSm90INS1_25CollectiveMainloopFwdSm90ILi2EN4cute5tupleIJNS5_1CILi1EEES8_S8_EEENS6_IJNS7_ILi192EEENS7_ILi144EEENS7_ILi96EEEEEELi96ENS_6half_tEfNS_4arch4Sm90ELb1ELb0ELb0ELb1ELb0ELb1ELb0ELb0ELb1ELb0ELb0ELb0EEENS1_21CollectiveEpilogueFwdINS6_IJSA_SC_SB_EEES9_SE_SG_Li384ELb1ELb0ELb0ELb0EEENS1_36VarlenDynamicPersistentTileSchedulerILi192ELi144ELi384ELi32ELb0ELb0ELb1ELb1ELb1ELb1EEEEEEEEEvNT_6ParamsE)
        /*0008*/ 	.word	0x00000080


	//----- nvinfo : EIATTR_FRAME_SIZE
	.align		4
.L_23:
        /*000c*/ 	.byte	0x04, 0x11
        /*000e*/ 	.short	(.L_25 - .L_24)
	.align		4
.L_24:
        /*0010*/ 	.word	index@(_ZN7cutlass13device_kernelIN5flash11enable_sm90INS1_16FlashAttnFwdSm90INS1_25CollectiveMainloopFwdSm90ILi2EN4cute5tupleIJNS5_1CILi1EEES8_S8_EEENS6_IJNS7_ILi192EEENS7_ILi144EEENS7_ILi96EEEEEELi96ENS_6half_tEfNS_4arch4Sm90ELb1ELb0ELb0ELb1ELb0ELb1ELb0ELb0ELb1ELb0ELb0ELb0EEENS1_21CollectiveEpilogueFwdINS6_IJSA_SC_SB_EEES9_SE_SG_Li384ELb1ELb0ELb0ELb0EEENS1_36VarlenDynamicPersistentTileSchedulerILi192ELi144ELi384ELi32ELb0ELb0ELb1ELb1ELb1ELb1EEEEEEEEEvNT_6ParamsE)
        /*0014*/ 	.word	0x000000a8


	//----- nvinfo : EIATTR_REGCOUNT
	.align		4
.L_25:
        /*0018*/ 	.byte	0x04, 0x2f
        /*001a*/ 	.short	(.L_27 - .L_26)
	.align		4
.L_26:
        /*001c*/ 	.word	index@(_ZN7cutlass13device_kernelIN5flash11enable_sm90INS1_16FlashAttnFwdSm90INS1_25CollectiveMainloopFwdSm90ILi2EN4cute5tupleIJNS5_1CILi1EEES8_S8_EEENS6_IJNS7_ILi192EEENS7_ILi144EEENS7_ILi96EEEEEELi96ENS_6half_tEfNS_4arch4Sm90ELb1ELb0ELb0ELb1ELb0ELb0ELb0ELb0ELb1ELb0ELb0ELb0EEENS1_21CollectiveEpilogueFwdINS6_IJSA_SC_SB_EEES9_SE_SG_Li384ELb1ELb0ELb0ELb0EEENS1_36VarlenDynamicPersistentTileSchedulerILi192ELi144ELi384ELi32ELb0ELb0ELb1ELb1ELb1ELb1EEEEEEEEEvNT_6ParamsE)
        /*0020*/ 	.word	0x00000080


	//----- nvinfo : EIATTR_FRAME_SIZE
	.align		4
.L_27:
        /*0024*/ 	.byte	0x04, 0x11
        /*0026*/ 	.short	(.L_29 - .L_28)
	.align		4
.L_28:
        /*0028*/ 	.word	index@(_ZN7cutlass13device_kernelIN5flash11enable_sm90INS1_16FlashAttnFwdSm90INS1_25CollectiveMainloopFwdSm90ILi2EN4cute5tupleIJNS5_1CILi1EEES8_S8_EEENS6_IJNS7_ILi192EEENS7_ILi144EEENS7_ILi96EEEEEELi96ENS_6half_tEfNS_4arch4Sm90ELb1ELb0ELb0ELb1ELb0ELb0ELb0ELb0ELb1ELb0ELb0ELb0EEENS1_21CollectiveEpilogueFwdINS6_IJSA_SC_SB_EEES9_SE_SG_Li384ELb1ELb0ELb0ELb0EEENS1_36VarlenDynamicPersistentTileSchedulerILi192ELi144ELi384ELi32ELb0ELb0ELb1ELb1ELb1ELb1EEEEEEEEEvNT_6ParamsE)
        /*002c*/ 	.word	0x00000010


	//----- nvinfo : EIATTR_REGCOUNT
	.align		4
.L_29:
        /*0030*/ 	.byte	0x04, 0x2f
        /*0032*/ 	.short	(.L_31 - .L_30)
	.align		4
.L_30:
        /*0034*/ 	.word	index@(_ZN7cutlass13device_kernelIN5flash11enable_sm90INS1_16FlashAttnFwdSm90INS1_25CollectiveMainloopFwdSm90ILi2EN4cute5tupleIJNS5_1CILi1EEES8_S8_EEENS6_IJNS7_ILi192EEENS7_ILi144EEENS7_ILi96EEEEEELi96ENS_6half_tEfNS_4arch4Sm90ELb1ELb0ELb0ELb0ELb0ELb0ELb0ELb0ELb1ELb0ELb0ELb0EEENS1_21CollectiveEpilogueFwdINS6_IJSA_SC_SB_EEES9_SE_SG_Li384ELb0ELb0ELb0ELb0EEENS1_30DynamicPersistentTileSchedulerILi384ELi32ELb0ELb0ELb1EEEEEEEEEvNT_6ParamsE)
        /*0038*/ 	.word	0x00000080


	//----- nvinfo : EIATTR_FRAME_SIZE
	.align		4
.L_31:
        /*003c*/ 	.byte	0x04, 0x11
        /*003e*/ 	.short	(.L_33 - .L_32)
	.align		4
.L_32:
        /*0040*/ 	.word	index@(_ZN7cutlass13device_kernelIN5flash11enable_sm90INS1_16FlashAttnFwdSm90INS1_25CollectiveMainloopFwdSm90ILi2EN4cute5tupleIJNS5_1CILi1EEES8_S8_EEENS6_IJNS7_ILi192EEENS7_ILi144EEENS7_ILi96EEEEEELi96ENS_6half_tEfNS_4arch4Sm90ELb1ELb0ELb0ELb0ELb0ELb0ELb0ELb0ELb1ELb0ELb0ELb0EEENS1_21CollectiveEpilogueFwdINS6_IJSA_SC_SB_EEES9_SE_SG_Li384ELb0ELb0ELb0ELb0EEENS1_30DynamicPersistentTileSchedulerILi384ELi32ELb0ELb0ELb1EEEEEEEEEvNT_6ParamsE)
        /*0044*/ 	.word	0x00000000


	//----- nvinfo : EIATTR_REGCOUNT
	.align		4
.L_33:
        /*0048*/ 	.byte	0x04, 0x2f
        /*004a*/ 	.short	(.L_35 - .L_34)
	.align		4
.L_34:
        /*004c*/ 	.word	index@(_ZN7cutlass13device_kernelIN5flash11enable_sm90INS1_16FlashAttnFwdSm90INS1_25CollectiveMainloopFwdSm90ILi2EN4cute5tupleIJNS5_1CILi1EEES8_S8_EEENS6_IJNS7_ILi192EEENS7_ILi128EEENS7_ILi96EEEEEELi96ENS_6half_tEfNS_4arch4Sm90ELb0ELb1ELb0ELb1ELb0ELb1ELb0ELb0ELb1ELb0ELb0ELb0EEENS1_21CollectiveEpilogueFwdINS6_IJSA_SC_SB_EEES9_SE_SG_Li384ELb1ELb0ELb0ELb0EEENS1_36VarlenDynamicPersistentTileSchedulerILi192ELi128ELi384ELi32ELb0ELb0ELb1ELb1ELb0ELb1EEEEEEEEEvNT_6ParamsE)
        /*0050*/ 	.word	0x00000080


	//----- nvinfo : EIATTR_FRAME_SIZE
	.align		4
.L_35:
        /*0054*/ 	.byte	0x04, 0x11
        /*0056*/ 	.short	(.L_37 - .L_36)
	.align		4
.L_36:
        /*0058*/ 	.word	index@(_ZN7cutlass13device_kernelIN5flash11enable_sm90INS1_16FlashAttnFwdSm90INS1_25CollectiveMainloopFwdSm90ILi2EN4cute5tupleIJNS5_1CILi1EEES8_S8_EEENS6_IJNS7_ILi192EEENS7_ILi128EEENS7_ILi96EEEEEELi96ENS_6half_tEfNS_4arch4Sm90ELb0ELb1ELb0ELb1ELb0ELb1ELb0ELb0ELb1ELb0ELb0ELb0EEENS1_21CollectiveEpilogueFwdINS6_IJSA_SC_SB_EEES9_SE_SG_Li384ELb1ELb0ELb0ELb0EEENS1_36VarlenDynamicPersistentTileSchedulerILi192ELi128ELi384ELi32ELb0ELb0ELb1ELb1ELb0ELb1EEEEEEEEEvNT_6ParamsE)
        /*005c*/ 	.word	0x00000060


	//----- nvinfo : EIATTR_REGCOUNT
	.align		4
.L_37:
        /*0060*/ 	.byte	0x04, 0x2f
        /*0062*/ 	.short	(.L_39 - .L_38)
	.align		4
.L_38:
        /*0064*/ 	.word	index@(_ZN7cutlass13device_kernelIN5flash11enable_sm90INS1_16FlashAttnFwdSm90INS1_25CollectiveMainloopFwdSm90ILi2EN4cute5tupleIJNS5_1CILi1EEES8_S8_EEENS6_IJNS7_ILi192EEENS7_ILi128EEENS7_ILi96EEEEEELi96ENS_6half_tEfNS_4arch4Sm90ELb0ELb1ELb0ELb1ELb0ELb0ELb0ELb0ELb1ELb0ELb0ELb0EEENS1_21CollectiveEpilogueFwdINS6_IJSA_SC_SB_EEES9_SE_SG_Li384ELb1ELb0ELb0ELb0EEENS1_36VarlenDynamicPersistentTileSchedulerILi192ELi128ELi384ELi32ELb0ELb0ELb1ELb1ELb0ELb1EEEEEEEEEvNT_6ParamsE)
        /*0068*/ 	.word	0x00000080


	//----- nvinfo : EIATTR_FRAME_SIZE
	.align		4
.L_39:
        /*006c*/ 	.byte	0x04, 0x11
        /*006e*/ 	.short	(.L_41 - .L_40)
	.align		4
.L_40:
        /*0070*/ 	.word	index@(_ZN7cutlass13device_kernelIN5flash11enable_sm90INS1_16FlashAttnFwdSm90INS1_25CollectiveMainloopFwdSm90ILi2EN4cute5tupleIJNS5_1CILi1EEES8_S8_EEENS6_IJNS7_ILi192EEENS7_ILi128EEENS7_ILi96EEEEEELi96ENS_6half_tEfNS_4arch4Sm90ELb0ELb1ELb0ELb1ELb0ELb0ELb0ELb0ELb1ELb0ELb0ELb0EEENS1_21CollectiveEpilogueFwdINS6_IJSA_SC_SB_EEES9_SE_SG_Li384ELb1ELb0ELb0ELb0EEENS1_36VarlenDynamicPersistentTileSchedulerILi192ELi128ELi384ELi32ELb0ELb0ELb1ELb1ELb0ELb1EEEEEEEEEvNT_6ParamsE)
        /*0074*/ 	.word	0x00000008


	//----- nvinfo : EIATTR_REGCOUNT
	.align		4
.L_41:
        /*0078*/ 	.byte	0x04, 0x2f
        /*007a*/ 	.short	(.L_43 - .L_42)
	.align		4
.L_42:
        /*007c*/ 	.word	index@(_ZN7cutlass13device_kernelIN5flash11enable_sm90INS1_16FlashAttnFwdSm90INS1_25CollectiveMainloopFwdSm90ILi2EN4cute5tupleIJNS5_1CILi1EEES8_S8_EEENS6_IJNS7_ILi192EEENS7_ILi128EEENS7_ILi96EEEEEELi96ENS_6half_tEfNS_4arch4Sm90ELb0ELb1ELb0ELb0ELb0ELb0ELb0ELb0ELb1ELb0ELb0ELb0EEENS1_21CollectiveEpilogueFwdINS6_IJSA_SC_SB_EEES9_SE_SG_Li384ELb0ELb0ELb0ELb0EEENS1_30DynamicPersistentTileSchedulerILi384ELi32ELb0ELb0ELb1EEEEEEEEEvNT_6ParamsE)
        /*0080*/ 	.word	0x00000080


	//----- nvinfo : EIATTR_FRAME_SIZE
	.align		4
.L_43:
        /*0084*/ 	.byte	0x04, 0x11
        /*0086*/ 	.short	(.L_45 - .L_44)
	.align		4
.L_44:
        /*0088*/ 	.word	index@(_ZN7cutlass13device_kernelIN5flash11enable_sm90INS1_16FlashAttnFwdSm90INS1_25CollectiveMainloopFwdSm90ILi2EN4cute5tupleIJNS5_1CILi1EEES8_S8_EEENS6_IJNS7_ILi192EEENS7_ILi128EEENS7_ILi96EEEEEELi96ENS_6half_tEfNS_4arch4Sm90ELb0ELb1ELb0ELb0ELb0ELb0ELb0ELb0ELb1ELb0ELb0ELb0EEENS1_21CollectiveEpilogueFwdINS6_IJSA_SC_SB_EEES9_SE_SG_Li384ELb0ELb0ELb0ELb0EEENS1_30DynamicPersistentTileSchedulerILi384ELi32ELb0ELb0ELb1EEEEEEEEEvNT_6ParamsE)
        /*008c*/ 	.word	0x00000000


	//----- nvinfo : EIATTR_REGCOUNT
	.align		4
.L_45:
        /*0090*/ 	.byte	0x04, 0x2f
        /*0092*/ 	.short	(.L_47 - .L_46)
	.align		4
.L_46:
        /*0094*/ 	.word	index@(_ZN7cutlass13device_kernelIN5flash11enable_sm90INS1_16FlashAttnFwdSm90INS1_25CollectiveMainloopFwdSm90ILi2EN4cute5tupleIJNS5_1CILi1EEES8_S8_EEENS6_IJNS7_ILi192EEENS7_ILi144EEENS7_ILi96EEEEEELi96ENS_6half_tEfNS_4arch4Sm90ELb0ELb0ELb0ELb1ELb0ELb1ELb0ELb0ELb1ELb0ELb0ELb0EEENS1_21CollectiveEpilogueFwdINS6_IJSA_SC_SB_EEES9_SE_SG_Li384ELb1ELb0ELb0ELb0EEENS1_36VarlenDynamicPersistentTileSchedulerILi192ELi144ELi384ELi32ELb0ELb0ELb1ELb0ELb1ELb1EEEEEEEEEvNT_6ParamsE)
        /*0098*/ 	.word	0x00000080


	//----- nvinfo : EIATTR_FRAME_SIZE
	.align		4
.L_47:
        /*009c*/ 	.byte	0x04, 0x11
        /*009e*/ 	.short	(.L_49 - .L_48)
	.align		4
.L_48:
        /*00a0*/ 	.word	index@(_ZN7cutlass13device_kernelIN5flash11enable_sm90INS1_16FlashAttnFwdSm90INS1_25CollectiveMainloopFwdSm90ILi2EN4cute5tupleIJNS5_1CILi1EEES8_S8_EEENS6_IJNS7_ILi192EEENS7_ILi144EEENS7_ILi96EEEEEELi96ENS_6half_tEfNS_4arch4Sm90ELb0ELb0ELb0ELb1ELb0ELb1ELb0ELb0ELb1ELb0ELb0ELb0EEENS1_21CollectiveEpilogueFwdINS6_IJSA_SC_SB_EEES9_SE_SG_Li384ELb1ELb0ELb0ELb0EEENS1_36VarlenDynamicPersistentTileSchedulerILi192ELi144ELi384ELi32ELb0ELb0ELb1ELb0ELb1ELb1EEEEEEEEEvNT_6ParamsE)
        /*00a4*/ 	.word	0x000000b8


	//----- nvinfo : EIATTR_REGCOUNT
	.align		4
.L_49:
        /*00a8*/ 	.byte	0x04, 0x2f
        /*00aa*/ 	.short	(.L_51 - .L_50)
	.align		4
.L_50:
        /*00ac*/ 	.word	index@(_ZN7cutlass13device_kernelIN5flash11enable_sm90INS1_16FlashAttnFwdSm90INS1_25CollectiveMainloopFwdSm90ILi2EN4cute5tupleIJNS5_1CILi1EEES8_S8_EEENS6_IJNS7_ILi192EEENS7_ILi144EEENS7_ILi96EEEEEELi96ENS_6half_tEfNS_4arch4Sm90ELb0ELb0ELb0ELb1ELb0ELb0ELb0ELb0ELb1ELb0ELb0ELb0EEENS1_21CollectiveEpilogueFwdINS6_IJSA_SC_SB_EEES9_SE_SG_Li384ELb1ELb0ELb0ELb0EEENS1_36VarlenDynamicPersistentTileSchedulerILi192ELi144ELi384ELi32ELb0ELb0ELb1ELb0ELb1ELb1EEEEEEEEEvNT_6ParamsE)
        /*00b0*/ 	.word	0x00000080


	//----- nvinfo : EIATTR_FRAME_SIZE
	.align		4
.L_51:
        /*00b4*/ 	.byte	0x04, 0x11
        /*00b6*/ 	.short	(.L_53 - .L_52)
	.align		4
.L_52:
        /*00b8*/ 	.word	index@(_ZN7cutlass13device_kernelIN5flash11enable_sm90INS1_16FlashAttnFwdSm90INS1_25CollectiveMainloopFwdSm90ILi2EN4cute5tupleIJNS5_1CILi1EEES8_S8_EEENS6_IJNS7_ILi192EEENS7_ILi144EEENS7_ILi96EEEEEELi96ENS_6half_tEfNS_4arch4Sm90ELb0ELb0ELb0ELb1ELb0ELb0ELb0ELb0ELb1ELb0ELb0ELb0EEENS1_21CollectiveEpilogueFwdINS6_IJSA_SC_SB_EEES9_SE_SG_Li384ELb1ELb0ELb0ELb0EEENS1_36VarlenDynamicPersistentTileSchedulerILi192ELi144ELi384ELi32ELb0ELb0ELb1ELb0ELb1ELb1EEEEEEEEEvNT_6ParamsE)
        /*00bc*/ 	.word	0x00000018


	//----- nvinfo : EIATTR_REGCOUNT
	.align		4
.L_53:
        /*00c0*/ 	.byte	0x04, 0x2f
        /*00c2*/ 	.short	(.L_55 - .L_54)
	.align		4
.L_54:
        /*00c4*/ 	.word	index@(_ZN7cutlass13device_kernelIN5flash11enable_sm90INS1_16FlashAttnFwdSm90INS1_25CollectiveMainloopFwdSm90ILi2EN4cute5tupleIJNS5_1CILi1EEES8_S8_EEENS6_IJNS7_ILi192EEENS7_ILi144EEENS7_ILi96EEEEEELi96ENS_6half_tEfNS_4arch4Sm90ELb0ELb0ELb0ELb0ELb0ELb0ELb0ELb0ELb1ELb0ELb0ELb0EEENS1_21CollectiveEpilogueFwdINS6_IJSA_SC_SB_EEES9_SE_SG_Li384ELb0ELb0ELb0ELb0EEENS1_29StaticPersistentTileSchedulerILb0EEEEEEEEEvNT_6ParamsE)
        /*00c8*/ 	.word	0x00000080


	//----- nvinfo : EIATTR_FRAME_SIZE
	.align		4
.L_55:
        /*00cc*/ 	.byte	0x04, 0x11
        /*00ce*/ 	.short	(.L_57 - .L_56)
	.align		4
.L_56:
        /*00d0*/ 	.word	index@(_ZN7cutlass13device_kernelIN5flash11enable_sm90INS1_16FlashAttnFwdSm90INS1_25CollectiveMainloopFwdSm90ILi2EN4cute5tupleIJNS5_1CILi1EEES8_S8_EEENS6_IJNS7_ILi192EEENS7_ILi144EEENS7_ILi96EEEEEELi96ENS_6half_tEfNS_4arch4Sm90ELb0ELb0ELb0ELb0ELb0ELb0ELb0ELb0ELb1ELb0ELb0ELb0EEENS1_21CollectiveEpilogueFwdINS6_IJSA_SC_SB_EEES9_SE_SG_Li384ELb0ELb0ELb0ELb0EEENS1_29StaticPersistentTileSchedulerILb0EEEEEEEEEvNT_6ParamsE)
        /*00d4*/ 	.word	0x00000008


	//----- nvinfo : EIATTR_MIN_STACK_SIZE
	.align		4
.L_57:
        /*00d8*/ 	.byte	0x04, 0x12
        /*00da*/ 	.short	(.L_59 - .L_58)
	.align		4
.L_58:
        /*00dc*/ 	.word	index@(_ZN7cutlass13device_kernelIN5flash11enable_sm90INS1_16FlashAttnFwdSm90INS1_25CollectiveMainloopFwdSm90ILi2EN4cute5tupleIJNS5_1CILi1EEES8_S8_EEENS6_IJNS7_ILi192EEENS7_ILi144EEENS7_ILi96EEEEEELi96ENS_6half_tEfNS_4arch4Sm90ELb0ELb0ELb0ELb0ELb0ELb0ELb0ELb0ELb1ELb0ELb0ELb0EEENS1_21CollectiveEpilogueFwdINS6_IJSA_SC_SB_EEES9_SE_SG_Li384ELb0ELb0ELb0ELb0EEENS1_29StaticPersistentTileSchedulerILb0EEEEEEEEEvNT_6ParamsE)
        /*00e0*/ 	.word	0x00000008


	//----- nvinfo : EIATTR_MIN_STACK_SIZE
	.align		4
.L_59:
        /*00e4*/ 	.byte	0x04, 0x12
        /*00e6*/ 	.short	(.L_61 - .L_60)
	.align		4
.L_60:
        /*00e8*/ 	.word	index@(_ZN7cutlass13device_kernelIN5flash11enable_sm90INS1_16FlashAttnFwdSm90INS1_25CollectiveMainloopFwdSm90ILi2EN4cute5tupleIJNS5_1CILi1EEES8_S8_EEENS6_IJNS7_ILi192EEENS7_ILi144EEENS7_ILi96EEEEEELi96ENS_6half_tEfNS_4arch4Sm90ELb0ELb0ELb0ELb1ELb0ELb0ELb0ELb0ELb1ELb0ELb0ELb0EEENS1_21CollectiveEpilogueFwdINS6_IJSA_SC_SB_EEES9_SE_SG_Li384ELb1ELb0ELb0ELb0EEENS1_36VarlenDynamicPersistentTileSchedulerILi192ELi144ELi384ELi32ELb0ELb0ELb1ELb0ELb1ELb1EEEEEEEEEvNT_6ParamsE)
        /*00ec*/ 	.word	0x00000018


	//----- nvinfo : EIATTR_MIN_STACK_SIZE
	.align		4
.L_61:
        /*00f0*/ 	.byte	0x04, 0x12
        /*00f2*/ 	.short	(.L_63 - .L_62)
	.align		4
.L_62:
        /*00f4*/ 	.word	index@(_ZN7cutlass13device_kernelIN5flash11enable_sm90INS1_16FlashAttnFwdSm90INS1_25CollectiveMainloopFwdSm90ILi2EN4cute5tupleIJNS5_1CILi1EEES8_S8_EEENS6_IJNS7_ILi192EEENS7_ILi144EEENS7_ILi96EEEEEELi96ENS_6half_tEfNS_4arch4Sm90ELb0ELb0ELb0ELb1ELb0ELb1ELb0ELb0ELb1ELb0ELb0ELb0EEENS1_21CollectiveEpilogueFwdINS6_IJSA_SC_SB_EEES9_SE_SG_Li384ELb1ELb0ELb0ELb0EEENS1_36VarlenDynamicPersistentTileSchedulerILi192ELi144ELi384ELi32ELb0ELb0ELb1ELb0ELb1ELb1EEEEEEEEEvNT_6ParamsE)
        /*00f8*/ 	.word	0x000000b8


	//----- nvinfo : EIATTR_MIN_STACK_SIZE
	.align		4
.L_63:
        /*00fc*/ 	.byte	0x04, 0x12
        /*00fe*/ 	.short	(.L_65 - .L_64)
	.align		4
.L_64:
        /*0100*/ 	.word	index@(_ZN7cutlass13device_kernelIN5flash11enable_sm90INS1_16FlashAttnFwdSm90INS1_25CollectiveMainloopFwdSm90ILi2EN4cute5tupleIJNS5_1CILi1EEES8_S8_EEENS6_IJNS7_ILi192EEENS7_ILi128EEENS7_ILi96EEEEEELi96ENS_6half_tEfNS_4arch4Sm90ELb0ELb1ELb0ELb0ELb0ELb0ELb0ELb0ELb1ELb0ELb0ELb0EEENS1_21CollectiveEpilogueFwdINS6_IJSA_SC_SB_EEES9_SE_SG_Li384ELb0ELb0ELb0ELb0EEENS1_30DynamicPersistentTileSchedulerILi384ELi32ELb0ELb0ELb1EEEEEEEEEvNT_6ParamsE)
        /*0104*/ 	.word	0x00000000


	//----- nvinfo : EIATTR_MIN_STACK_SIZE
	.align		4
.L_65:
        /*0108*/ 	.byte	0x04, 0x12
        /*010a*/ 	.short	(.L_67 - .L_66)
	.align		4
.L_66:
        /*010c*/ 	.word	index@(_ZN7cutlass13device_kernelIN5flash11enable_sm90INS1_16FlashAttnFwdSm90INS1_25CollectiveMainloopFwdSm90ILi2EN4cute5tupleIJNS5_1CILi1EEES8_S8_EEENS6_IJNS7_ILi192EEENS7_ILi128EEENS7_ILi96EEEEEELi96ENS_6half_tEfNS_4arch4Sm90ELb0ELb1ELb0ELb1ELb0ELb0ELb0ELb0ELb1ELb0ELb0ELb0EEENS1_21CollectiveEpilogueFwdINS6_IJSA_SC_SB_EEES9_SE_SG_Li384ELb1ELb0ELb0ELb0EEENS1_36VarlenDynamicPersistentTileSchedulerILi192ELi128ELi384ELi32ELb0ELb0ELb1ELb1ELb0ELb1EEEEEEEEEvNT_6ParamsE)
        /*0110*/ 	.word	0x00000008


	//----- nvinfo : EIATTR_MIN_STACK_SIZE
	.align		4
.L_67:
        /*0114*/ 	.byte	0x04, 0x12
        /*0116*/ 	.short	(.L_69 - .L_68)
	.align		4
.L_68:
        /*0118*/ 	.word	index@(_ZN7cutlass13device_kernelIN5flash11enable_sm90INS1_16FlashAttnFwdSm90INS1_25CollectiveMainloopFwdSm90ILi2EN4cute5tupleIJNS5_1CILi1EEES8_S8_EEENS6_IJNS7_ILi192EEENS7_ILi128EEENS7_ILi96EEEEEELi96ENS_6half_tEfNS_4arch4Sm90ELb0ELb1ELb0ELb1ELb0ELb1ELb0ELb0ELb1ELb0ELb0ELb0EEENS1_21CollectiveEpilogueFwdINS6_IJSA_SC_SB_EEES9_SE_SG_Li384ELb1ELb0ELb0ELb0EEENS1_36VarlenDynamicPersistentTileSchedulerILi192ELi128ELi384ELi32ELb0ELb0ELb1ELb1ELb0ELb1EEEEEEEEEvNT_6ParamsE)
        /*011c*/ 	.word	0x00000060


	//----- nvinfo : EIATTR_MIN_STACK_SIZE
	.align		4
.L_69:
        /*0120*/ 	.byte	0x04, 0x12
        /*0122*/ 	.short	(.L_71 - .L_70)
	.align		4
.L_70:
        /*0124*/ 	.word	index@(_ZN7cutlass13device_kernelIN5flash11enable_sm90INS1_16FlashAttnFwdSm90INS1_25CollectiveMainloopFwdSm90ILi2EN4cute5tupleIJNS5_1CILi1EEES8_S8_EEENS6_IJNS7_ILi192EEENS7_ILi144EEENS7_ILi96EEEEEELi96ENS_6half_tEfNS_4arch4Sm90ELb1ELb0ELb0ELb0ELb0ELb0ELb0ELb0ELb1ELb0ELb0ELb0EEENS1_21CollectiveEpilogueFwdINS6_IJSA_SC_SB_EEES9_SE_SG_Li384ELb0ELb0ELb0ELb0EEENS1_30DynamicPersistentTileSchedulerILi384ELi32ELb0ELb0ELb1EEEEEEEEEvNT_6ParamsE)
        /*0128*/ 	.word	0x00000000


	//----- nvinfo : EIATTR_MIN_STACK_SIZE
	.align		4
.L_71:
        /*012c*/ 	.byte	0x04, 0x12
        /*012e*/ 	.short	(.L_73 - .L_72)
	.align		4
.L_72:
        /*0130*/ 	.word	index@(_ZN7cutlass13device_kernelIN5flash11enable_sm90INS1_16FlashAttnFwdSm90INS1_25CollectiveMainloopFwdSm90ILi2EN4cute5tupleIJNS5_1CILi1EEES8_S8_EEENS6_IJNS7_ILi192EEENS7_ILi144EEENS7_ILi96EEEEEELi96ENS_6half_tEfNS_4arch4Sm90ELb1ELb0ELb0ELb1ELb0ELb0ELb0ELb0ELb1ELb0ELb0ELb0EEENS1_21CollectiveEpilogueFwdINS6_IJSA_SC_SB_EEES9_SE_SG_Li384ELb1ELb0ELb0ELb0EEENS1_36VarlenDynamicPersistentTileSchedulerILi192ELi144ELi384ELi32ELb0ELb0ELb1ELb1ELb1ELb1EEEEEEEEEvNT_6ParamsE)
        /*0134*/ 	.word	0x00000010


	//----- nvinfo : EIATTR_MIN_STACK_SIZE
	.align		4
.L_73:
        /*0138*/ 	.byte	0x04, 0x12
        /*013a*/ 	.short	(.L_75 - .L_74)
	.align		4
.L_74:
        /*013c*/ 	.word	index@(_ZN7cutlass13device_kernelIN5flash11enable_sm90INS1_16FlashAttnFwdSm90INS1_25CollectiveMainloopFwdSm90ILi2EN4cute5tupleIJNS5_1CILi1EEES8_S8_EEENS6_IJNS7_ILi192EEENS7_ILi144EEENS7_ILi96EEEEEELi96ENS_6half_tEfNS_4arch4Sm90ELb1ELb0ELb0ELb1ELb0ELb1ELb0ELb0ELb1ELb0ELb0ELb0EEENS1_21CollectiveEpilogueFwdINS6_IJSA_SC_SB_EEES9_SE_SG_Li384ELb1ELb0ELb0ELb0EEENS1_36VarlenDynamicPersistentTileSchedulerILi192ELi144ELi384ELi32ELb0ELb0ELb1ELb1ELb1ELb1EEEEEEEEEvNT_6ParamsE)
        /*0140*/ 	.word	0x000000a8
.L_75:


//--------------------- .nv.compat                --------------------------
	.section	.nv.compat,"",@"SHT_CUDA_COMPAT_INFO"
	.align	4
        /*0000*/ 	.byte	0x02, 0x09, 0x01, 0x00, 0x02, 0x02, 0x04, 0x00, 0x02, 0x05, 0x05, 0x00, 0x03, 0x07, 0x01, 0x01
        /*0010*/ 	.byte	0x02, 0x03, 0x01, 0x00, 0x02, 0x06, 0x01, 0x00, 0x04, 0x0b, 0x08, 0x00, 0x00, 0x00, 0x00, 0x00
        /*0020*/ 	.byte	0x00, 0x00, 0x00, 0x00


//--------------------- .nv.info._ZN7cutlass13device_kernelIN5flash11enable_sm90INS1_16FlashAttnFwdSm90INS1_25CollectiveMainloopFwdSm90ILi2EN4cute5tupleIJNS5_1CILi1EEES8_S8_EEENS6_IJNS7_ILi192EEENS7_ILi144EEENS7_ILi96EEEEEELi96ENS_6half_tEfNS_4arch4Sm90ELb0ELb0ELb0ELb0ELb0ELb0ELb0ELb0ELb1ELb0ELb0ELb0EEENS1_21CollectiveEpilogueFwdINS6_IJSA_SC_SB_EEES9_SE_SG_Li384ELb0ELb0ELb0ELb0EEENS1_29StaticPersistentTileSchedulerILb0EEEEEEEEEvNT_6ParamsE --------------------------
	.section	.nv.info._ZN7cutlass13device_kernelIN5flash11enable_sm90INS1_16FlashAttnFwdSm90INS1_25CollectiveMainloopFwdSm90ILi2EN4cute5tupleIJNS5_1CILi1EEES8_S8_EEENS6_IJNS7_ILi192EEENS7_ILi144EEENS7_ILi96EEEEEELi96ENS_6half_tEfNS_4arch4Sm90ELb0ELb0ELb0ELb0ELb0ELb0ELb0ELb0ELb1ELb0ELb0ELb0EEENS1_21CollectiveEpilogueFwdINS6_IJSA_SC_SB_EEES9_SE_SG_Li384ELb0ELb0ELb0ELb0EEENS1_29StaticPersistentTileSchedulerILb0EEEEEEEEEvNT_6ParamsE,"",@"SHT_CUDA_INFO"
	.sectionflags	@""
	.align	4


	//----- nvinfo : EIATTR_CUDA_API_VERSION
	.align		4
        /*0000*/ 	.byte	0x04, 0x37
        /*0002*/ 	.short	(.L_77 - .L_76)
.L_76:
        /*0004*/ 	.word	0x00000082


	//----- nvinfo : EIATTR_KPARAM_INFO
	.align		4
.L_77:
        /*0008*/ 	.byte	0x04, 0x17
        /*000a*/ 	.short	(.L_79 - .L_78)
.L_78:
        /*000c*/ 	.word	0x00000000
        /*0010*/ 	.short	0x0000
        /*0012*/ 	.short	0x0070
        /*0014*/ 	.byte	0x00, 0xf0, 0x01, 0x2e


	//----- nvinfo : EIATTR_SPARSE_MMA_MASK
	.align		4
.L_79:
        /*0018*/ 	.byte	0x03, 0x50
        /*001a*/ 	.short	0x0000


	//----- nvinfo : EIATTR_MAXREG_COUNT
	.align		4
        /*001c*/ 	.byte	0x03, 0x1b
        /*001e*/ 	.short	0x0080


	//----- nvinfo : EIATTR_NUM_BARRIERS
	.align		4
        /*0020*/ 	.byte	0x02, 0x4c
        /*0022*/ 	.byte	0x10
	.zero		1


	//----- nvinfo : EIATTR_EXTERNS
	.align		4
        /*0024*/ 	.byte	0x04, 0x0f
        /*0026*/ 	.short	(.L_81 - .L_80)


	//   ....[0]....
	.align		4
.L_80:
        /*0028*/ 	.word	index@(__assertfail)


	//----- nvinfo : EIATTR_ANNOTATIONS
	.align		4
.L_81:
        /*002c*/ 	.byte	0x04, 0x55
        /*002e*/ 	.short	(.L_83 - .L_82)


	//   ....[0]....
.L_82:
        /*0030*/ 	.word	0x00000001
        /*0034*/ 	.byte	0x40, 0x09, 0x00, 0x00, 0x01, 0x00, 0x00, 0x00, 0x40, 0x0a, 0x00, 0x00, 0x01, 0x00, 0x00, 0x00
        /*0044*/ 	.byte	0x70, 0xc1, 0x00, 0x00


	//----- nvinfo : EIATTR_MERCURY_ISA_VERSION
	.align		4
.L_83:
        /*0048*/ 	.byte	0x03, 0x5f
        /*004a*/ 	.short	0x0101


	//----- nvinfo : EIATTR_INT_WARP_WIDE_INSTR_OFFSETS
	.align		4
        /*004c*/ 	.byte	0x04, 0x31
        /*004e*/ 	.short	(.L_85 - .L_84)


	//   ....[0]....
.L_84:
        /*0050*/ 	.word	0x00000180


	//   ....[1]....
        /*0054*/ 	.word	0x000001c0


	//   ....[2]....
        /*0058*/ 	.word	0x00000250


	//   ....[3]....
        /*005c*/ 	.word	0x00009d20


	//   ....[4]....
        /*0060*/ 	.word	0x00009da0


	//   ....[5]....
        /*0064*/ 	.word	0x00009e90


	//   ....[6]....
        /*0068*/ 	.word	0x00009f50


	//----- nvinfo : EIATTR_COOP_GROUP_MASK_REGIDS
	.align		4
.L_85:
        /*006c*/ 	.byte	0x04, 0x29
        /*006e*/ 	.short	(.L_87 - .L_86)


	//   ....[0]....
.L_86:
        /*0070*/ 	.word	0xffffffff


	//   ....[1]....
        /*0074*/ 	.word	0xffffffff


	//   ....[2]....
        /*0078*/ 	.word	0xffffffff


	//   ....[3]....
        /*007c*/ 	.word	0xffffffff


	//   ....[4]....
        /*0080*/ 	.word	0xffffffff


	//   ....[5]....
        /*0084*/ 	.word	0xffffffff


	//   ....[6]....
        /*0088*/ 	.word	0xffffffff


	//   ....[7]....
        /*008c*/ 	.word	0xffffffff


	//   ....[8]....
        /*0090*/ 	.word	0xffffffff


	//   ....[9]....
        /*0094*/ 	.word	0xffffffff


	//   ....[10]....
        /*0098*/ 	.word	0xffffffff


	//   ....[11]....
        /*009c*/ 	.word	0xffffffff


	//   ....[12]....
        /*00a0*/ 	.word	0xffffffff


	//   ....[13]....
        /*00a4*/ 	.word	0xffffffff


	//   ....[14]....
        /*00a8*/ 	.word	0xffffffff


	//   ....[15]....
        /*00ac*/ 	.word	0xffffffff


	//   ....[16]....
        /*00b0*/ 	.word	0xffffffff


	//   ....[17]....
        /*00b4*/ 	.word	0xffffffff


	//   ....[18]....
        /*00b8*/ 	.word	0xffffffff


	//   ....[19]....
        /*00bc*/ 	.word	0xffffffff


	//   ....[20]....
        /*00c0*/ 	.word	0xffffffff


	//   ....[21]....
        /*00c4*/ 	.word	0xffffffff


	//   ....[22]....
        /*00c8*/ 	.word	0xffffffff


	//   ....[23]....
        /*00cc*/ 	.word	0xffffffff


	//   ....[24]....
        /*00d0*/ 	.word	0xffffffff


	//   ....[25]....
        /*00d4*/ 	.word	0x0500000f


	//   ....[26]....
        /*00d8*/ 	.word	0x0500000f


	//----- nvinfo : EIATTR_COOP_GROUP_INSTR_OFFSETS
	.align		4
.L_87:
        /*00dc*/ 	.byte	0x04, 0x28
        /*00de*/ 	.short	(.L_89 - .L_88)


	//   ....[0]....
.L_88:
        /*00e0*/ 	.word	0x00000060


	//   ....[1]....
        /*00e4*/ 	.word	0x00000190


	//   ....[2]....
        /*00e8*/ 	.word	0x00000230


	//   ....[3]....
        /*00ec*/ 	.word	0x000003c0


	//   ....[4]....
        /*00f0*/ 	.word	0x00000520


	//   ....[5]....
        /*00f4*/ 	.word	0x00000640


	//   ....[6]....
        /*00f8*/ 	.word	0x000007a0


	//   ....[7]....
        /*00fc*/ 	.word	0x00000e90


	//   ....[8]....
        /*0100*/ 	.word	0x00003240


	//   ....[9]....
        /*0104*/ 	.word	0x000032d0


	//   ....[10]....
        /*0108*/ 	.word	0x000038c0


	//   ....[11]....
        /*010c*/ 	.word	0x00003920


	//   ....[12]....
        /*0110*/ 	.word	0x00004960


	//   ....[13]....
        /*0114*/ 	.word	0x00006790


	//   ....[14]....
        /*0118*/ 	.word	0x000067b0


	//   ....[15]....
        /*011c*/ 	.word	0x00006db0


	//   ....[16]....
        /*0120*/ 	.word	0x00006e60


	//   ....[17]....
        /*0124*/ 	.word	0x00008230


	//   ....[18]....
        /*0128*/ 	.word	0x00008360


	//   ....[19]....
        /*012c*/ 	.word	0x000083a0


	//   ....[20]....
        /*0130*/ 	.word	0x00008530


	//   ....[21]....
        /*0134*/ 	.word	0x00008660


	//   ....[22]....
        /*0138*/ 	.word	0x000092f0


	//   ....[23]....
        /*013c*/ 	.word	0x000095f0


	//   ....[24]....
        /*0140*/ 	.word	0x0000c0f0


	//   ....[25]....
        /*0144*/ 	.word	0x0000c5d0


	//   ....[26]....
        /*0148*/ 	.word	0x0000ca40


	//----- nvinfo : EIATTR_REG_RECONFIG
	.align		4
.L_89:
        /*014c*/ 	.byte	0x01, 0x54
	.zero		2


	//----- nvinfo : EIATTR_SYSCALL_OFFSETS
	.align		4
        /*0150*/ 	.byte	0x04, 0x46
        /*0152*/ 	.short	(.L_91 - .L_90)


	//   ....[0]....
.L_90:
        /*0154*/ 	.word	0x00001200


	//   ....[1]....
        /*0158*/ 	.word	0x00009a10


	//   ....[2]....
        /*015c*/ 	.word	0x00009b40


	//   ....[3]....
        /*0160*/ 	.word	0x00009c40


	//----- nvinfo : EIATTR_MBARRIER_INSTR_OFFSETS
	.align		4
.L_91:
        /*0164*/ 	.byte	0x04, 0x39
        /*0166*/ 	.short	(.L_93 - .L_92)


	//   ....[0]....
.L_92:
        /*0168*/ 	.word	0x00000270
        /*016c*/ 	.word	0x000000ff
        /*0170*/ 	.word	0x00031c00
        /*0174*/ 	.short	0x0100
        /*0176*/ 	.byte	0x06
	.zero		1


	//   ....[1]....
        /*0178*/ 	.word	0x00000280
        /*017c*/ 	.word	0x000000ff
        /*0180*/ 	.word	0x00031c20
        /*0184*/ 	.short	0x0100
        /*0186*/ 	.byte	0x06
	.zero		1


	//   ....[2]....
        /*0188*/ 	.word	0x00000370
        /*018c*/ 	.word	0x000000ff
        /*0190*/ 	.word	0x00031c30
        /*0194*/ 	.short	0x0100
        /*0196*/ 	.byte	0x08
	.zero		1


	//   ....[3]....
        /*0198*/ 	.word	0x00000380
        /*019c*/ 	.word	0x000000ff
        /*01a0*/ 	.word	0x00031c40
        /*01a4*/ 	.short	0x0100
        /*01a6*/ 	.byte	0x08
	.zero		1


	//   ....[4]....
        /*01a8*/ 	.word	0x00000390
        /*01ac*/ 	.word	0x000000ff
        /*01b0*/ 	.word	0x00031c38
        /*01b4*/ 	.short	0x0100
        /*01b6*/ 	.byte	0x08
	.zero		1


	//   ....[5]....
        /*01b8*/ 	.word	0x000003a0
        /*01bc*/ 	.word	0x000000ff
        /*01c0*/ 	.word	0x00031c48
        /*01c4*/ 	.short	0x0100
        /*01c6*/ 	.byte	0x08
	.zero		1


	//   ....[6]....
        /*01c8*/ 	.word	0x000004d0
        /*01cc*/ 	.word	0x000000ff
        /*01d0*/ 	.word	0x00031c50
        /*01d4*/ 	.short	0x0100
        /*01d6*/ 	.byte	0x08
	.zero		1


	//   ....[7]....
        /*01d8*/ 	.word	0x000004e0
        /*01dc*/ 	.word	0x000000ff
        /*01e0*/ 	.word	0x00031c60
        /*01e4*/ 	.short	0x0100
        /*01e6*/ 	.byte	0x08
	.zero		1


	//   ....[8]....
        /*01e8*/ 	.word	0x000004f0
        /*01ec*/ 	.word	0x000000ff
        /*01f0*/ 	.word	0x00031c58
        /*01f4*/ 	.short	0x0100
        /*01f6*/ 	.byte	0x08
	.zero		1


	//   ....[9]....
        /*01f8*/ 	.word	0x00000500
        /*01fc*/ 	.word	0x000000ff
        /*0200*/ 	.word	0x00031c68
        /*0204*/ 	.short	0x0100
        /*0206*/ 	.byte	0x08
	.zero		1


	//   ....[10]....
        /*0208*/ 	.word	0x000005f0
        /*020c*/ 	.word	0x000000ff
        /*0210*/ 	.word	0x00031c70
        /*0214*/ 	.short	0x0100
        /*0216*/ 	.byte	0x06
	.zero		1


	//   ....[11]....
        /*0218*/ 	.word	0x00000600
        /*021c*/ 	.word	0x000000ff
        /*0220*/ 	.word	0x00031c80
        /*0224*/ 	.short	0x0100
        /*0226*/ 	.byte	0x06
	.zero		1


	//   ....[12]....
        /*0228*/ 	.word	0x00000610
        /*022c*/ 	.word	0x000000ff
        /*0230*/ 	.word	0x00031c78
        /*0234*/ 	.short	0x0100
        /*0236*/ 	.byte	0x06
	.zero		1


	//   ....[13]....
        /*0238*/ 	.word	0x00000620
        /*023c*/ 	.word	0x000000ff
        /*0240*/ 	.word	0x00031c88
        /*0244*/ 	.short	0x0100
        /*0246*/ 	.byte	0x06
	.zero		1


	//   ....[14]....
        /*0248*/ 	.word	0x00000750
        /*024c*/ 	.word	0x000000ff
        /*0250*/ 	.word	0x00031c90
        /*0254*/ 	.short	0x0100
        /*0256*/ 	.byte	0x08
	.zero		1


	//   ....[15]....
        /*0258*/ 	.word	0x00000760
        /*025c*/ 	.word	0x000000ff
        /*0260*/ 	.word	0x00031ca0
        /*0264*/ 	.short	0x0100
        /*0266*/ 	.byte	0x08
	.zero		1


	//   ....[16]....
        /*0268*/ 	.word	0x00000770
        /*026c*/ 	.word	0x000000ff
        /*0270*/ 	.word	0x00031c98
        /*0274*/ 	.short	0x0100
        /*0276*/ 	.byte	0x08
	.zero		1


	//   ....[17]....
        /*0278*/ 	.word	0x00000780
        /*027c*/ 	.word	0x000000ff
        /*0280*/ 	.word	0x00031ca8
        /*0284*/ 	.short	0x0100
        /*0286*/ 	.byte	0x08
	.zero		1


	//   ....[18]....
        /*0288*/ 	.word	0x000008b0
        /*028c*/ 	.word	0x000000ff
        /*0290*/ 	.word	0x00031cb0
        /*0294*/ 	.short	0x0100
        /*0296*/ 	.byte	0x08
	.zero		1


	//   ....[19]....
        /*0298*/ 	.word	0x000008c0
        /*029c*/ 	.word	0x000000ff
        /*02a0*/ 	.word	0x00031cc0
        /*02a4*/ 	.short	0x0100
        /*02a6*/ 	.byte	0x08
	.zero		1


	//   ....[20]....
        /*02a8*/ 	.word	0x000008d0
        /*02ac*/ 	.word	0x000000ff
        /*02b0*/ 	.word	0x00031cb8
        /*02b4*/ 	.short	0x0100
        /*02b6*/ 	.byte	0x08
	.zero		1


	//   ....[21]....
        /*02b8*/ 	.word	0x000008e0
        /*02bc*/ 	.word	0x000000ff
        /*02c0*/ 	.word	0x00031cc8
        /*02c4*/ 	.short	0x0100
        /*02c6*/ 	.byte	0x08
	.zero		1


	//   ....[22]....
        /*02c8*/ 	.word	0x00001240
        /*02cc*/ 	.word	0x000000ff
        /*02d0*/ 	.word	0x00031c00
        /*02d4*/ 	.short	0x010a
        /*02d6*/ 	.byte	0x27
	.zero		1


	//   ....[23]....
        /*02d8*/ 	.word	0x000012c0
        /*02dc*/ 	.word	0x00000004
        /*02e0*/ 	.word	0x00031c30
        /*02e4*/ 	.short	0x010a
        /*02e6*/ 	.byte	0x3f
	.zero		1


	//   ....[24]....
        /*02e8*/ 	.word	0x00001330
        /*02ec*/ 	.word	0x00000004
        /*02f0*/ 	.word	0x00031c30
        /*02f4*/ 	.short	0x010a
        /*02f6*/ 	.byte	0x3f
	.zero		1


	//   ....[25]....
        /*02f8*/ 	.word	0x000032f0
        /*02fc*/ 	.word	0x00000004
        /*0300*/ 	.word	0x00000000
        /*0304*/ 	.short	0x0101
        /*0306*/ 	.byte	0x3f
	.zero		1


	//   ....[26]....
        /*0308*/ 	.word	0x00004c10
        /*030c*/ 	.word	0x000000ff
        /*0310*/ 	.word	0x00031c30
        /*0314*/ 	.short	0x010a
        /*0316*/ 	.byte	0x04
	.zero		1


	//   ....[27]....
        /*0318*/ 	.word	0x00004c50
        /*031c*/ 	.word	0x000000ff
        /*0320*/ 	.word	0x00031c30
        /*0324*/ 	.short	0x010a
        /*0326*/ 	.byte	0x04
	.zero		1


	//   ....[28]....
        /*0328*/ 	.word	0x000062e0
        /*032c*/ 	.word	0x000000ff
        /*0330*/ 	.word	0x00031c50
        /*0334*/ 	.short	0x010a
        /*0336*/ 	.byte	0x04
	.zero		1


	//   ....[29]....
        /*0338*/ 	.word	0x00006320
        /*033c*/ 	.word	0x000000ff
        /*0340*/ 	.word	0x00031c50
        /*0344*/ 	.short	0x010a
        /*0346*/ 	.byte	0x04
	.zero		1


	//   ....[30]....
        /*0348*/ 	.word	0x00007690
        /*034c*/ 	.word	0x0000000a
        /*0350*/ 	.word	0x00000000
        /*0354*/ 	.short	0x0101
        /*0356*/ 	.byte	0x3f
	.zero		1


	//   ....[31]....
        /*0358*/ 	.word	0x00007710
        /*035c*/ 	.word	0x0000008a
        /*0360*/ 	.word	0x00000000
        /*0364*/ 	.short	0x0101
        /*0366*/ 	.byte	0x3f
	.zero		1


	//   ....[32]....
        /*0368*/ 	.word	0x000082b0
        /*036c*/ 	.word	0x000000ff
        /*0370*/ 	.word	0x00031c50
        /*0374*/ 	.short	0x010a
        /*0376*/ 	.byte	0x0c
	.zero		1


	//   ....[33]....
        /*0378*/ 	.word	0x000082f0
        /*037c*/ 	.word	0x000000ff
        /*0380*/ 	.word	0x00031c50
        /*0384*/ 	.short	0x010a
        /*0386*/ 	.byte	0x0c
	.zero		1


	//   ....[34]....
        /*0388*/ 	.word	0x00008ce0
        /*038c*/ 	.word	0x0000000c
        /*0390*/ 	.word	0x00000000
        /*0394*/ 	.short	0x0101
        /*0396*/ 	.byte	0x3f
	.zero		1


	//   ....[35]....
        /*0398*/ 	.word	0x000094f0
        /*039c*/ 	.word	0x000000ff
        /*03a0*/ 	.word	0x00000000
        /*03a4*/ 	.short	0x0101
        /*03a6*/ 	.byte	0x06
	.zero		1


	//   ....[36]....
        /*03a8*/ 	.word	0x0000a270
        /*03ac*/ 	.word	0x00000005
        /*03b0*/ 	.word	0x00031c40
        /*03b4*/ 	.short	0x010a
        /*03b6*/ 	.byte	0x3f
	.zero		1


	//   ....[37]....
        /*03b8*/ 	.word	0x0000a700
        /*03bc*/ 	.word	0x00000017
        /*03c0*/ 	.word	0x00031c20
        /*03c4*/ 	.short	0x010a
        /*03c6*/ 	.byte	0x3f
	.zero		1


	//   ....[38]....
        /*03c8*/ 	.word	0x0000a9c0
        /*03cc*/ 	.word	0x00000003
        /*03d0*/ 	.word	0x00031c40
        /*03d4*/ 	.short	0x010a
        /*03d6*/ 	.byte	0x3f
	.zero		1


	//   ....[39]....
        /*03d8*/ 	.word	0x0000ac00
        /*03dc*/ 	.word	0x00000002
        /*03e0*/ 	.word	0x00000060
        /*03e4*/ 	.short	0x010a
        /*03e6*/ 	.byte	0x3f
	.zero		1


	//   ....[40]....
        /*03e8*/ 	.word	0x0000b110
        /*03ec*/ 	.word	0x00000003
        /*03f0*/ 	.word	0x00031c40
        /*03f4*/ 	.short	0x010a
        /*03f6*/ 	.byte	0x3f
	.zero		1


	//   ....[41]....
        /*03f8*/ 	.word	0x0000b350
        /*03fc*/ 	.word	0x00000002
        /*0400*/ 	.word	0x00000060
        /*0404*/ 	.short	0x010a
        /*0406*/ 	.byte	0x3f
	.zero		1


	//   ....[42]....
        /*0408*/ 	.word	0x0000b7d0
        /*040c*/ 	.word	0x00000002
        /*0410*/ 	.word	0x00031c40
        /*0414*/ 	.short	0x010a
        /*0416*/ 	.byte	0x3f
	.zero		1


	//   ....[43]....
        /*0418*/ 	.word	0x0000ba30
        /*041c*/ 	.word	0x00000002
        /*0420*/ 	.word	0x00000060
        /*0424*/ 	.short	0x010a
        /*0426*/ 	.byte	0x3f
	.zero		1


	//   ....[44]....
        /*0428*/ 	.word	0x0000bd30
        /*042c*/ 	.word	0x00000003
        /*0430*/ 	.word	0x00031c60
        /*0434*/ 	.short	0x010a
        /*0436*/ 	.byte	0x3f
	.zero		1


	//   ....[45]....
        /*0438*/ 	.word	0x0000c070
        /*043c*/ 	.word	0x00000008
        /*0440*/ 	.word	0x00031c20
        /*0444*/ 	.short	0x010a
        /*0446*/ 	.byte	0x3f
	.zero		1


	//   ....[46]....
        /*0448*/ 	.word	0x0000c210
        /*044c*/ 	.word	0x00000005
        /*0450*/ 	.word	0x00000000
        /*0454*/ 	.short	0x010a
        /*0456*/ 	.byte	0x3f
	.zero		1


	//   ....[47]....
        /*0458*/ 	.word	0x0000c280
        /*045c*/ 	.word	0x00000003
        /*0460*/ 	.word	0x00000000
        /*0464*/ 	.short	0x010a
        /*0466*/ 	.byte	0x3f
	.zero		1


	//   ....[48]....
        /*0468*/ 	.word	0x0000c2e0
        /*046c*/ 	.word	0x00000005
        /*0470*/ 	.word	0x00000000
        /*0474*/ 	.short	0x010a
        /*0476*/ 	.byte	0x3f
	.zero		1


	//   ....[49]....
        /*0478*/ 	.word	0x0000c310
        /*047c*/ 	.word	0x00000003
        /*0480*/ 	.word	0x00000000
        /*0484*/ 	.short	0x010a
        /*0486*/ 	.byte	0x3f
	.zero		1


	//   ....[50]....
        /*0488*/ 	.word	0x0000c380
        /*048c*/ 	.word	0x00000003
        /*0490*/ 	.word	0x00031c00
        /*0494*/ 	.short	0x010a
        /*0496*/ 	.byte	0x3f
	.zero		1


	//   ....[51]....
        /*0498*/ 	.word	0x0000c3d0
        /*049c*/ 	.word	0x00000004
        /*04a0*/ 	.word	0x00031c30
        /*04a4*/ 	.short	0x010a
        /*04a6*/ 	.byte	0x3f
	.zero		1


	//   ....[52]....
        /*04a8*/ 	.word	0x0000c430
        /*04ac*/ 	.word	0x00000003
        /*04b0*/ 	.word	0x00031c30
        /*04b4*/ 	.short	0x010a
        /*04b6*/ 	.byte	0x3f
	.zero		1


	//   ....[53]....
        /*04b8*/ 	.word	0x0000c490
        /*04bc*/ 	.word	0x00000003
        /*04c0*/ 	.word	0x00031c50
        /*04c4*/ 	.short	0x010a
        /*04c6*/ 	.byte	0x3f
	.zero		1


	//   ....[54]....
        /*04c8*/ 	.word	0x0000c4f0
        /*04cc*/ 	.word	0x00000005
        /*04d0*/ 	.word	0x00031c50
        /*04d4*/ 	.short	0x010a
        /*04d6*/ 	.byte	0x3f
	.zero		1


	//   ....[55]....
        /*04d8*/ 	.word	0x0000c690
        /*04dc*/ 	.word	0x00000005
        /*04e0*/ 	.word	0x00031c40
        /*04e4*/ 	.short	0x010a
        /*04e6*/ 	.byte	0x3f
	.zero		1


	//   ....[56]....
        /*04e8*/ 	.word	0x0000c6e0
        /*04ec*/ 	.word	0x00000017
        /*04f0*/ 	.word	0x00031c20
        /*04f4*/ 	.short	0x010a
        /*04f6*/ 	.byte	0x3f
	.zero		1


	//   ....[57]....
        /*04f8*/ 	.word	0x0000c730
        /*04fc*/ 	.word	0x00000003
        /*0500*/ 	.word	0x00031c40
        /*0504*/ 	.short	0x010a
        /*0506*/ 	.byte	0x3f
	.zero		1


	//   ....[58]....
        /*0508*/ 	.word	0x0000c780
        /*050c*/ 	.word	0x00000002
        /*0510*/ 	.word	0x00000060
        /*0514*/ 	.short	0x010a
        /*0516*/ 	.byte	0x3f
	.zero		1


	//   ....[59]....
        /*0518*/ 	.word	0x0000c7d0
        /*051c*/ 	.word	0x00000003
        /*0520*/ 	.word	0x00031c40
        /*0524*/ 	.short	0x010a
        /*0526*/ 	.byte	0x3f
	.zero		1


	//   ....[60]....
        /*0528*/ 	.word	0x0000c820
        /*052c*/ 	.word	0x00000002
        /*0530*/ 	.word	0x00000060
        /*0534*/ 	.short	0x010a
        /*0536*/ 	.byte	0x3f
	.zero		1


	//   ....[61]....
        /*0538*/ 	.word	0x0000c870
        /*053c*/ 	.word	0x00000002
        /*0540*/ 	.word	0x00031c40
        /*0544*/ 	.short	0x010a
        /*0546*/ 	.byte	0x3f
	.zero		1


	//   ....[62]....
        /*0548*/ 	.word	0x0000c8c0
        /*054c*/ 	.word	0x00000002
        /*0550*/ 	.word	0x00000060
        /*0554*/ 	.short	0x010a
        /*0556*/ 	.byte	0x3f
	.zero		1


	//   ....[63]....
        /*0558*/ 	.word	0x0000c910
        /*055c*/ 	.word	0x00000003
        /*0560*/ 	.word	0x00031c60
        /*0564*/ 	.short	0x010a
        /*0566*/ 	.byte	0x3f
	.zero		1


	//   ....[64]....
        /*0568*/ 	.word	0x0000c960
        /*056c*/ 	.word	0x00000008
        /*0570*/ 	.word	0x00031c20
        /*0574*/ 	.short	0x010a
        /*0576*/ 	.byte	0x3f
	.zero		1


	//   ....[65]....
        /*0578*/ 	.word	0x0000cb00
        /*057c*/ 	.word	0x00000005
        /*0580*/ 	.word	0x00000000
        /*0584*/ 	.short	0x010a
        /*0586*/ 	.byte	0x3f
	.zero		1


	//   ....[66]....
        /*0588*/ 	.word	0x0000cb50
        /*058c*/ 	.word	0x00000003
        /*0590*/ 	.word	0x00000000
        /*0594*/ 	.short	0x010a
        /*0596*/ 	.byte	0x3f
	.zero		1


	//   ....[67]....
        /*0598*/ 	.word	0x0000cba0
        /*059c*/ 	.word	0x00000005
        /*05a0*/ 	.word	0x00000000
        /*05a4*/ 	.short	0x010a
        /*05a6*/ 	.byte	0x3f
	.zero		1


	//----- nvinfo : EIATTR_NUM_MBARRIERS
	.align		4
.L_93:
        /*05a8*/ 	.byte	0x03, 0x38
        /*05aa*/ 	.short	0x0016


	//----- nvinfo : EIATTR_EXIT_INSTR_OFFSETS
	.align		4
        /*05ac*/ 	.byte	0x04, 0x1c
        /*05ae*/ 	.short	(.L_95 - .L_94)


	//   ....[0]....
.L_94:
        /*05b0*/ 	.word	0x00000a30


	//   ....[1]....
        /*05b4*/ 	.word	0x000095b0


	//   ....[2]....
        /*05b8*/ 	.word	0x00009610


	//   ....[3]....
        /*05bc*/ 	.word	0x0000c360


	//----- nvinfo : EIATTR_MAX_THREADS
	.align		4
.L_95:
        /*05c0*/ 	.byte	0x04, 0x05
        /*05c2*/ 	.short	(.L_97 - .L_96)
.L_96:
        /*05c4*/ 	.word	0x00000200
        /*05c8*/ 	.word	0x00000001
        /*05cc*/ 	.word	0x00000001


	//----- nvinfo : EIATTR_CRS_STACK_SIZE
	.align		4
.L_97:
        /*05d0*/ 	.byte	0x04, 0x1e
        /*05d2*/ 	.short	(.L_99 - .L_98)
.L_98:
        /*05d4*/ 	.word	0x00000000


	//----- nvinfo : EIATTR_CBANK_PARAM_SIZE
	.align		4
.L_99:
        /*05d8*/ 	.byte	0x03, 0x19
        /*05da*/ 	.short	0x0bf0


	//----- nvinfo : EIATTR_PARAM_CBANK
	.align		4
        /*05dc*/ 	.byte	0x04, 0x0a
        /*05de*/ 	.short	(.L_101 - .L_100)
	.align		4
.L_100:
        /*05e0*/ 	.word	index@(.nv.constant0._ZN7cutlass13device_kernelIN5flash11enable_sm90INS1_16FlashAttnFwdSm90INS1_25CollectiveMainloopFwdSm90ILi2EN4cute5tupleIJNS5_1CILi1EEES8_S8_EEENS6_IJNS7_ILi192EEENS7_ILi144EEENS7_ILi96EEEEEELi96ENS_6half_tEfNS_4arch4Sm90ELb0ELb0ELb0ELb0ELb0ELb0ELb0ELb0ELb1ELb0ELb0ELb0EEENS1_21CollectiveEpilogueFwdINS6_IJSA_SC_SB_EEES9_SE_SG_Li384ELb0ELb0ELb0ELb0EEENS1_29StaticPersistentTileSchedulerILb0EEEEEEEEEvNT_6ParamsE)
        /*05e4*/ 	.short	0x0210
        /*05e6*/ 	.short	0x0bf0


	//----- nvinfo : EIATTR_SW_WAR
	.align		4
.L_101:
        /*05e8*/ 	.byte	0x04, 0x36
        /*05ea*/ 	.short	(.L_103 - .L_102)
.L_102:
        /*05ec*/ 	.word	0x00000008
.L_103:


//--------------------- .nv.info._ZN7cutlass13device_kernelIN5flash11enable_sm90INS1_16FlashAttnFwdSm90INS1_25CollectiveMainloopFwdSm90ILi2EN4cute5tupleIJNS5_1CILi1EEES8_S8_EEENS6_IJNS7_ILi192EEENS7_ILi144EEENS7_ILi96EEEEEELi96ENS_6half_tEfNS_4arch4Sm90ELb0ELb0ELb0ELb1ELb0ELb0ELb0ELb0ELb1ELb0ELb0ELb0EEENS1_21CollectiveEpilogueFwdINS6_IJSA_SC_SB_EEES9_SE_SG_Li384ELb1ELb0ELb0ELb0EEENS1_36VarlenDynamicPersistentTileSchedulerILi192ELi144ELi384ELi32ELb0ELb0ELb1ELb0ELb1ELb1EEEEEEEEEvNT_6ParamsE --------------------------
	.section	.nv.info._ZN7cutlass13device_kernelIN5flash11enable_sm90INS1_16FlashAttnFwdSm90INS1_25CollectiveMainloopFwdSm90ILi2EN4cute5tupleIJNS5_1CILi1EEES8_S8_EEENS6_IJNS7_ILi192EEENS7_ILi144EEENS7_ILi96EEEEEELi96ENS_6half_tEfNS_4arch4Sm90ELb0ELb0ELb0ELb1ELb0ELb0ELb0ELb0ELb1ELb0ELb0ELb0EEENS1_21CollectiveEpilogueFwdINS6_IJSA_SC_SB_EEES9_SE_SG_Li384ELb1ELb0ELb0ELb0EEENS1_36VarlenDynamicPersistentTileSchedulerILi192ELi144ELi384ELi32ELb0ELb0ELb1ELb0ELb1ELb1EEEEEEEEEvNT_6ParamsE,"",@"SHT_CUDA_INFO"
	.sectionflags	@""
	.align	4


	//----- nvinfo : EIATTR_CUDA_API_VERSION
	.align		4
        /*0000*/ 	.byte	0x04, 0x37
        /*0002*/ 	.short	(.L_105 - .L_104)
.L_104:
        /*0004*/ 	.word	0x00000082


	//----- nvinfo : EIATTR_KPARAM_INFO
	.align		4
.L_105:
        /*0008*/ 	.byte	0x04, 0x17
        /*000a*/ 	.short	(.L_107 - .L_106)
.L_106:
        /*000c*/ 	.word	0x00000000
        /*0010*/ 	.short	0x0000
        /*0012*/ 	.short	0x0070
        /*0014*/ 	.byte	0x00, 0xf0, 0x01, 0x28


	//----- nvinfo : EIATTR_SPARSE_MMA_MASK
	.align		4
.L_107:
        /*0018*/ 	.byte	0x03, 0x50
        /*001a*/ 	.short	0x0000


	//----- nvinfo : EIATTR_MAXREG_COUNT
	.align		4
        /*001c*/ 	.byte	0x03, 0x1b
        /*001e*/ 	.short	0x0080


	//----- nvinfo : EIATTR_NUM_BARRIERS
	.align		4
        /*0020*/ 	.byte	0x02, 0x4c
        /*0022*/ 	.byte	0x10
	.zero		1


	//----- nvinfo : EIATTR_EXTERNS
	.align		4
        /*0024*/ 	.byte	0x04, 0x0f
        /*0026*/ 	.short	(.L_109 - .L_108)


	//   ....[0]....
	.align		4
.L_108:
        /*0028*/ 	.word	index@(__assertfail)


	//----- nvinfo : EIATTR_ANNOTATIONS
	.align		4
.L_109:
        /*002c*/ 	.byte	0x04, 0x55
        /*002e*/ 	.short	(.L_111 - .L_110)


	//   ....[0]....
.L_110:
        /*0030*/ 	.word	0x00000001
        /*0034*/ 	.byte	0x60, 0x09, 0x00, 0x00, 0x01, 0x00, 0x00, 0x00, 0xb0, 0x0a, 0x00, 0x00, 0x01, 0x00, 0x00, 0x00
        /*0044*/ 	.byte	0x80, 0xaf, 0x00, 0x00, 0x01, 0x00, 0x00, 0x00, 0x20, 0xb0, 0x00, 0x00, 0x01, 0x00, 0x00, 0x00
        /*0054*/ 	.byte	0xf0, 0xb1, 0x00, 0x00, 0x01, 0x00, 0x00, 0x00, 0x00, 0xb2, 0x00, 0x00, 0x01, 0x00, 0x00, 0x00
        /*0064*/ 	.byte	0x40, 0xb2, 0x00, 0x00, 0x01, 0x00, 0x00, 0x00, 0xd0, 0xb3, 0x00, 0x00, 0x01, 0x00, 0x00, 0x00
        /*0074*/ 	.byte	0xb0, 0xb8, 0x00, 0x00, 0x01, 0x00, 0x00, 0x00, 0xe0, 0xb8, 0x00, 0x00, 0x01, 0x00, 0x00, 0x00
        /*0084*/ 	.byte	0xf0, 0xb8, 0x00, 0x00, 0x01, 0x00, 0x00, 0x00, 0x70, 0xc1, 0x00, 0x00, 0x01, 0x00, 0x00, 0x00
        /*0094*/ 	.byte	0xd0, 0xc3, 0x00, 0x00, 0x01, 0x00, 0x00, 0x00, 0x40, 0xc4, 0x00, 0x00, 0x01, 0x00, 0x00, 0x00
        /*00a4*/ 	.byte	0x60, 0xe8, 0x00, 0x00, 0x01, 0x00, 0x00, 0x00, 0x00, 0xea, 0x00, 0x00


	//----- nvinfo : EIATTR_MERCURY_ISA_VERSION
	.align		4
.L_111:
        /*00b0*/ 	.byte	0x03, 0x5f
        /*00b2*/ 	.short	0x0101


	//----- nvinfo : EIATTR_UNUSED_LOAD_BYTE_OFFSET
	.align		4
        /*00b4*/ 	.byte	0x04, 0x44
        /*00b6*/ 	.short	(.L_113 - .L_112)


	//   ....[0]....
.L_112:
        /*00b8*/ 	.word	0x00000a70
        /*00bc*/ 	.word	0x0000fff0


	//   ....[1]....
        /*00c0*/ 	.word	0x00008fc0
        /*00c4*/ 	.word	0x0000fff0


	//----- nvinfo : EIATTR_INT_WARP_WIDE_INSTR_OFFSETS
	.align		4
.L_113:
        /*00c8*/ 	.byte	0x04, 0x31
        /*00ca*/ 	.short	(.L_115 - .L_114)


	//   ....[0]....
.L_114:
        /*00cc*/ 	.word	0x00000150


	//   ....[1]....
        /*00d0*/ 	.word	0x000001f0


	//   ....[2]....
        /*00d4*/ 	.word	0x00000260


	//   ....[3]....
        /*00d8*/ 	.word	0x0000b460


	//   ....[4]....
        /*00dc*/ 	.word	0x0000b4f0


	//   ....[5]....
        /*00e0*/ 	.word	0x0000b940


	//   ....[6]....
        /*00e4*/ 	.word	0x0000b970


	//   ....[7]....
        /*00e8*/ 	.word	0x0000bb40


	//   ....[8]....
        /*00ec*/ 	.word	0x0000bc10


	//   ....[9]....
        /*00f0*/ 	.word	0x0000db10


	//   ....[10]....
        /*00f4*/ 	.word	0x0000dba0


	//----- nvinfo : EIATTR_COOP_GROUP_MASK_REGIDS
	.align		4
.L_115:
        /*00f8*/ 	.byte	0x04, 0x29
        /*00fa*/ 	.short	(.L_117 - .L_116)


	//   ....[0]....
.L_116:
        /*00fc*/ 	.word	0xffffffff


	//   ....[1]....
        /*0100*/ 	.word	0xffffffff


	//   ....[2]....
        /*0104*/ 	.word	0xffffffff


	//   ....[3]....
        /*0108*/ 	.word	0xffffffff


	//   ....[4]....
        /*010c*/ 	.word	0xffffffff


	//   ....[5]....
        /*0110*/ 	.word	0xffffffff


	//   ....[6]....
        /*0114*/ 	.word	0xffffffff


	//   ....[7]....
        /*0118*/ 	.word	0xffffffff


	//   ....[8]....
        /*011c*/ 	.word	0xffffffff


	//   ....[9]....
        /*0120*/ 	.word	0xffffffff


	//   ....[10]....
        /*0124*/ 	.word	0xffffffff


	//   ....[11]....
        /*0128*/ 	.word	0xffffffff


	//   ....[12]....
        /*012c*/ 	.word	0xffffffff


	//   ....[13]....
        /*0130*/ 	.word	0xffffffff


	//   ....[14]....
        /*0134*/ 	.word	0xffffffff


	//   ....[15]....
        /*0138*/ 	.word	0xffffffff


	//   ....[16]....
        /*013c*/ 	.word	0xffffffff


	//   ....[17]....
        /*0140*/ 	.word	0xffffffff


	//   ....[18]....
        /*0144*/ 	.word	0xffffffff


	//   ....[19]....
        /*0148*/ 	.word	0xffffffff


	//   ....[20]....
        /*014c*/ 	.word	0xffffffff


	//   ....[21]....
        /*0150*/ 	.word	0xffffffff


	//   ....[22]....
        /*0154*/ 	.word	0xffffffff


	//   ....[23]....
        /*0158*/ 	.word	0xffffffff


	//   ....[24]....
        /*015c*/ 	.word	0xffffffff


	//   ....[25]....
        /*0160*/ 	.word	0xffffffff


	//   ....[26]....
        /*0164*/ 	.word	0xffffffff


	//   ....[27]....
        /*0168*/ 	.word	0xffffffff


	//   ....[28]....
        /*016c*/ 	.word	0xffffffff


	//   ....[29]....
        /*0170*/ 	.word	0xffffffff


	//   ....[30]....
        /*0174*/ 	.word	0xffffffff


	//   ....[31]....
        /*0178*/ 	.word	0xffffffff


	//   ....[32]....
        /*017c*/ 	.word	0xffffffff


	//   ....[33]....
        /*0180*/ 	.word	0xffffffff


	//   ....[34]....
        /*0184*/ 	.word	0xffffffff


	//   ....[35]....
        /*0188*/ 	.word	0xffffffff


	//   ....[36]....
        /*018c*/ 	.word	0xffffffff


	//   ....[37]....
        /*0190*/ 	.word	0xffffffff


	//   ....[38]....
        /*0194*/ 	.word	0xffffffff


	//   ....[39]....
        /*0198*/ 	.word	0xffffffff


	//   ....[40]....
        /*019c*/ 	.word	0xffffffff


	//   ....[41]....
        /*01a0*/ 	.word	0xffffffff


	//   ....[42]....
        /*01a4*/ 	.word	0xffffffff


	//   ....[43]....
        /*01a8*/ 	.word	0xffffffff


	//   ....[44]....
        /*01ac*/ 	.word	0xffffffff


	//   ....[45]....
        /*01b0*/ 	.word	0xffffffff


	//   ....[46]....
        /*01b4*/ 	.word	0xffffffff


	//   ....[47]....
        /*01b8*/ 	.word	0xffffffff


	//   ....[48]....
        /*01bc*/ 	.word	0xffffffff


	//   ....[49]....
        /*01c0*/ 	.word	0xffffffff


	//   ....[50]....
        /*01c4*/ 	.word	0xffffffff


	//   ....[51]....
        /*01c8*/ 	.word	0xffffffff


	//   ....[52]....
        /*01cc*/ 	.word	0xffffffff


	//   ....[53]....
        /*01d0*/ 	.word	0xffffffff


	//   ....[54]....
        /*01d4*/ 	.word	0xffffffff


	//   ....[55]....
        /*01d8*/ 	.word	0xffffffff


	//   ....[56]....
        /*01dc*/ 	.word	0x0500000f


	//   ....[57]....
        /*01e0*/ 	.word	0x0500000f


	//   ....[58]....
        /*01e4*/ 	.word	0x0500000f


	//   ....[59]....
        /*01e8*/ 	.word	0x0500000f


	//   ....[60]....
        /*01ec*/ 	.word	0x0500000f


	//   ....[61]....
        /*01f0*/ 	.word	0x0500000f


	//   ....[62]....
        /*01f4*/ 	.word	0x0500000f


	//   ....[63]....
        /*01f8*/ 	.word	0x0500000f


	//   ....[64]....
        /*01fc*/ 	.word	0x0500000f


	//   ....[65]....
        /*0200*/ 	.word	0x0500000f


	//   ....[66]....
        /*0204*/ 	.word	0x0500000f


	//   ....[67]....
        /*0208*/ 	.word	0x0500000f


	//   ....[68]....
        /*020c*/ 	.word	0x0500000f


	//   ....[69]....
        /*0210*/ 	.word	0x0500000f


	//   ....[70]....
        /*0214*/ 	.word	0x0500000f


	//   ....[71]....
        /*0218*/ 	.word	0x0500000f


	//   ....[72]....
        /*021c*/ 	.word	0x0500000f


	//   ....[73]....
        /*0220*/ 	.word	0x0500000f


	//   ....[74]....
        /*0224*/ 	.word	0x0500000f


	//----- nvinfo : EIATTR_COOP_GROUP_INSTR_OFFSETS
	.align		4
.L_117:
        /*0228*/ 	.byte	0x04, 0x28
        /*022a*/ 	.short	(.L_119 - .L_118)


	//   ....[0]....
.L_118:
        /*022c*/ 	.word	0x00000060


	//   ....[1]....
        /*0230*/ 	.word	0x00000160


	//   ....[2]....
        /*0234*/ 	.word	0x00000210


	//   ....[3]....
        /*0238*/ 	.word	0x000003d0


	//   ....[4]....
        /*023c*/ 	.word	0x00000530


	//   ....[5]....
        /*0240*/ 	.word	0x00000650


	//   ....[6]....
        /*0244*/ 	.word	0x000007b0


	//   ....[7]....
        /*0248*/ 	.word	0x00001340


	//   ....[8]....
        /*024c*/ 	.word	0x00003520


	//   ....[9]....
        /*0250*/ 	.word	0x000035b0


	//   ....[10]....
        /*0254*/ 	.word	0x00003b60


	//   ....[11]....
        /*0258*/ 	.word	0x00003bf0


	//   ....[12]....
        /*025c*/ 	.word	0x00004c40


	//   ....[13]....
        /*0260*/ 	.word	0x00006a10


	//   ....[14]....
        /*0264*/ 	.word	0x00006a30


	//   ....[15]....
        /*0268*/ 	.word	0x00007090


	//   ....[16]....
        /*026c*/ 	.word	0x00007110


	//   ....[17]....
        /*0270*/ 	.word	0x00008520


	//   ....[18]....
        /*0274*/ 	.word	0x00008620


	//   ....[19]....
        /*0278*/ 	.word	0x00008680


	//   ....[20]....
        /*027c*/ 	.word	0x00008790


	//   ....[21]....
        /*0280*/ 	.word	0x000087a0


	//   ....[22]....
        /*0284*/ 	.word	0x0000a680


	//   ....[23]....
        /*0288*/ 	.word	0x0000a800


	//   ....[24]....
        /*028c*/ 	.word	0x0000a830


	//   ....[25]....
        /*0290*/ 	.word	0x0000a870


	//   ....[26]....
        /*0294*/ 	.word	0x0000a8e0


	//   ....[27]....
        /*0298*/ 	.word	0x0000a940


	//   ....[28]....
        /*029c*/ 	.word	0x0000a980


	//   ....[29]....
        /*02a0*/ 	.word	0x0000ab00


	//   ....[30]....
        /*02a4*/ 	.word	0x0000ab60


	//   ....[31]....
        /*02a8*/ 	.word	0x0000aba0


	//   ....[32]....
        /*02ac*/ 	.word	0x0000abe0


	//   ....[33]....
        /*02b0*/ 	.word	0x0000ac10


	//   ....[34]....
        /*02b4*/ 	.word	0x0000ac40


	//   ....[35]....
        /*02b8*/ 	.word	0x0000acc0


	//   ....[36]....
        /*02bc*/ 	.word	0x0000acf0


	//   ....[37]....
        /*02c0*/ 	.word	0x0000ad70


	//   ....[38]....
        /*02c4*/ 	.word	0x0000df10


	//   ....[39]....
        /*02c8*/ 	.word	0x0000df20


	//   ....[40]....
        /*02cc*/ 	.word	0x0000e010


	//   ....[41]....
        /*02d0*/ 	.word	0x0000e070


	//   ....[42]....
        /*02d4*/ 	.word	0x0000e0b0


	//   ....[43]....
        /*02d8*/ 	.word	0x0000e0f0


	//   ....[44]....
        /*02dc*/ 	.word	0x0000e120


	//   ....[45]....
        /*02e0*/ 	.word	0x0000e150


	//   ....[46]....
        /*02e4*/ 	.word	0x0000e2c0


	//   ....[47]....
        /*02e8*/ 	.word	0x0000e320


	//   ....[48]....
        /*02ec*/ 	.word	0x0000e360


	//   ....[49]....
        /*02f0*/ 	.word	0x0000e3a0


	//   ....[50]....
        /*02f4*/ 	.word	0x0000e3d0


	//   ....[51]....
        /*02f8*/ 	.word	0x0000e400


	//   ....[52]....
        /*02fc*/ 	.word	0x0000e4c0


	//   ....[53]....
        /*0300*/ 	.word	0x0000e4e0


	//   ....[54]....
        /*0304*/ 	.word	0x0000e550


	//   ....[55]....
        /*0308*/ 	.word	0x0000e980


	//   ....[56]....
        /*030c*/ 	.word	0x0000ee60


	//   ....[57]....
        /*0310*/ 	.word	0x0000f250


	//   ....[58]....
        /*0314*/ 	.word	0x0000f2e0


	//   ....[59]....
        /*0318*/ 	.word	0x0000f380


	//   ....[60]....
        /*031c*/ 	.word	0x0000f430


	//   ....[61]....
        /*0320*/ 	.word	0x0000f4b0


	//   ....[62]....
        /*0324*/ 	.word	0x0000f530


	//   ....[63]....
        /*0328*/ 	.word	0x0000f5b0


	//   ....[64]....
        /*032c*/ 	.word	0x0000f630


	//   ....[65]....
        /*0330*/ 	.word	0x0000f6c0


	//   ....[66]....
        /*0334*/ 	.word	0x0000f770


	//   ....[67]....
        /*0338*/ 	.word	0x0000f7f0


	//   ....[68]....
        /*033c*/ 	.word	0x0000f870


	//   ....[69]....
        /*0340*/ 	.word	0x0000f8f0


	//   ....[70]....
        /*0344*/ 	.word	0x0000f970


	//   ....[71]....
        /*0348*/ 	.word	0x0000f9e0


	//   ....[72]....
        /*034c*/ 	.word	0x0000fa80


	//   ....[73]....
        /*0350*/ 	.word	0x0000fb10


	//   ....[74]....
        /*0354*/ 	.word	0x0000fc30


	//----- nvinfo : EIATTR_REG_RECONFIG
	.align		4
.L_119:
        /*0358*/ 	.byte	0x01, 0x54
	.zero		2


	//----- nvinfo : EIATTR_SYSCALL_OFFSETS
	.align		4
        /*035c*/ 	.byte	0x04, 0x46
        /*035e*/ 	.short	(.L_121 - .L_120)


	//   ....[0]....
.L_120:
        /*0360*/ 	.word	0x000014f0


	//   ....[1]....
        /*0364*/ 	.word	0x0000b670


	//   ....[2]....
        /*0368*/ 	.word	0x0000b7a0


	//   ....[3]....
        /*036c*/ 	.word	0x0000b8a0


	//----- nvinfo : EIATTR_MBARRIER_INSTR_OFFSETS
	.align		4
.L_121:
        /*0370*/ 	.byte	0x04, 0x39
        /*0372*/ 	.short	(.L_123 - .L_122)


	//   ....[0]....
.L_122:
        /*0374*/ 	.word	0x00000280
        /*0378*/ 	.word	0x000000ff
        /*037c*/ 	.word	0x00031c00
        /*0380*/ 	.short	0x0100
        /*0382*/ 	.byte	0x08
	.zero		1


	//   ....[1]....
        /*0384*/ 	.word	0x00000290
        /*0388*/ 	.word	0x000000ff
        /*038c*/ 	.word	0x00031c20
        /*0390*/ 	.short	0x0100
        /*0392*/ 	.byte	0x08
	.zero		1


	//   ....[2]....
        /*0394*/ 	.word	0x00000380
        /*0398*/ 	.word	0x000000ff
        /*039c*/ 	.word	0x00031c30
        /*03a0*/ 	.short	0x0100
        /*03a2*/ 	.byte	0x08
	.zero		1


	//   ....[3]....
        /*03a4*/ 	.word	0x00000390
        /*03a8*/ 	.word	0x000000ff
        /*03ac*/ 	.word	0x00031c40
        /*03b0*/ 	.short	0x0100
        /*03b2*/ 	.byte	0x08
	.zero		1


	//   ....[4]....
        /*03b4*/ 	.word	0x000003a0
        /*03b8*/ 	.word	0x000000ff
        /*03bc*/ 	.word	0x00031c38
        /*03c0*/ 	.short	0x0100
        /*03c2*/ 	.byte	0x08
	.zero		1


	//   ....[5]....
        /*03c4*/ 	.word	0x000003b0
        /*03c8*/ 	.word	0x000000ff
        /*03cc*/ 	.word	0x00031c48
        /*03d0*/ 	.short	0x0100
        /*03d2*/ 	.byte	0x08
	.zero		1


	//   ....[6]....
        /*03d4*/ 	.word	0x000004e0
        /*03d8*/ 	.word	0x000000ff
        /*03dc*/ 	.word	0x00031c50
        /*03e0*/ 	.short	0x0100
        /*03e2*/ 	.byte	0x08
	.zero		1


	//   ....[7]....
        /*03e4*/ 	.word	0x000004f0
        /*03e8*/ 	.word	0x000000ff
        /*03ec*/ 	.word	0x00031c60
        /*03f0*/ 	.short	0x0100
        /*03f2*/ 	.byte	0x08
	.zero		1


	//   ....[8]....
        /*03f4*/ 	.word	0x00000500
        /*03f8*/ 	.word	0x000000ff
        /*03fc*/ 	.word	0x00031c58
        /*0400*/ 	.short	0x0100
        /*0402*/ 	.byte	0x08
	.zero		1


	//   ....[9]....
        /*0404*/ 	.word	0x00000510
        /*0408*/ 	.word	0x000000ff
        /*040c*/ 	.word	0x00031c68
        /*0410*/ 	.short	0x0100
        /*0412*/ 	.byte	0x08
	.zero		1


	//   ....[10]....
        /*0414*/ 	.word	0x00000600
        /*0418*/ 	.word	0x000000ff
        /*041c*/ 	.word	0x00031c70
        /*0420*/ 	.short	0x0100
        /*0422*/ 	.byte	0x06
	.zero		1


	//   ....[11]....
        /*0424*/ 	.word	0x00000610
        /*0428*/ 	.word	0x000000ff
        /*042c*/ 	.word	0x00031c80
        /*0430*/ 	.short	0x0100
        /*0432*/ 	.byte	0x06
	.zero		1


	//   ....[12]....
        /*0434*/ 	.word	0x00000620
        /*0438*/ 	.word	0x000000ff
        /*043c*/ 	.word	0x00031c78
        /*0440*/ 	.short	0x0100
        /*0442*/ 	.byte	0x06
	.zero		1


	//   ....[13]....
        /*0444*/ 	.word	0x00000630
        /*0448*/ 	.word	0x000000ff
        /*044c*/ 	.word	0x00031c88
        /*0450*/ 	.short	0x0100
        /*0452*/ 	.byte	0x06
	.zero		1


	//   ....[14]....
        /*0454*/ 	.word	0x00000760
        /*0458*/ 	.word	0x000000ff
        /*045c*/ 	.word	0x00031c90
        /*0460*/ 	.short	0x0100
        /*0462*/ 	.byte	0x08
	.zero		1


	//   ....[15]....
        /*0464*/ 	.word	0x00000770
        /*0468*/ 	.word	0x000000ff
        /*046c*/ 	.word	0x00031ca0
        /*0470*/ 	.short	0x0100
        /*0472*/ 	.byte	0x08
	.zero		1


	//   ....[16]....
        /*0474*/ 	.word	0x00000780
        /*0478*/ 	.word	0x000000ff
        /*047c*/ 	.word	0x00031c98
        /*0480*/ 	.short	0x0100
        /*0482*/ 	.byte	0x08
	.zero		1


	//   ....[17]....
        /*0484*/ 	.word	0x00000790
        /*0488*/ 	.word	0x000000ff
        /*048c*/ 	.word	0x00031ca8
        /*0490*/ 	.short	0x0100
        /*0492*/ 	.byte	0x08
	.zero		1


	//   ....[18]....
        /*0494*/ 	.word	0x000008c0
        /*0498*/ 	.word	0x000000ff
        /*049c*/ 	.word	0x00031cb0
        /*04a0*/ 	.short	0x0100
        /*04a2*/ 	.byte	0x08
	.zero		1


	//   ....[19]....
        /*04a4*/ 	.word	0x000008d0
        /*04a8*/ 	.word	0x000000ff
        /*04ac*/ 	.word	0x00031cc0
        /*04b0*/ 	.short	0x0100
        /*04b2*/ 	.byte	0x08
	.zero		1


	//   ....[20]....
        /*04b4*/ 	.word	0x000008e0
        /*04b8*/ 	.word	0x000000ff
        /*04bc*/ 	.word	0x00031cb8
        /*04c0*/ 	.short	0x0100
        /*04c2*/ 	.byte	0x08
	.zero		1


	//   ....[21]....
        /*04c4*/ 	.word	0x000008f0
        /*04c8*/ 	.word	0x000000ff
        /*04cc*/ 	.word	0x00031cc8
        /*04d0*/ 	.short	0x0100
        /*04d2*/ 	.byte	0x08
	.zero		1


	//   ....[22]....
        /*04d4*/ 	.word	0x00001550
        /*04d8*/ 	.word	0x000000ff
        /*04dc*/ 	.word	0x00031c00
        /*04e0*/ 	.short	0x010a
        /*04e2*/ 	.byte	0x24
	.zero		1


	//   ....[23]....
        /*04e4*/ 	.word	0x000015c0
        /*04e8*/ 	.word	0x00000004
        /*04ec*/ 	.word	0x00031c30
        /*04f0*/ 	.short	0x010a
        /*04f2*/ 	.byte	0x3f
	.zero		1


	//   ....[24]....
        /*04f4*/ 	.word	0x00001630
        /*04f8*/ 	.word	0x00000004
        /*04fc*/ 	.word	0x00031c30
        /*0500*/ 	.short	0x010a
        /*0502*/ 	.byte	0x3f
	.zero		1


	//   ....[25]....
        /*0504*/ 	.word	0x000035d0
        /*0508*/ 	.word	0x00000004
        /*050c*/ 	.word	0x00000000
        /*0510*/ 	.short	0x0101
        /*0512*/ 	.byte	0x3f
	.zero		1


	//   ....[26]....
        /*0514*/ 	.word	0x00004ee0
        /*0518*/ 	.word	0x000000ff
        /*051c*/ 	.word	0x00031c30
        /*0520*/ 	.short	0x010a
        /*0522*/ 	.byte	0x06
	.zero		1


	//   ....[27]....
        /*0524*/ 	.word	0x00004f20
        /*0528*/ 	.word	0x000000ff
        /*052c*/ 	.word	0x00031c30
        /*0530*/ 	.short	0x010a
        /*0532*/ 	.byte	0x06
	.zero		1


	//   ....[28]....
        /*0534*/ 	.word	0x000065d0
        /*0538*/ 	.word	0x000000ff
        /*053c*/ 	.word	0x00031c50
        /*0540*/ 	.short	0x010a
        /*0542*/ 	.byte	0x06
	.zero		1


	//   ....[29]....
        /*0544*/ 	.word	0x00006610
        /*0548*/ 	.word	0x000000ff
        /*054c*/ 	.word	0x00031c50
        /*0550*/ 	.short	0x010a
        /*0552*/ 	.byte	0x06
	.zero		1


	//   ....[30]....
        /*0554*/ 	.word	0x00007880
        /*0558*/ 	.word	0x0000000a
        /*055c*/ 	.word	0x00000000
        /*0560*/ 	.short	0x0101
        /*0562*/ 	.byte	0x3f
	.zero		1


	//   ....[31]....
        /*0564*/ 	.word	0x000079d0
        /*0568*/ 	.word	0x00000008
        /*056c*/ 	.word	0x00000000
        /*0570*/ 	.short	0x0101
        /*0572*/ 	.byte	0x3f
	.zero		1


	//   ....[32]....
        /*0574*/ 	.word	0x00008590
        /*0578*/ 	.word	0x000000ff
        /*057c*/ 	.word	0x00031c50
        /*0580*/ 	.short	0x010a
        /*0582*/ 	.byte	0x09
	.zero		1


	//   ....[33]....
        /*0584*/ 	.word	0x000085d0
        /*0588*/ 	.word	0x000000ff
        /*058c*/ 	.word	0x00031c50
        /*0590*/ 	.short	0x010a
        /*0592*/ 	.byte	0x09
	.zero		1


	//   ....[34]....
        /*0594*/ 	.word	0x00008c60
        /*0598*/ 	.word	0x00000004
        /*059c*/ 	.word	0x00000000
        /*05a0*/ 	.short	0x0101
        /*05a2*/ 	.byte	0x3f
	.zero		1


	//   ....[35]....
        /*05a4*/ 	.word	0x00009b60
        /*05a8*/ 	.word	0x000000ff
        /*05ac*/ 	.word	0x00000000
        /*05b0*/ 	.short	0x0101
        /*05b2*/ 	.byte	0x04
	.zero		1


	//   ....[36]....
        /*05b4*/ 	.word	0x0000bf00
        /*05b8*/ 	.word	0x00000005
        /*05bc*/ 	.word	0x00031c40
        /*05c0*/ 	.short	0x010a
        /*05c2*/ 	.byte	0x3f
	.zero		1


	//   ....[37]....
        /*05c4*/ 	.word	0x0000c410
        /*05c8*/ 	.word	0x0000001a
        /*05cc*/ 	.word	0x00031c20
        /*05d0*/ 	.short	0x010a
        /*05d2*/ 	.byte	0x3f
	.zero		1


	//   ....[38]....
        /*05d4*/ 	.word	0x0000c700
        /*05d8*/ 	.word	0x00000003
        /*05dc*/ 	.word	0x00031c40
        /*05e0*/ 	.short	0x010a
        /*05e2*/ 	.byte	0x3f
	.zero		1


	//   ....[39]....
        /*05e4*/ 	.word	0x0000c980
        /*05e8*/ 	.word	0x00000002
        /*05ec*/ 	.word	0x00000060
        /*05f0*/ 	.short	0x010a
        /*05f2*/ 	.byte	0x3f
	.zero		1


	//   ....[40]....
        /*05f4*/ 	.word	0x0000ce90
        /*05f8*/ 	.word	0x00000003
        /*05fc*/ 	.word	0x00031c40
        /*0600*/ 	.short	0x010a
        /*0602*/ 	.byte	0x3f
	.zero		1


	//   ....[41]....
        /*0604*/ 	.word	0x0000d110
        /*0608*/ 	.word	0x00000003
        /*060c*/ 	.word	0x00000060
        /*0610*/ 	.short	0x010a
        /*0612*/ 	.byte	0x3f
	.zero		1


	//   ....[42]....
        /*0614*/ 	.word	0x0000d580
        /*0618*/ 	.word	0x00000002
        /*061c*/ 	.word	0x00031c40
        /*0620*/ 	.short	0x010a
        /*0622*/ 	.byte	0x3f
	.zero		1


	//   ....[43]....
        /*0624*/ 	.word	0x0000d820
        /*0628*/ 	.word	0x00000002
        /*062c*/ 	.word	0x00000060
        /*0630*/ 	.short	0x010a
        /*0632*/ 	.byte	0x3f
	.zero		1


	//   ....[44]....
        /*0634*/ 	.word	0x0000dc10
        /*0638*/ 	.word	0x00000003
        /*063c*/ 	.word	0x00031c60
        /*0640*/ 	.short	0x010a
        /*0642*/ 	.byte	0x3f
	.zero		1


	//   ....[45]....
        /*0644*/ 	.word	0x0000e900
        /*0648*/ 	.word	0x00000009
        /*064c*/ 	.word	0x00031c20
        /*0650*/ 	.short	0x010a
        /*0652*/ 	.byte	0x3f
	.zero		1


	//   ....[46]....
        /*0654*/ 	.word	0x0000eaa0
        /*0658*/ 	.word	0x00000007
        /*065c*/ 	.word	0x00000000
        /*0660*/ 	.short	0x010a
        /*0662*/ 	.byte	0x3f
	.zero		1


	//   ....[47]....
        /*0664*/ 	.word	0x0000eb10
        /*0668*/ 	.word	0x00000003
        /*066c*/ 	.word	0x00000000
        /*0670*/ 	.short	0x010a
        /*0672*/ 	.byte	0x3f
	.zero		1


	//   ....[48]....
        /*0674*/ 	.word	0x0000eb70
        /*0678*/ 	.word	0x00000005
        /*067c*/ 	.word	0x00000000
        /*0680*/ 	.short	0x010a
        /*0682*/ 	.byte	0x3f
	.zero		1


	//   ....[49]....
        /*0684*/ 	.word	0x0000eba0
        /*0688*/ 	.word	0x00000003
        /*068c*/ 	.word	0x00000000
        /*0690*/ 	.short	0x010a
        /*0692*/ 	.byte	0x3f
	.zero		1


	//   ....[50]....
        /*0694*/ 	.word	0x0000ec10
        /*0698*/ 	.word	0x00000003
        /*069c*/ 	.word	0x00031c00
        /*06a0*/ 	.short	0x010a
        /*06a2*/ 	.byte	0x3f
	.zero		1


	//   ....[51]....
        /*06a4*/ 	.word	0x0000ec60
        /*06a8*/ 	.word	0x00000004
        /*06ac*/ 	.word	0x00031c30
        /*06b0*/ 	.short	0x010a
        /*06b2*/ 	.byte	0x3f
	.zero		1


	//   ....[52]....
        /*06b4*/ 	.word	0x0000ecc0
        /*06b8*/ 	.word	0x00000003
        /*06bc*/ 	.word	0x00031c30
        /*06c0*/ 	.short	0x010a
        /*06c2*/ 	.byte	0x3f
	.zero		1


	//   ....[53]....
        /*06c4*/ 	.word	0x0000ed20
        /*06c8*/ 	.word	0x00000003
        /*06cc*/ 	.word	0x00031c50
        /*06d0*/ 	.short	0x010a
        /*06d2*/ 	.byte	0x3f
	.zero		1


	//   ....[54]....
        /*06d4*/ 	.word	0x0000ed80
        /*06d8*/ 	.word	0x00000005
        /*06dc*/ 	.word	0x00031c50
        /*06e0*/ 	.short	0x010a
        /*06e2*/ 	.byte	0x3f
	.zero		1


	//   ....[55]....
        /*06e4*/ 	.word	0x0000ef20
        /*06e8*/ 	.word	0x00000005
        /*06ec*/ 	.word	0x00031c40
        /*06f0*/ 	.short	0x010a
        /*06f2*/ 	.byte	0x3f
	.zero		1


	//   ....[56]....
        /*06f4*/ 	.word	0x0000ef70
        /*06f8*/ 	.word	0x0000001a
        /*06fc*/ 	.word	0x00031c20
        /*0700*/ 	.short	0x010a
        /*0702*/ 	.byte	0x3f
	.zero		1


	//   ....[57]....
        /*0704*/ 	.word	0x0000efc0
        /*0708*/ 	.word	0x00000003
        /*070c*/ 	.word	0x00031c40
        /*0710*/ 	.short	0x010a
        /*0712*/ 	.byte	0x3f
	.zero		1


	//   ....[58]....
        /*0714*/ 	.word	0x0000f010
        /*0718*/ 	.word	0x00000002
        /*071c*/ 	.word	0x00000060
        /*0720*/ 	.short	0x010a
        /*0722*/ 	.byte	0x3f
	.zero		1


	//   ....[59]....
        /*0724*/ 	.word	0x0000f060
        /*0728*/ 	.word	0x00000003
        /*072c*/ 	.word	0x00031c40
        /*0730*/ 	.short	0x010a
        /*0732*/ 	.byte	0x3f
	.zero		1


	//   ....[60]....
        /*0734*/ 	.word	0x0000f0b0
        /*0738*/ 	.word	0x00000003
        /*073c*/ 	.word	0x00000060
        /*0740*/ 	.short	0x010a
        /*0742*/ 	.byte	0x3f
	.zero		1


	//   ....[61]....
        /*0744*/ 	.word	0x0000f100
        /*0748*/ 	.word	0x00000002
        /*074c*/ 	.word	0x00031c40
        /*0750*/ 	.short	0x010a
        /*0752*/ 	.byte	0x3f
	.zero		1


	//   ....[62]....
        /*0754*/ 	.word	0x0000f150
        /*0758*/ 	.word	0x00000002
        /*075c*/ 	.word	0x00000060
        /*0760*/ 	.short	0x010a
        /*0762*/ 	.byte	0x3f
	.zero		1


	//   ....[63]....
        /*0764*/ 	.word	0x0000f1a0
        /*0768*/ 	.word	0x00000003
        /*076c*/ 	.word	0x00031c60
        /*0770*/ 	.short	0x010a
        /*0772*/ 	.byte	0x3f
	.zero		1


	//   ....[64]....
        /*0774*/ 	.word	0x0000fb50
        /*0778*/ 	.word	0x00000009
        /*077c*/ 	.word	0x00031c20
        /*0780*/ 	.short	0x010a
        /*0782*/ 	.byte	0x3f
	.zero		1


	//   ....[65]....
        /*0784*/ 	.word	0x0000fcf0
        /*0788*/ 	.word	0x00000007
        /*078c*/ 	.word	0x00000000
        /*0790*/ 	.short	0x010a
        /*0792*/ 	.byte	0x3f
	.zero		1


	//   ....[66]....
        /*0794*/ 	.word	0x0000fd40
        /*0798*/ 	.word	0x00000003
        /*079c*/ 	.word	0x00000000
        /*07a0*/ 	.short	0x010a
        /*07a2*/ 	.byte	0x3f
	.zero		1


	//   ....[67]....
        /*07a4*/ 	.word	0x0000fd90
        /*07a8*/ 	.word	0x00000005
        /*07ac*/ 	.word	0x00000000
        /*07b0*/ 	.short	0x010a
        /*07b2*/ 	.byte	0x3f
	.zero		1


	//----- nvinfo : EIATTR_NUM_MBARRIERS
	.align		4
.L_123:
        /*07b4*/ 	.byte	0x03, 0x38
        /*07b6*/ 	.short	0x0016


	//----- nvinfo : EIATTR_EXIT_INSTR_OFFSETS
	.align		4
        /*07b8*/ 	.byte	0x04, 0x1c
        /*07ba*/ 	.short	(.L_125 - .L_124)


	//   ....[0]....
.L_124:
        /*07bc*/ 	.word	0x00000aa0


	//   ....[1]....
        /*07c0*/ 	.word	0x0000a640


	//   ....[2]....
        /*07c4*/ 	.word	0x0000a6a0


	//   ....[3]....
        /*07c8*/ 	.word	0x0000ebf0


	//----- nvinfo : EIATTR_MAX_THREADS
	.align		4
.L_125:
        /*07cc*/ 	.byte	0x04, 0x05
        /*07ce*/ 	.short	(.L_127 - .L_126)
.L_126:
        /*07d0*/ 	.word	0x00000200
        /*07d4*/ 	.word	0x00000001
        /*07d8*/ 	.word	0x00000001


	//----- nvinfo : EIATTR_CRS_STACK_SIZE
	.align		4
.L_127:
        /*07dc*/ 	.byte	0x04, 0x1e
        /*07de*/ 	.short	(.L_129 - .L_128)
.L_128:
        /*07e0*/ 	.word	0x00000000


	//----- nvinfo : EIATTR_CBANK_PARAM_SIZE
	.align		4
.L_129:
        /*07e4*/ 	.byte	0x03, 0x19
        /*07e6*/ 	.short	0x0a70


	//----- nvinfo : EIATTR_PARAM_CBANK
	.align		4
        /*07e8*/ 	.byte	0x04, 0x0a
        /*07ea*/ 	.short	(.L_131 - .L_130)
	.align		4
.L_130:
        /*07ec*/ 	.word	index@(.nv.constant0._ZN7cutlass13device_kernelIN5flash11enable_sm90INS1_16FlashAttnFwdSm90INS1_25CollectiveMainloopFwdSm90ILi2EN4cute5tupleIJNS5_1CILi1EEES8_S8_EEENS6_IJNS7_ILi192EEENS7_ILi144EEENS7_ILi96EEEEEELi96ENS_6half_tEfNS_4arch4Sm90ELb0ELb0ELb0ELb1ELb0ELb0ELb0ELb0ELb1ELb0ELb0ELb0EEENS1_21CollectiveEpilogueFwdINS6_IJSA_SC_SB_EEES9_SE_SG_Li384ELb1ELb0ELb0ELb0EEENS1_36VarlenDynamicPersistentTileSchedulerILi192ELi144ELi384ELi32ELb0ELb0ELb1ELb0ELb1ELb1EEEEEEEEEvNT_6ParamsE)
        /*07f0*/ 	.short	0x0210
        /*07f2*/ 	.short	0x0a70


	//----- nvinfo : EIATTR_SW_WAR
	.align		4
.L_131:
        /*07f4*/ 	.byte	0x04, 0x36
        /*07f6*/ 	.short	(.L_133 - .L_132)
.L_132:
        /*07f8*/ 	.word	0x00000008
.L_133:


//--------------------- .nv.info._ZN7cutlass13device_kernelIN5flash11enable_sm90INS1_16FlashAttnFwdSm90INS1_25CollectiveMainloopFwdSm90ILi2EN4cute5tupleIJNS5_1CILi1EEES8_S8_EEENS6_IJNS7_ILi192EEENS7_ILi144EEENS7_ILi96EEEEEELi96ENS_6half_tEfNS_4arch4Sm90ELb0ELb0ELb0ELb1ELb0ELb1ELb0ELb0ELb1ELb0ELb0ELb0EEENS1_21CollectiveEpilogueFwdINS6_IJSA_SC_SB_EEES9_SE_SG_Li384ELb1ELb0ELb0ELb0EEENS1_36VarlenDynamicPersistentTileSchedulerILi192ELi144ELi384ELi32ELb0ELb0ELb1ELb0ELb1ELb1EEEEEEEEEvNT_6ParamsE --------------------------
	.section	.nv.info._ZN7cutlass13device_kernelIN5flash11enable_sm90INS1_16FlashAttnFwdSm90INS1_25CollectiveMainloopFwdSm90ILi2EN4cute5tupleIJNS5_1CILi1EEES8_S8_EEENS6_IJNS7_ILi192EEENS7_ILi144EEENS7_ILi96EEEEEELi96ENS_6half_tEfNS_4arch4Sm90ELb0ELb0ELb0ELb1ELb0ELb1ELb0ELb0ELb1ELb0ELb0ELb0EEENS1_21CollectiveEpilogueFwdINS6_IJSA_SC_SB_EEES9_SE_SG_Li384ELb1ELb0ELb0ELb0EEENS1_36VarlenDynamicPersistentTileSchedulerILi192ELi144ELi384ELi32ELb0ELb0ELb1ELb0ELb1ELb1EEEEEEEEEvNT_6ParamsE,"",@"SHT_CUDA_INFO"
	.sectionflags	@""
	.align	4


	//----- nvinfo : EIATTR_CUDA_API_VERSION
	.align		4
        /*0000*/ 	.byte	0x04, 0x37
        /*0002*/ 	.short	(.L_135 - .L_134)
.L_134:
        /*0004*/ 	.word	0x00000082


	//----- nvinfo : EIATTR_KPARAM_INFO
	.align		4
.L_135:
        /*0008*/ 	.byte	0x04, 0x17
        /*000a*/ 	.short	(.L_137 - .L_136)
.L_136:
        /*000c*/ 	.word	0x00000000
        /*0010*/ 	.short	0x0000
        /*0012*/ 	.short	0x0070
        /*0014*/ 	.byte	0x00, 0xf0, 0x01, 0x28


	//----- nvinfo : EIATTR_SPARSE_MMA_MASK
	.align		4
.L_137:
        /*0018*/ 	.byte	0x03, 0x50
        /*001a*/ 	.short	0x0000


	//----- nvinfo : EIATTR_MAXREG_COUNT
	.align		4
        /*001c*/ 	.byte	0x03, 0x1b
        /*001e*/ 	.short	0x0080


	//----- nvinfo : EIATTR_NUM_BARRIERS
	.align		4
        /*0020*/ 	.byte	0x02, 0x4c
        /*0022*/ 	.byte	0x10
	.zero		1


	//----- nvinfo : EIATTR_EXTERNS
	.align		4
        /*0024*/ 	.byte	0x04, 0x0f
        /*0026*/ 	.short	(.L_139 - .L_138)


	//   ....[0]....
	.align		4
.L_138:
        /*0028*/ 	.word	index@(__assertfail)


	//----- nvinfo : EIATTR_ANNOTATIONS
	.align		4
.L_139:
        /*002c*/ 	.byte	0x04, 0x55
        /*002e*/ 	.short	(.L_141 - .L_140)


	//   ....[0]....
.L_140:
        /* <DEDUP_REMOVED lines=78> */


	//----- nvinfo : EIATTR_MERCURY_ISA_VERSION
	.align		4
.L_141:
        /*0500*/ 	.byte	0x03, 0x5f
        /*0502*/ 	.short	0x0101


	//----- nvinfo : EIATTR_UNUSED_LOAD_BYTE_OFFSET
	.align		4
        /*0504*/ 	.byte	0x04, 0x44
        /*0506*/ 	.short	(.L_143 - .L_142)


	//   ....[0]....
.L_142:
        /*0508*/ 	.word	0x00000b30
        /*050c*/ 	.word	0x0000fff0


	//   ....[1]....
        /*0510*/ 	.word	0x00014120
        /*0514*/ 	.word	0x0000fff0


	//----- nvinfo : EIATTR_INT_WARP_WIDE_INSTR_OFFSETS
	.align		4
.L_143:
        /*0518*/ 	.byte	0x04, 0x31
        /*051a*/ 	.short	(.L_145 - .L_144)


	//   ....[0]....
.L_144:
        /*051c*/ 	.word	0x000001c0


	//   ....[1]....
        /*0520*/ 	.word	0x00000200


	//   ....[2]....
        /*0524*/ 	.word	0x00000270


	//   ....[3]....
        /*0528*/ 	.word	0x000175a0


	//   ....[4]....
        /*052c*/ 	.word	0x00017630


	//   ....[5]....
        /*0530*/ 	.word	0x00017a70


	//   ....[6]....
        /*0534*/ 	.word	0x00017aa0


	//   ....[7]....
        /*0538*/ 	.word	0x00017c90


	//   ....[8]....
        /*053c*/ 	.word	0x00017d60


	//   ....[9]....
        /*0540*/ 	.word	0x00019c80


	//   ....[10]....
        /*0544*/ 	.word	0x00019d10


	//----- nvinfo : EIATTR_COOP_GROUP_MASK_REGIDS
	.align		4
.L_145:
        /*0548*/ 	.byte	0x04, 0x29
        /*054a*/ 	.short	(.L_147 - .L_146)


	//   ....[0]....
.L_146:
        /*054c*/ 	.word	0xffffffff


	//   ....[1]....
        /*0550*/ 	.word	0xffffffff


	//   ....[2]....
        /*0554*/ 	.word	0xffffffff


	//   ....[3]....
        /*0558*/ 	.word	0xffffffff


	//   ....[4]....
        /*055c*/ 	.word	0xffffffff


	//   ....[5]....
        /*0560*/ 	.word	0xffffffff


	//   ....[6]....
        /*0564*/ 	.word	0xffffffff


	//   ....[7]....
        /*0568*/ 	.word	0xffffffff


	//   ....[8]....
        /*056c*/ 	.word	0xffffffff


	//   ....[9]....
        /*0570*/ 	.word	0xffffffff


	//   ....[10]....
        /*0574*/ 	.word	0xffffffff


	//   ....[11]....
        /*0578*/ 	.word	0xffffffff


	//   ....[12]....
        /*057c*/ 	.word	0xffffffff


	//   ....[13]....
        /*0580*/ 	.word	0xffffffff


	//   ....[14]....
        /*0584*/ 	.word	0xffffffff


	//   ....[15]....
        /*0588*/ 	.word	0xffffffff


	//   ....[16]....
        /*058c*/ 	.word	0xffffffff


	//   ....[17]....
        /*0590*/ 	.word	0xffffffff


	//   ....[18]....
        /*0594*/ 	.word	0xffffffff


	//   ....[19]....
        /*0598*/ 	.word	0xffffffff


	//   ....[20]....
        /*059c*/ 	.word	0xffffffff


	//   ....[21]....
        /*05a0*/ 	.word	0xffffffff


	//   ....[22]....
        /*05a4*/ 	.word	0xffffffff


	//   ....[23]....
        /*05a8*/ 	.word	0xffffffff


	//   ....[24]....
        /*05ac*/ 	.word	0xffffffff


	//   ....[25]....
        /*05b0*/ 	.word	0xffffffff


	//   ....[26]....
        /*05b4*/ 	.word	0xffffffff


	//   ....[27]....
        /*05b8*/ 	.word	0xffffffff


	//   ....[28]....
        /*05bc*/ 	.word	0xffffffff


	//   ....[29]....
        /*05c0*/ 	.word	0xffffffff


	//   ....[30]....
        /*05c4*/ 	.word	0xffffffff


	//   ....[31]....
        /*05c8*/ 	.word	0xffffffff


	//   ....[32]....
        /*05cc*/ 	.word	0xffffffff


	//   ....[33]....
        /*05d0*/ 	.word	0xffffffff


	//   ....[34]....
        /*05d4*/ 	.word	0xffffffff


	//   ....[35]....
        /*05d8*/ 	.word	0xffffffff


	//   ....[36]....
        /*05dc*/ 	.word	0xffffffff


	//   ....[37]....
        /*05e0*/ 	.word	0xffffffff


	//   ....[38]....
        /*05e4*/ 	.word	0xffffffff


	//   ....[39]....
        /*05e8*/ 	.word	0xffffffff


	//   ....[40]....
        /*05ec*/ 	.word	0xffffffff


	//   ....[41]....
        /*05f0*/ 	.word	0xffffffff


	//   ....[42]....
        /*05f4*/ 	.word	0xffffffff


	//   ....[43]....
        /*05f8*/ 	.word	0xffffffff


	//   ....[44]....
        /*05fc*/ 	.word	0xffffffff


	//   ....[45]....
        /*0600*/ 	.word	0xffffffff


	//   ....[46]....
        /*0604*/ 	.word	0xffffffff


	//   ....[47]....
        /*0608*/ 	.word	0xffffffff


	//   ....[48]....
        /*060c*/ 	.word	0xffffffff


	//   ....[49]....
        /*0610*/ 	.word	0xffffffff


	//   ....[50]....
        /*0614*/ 	.word	0xffffffff


	//   ....[51]....
        /*0618*/ 	.word	0xffffffff


	//   ....[52]....
        /*061c*/ 	.word	0xffffffff


	//   ....[53]....
        /*0620*/ 	.word	0xffffffff


	//   ....[54]....
        /*0624*/ 	.word	0xffffffff


	//   ....[55]....
        /*0628*/ 	.word	0xffffffff


	//   ....[56]....
        /*062c*/ 	.word	0x0500000f


	//   ....[57]....
        /*0630*/ 	.word	0x0500000f


	//   ....[58]....
        /*0634*/ 	.word	0x0500000f


	//   ....[59]....
        /*0638*/ 	.word	0x0500000f


	//   ....[60]....
        /*063c*/ 	.word	0x0500000f


	//   ....[61]....
        /*0640*/ 	.word	0x0500000f


	//   ....[62]....
        /*0644*/ 	.word	0x0500000f


	//   ....[63]....
        /*0648*/ 	.word	0x0500000f


	//   ....[64]....
        /*064c*/ 	.word	0x0500000f


	//   ....[65]....
        /*0650*/ 	.word	0x0500000f


	//   ....[66]....
        /*0654*/ 	.word	0x0500000f


	//   ....[67]....
        /*0658*/ 	.word	0x0500000f


	//   ....[68]....
        /*065c*/ 	.word	0x0500000f


	//   ....[69]....
        /*0660*/ 	.word	0x0500000f


	//   ....[70]....
        /*0664*/ 	.word	0x0500000f


	//   ....[71]....
        /*0668*/ 	.word	0x0500000f


	//   ....[72]....
        /*066c*/ 	.word	0x0500000f


	//   ....[73]....
        /*0670*/ 	.word	0x0500000f


	//   ....[74]....
        /*0674*/ 	.word	0x0500000f


	//   ....[75]....
        /*0678*/ 	.word	0x0500000f


	//   ....[76]....
        /*067c*/ 	.word	0x0500000f


	//   ....[77]....
        /*0680*/ 	.word	0x0500000f


	//   ....[78]....
        /*0684*/ 	.word	0x0500000f


	//   ....[79]....
        /*0688*/ 	.word	0x0500000f


	//   ....[80]....
        /*068c*/ 	.word	0x0500000f


	//   ....[81]....
        /*0690*/ 	.word	0x0500000f


	//   ....[82]....
        /*0694*/ 	.word	0x0500000f


	//   ....[83]....
        /*0698*/ 	.word	0x0500000f


	//   ....[84]....
        /*069c*/ 	.word	0x0500000f


	//----- nvinfo : EIATTR_COOP_GROUP_INSTR_OFFSETS
	.align		4
.L_147:
        /*06a0*/ 	.byte	0x04, 0x28
        /*06a2*/ 	.short	(.L_149 - .L_148)


	//   ....[0]....
.L_148:
        /*06a4*/ 	.word	0x00000070


	//   ....[1]....
        /*06a8*/ 	.word	0x000001d0


	//   ....[2]....
        /*06ac*/ 	.word	0x00000220


	//   ....[3]....
        /*06b0*/ 	.word	0x00000450


	//   ....[4]....
        /*06b4*/ 	.word	0x000005b0


	//   ....[5]....
        /*06b8*/ 	.word	0x000006d0


	//   ....[6]....
        /*06bc*/ 	.word	0x00000830


	//   ....[7]....
        /*06c0*/ 	.word	0x00006ed0


	//   ....[8]....
        /*06c4*/ 	.word	0x0000d370


	//   ....[9]....
        /*06c8*/ 	.word	0x0000d390


	//   ....[10]....
        /*06cc*/ 	.word	0x0000d940


	//   ....[11]....
        /*06d0*/ 	.word	0x0000d9a0


	//   ....[12]....
        /*06d4*/ 	.word	0x0000ea60


	//   ....[13]....
        /*06d8*/ 	.word	0x00011510


	//   ....[14]....
        /*06dc*/ 	.word	0x00011530


	//   ....[15]....
        /*06e0*/ 	.word	0x00011ae0


	//   ....[16]....
        /*06e4*/ 	.word	0x00011b00


	//   ....[17]....
        /*06e8*/ 	.word	0x000133b0


	//   ....[18]....
        /*06ec*/ 	.word	0x00013b10


	//   ....[19]....
        /*06f0*/ 	.word	0x00013b40


	//   ....[20]....
        /*06f4*/ 	.word	0x00013b80


	//   ....[21]....
        /*06f8*/ 	.word	0x00013b90


	//   ....[22]....
        /*06fc*/ 	.word	0x00015960


	//   ....[23]....
        /*0700*/ 	.word	0x00015af0


	//   ....[24]....
        /*0704*/ 	.word	0x00015b20


	//   ....[25]....
        /*0708*/ 	.word	0x00015b50


	//   ....[26]....
        /*070c*/ 	.word	0x00015b90


	//   ....[27]....
        /*0710*/ 	.word	0x00015be0


	//   ....[28]....
        /*0714*/ 	.word	0x00015c40


	//   ....[29]....
        /*0718*/ 	.word	0x00015e00


	//   ....[30]....
        /*071c*/ 	.word	0x00015e60


	//   ....[31]....
        /*0720*/ 	.word	0x00015ea0


	//   ....[32]....
        /*0724*/ 	.word	0x00015ee0


	//   ....[33]....
        /*0728*/ 	.word	0x00015f10


	//   ....[34]....
        /*072c*/ 	.word	0x00015f40


	//   ....[35]....
        /*0730*/ 	.word	0x00015fc0


	//   ....[36]....
        /*0734*/ 	.word	0x00015ff0


	//   ....[37]....
        /*0738*/ 	.word	0x00016070


	//   ....[38]....
        /*073c*/ 	.word	0x0001a080


	//   ....[39]....
        /*0740*/ 	.word	0x0001a090


	//   ....[40]....
        /*0744*/ 	.word	0x0001a180


	//   ....[41]....
        /*0748*/ 	.word	0x0001a1e0


	//   ....[42]....
        /*074c*/ 	.word	0x0001a220


	//   ....[43]....
        /*0750*/ 	.word	0x0001a260


	//   ....[44]....
        /*0754*/ 	.word	0x0001a290


	//   ....[45]....
        /*0758*/ 	.word	0x0001a2c0


	//   ....[46]....
        /*075c*/ 	.word	0x0001a430


	//   ....[47]....
        /*0760*/ 	.word	0x0001a490


	//   ....[48]....
        /*0764*/ 	.word	0x0001a4d0


	//   ....[49]....
        /*0768*/ 	.word	0x0001a510


	//   ....[50]....
        /*076c*/ 	.word	0x0001a540


	//   ....[51]....
        /*0770*/ 	.word	0x0001a570


	//   ....[52]....
        /*0774*/ 	.word	0x0001a630


	//   ....[53]....
        /*0778*/ 	.word	0x0001a650


	//   ....[54]....
        /*077c*/ 	.word	0x0001a6c0


	//   ....[55]....
        /*0780*/ 	.word	0x0001aaf0


	//   ....[56]....
        /*0784*/ 	.word	0x0001af70


	//   ....[57]....
        /*0788*/ 	.word	0x0001b020


	//   ....[58]....
        /*078c*/ 	.word	0x0001b0c0


	//   ....[59]....
        /*0790*/ 	.word	0x0001b160


	//   ....[60]....
        /*0794*/ 	.word	0x0001b200


	//   ....[61]....
        /*0798*/ 	.word	0x0001b2f0


	//   ....[62]....
        /*079c*/ 	.word	0x0001b390


	//   ....[63]....
        /*07a0*/ 	.word	0x0001b430


	//   ....[64]....
        /*07a4*/ 	.word	0x0001b4d0


	//   ....[65]....
        /*07a8*/ 	.word	0x0001b730


	//   ....[66]....
        /*07ac*/ 	.word	0x0001ba10


	//   ....[67]....
        /*07b0*/ 	.word	0x0001be00


	//   ....[68]....
        /*07b4*/ 	.word	0x0001be90


	//   ....[69]....
        /*07b8*/ 	.word	0x0001bf30


	//   ....[70]....
        /*07bc*/ 	.word	0x0001bfe0


	//   ....[71]....
        /*07c0*/ 	.word	0x0001c060


	//   ....[72]....
        /*07c4*/ 	.word	0x0001c0e0


	//   ....[73]....
        /*07c8*/ 	.word	0x0001c160


	//   ....[74]....
        /*07cc*/ 	.word	0x0001c1e0


	//   ....[75]....
        /*07d0*/ 	.word	0x0001c270


	//   ....[76]....
        /*07d4*/ 	.word	0x0001c320


	//   ....[77]....
        /*07d8*/ 	.word	0x0001c3a0


	//   ....[78]....
        /*07dc*/ 	.word	0x0001c420


	//   ....[79]....
        /*07e0*/ 	.word	0x0001c4a0


	//   ....[80]....
        /*07e4*/ 	.word	0x0001c520


	//   ....[81]....
        /*07e8*/ 	.word	0x0001c590


	//   ....[82]....
        /*07ec*/ 	.word	0x0001c630


	//   ....[83]....
        /*07f0*/ 	.word	0x0001c6c0


	//   ....[84]....
        /*07f4*/ 	.word	0x0001c7e0


	//----- nvinfo : EIATTR_REG_RECONFIG
	.align		4
.L_149:
        /*07f8*/ 	.byte	0x01, 0x54
	.zero		2


	//----- nvinfo : EIATTR_SYSCALL_OFFSETS
	.align		4
        /*07fc*/ 	.byte	0x04, 0x46
        /*07fe*/ 	.short	(.L_151 - .L_150)


	//   ....[0]....
.L_150:
        /*0800*/ 	.word	0x00001b70


	//   ....[1]....
        /*0804*/ 	.word	0x00001cc0


	//   ....[2]....
        /*0808*/ 	.word	0x000070a0


	//   ....[3]....
        /*080c*/ 	.word	0x00007560


	//   ....[4]....
        /*0810*/ 	.word	0x000177b0


	//   ....[5]....
        /*0814*/ 	.word	0x000178e0


	//   ....[6]....
        /*0818*/ 	.word	0x000179e0


	//----- nvinfo : EIATTR_MBARRIER_INSTR_OFFSETS
	.align		4
.L_151:
        /*081c*/ 	.byte	0x04, 0x39
        /*081e*/ 	.short	(.L_153 - .L_152)


	//   ....[0]....
.L_152:
        /*0820*/ 	.word	0x00000300
        /*0824*/ 	.word	0x000000ff
        /*0828*/ 	.word	0x00031c00
        /*082c*/ 	.short	0x0100
        /*082e*/ 	.byte	0x08
	.zero		1


	//   ....[1]....
        /*0830*/ 	.word	0x00000310
        /*0834*/ 	.word	0x000000ff
        /*0838*/ 	.word	0x00031c20
        /*083c*/ 	.short	0x0100
        /*083e*/ 	.byte	0x08
	.zero		1


	//   ....[2]....
        /*0840*/ 	.word	0x00000400
        /*0844*/ 	.word	0x000000ff
        /*0848*/ 	.word	0x00031c30
        /*084c*/ 	.short	0x0100
        /*084e*/ 	.byte	0x08
	.zero		1


	//   ....[3]....
        /*0850*/ 	.word	0x00000410
        /*0854*/ 	.word	0x000000ff
        /*0858*/ 	.word	0x00031c40
        /*085c*/ 	.short	0x0100
        /*085e*/ 	.byte	0x08
	.zero		1


	//   ....[4]....
        /*0860*/ 	.word	0x00000420
        /*0864*/ 	.word	0x000000ff
        /*0868*/ 	.word	0x00031c38
        /*086c*/ 	.short	0x0100
        /*086e*/ 	.byte	0x08
	.zero		1


	//   ....[5]....
        /*0870*/ 	.word	0x00000430
        /*0874*/ 	.word	0x000000ff
        /*0878*/ 	.word	0x00031c48
        /*087c*/ 	.short	0x0100
        /*087e*/ 	.byte	0x08
	.zero		1


	//   ....[6]....
        /*0880*/ 	.word	0x00000560
        /*0884*/ 	.word	0x000000ff
        /*0888*/ 	.word	0x00031c50
        /*088c*/ 	.short	0x0100
        /*088e*/ 	.byte	0x08
	.zero		1


	//   ....[7]....
        /*0890*/ 	.word	0x00000570
        /*0894*/ 	.word	0x000000ff
        /*0898*/ 	.word	0x00031c60
        /*089c*/ 	.short	0x0100
        /*089e*/ 	.byte	0x08
	.zero		1


	//   ....[8]....
        /*08a0*/ 	.word	0x00000580
        /*08a4*/ 	.word	0x000000ff
        /*08a8*/ 	.word	0x00031c58
        /*08ac*/ 	.short	0x0100
        /*08ae*/ 	.byte	0x08
	.zero		1


	//   ....[9]....
        /*08b0*/ 	.word	0x00000590
        /*08b4*/ 	.word	0x000000ff
        /*08b8*/ 	.word	0x00031c68
        /*08bc*/ 	.short	0x0100
        /*08be*/ 	.byte	0x08
	.zero		1


	//   ....[10]....
        /*08c0*/ 	.word	0x00000680
        /*08c4*/ 	.word	0x000000ff
        /*08c8*/ 	.word	0x00031c70
        /*08cc*/ 	.short	0x0100
        /*08ce*/ 	.byte	0x06
	.zero		1


	//   ....[11]....
        /*08d0*/ 	.word	0x00000690
        /*08d4*/ 	.word	0x000000ff
        /*08d8*/ 	.word	0x00031c80
        /*08dc*/ 	.short	0x0100
        /*08de*/ 	.byte	0x06
	.zero		1


	//   ....[12]....
        /*08e0*/ 	.word	0x000006a0
        /*08e4*/ 	.word	0x000000ff
        /*08e8*/ 	.word	0x00031c78
        /*08ec*/ 	.short	0x0100
        /*08ee*/ 	.byte	0x06
	.zero		1


	//   ....[13]....
        /*08f0*/ 	.word	0x000006b0
        /*08f4*/ 	.word	0x000000ff
        /*08f8*/ 	.word	0x00031c88
        /*08fc*/ 	.short	0x0100
        /*08fe*/ 	.byte	0x06
	.zero		1


	//   ....[14]....
        /*0900*/ 	.word	0x000007e0
        /*0904*/ 	.word	0x000000ff
        /*0908*/ 	.word	0x00031c90
        /*090c*/ 	.short	0x0100
        /*090e*/ 	.byte	0x08
	.zero		1


	//   ....[15]....
        /*0910*/ 	.word	0x000007f0
        /*0914*/ 	.word	0x000000ff
        /*0918*/ 	.word	0x00031ca0
        /*091c*/ 	.short	0x0100
        /*091e*/ 	.byte	0x08
	.zero		1


	//   ....[16]....
        /*0920*/ 	.word	0x00000800
        /*0924*/ 	.word	0x000000ff
        /*0928*/ 	.word	0x00031c98
        /*092c*/ 	.short	0x0100
        /*092e*/ 	.byte	0x08
	.zero		1


	//   ....[17]....
        /*0930*/ 	.word	0x00000810
        /*0934*/ 	.word	0x000000ff
        /*0938*/ 	.word	0x00031ca8
        /*093c*/ 	.short	0x0100
        /*093e*/ 	.byte	0x08
	.zero		1


	//   ....[18]....
        /*0940*/ 	.word	0x00000940
        /*0944*/ 	.word	0x000000ff
        /*0948*/ 	.word	0x00031cb0
        /*094c*/ 	.short	0x0100
        /*094e*/ 	.byte	0x08
	.zero		1


	//   ....[19]....
        /*0950*/ 	.word	0x00000950
        /*0954*/ 	.word	0x000000ff
        /*0958*/ 	.word	0x00031cc0
        /*095c*/ 	.short	0x0100
        /*095e*/ 	.byte	0x08
	.zero		1


	//   ....[20]....
        /*0960*/ 	.word	0x00000960
        /*0964*/ 	.word	0x000000ff
        /*0968*/ 	.word	0x00031cb8
        /*096c*/ 	.short	0x0100
        /*096e*/ 	.byte	0x08
	.zero		1


	//   ....[21]....
        /*0970*/ 	.word	0x00000970
        /*0974*/ 	.word	0x000000ff
        /*0978*/ 	.word	0x00031cc8
        /*097c*/ 	.short	0x0100
        /*097e*/ 	.byte	0x08
	.zero		1


	//   ....[22]....
        /*0980*/ 	.word	0x00003120
        /*0984*/ 	.word	0x00000014
        /*0988*/ 	.word	0x00031c90
        /*098c*/ 	.short	0x010a
        /*098e*/ 	.byte	0x3f
	.zero		1


	//   ....[23]....
        /*0990*/ 	.word	0x00004b60
        /*0994*/ 	.word	0x00000014
        /*0998*/ 	.word	0x00031c90
        /*099c*/ 	.short	0x010a
        /*099e*/ 	.byte	0x3f
	.zero		1


	//   ....[24]....
        /*09a0*/ 	.word	0x000065b0
        /*09a4*/ 	.word	0x00000014
        /*09a8*/ 	.word	0x00031c90
        /*09ac*/ 	.short	0x010a
        /*09ae*/ 	.byte	0x3f
	.zero		1


	//   ....[25]....
        /*09b0*/ 	.word	0x00006820
        /*09b4*/ 	.word	0x00000020
        /*09b8*/ 	.word	0x00000000
        /*09bc*/ 	.short	0x0101
        /*09be*/ 	.byte	0x3f
	.zero		1


	//   ....[26]....
        /*09c0*/ 	.word	0x00006860
        /*09c4*/ 	.word	0x00000014
        /*09c8*/ 	.word	0x00031cb0
        /*09cc*/ 	.short	0x010a
        /*09ce*/ 	.byte	0x3f
	.zero		1


	//   ....[27]....
        /*09d0*/ 	.word	0x00006ba0
        /*09d4*/ 	.word	0x00000014
        /*09d8*/ 	.word	0x00000000
        /*09dc*/ 	.short	0x0101
        /*09de*/ 	.byte	0x3f
	.zero		1


	//   ....[28]....
        /*09e0*/ 	.word	0x00007140
        /*09e4*/ 	.word	0x00000012
        /*09e8*/ 	.word	0x00031c00
        /*09ec*/ 	.short	0x010a
        /*09ee*/ 	.byte	0x3f
	.zero		1


	//   ....[29]....
        /*09f0*/ 	.word	0x00007190
        /*09f4*/ 	.word	0x00000012
        /*09f8*/ 	.word	0x00031c00
        /*09fc*/ 	.short	0x010a
        /*09fe*/ 	.byte	0x3f
	.zero		1


	//   ....[30]....
        /*0a00*/ 	.word	0x00007a80
        /*0a04*/ 	.word	0x00000012
        /*0a08*/ 	.word	0x00031c00
        /*0a0c*/ 	.short	0x010a
        /*0a0e*/ 	.byte	0x3f
	.zero		1


	//   ....[31]....
        /*0a10*/ 	.word	0x00009290
        /*0a14*/ 	.word	0x00000012
        /*0a18*/ 	.word	0x00031c00
        /*0a1c*/ 	.short	0x010a
        /*0a1e*/ 	.byte	0x3f
	.zero		1


	//   ....[32]....
        /*0a20*/ 	.word	0x0000a960
        /*0a24*/ 	.word	0x0000000f
        /*0a28*/ 	.word	0x00031c30
        /*0a2c*/ 	.short	0x010a
        /*0a2e*/ 	.byte	0x3f
	.zero		1


	//   ....[33]....
        /*0a30*/ 	.word	0x0000aa30
        /*0a34*/ 	.word	0x0000000f
        /*0a38*/ 	.word	0x00031c30
        /*0a3c*/ 	.short	0x010a
        /*0a3e*/ 	.byte	0x3f
	.zero		1


	//   ....[34]....
        /*0a40*/ 	.word	0x0000dbb0
        /*0a44*/ 	.word	0x0000000f
        /*0a48*/ 	.word	0x00000000
        /*0a4c*/ 	.short	0x0101
        /*0a4e*/ 	.byte	0x3f
	.zero		1


	//   ....[35]....
        /*0a50*/ 	.word	0x0000ed40
        /*0a54*/ 	.word	0x00000000
        /*0a58*/ 	.word	0x00031c30
        /*0a5c*/ 	.short	0x010a
        /*0a5e*/ 	.byte	0x3f
	.zero		1


	//   ....[36]....
        /*0a60*/ 	.word	0x0000ed90
        /*0a64*/ 	.word	0x00000000
        /*0a68*/ 	.word	0x00031c30
        /*0a6c*/ 	.short	0x010a
        /*0a6e*/ 	.byte	0x3f
	.zero		1


	//   ....[37]....
        /*0a70*/ 	.word	0x00011220
        /*0a74*/ 	.word	0x0000000e
        /*0a78*/ 	.word	0x00031c50
        /*0a7c*/ 	.short	0x010a
        /*0a7e*/ 	.byte	0x3f
	.zero		1


	//   ....[38]....
        /*0a80*/ 	.word	0x00011270
        /*0a84*/ 	.word	0x0000000e
        /*0a88*/ 	.word	0x00031c50
        /*0a8c*/ 	.short	0x010a
        /*0a8e*/ 	.byte	0x3f
	.zero		1


	//   ....[39]....
        /*0a90*/ 	.word	0x00012560
        /*0a94*/ 	.word	0x0000004c
        /*0a98*/ 	.word	0x00000000
        /*0a9c*/ 	.short	0x0101
        /*0a9e*/ 	.byte	0x3f
	.zero		1


	//   ....[40]....
        /*0aa0*/ 	.word	0x00012570
        /*0aa4*/ 	.word	0x0000000f
        /*0aa8*/ 	.word	0x00000000
        /*0aac*/ 	.short	0x0101
        /*0aae*/ 	.byte	0x3f
	.zero		1


	//   ....[41]....
        /*0ab0*/ 	.word	0x00013440
        /*0ab4*/ 	.word	0x00000007
        /*0ab8*/ 	.word	0x00031c50
        /*0abc*/ 	.short	0x010a
        /*0abe*/ 	.byte	0x3f
	.zero		1


	//   ....[42]....
        /*0ac0*/ 	.word	0x000134f0
        /*0ac4*/ 	.word	0x00000007
        /*0ac8*/ 	.word	0x00031c50
        /*0acc*/ 	.short	0x010a
        /*0ace*/ 	.byte	0x3f
	.zero		1


	//   ....[43]....
        /*0ad0*/ 	.word	0x00013ec0
        /*0ad4*/ 	.word	0x0000000a
        /*0ad8*/ 	.word	0x00000000
        /*0adc*/ 	.short	0x0101
        /*0ade*/ 	.byte	0x3f
	.zero		1


	//   ....[44]....
        /*0ae0*/ 	.word	0x00014e00
        /*0ae4*/ 	.word	0x00000020
        /*0ae8*/ 	.word	0x00000000
        /*0aec*/ 	.short	0x0101
        /*0aee*/ 	.byte	0x3f
	.zero		1


	//   ....[45]....
        /*0af0*/ 	.word	0x00016a80
        /*0af4*/ 	.word	0x00000006
        /*0af8*/ 	.word	0x00031c20
        /*0afc*/ 	.short	0x010a
        /*0afe*/ 	.byte	0x3f
	.zero		1


	//   ....[46]....
        /*0b00*/ 	.word	0x00016af0
        /*0b04*/ 	.word	0x00000007
        /*0b08*/ 	.word	0x00031ca0
        /*0b0c*/ 	.short	0x010a
        /*0b0e*/ 	.byte	0x3f
	.zero		1


	//   ....[47]....
        /*0b10*/ 	.word	0x00016d40
        /*0b14*/ 	.word	0x00000007
        /*0b18*/ 	.word	0x00031cc0
        /*0b1c*/ 	.short	0x010a
        /*0b1e*/ 	.byte	0x3f
	.zero		1


	//   ....[48]....
        /*0b20*/ 	.word	0x00017030
        /*0b24*/ 	.word	0x00000007
        /*0b28*/ 	.word	0x00031ca0
        /*0b2c*/ 	.short	0x010a
        /*0b2e*/ 	.byte	0x3f
	.zero		1


	//   ....[49]....
        /*0b30*/ 	.word	0x00017270
        /*0b34*/ 	.word	0x00000007
        /*0b38*/ 	.word	0x00031cc0
        /*0b3c*/ 	.short	0x010a
        /*0b3e*/ 	.byte	0x3f
	.zero		1


	//   ....[50]....
        /*0b40*/ 	.word	0x00018050
        /*0b44*/ 	.word	0x00000005
        /*0b48*/ 	.word	0x00031c40
        /*0b4c*/ 	.short	0x010a
        /*0b4e*/ 	.byte	0x3f
	.zero		1


	//   ....[51]....
        /*0b50*/ 	.word	0x00018560
        /*0b54*/ 	.word	0x0000001c
        /*0b58*/ 	.word	0x00031c20
        /*0b5c*/ 	.short	0x010a
        /*0b5e*/ 	.byte	0x3f
	.zero		1


	//   ....[52]....
        /*0b60*/ 	.word	0x00018860
        /*0b64*/ 	.word	0x00000003
        /*0b68*/ 	.word	0x00031c40
        /*0b6c*/ 	.short	0x010a
        /*0b6e*/ 	.byte	0x3f
	.zero		1


	//   ....[53]....
        /*0b70*/ 	.word	0x00018ae0
        /*0b74*/ 	.word	0x00000002
        /*0b78*/ 	.word	0x00000060
        /*0b7c*/ 	.short	0x010a
        /*0b7e*/ 	.byte	0x3f
	.zero		1


	//   ....[54]....
        /*0b80*/ 	.word	0x00019000
        /*0b84*/ 	.word	0x00000003
        /*0b88*/ 	.word	0x00031c40
        /*0b8c*/ 	.short	0x010a
        /*0b8e*/ 	.byte	0x3f
	.zero		1


	//   ....[55]....
        /*0b90*/ 	.word	0x00019280
        /*0b94*/ 	.word	0x00000003
        /*0b98*/ 	.word	0x00000060
        /*0b9c*/ 	.short	0x010a
        /*0b9e*/ 	.byte	0x3f
	.zero		1


	//   ....[56]....
        /*0ba0*/ 	.word	0x000196f0
        /*0ba4*/ 	.word	0x00000002
        /*0ba8*/ 	.word	0x00031c40
        /*0bac*/ 	.short	0x010a
        /*0bae*/ 	.byte	0x3f
	.zero		1


	//   ....[57]....
        /*0bb0*/ 	.word	0x00019990
        /*0bb4*/ 	.word	0x00000002
        /*0bb8*/ 	.word	0x00000060
        /*0bbc*/ 	.short	0x010a
        /*0bbe*/ 	.byte	0x3f
	.zero		1


	//   ....[58]....
        /*0bc0*/ 	.word	0x00019d80
        /*0bc4*/ 	.word	0x00000003
        /*0bc8*/ 	.word	0x00031c60
        /*0bcc*/ 	.short	0x010a
        /*0bce*/ 	.byte	0x3f
	.zero		1


	//   ....[59]....
        /*0bd0*/ 	.word	0x0001aa70
        /*0bd4*/ 	.word	0x00000009
        /*0bd8*/ 	.word	0x00031c20
        /*0bdc*/ 	.short	0x010a
        /*0bde*/ 	.byte	0x3f
	.zero		1


	//   ....[60]....
        /*0be0*/ 	.word	0x0001ac20
        /*0be4*/ 	.word	0x00000007
        /*0be8*/ 	.word	0x00000000
        /*0bec*/ 	.short	0x010a
        /*0bee*/ 	.byte	0x3f
	.zero		1


	//   ....[61]....
        /*0bf0*/ 	.word	0x0001ac90
        /*0bf4*/ 	.word	0x00000003
        /*0bf8*/ 	.word	0x00000000
        /*0bfc*/ 	.short	0x010a
        /*0bfe*/ 	.byte	0x3f
	.zero		1


	//   ....[62]....
        /*0c00*/ 	.word	0x0001acf0
        /*0c04*/ 	.word	0x00000005
        /*0c08*/ 	.word	0x00000000
        /*0c0c*/ 	.short	0x010a
        /*0c0e*/ 	.byte	0x3f
	.zero		1


	//   ....[63]....
        /*0c10*/ 	.word	0x0001ad20
        /*0c14*/ 	.word	0x00000003
        /*0c18*/ 	.word	0x00000000
        /*0c1c*/ 	.short	0x010a
        /*0c1e*/ 	.byte	0x3f
	.zero		1


	//   ....[64]....
        /*0c20*/ 	.word	0x0001ad80
        /*0c24*/ 	.word	0x00000014
        /*0c28*/ 	.word	0x00031c90
        /*0c2c*/ 	.short	0x010a
        /*0c2e*/ 	.byte	0x3f
	.zero		1


	//   ....[65]....
        /*0c30*/ 	.word	0x0001add0
        /*0c34*/ 	.word	0x00000014
        /*0c38*/ 	.word	0x00031c90
        /*0c3c*/ 	.short	0x010a
        /*0c3e*/ 	.byte	0x3f
	.zero		1


	//   ....[66]....
        /*0c40*/ 	.word	0x0001ae20
        /*0c44*/ 	.word	0x00000014
        /*0c48*/ 	.word	0x00031c90
        /*0c4c*/ 	.short	0x010a
        /*0c4e*/ 	.byte	0x3f
	.zero		1


	//   ....[67]....
        /*0c50*/ 	.word	0x0001ae70
        /*0c54*/ 	.word	0x00000014
        /*0c58*/ 	.word	0x00031cb0
        /*0c5c*/ 	.short	0x010a
        /*0c5e*/ 	.byte	0x3f
	.zero		1


	//   ....[68]....
        /*0c60*/ 	.word	0x0001b240
        /*0c64*/ 	.word	0x00000012
        /*0c68*/ 	.word	0x00031c00
        /*0c6c*/ 	.short	0x010a
        /*0c6e*/ 	.byte	0x3f
	.zero		1


	//   ....[69]....
        /*0c70*/ 	.word	0x0001b510
        /*0c74*/ 	.word	0x00000012
        /*0c78*/ 	.word	0x00031c00
        /*0c7c*/ 	.short	0x010a
        /*0c7e*/ 	.byte	0x3f
	.zero		1


	//   ....[70]....
        /*0c80*/ 	.word	0x0001b560
        /*0c84*/ 	.word	0x0000000f
        /*0c88*/ 	.word	0x00031c30
        /*0c8c*/ 	.short	0x010a
        /*0c8e*/ 	.byte	0x3f
	.zero		1


	//   ....[71]....
        /*0c90*/ 	.word	0x0001b5b0
        /*0c94*/ 	.word	0x00000000
        /*0c98*/ 	.word	0x00031c30
        /*0c9c*/ 	.short	0x010a
        /*0c9e*/ 	.byte	0x3f
	.zero		1


	//   ....[72]....
        /*0ca0*/ 	.word	0x0001b600
        /*0ca4*/ 	.word	0x0000000e
        /*0ca8*/ 	.word	0x00031c50
        /*0cac*/ 	.short	0x010a
        /*0cae*/ 	.byte	0x3f
	.zero		1


	//   ....[73]....
        /*0cb0*/ 	.word	0x0001b650
        /*0cb4*/ 	.word	0x00000007
        /*0cb8*/ 	.word	0x00031c50
        /*0cbc*/ 	.short	0x010a
        /*0cbe*/ 	.byte	0x3f
	.zero		1


	//   ....[74]....
        /*0cc0*/ 	.word	0x0001b7f0
        /*0cc4*/ 	.word	0x00000006
        /*0cc8*/ 	.word	0x00031c20
        /*0ccc*/ 	.short	0x010a
        /*0cce*/ 	.byte	0x3f
	.zero		1


	//   ....[75]....
        /*0cd0*/ 	.word	0x0001b840
        /*0cd4*/ 	.word	0x00000007
        /*0cd8*/ 	.word	0x00031ca0
        /*0cdc*/ 	.short	0x010a
        /*0cde*/ 	.byte	0x3f
	.zero		1


	//   ....[76]....
        /*0ce0*/ 	.word	0x0001b890
        /*0ce4*/ 	.word	0x00000007
        /*0ce8*/ 	.word	0x00031cc0
        /*0cec*/ 	.short	0x010a
        /*0cee*/ 	.byte	0x3f
	.zero		1


	//   ....[77]....
        /*0cf0*/ 	.word	0x0001b8e0
        /*0cf4*/ 	.word	0x00000007
        /*0cf8*/ 	.word	0x00031ca0
        /*0cfc*/ 	.short	0x010a
        /*0cfe*/ 	.byte	0x3f
	.zero		1


	//   ....[78]....
        /*0d00*/ 	.word	0x0001b930
        /*0d04*/ 	.word	0x00000007
        /*0d08*/ 	.word	0x00031cc0
        /*0d0c*/ 	.short	0x010a
        /*0d0e*/ 	.byte	0x3f
	.zero		1


	//   ....[79]....
        /*0d10*/ 	.word	0x0001bad0
        /*0d14*/ 	.word	0x00000005
        /*0d18*/ 	.word	0x00031c40
        /*0d1c*/ 	.short	0x010a
        /*0d1e*/ 	.byte	0x3f
	.zero		1


	//   ....[80]....
        /*0d20*/ 	.word	0x0001bb20
        /*0d24*/ 	.word	0x0000001c
        /*0d28*/ 	.word	0x00031c20
        /*0d2c*/ 	.short	0x010a
        /*0d2e*/ 	.byte	0x3f
	.zero		1


	//   ....[81]....
        /*0d30*/ 	.word	0x0001bb70
        /*0d34*/ 	.word	0x00000003
        /*0d38*/ 	.word	0x00031c40
        /*0d3c*/ 	.short	0x010a
        /*0d3e*/ 	.byte	0x3f
	.zero		1


	//   ....[82]....
        /*0d40*/ 	.word	0x0001bbc0
        /*0d44*/ 	.word	0x00000002
        /*0d48*/ 	.word	0x00000060
        /*0d4c*/ 	.short	0x010a
        /*0d4e*/ 	.byte	0x3f
	.zero		1


	//   ....[83]....
        /*0d50*/ 	.word	0x0001bc10
        /*0d54*/ 	.word	0x00000003
        /*0d58*/ 	.word	0x00031c40
        /*0d5c*/ 	.short	0x010a
        /*0d5e*/ 	.byte	0x3f
	.zero		1


	//   ....[84]....
        /*0d60*/ 	.word	0x0001bc60
        /*0d64*/ 	.word	0x00000003
        /*0d68*/ 	.word	0x00000060
        /*0d6c*/ 	.short	0x010a
        /*0d6e*/ 	.byte	0x3f
	.zero		1


	//   ....[85]....
        /*0d70*/ 	.word	0x0001bcb0
        /*0d74*/ 	.word	0x00000002
        /*0d78*/ 	.word	0x00031c40
        /*0d7c*/ 	.short	0x010a
        /*0d7e*/ 	.byte	0x3f
	.zero		1


	//   ....[86]....
        /*0d80*/ 	.word	0x0001bd00
        /*0d84*/ 	.word	0x00000002
        /*0d88*/ 	.word	0x00000060
        /*0d8c*/ 	.short	0x010a
        /*0d8e*/ 	.byte	0x3f
	.zero		1


	//   ....[87]....
        /*0d90*/ 	.word	0x0001bd50
        /*0d94*/ 	.word	0x00000003
        /*0d98*/ 	.word	0x00031c60
        /*0d9c*/ 	.short	0x010a
        /*0d9e*/ 	.byte	0x3f
	.zero		1


	//   ....[88]....
        /*0da0*/ 	.word	0x0001c700
        /*0da4*/ 	.word	0x00000009
        /*0da8*/ 	.word	0x00031c20
        /*0dac*/ 	.short	0x010a
        /*0dae*/ 	.byte	0x3f
	.zero		1


	//   ....[89]....
        /*0db0*/ 	.word	0x0001c8a0
        /*0db4*/ 	.word	0x00000007
        /*0db8*/ 	.word	0x00000000
        /*0dbc*/ 	.short	0x010a
        /*0dbe*/ 	.byte	0x3f
	.zero		1


	//   ....[90]....
        /*0dc0*/ 	.word	0x0001c8f0
        /*0dc4*/ 	.word	0x00000003
        /*0dc8*/ 	.word	0x00000000
        /*0dcc*/ 	.short	0x010a
        /*0dce*/ 	.byte	0x3f
	.zero		1


	//   ....[91]....
        /*0dd0*/ 	.word	0x0001c940
        /*0dd4*/ 	.word	0x00000005
        /*0dd8*/ 	.word	0x00000000
        /*0ddc*/ 	.short	0x010a
        /*0dde*/ 	.byte	0x3f
	.zero		1


	//----- nvinfo : EIATTR_NUM_MBARRIERS
	.align		4
.L_153:
        /*0de0*/ 	.byte	0x03, 0x38
        /*0de2*/ 	.short	0x0016


	//----- nvinfo : EIATTR_EXIT_INSTR_OFFSETS
	.align		4
        /*0de4*/ 	.byte	0x04, 0x1c
        /*0de6*/ 	.short	(.L_155 - .L_154)


	//   ....[0]....
.L_154:
        /*0de8*/ 	.word	0x0001ad70


	//----- nvinfo : EIATTR_MAX_THREADS
	.align		4
.L_155:
        /*0dec*/ 	.byte	0x04, 0x05
        /*0dee*/ 	.short	(.L_157 - .L_156)
.L_156:
        /*0df0*/ 	.word	0x00000200
        /*0df4*/ 	.word	0x00000001
        /*0df8*/ 	.word	0x00000001


	//----- nvinfo : EIATTR_CRS_STACK_SIZE
	.align		4
.L_157:
        /*0dfc*/ 	.byte	0x04, 0x1e
        /*0dfe*/ 	.short	(.L_159 - .L_158)
.L_158:
        /*0e00*/ 	.word	0x00000000


	//----- nvinfo : EIATTR_CBANK_PARAM_SIZE
	.align		4
.L_159:
        /*0e04*/ 	.byte	0x03, 0x19
        /*0e06*/ 	.short	0x0a70


	//----- nvinfo : EIATTR_PARAM_CBANK
	.align		4
        /*0e08*/ 	.byte	0x04, 0x0a
        /*0e0a*/ 	.short	(.L_161 - .L_160)
	.align		4
.L_160:
        /*0e0c*/ 	.word	index@(.nv.constant0._ZN7cutlass13device_kernelIN5flash11enable_sm90INS1_16FlashAttnFwdSm90INS1_25CollectiveMainloopFwdSm90ILi2EN4cute5tupleIJNS5_1CILi1EEES8_S8_EEENS6_IJNS7_ILi192EEENS7_ILi144EEENS7_ILi96EEEEEELi96ENS_6half_tEfNS_4arch4Sm90ELb0ELb0ELb0ELb1ELb0ELb1ELb0ELb0ELb1ELb0ELb0ELb0EEENS1_21CollectiveEpilogueFwdINS6_IJSA_SC_SB_EEES9_SE_SG_Li384ELb1ELb0ELb0ELb0EEENS1_36VarlenDynamicPersistentTileSchedulerILi192ELi144ELi384ELi32ELb0ELb0ELb1ELb0ELb1ELb1EEEEEEEEEvNT_6ParamsE)
        /*0e10*/ 	.short	0x0210
        /*0e12*/ 	.short	0x0a70


	//----- nvinfo : EIATTR_SW_WAR
	.align		4
.L_161:
        /*0e14*/ 	.byte	0x04, 0x36
        /*0e16*/ 	.short	(.L_163 - .L_162)
.L_162:
        /*0e18*/ 	.word	0x00000008
.L_163:


//--------------------- .nv.info._ZN7cutlass13device_kernelIN5flash11enable_sm90INS1_16FlashAttnFwdSm90INS1_25CollectiveMainloopFwdSm90ILi2EN4cute5tupleIJNS5_1CILi1EEES8_S8_EEENS6_IJNS7_ILi192EEENS7_ILi128EEENS7_ILi96EEEEEELi96ENS_6half_tEfNS_4arch4Sm90ELb0ELb1ELb0ELb0ELb0ELb0ELb0ELb0ELb1ELb0ELb0ELb0EEENS1_21CollectiveEpilogueFwdINS6_IJSA_SC_SB_EEES9_SE_SG_Li384ELb0ELb0ELb0ELb0EEENS1_30DynamicPersistentTileSchedulerILi384ELi32ELb0ELb0ELb1EEEEEEEEEvNT_6ParamsE --------------------------
	.section	.nv.info._ZN7cutlass13device_kernelIN5flash11enable_sm90INS1_16FlashAttnFwdSm90INS1_25CollectiveMainloopFwdSm90ILi2EN4cute5tupleIJNS5_1CILi1EEES8_S8_EEENS6_IJNS7_ILi192EEENS7_ILi128EEENS7_ILi96EEEEEELi96ENS_6half_tEfNS_4arch4Sm90ELb0ELb1ELb0ELb0ELb0ELb0ELb0ELb0ELb1ELb0ELb0ELb0EEENS1_21CollectiveEpilogueFwdINS6_IJSA_SC_SB_EEES9_SE_SG_Li384ELb0ELb0ELb0ELb0EEENS1_30DynamicPersistentTileSchedulerILi384ELi32ELb0ELb0ELb1EEEEEEEEEvNT_6ParamsE,"",@"SHT_CUDA_INFO"
	.sectionflags	@""
	.align	4


	//----- nvinfo : EIATTR_CUDA_API_VERSION
	.align		4
        /*0000*/ 	.byte	0x04, 0x37
        /*0002*/ 	.short	(.L_165 - .L_164)
.L_164:
        /*0004*/ 	.word	0x00000082


	//----- nvinfo : EIATTR_KPARAM_INFO
	.align		4
.L_165:
        /*0008*/ 	.byte	0x04, 0x17
        /*000a*/ 	.short	(.L_167 - .L_166)
.L_166:
        /*000c*/ 	.word	0x00000000
        /*0010*/ 	.short	0x0000
        /*0012*/ 	.short	0x0070
        /*0014*/ 	.byte	0x00, 0xf0, 0x01, 0x2e


	//----- nvinfo : EIATTR_SPARSE_MMA_MASK
	.align		4
.L_167:
        /*0018*/ 	.byte	0x03, 0x50
        /*001a*/ 	.short	0x0000


	//----- nvinfo : EIATTR_MAXREG_COUNT
	.align		4
        /*001c*/ 	.byte	0x03, 0x1b
        /*001e*/ 	.short	0x0080


	//----- nvinfo : EIATTR_NUM_BARRIERS
	.align		4
        /*0020*/ 	.byte	0x02, 0x4c
        /*0022*/ 	.byte	0x10
	.zero		1


	//----- nvinfo : EIATTR_EXTERNS
	.align		4
        /*0024*/ 	.byte	0x04, 0x0f
        /*0026*/ 	.short	(.L_169 - .L_168)


	//   ....[0]....
	.align		4
.L_168:
        /*0028*/ 	.word	index@(__assertfail)


	//----- nvinfo : EIATTR_MERCURY_ISA_VERSION
	.align		4
.L_169:
        /*002c*/ 	.byte	0x03, 0x5f
        /*002e*/ 	.short	0x0101


	//----- nvinfo : EIATTR_INT_WARP_WIDE_INSTR_OFFSETS
	.align		4
        /*0030*/ 	.byte	0x04, 0x31
        /*0032*/ 	.short	(.L_171 - .L_170)


	//   ....[0]....
.L_170:
        /*0034*/ 	.word	0x00000180


	//   ....[1]....
        /*0038*/ 	.word	0x000001b0


	//   ....[2]....
        /*003c*/ 	.word	0x000001c0


	//   ....[3]....
        /*0040*/ 	.word	0x0000f370


	//   ....[4]....
        /*0044*/ 	.word	0x0000f400


	//   ....[5]....
        /*0048*/ 	.word	0x0000f920


	//   ....[6]....
        /*004c*/ 	.word	0x00011630


	//   ....[7]....
        /*0050*/ 	.word	0x000116c0


	//----- nvinfo : EIATTR_COOP_GROUP_MASK_REGIDS
	.align		4
.L_171:
        /*0054*/ 	.byte	0x04, 0x29
        /*0056*/ 	.short	(.L_173 - .L_172)


	//   ....[0]....
.L_172:
        /*0058*/ 	.word	0xffffffff


	//   ....[1]....
        /*005c*/ 	.word	0xffffffff


	//   ....[2]....
        /*0060*/ 	.word	0xffffffff


	//   ....[3]....
        /*0064*/ 	.word	0xffffffff


	//   ....[4]....
        /*0068*/ 	.word	0xffffffff


	//   ....[5]....
        /*006c*/ 	.word	0xffffffff


	//   ....[6]....
        /*0070*/ 	.word	0xffffffff


	//   ....[7]....
        /*0074*/ 	.word	0xffffffff


	//   ....[8]....
        /*0078*/ 	.word	0xffffffff


	//   ....[9]....
        /*007c*/ 	.word	0xffffffff


	//   ....[10]....
        /*0080*/ 	.word	0xffffffff


	//   ....[11]....
        /*0084*/ 	.word	0xffffffff


	//   ....[12]....
        /*0088*/ 	.word	0xffffffff


	//   ....[13]....
        /*008c*/ 	.word	0xffffffff


	//   ....[14]....
        /*0090*/ 	.word	0xffffffff


	//   ....[15]....
        /*0094*/ 	.word	0xffffffff


	//   ....[16]....
        /*0098*/ 	.word	0xffffffff


	//   ....[17]....
        /*009c*/ 	.word	0xffffffff


	//   ....[18]....
        /*00a0*/ 	.word	0xffffffff


	//   ....[19]....
        /*00a4*/ 	.word	0xffffffff


	//   ....[20]....
        /*00a8*/ 	.word	0xffffffff


	//   ....[21]....
        /*00ac*/ 	.word	0xffffffff


	//   ....[22]....
        /*00b0*/ 	.word	0xffffffff


	//   ....[23]....
        /*00b4*/ 	.word	0xffffffff


	//   ....[24]....
        /*00b8*/ 	.word	0xffffffff


	//   ....[25]....
        /*00bc*/ 	.word	0xffffffff


	//   ....[26]....
        /*00c0*/ 	.word	0xffffffff


	//   ....[27]....
        /*00c4*/ 	.word	0xffffffff


	//   ....[28]....
        /*00c8*/ 	.word	0xffffffff


	//   ....[29]....
        /*00cc*/ 	.word	0xffffffff


	//   ....[30]....
        /*00d0*/ 	.word	0xffffffff


	//   ....[31]....
        /*00d4*/ 	.word	0xffffffff


	//   ....[32]....
        /*00d8*/ 	.word	0xffffffff


	//   ....[33]....
        /*00dc*/ 	.word	0xffffffff


	//   ....[34]....
        /*00e0*/ 	.word	0xffffffff


	//   ....[35]....
        /*00e4*/ 	.word	0xffffffff


	//   ....[36]....
        /*00e8*/ 	.word	0x0500000f


	//   ....[37]....
        /*00ec*/ 	.word	0x0500000f


	//----- nvinfo : EIATTR_COOP_GROUP_INSTR_OFFSETS
	.align		4
.L_173:
        /*00f0*/ 	.byte	0x04, 0x28
        /*00f2*/ 	.short	(.L_175 - .L_174)


	//   ....[0]....
.L_174:
        /*00f4*/ 	.word	0x00000060


	//   ....[1]....
        /*00f8*/ 	.word	0x00000190


	//   ....[2]....
        /*00fc*/ 	.word	0x000001e0


	//   ....[3]....
        /*0100*/ 	.word	0x000003d0


	//   ....[4]....
        /*0104*/ 	.word	0x00000530


	//   ....[5]....
        /*0108*/ 	.word	0x00000650


	//   ....[6]....
        /*010c*/ 	.word	0x000007b0


	//   ....[7]....
        /*0110*/ 	.word	0x00001810


	//   ....[8]....
        /*0114*/ 	.word	0x000033b0


	//   ....[9]....
        /*0118*/ 	.word	0x000034c0


	//   ....[10]....
        /*011c*/ 	.word	0x00003df0


	//   ....[11]....
        /*0120*/ 	.word	0x00003e40


	//   ....[12]....
        /*0124*/ 	.word	0x00004a10


	//   ....[13]....
        /*0128*/ 	.word	0x00006440


	//   ....[14]....
        /*012c*/ 	.word	0x00006540


	//   ....[15]....
        /*0130*/ 	.word	0x00006da0


	//   ....[16]....
        /*0134*/ 	.word	0x00006e10


	//   ....[17]....
        /*0138*/ 	.word	0x00007dd0


	//   ....[18]....
        /*013c*/ 	.word	0x000087a0


	//   ....[19]....
        /*0140*/ 	.word	0x000087e0


	//   ....[20]....
        /*0144*/ 	.word	0x00008d90


	//   ....[21]....
        /*0148*/ 	.word	0x00008e50


	//   ....[22]....
        /*014c*/ 	.word	0x0000a040


	//   ....[23]....
        /*0150*/ 	.word	0x0000b760


	//   ....[24]....
        /*0154*/ 	.word	0x0000b810


	//   ....[25]....
        /*0158*/ 	.word	0x0000c0b0


	//   ....[26]....
        /*015c*/ 	.word	0x0000c130


	//   ....[27]....
        /*0160*/ 	.word	0x0000d0f0


	//   ....[28]....
        /*0164*/ 	.word	0x0000d200


	//   ....[29]....
        /*0168*/ 	.word	0x0000d260


	//   ....[30]....
        /*016c*/ 	.word	0x0000d380


	//   ....[31]....
        /*0170*/ 	.word	0x0000d3b0


	//   ....[32]....
        /*0174*/ 	.word	0x0000e210


	//   ....[33]....
        /*0178*/ 	.word	0x0000eae0


	//   ....[34]....
        /*017c*/ 	.word	0x00011a10


	//   ....[35]....
        /*0180*/ 	.word	0x00011b90


	//   ....[36]....
        /*0184*/ 	.word	0x00012190


	//   ....[37]....
        /*0188*/ 	.word	0x00012570


	//----- nvinfo : EIATTR_REG_RECONFIG
	.align		4
.L_175:
        /*018c*/ 	.byte	0x01, 0x54
	.zero		2


	//----- nvinfo : EIATTR_SYSCALL_OFFSETS
	.align		4
        /*0190*/ 	.byte	0x04, 0x46
        /*0192*/ 	.short	(.L_177 - .L_176)


	//   ....[0]....
.L_176:
        /*0194*/ 	.word	0x00001a00


	//   ....[1]....
        /*0198*/ 	.word	0x0000f590


	//   ....[2]....
        /*019c*/ 	.word	0x0000f6d0


	//   ....[3]....
        /*01a0*/ 	.word	0x0000f7c0


	//----- nvinfo : EIATTR_MBARRIER_INSTR_OFFSETS
	.align		4
.L_177:
        /*01a4*/ 	.byte	0x04, 0x39
        /*01a6*/ 	.short	(.L_179 - .L_178)


	//   ....[0]....
.L_178:
        /*01a8*/ 	.word	0x00000280
        /*01ac*/ 	.word	0x000000ff
        /*01b0*/ 	.word	0x0002d800
        /*01b4*/ 	.short	0x0100
        /*01b6*/ 	.byte	0x06
	.zero		1


	//   ....[1]....
        /*01b8*/ 	.word	0x00000290
        /*01bc*/ 	.word	0x000000ff
        /*01c0*/ 	.word	0x0002d820
        /*01c4*/ 	.short	0x0100
        /*01c6*/ 	.byte	0x06
	.zero		1


	//   ....[2]....
        /*01c8*/ 	.word	0x00000380
        /*01cc*/ 	.word	0x000000ff
        /*01d0*/ 	.word	0x0002d830
        /*01d4*/ 	.short	0x0100
        /*01d6*/ 	.byte	0x08
	.zero		1


	//   ....[3]....
        /*01d8*/ 	.word	0x00000390
        /*01dc*/ 	.word	0x000000ff
        /*01e0*/ 	.word	0x0002d840
        /*01e4*/ 	.short	0x0100
        /*01e6*/ 	.byte	0x08
	.zero		1


	//   ....[4]....
        /*01e8*/ 	.word	0x000003a0
        /*01ec*/ 	.word	0x000000ff
        /*01f0*/ 	.word	0x0002d838
        /*01f4*/ 	.short	0x0100
        /*01f6*/ 	.byte	0x08
	.zero		1


	//   ....[5]....
        /*01f8*/ 	.word	0x000003b0
        /*01fc*/ 	.word	0x000000ff
        /*0200*/ 	.word	0x0002d848
        /*0204*/ 	.short	0x0100
        /*0206*/ 	.byte	0x08
	.zero		1


	//   ....[6]....
        /*0208*/ 	.word	0x000004e0
        /*020c*/ 	.word	0x000000ff
        /*0210*/ 	.word	0x0002d850
        /*0214*/ 	.short	0x0100
        /*0216*/ 	.byte	0x08
	.zero		1


	//   ....[7]....
        /*0218*/ 	.word	0x000004f0
        /*021c*/ 	.word	0x000000ff
        /*0220*/ 	.word	0x0002d860
        /*0224*/ 	.short	0x0100
        /*0226*/ 	.byte	0x08
	.zero		1


	//   ....[8]....
        /*0228*/ 	.word	0x00000500
        /*022c*/ 	.word	0x000000ff
        /*0230*/ 	.word	0x0002d858
        /*0234*/ 	.short	0x0100
        /*0236*/ 	.byte	0x08
	.zero		1


	//   ....[9]....
        /*0238*/ 	.word	0x00000510
        /*023c*/ 	.word	0x000000ff
        /*0240*/ 	.word	0x0002d868
        /*0244*/ 	.short	0x0100
        /*0246*/ 	.byte	0x08
	.zero		1


	//   ....[10]....
        /*0248*/ 	.word	0x00000600
        /*024c*/ 	.word	0x000000ff
        /*0250*/ 	.word	0x0002d870
        /*0254*/ 	.short	0x0100
        /*0256*/ 	.byte	0x06
	.zero		1


	//   ....[11]....
        /*0258*/ 	.word	0x00000610
        /*025c*/ 	.word	0x000000ff
        /*0260*/ 	.word	0x0002d880
        /*0264*/ 	.short	0x0100
        /*0266*/ 	.byte	0x06
	.zero		1


	//   ....[12]....
        /*0268*/ 	.word	0x00000620
        /*026c*/ 	.word	0x000000ff
        /*0270*/ 	.word	0x0002d878
        /*0274*/ 	.short	0x0100
        /*0276*/ 	.byte	0x06
	.zero		1


	//   ....[13]....
        /*0278*/ 	.word	0x00000630
        /*027c*/ 	.word	0x000000ff
        /*0280*/ 	.word	0x0002d888
        /*0284*/ 	.short	0x0100
        /*0286*/ 	.byte	0x06
	.zero		1


	//   ....[14]....
        /*0288*/ 	.word	0x00000760
        /*028c*/ 	.word	0x000000ff
        /*0290*/ 	.word	0x0002d890
        /*0294*/ 	.short	0x0100
        /*0296*/ 	.byte	0x08
	.zero		1


	//   ....[15]....
        /*0298*/ 	.word	0x00000770
        /*029c*/ 	.word	0x000000ff
        /*02a0*/ 	.word	0x0002d8a0
        /*02a4*/ 	.short	0x0100
        /*02a6*/ 	.byte	0x08
	.zero		1


	//   ....[16]....
        /*02a8*/ 	.word	0x00000780
        /*02ac*/ 	.word	0x000000ff
        /*02b0*/ 	.word	0x0002d898
        /*02b4*/ 	.short	0x0100
        /*02b6*/ 	.byte	0x08
	.zero		1


	//   ....[17]....
        /*02b8*/ 	.word	0x00000790
        /*02bc*/ 	.word	0x000000ff
        /*02c0*/ 	.word	0x0002d8a8
        /*02c4*/ 	.short	0x0100
        /*02c6*/ 	.byte	0x08
	.zero		1


	//   ....[18]....
        /*02c8*/ 	.word	0x000008c0
        /*02cc*/ 	.word	0x000000ff
        /*02d0*/ 	.word	0x0002d8b0
        /*02d4*/ 	.short	0x0100
        /*02d6*/ 	.byte	0x08
	.zero		1


	//   ....[19]....
        /*02d8*/ 	.word	0x000008d0
        /*02dc*/ 	.word	0x000000ff
        /*02e0*/ 	.word	0x0002d8c0
        /*02e4*/ 	.short	0x0100
        /*02e6*/ 	.byte	0x08
	.zero		1


	//   ....[20]....
        /*02e8*/ 	.word	0x000008e0
        /*02ec*/ 	.word	0x000000ff
        /*02f0*/ 	.word	0x0002d8b8
        /*02f4*/ 	.short	0x0100
        /*02f6*/ 	.byte	0x08
	.zero		1


	//   ....[21]....
        /*02f8*/ 	.word	0x000008f0
        /*02fc*/ 	.word	0x000000ff
        /*0300*/ 	.word	0x0002d8c8
        /*0304*/ 	.short	0x0100
        /*0306*/ 	.byte	0x08
	.zero		1


	//   ....[22]....
        /*0308*/ 	.word	0x00001a80
        /*030c*/ 	.word	0x000000ff
        /*0310*/ 	.word	0x0002d800
        /*0314*/ 	.short	0x010a
        /*0316*/ 	.byte	0x27
	.zero		1


	//   ....[23]....
        /*0318*/ 	.word	0x00001b00
        /*031c*/ 	.word	0x00000007
        /*0320*/ 	.word	0x0002d830
        /*0324*/ 	.short	0x010a
        /*0326*/ 	.byte	0x3f
	.zero		1


	//   ....[24]....
        /*0328*/ 	.word	0x00001b50
        /*032c*/ 	.word	0x00000007
        /*0330*/ 	.word	0x0002d830
        /*0334*/ 	.short	0x010a
        /*0336*/ 	.byte	0x3f
	.zero		1


	//   ....[25]....
        /*0338*/ 	.word	0x00001f40
        /*033c*/ 	.word	0x00000000
        /*0340*/ 	.word	0x00000000
        /*0344*/ 	.short	0x0101
        /*0346*/ 	.byte	0x3f
	.zero		1


	//   ....[26]....
        /*0348*/ 	.word	0x00004e60
        /*034c*/ 	.word	0x000000ff
        /*0350*/ 	.word	0x0002d830
        /*0354*/ 	.short	0x010a
        /*0356*/ 	.byte	0x06
	.zero		1


	//   ....[27]....
        /*0358*/ 	.word	0x00004ea0
        /*035c*/ 	.word	0x000000ff
        /*0360*/ 	.word	0x0002d830
        /*0364*/ 	.short	0x010a
        /*0366*/ 	.byte	0x06
	.zero		1


	//   ....[28]....
        /*0368*/ 	.word	0x00005120
        /*036c*/ 	.word	0x000000ff
        /*0370*/ 	.word	0x0002d850
        /*0374*/ 	.short	0x010a
        /*0376*/ 	.byte	0x06
	.zero		1


	//   ....[29]....
        /*0378*/ 	.word	0x00005160
        /*037c*/ 	.word	0x000000ff
        /*0380*/ 	.word	0x0002d850
        /*0384*/ 	.short	0x010a
        /*0386*/ 	.byte	0x06
	.zero		1


	//   ....[30]....
        /*0388*/ 	.word	0x000056d0
        /*038c*/ 	.word	0x0000000b
        /*0390*/ 	.word	0x00000000
        /*0394*/ 	.short	0x0101
        /*0396*/ 	.byte	0x3f
	.zero		1


	//   ....[31]....
        /*0398*/ 	.word	0x000071f0
        /*039c*/ 	.word	0x0000000e
        /*03a0*/ 	.word	0x00000000
        /*03a4*/ 	.short	0x0101
        /*03a6*/ 	.byte	0x3f
	.zero		1


	//   ....[32]....
        /*03a8*/ 	.word	0x00008120
        /*03ac*/ 	.word	0x000000ff
        /*03b0*/ 	.word	0x0002d830
        /*03b4*/ 	.short	0x010a
        /*03b6*/ 	.byte	0x06
	.zero		1


	//   ....[33]....
        /*03b8*/ 	.word	0x00008160
        /*03bc*/ 	.word	0x000000ff
        /*03c0*/ 	.word	0x0002d830
        /*03c4*/ 	.short	0x010a
        /*03c6*/ 	.byte	0x06
	.zero		1


	//   ....[34]....
        /*03c8*/ 	.word	0x000083e0
        /*03cc*/ 	.word	0x000000ff
        /*03d0*/ 	.word	0x0002d850
        /*03d4*/ 	.short	0x010a
        /*03d6*/ 	.byte	0x06
	.zero		1


	//   ....[35]....
        /*03d8*/ 	.word	0x00008420
        /*03dc*/ 	.word	0x000000ff
        /*03e0*/ 	.word	0x0002d850
        /*03e4*/ 	.short	0x010a
        /*03e6*/ 	.byte	0x06
	.zero		1


	//   ....[36]....
        /*03e8*/ 	.word	0x000095e0
        /*03ec*/ 	.word	0x0000002a
        /*03f0*/ 	.word	0x00000000
        /*03f4*/ 	.short	0x0101
        /*03f6*/ 	.byte	0x3f
	.zero		1


	//   ....[37]....
        /*03f8*/ 	.word	0x00009670
        /*03fc*/ 	.word	0x0000002b
        /*0400*/ 	.word	0x00000000
        /*0404*/ 	.short	0x0101
        /*0406*/ 	.byte	0x3f
	.zero		1


	//   ....[38]....
        /*0408*/ 	.word	0x0000a1e0
        /*040c*/ 	.word	0x000000ff
        /*0410*/ 	.word	0x0002d830
        /*0414*/ 	.short	0x010a
        /*0416*/ 	.byte	0x06
	.zero		1


	//   ....[39]....
        /*0418*/ 	.word	0x0000a220
        /*041c*/ 	.word	0x000000ff
        /*0420*/ 	.word	0x0002d830
        /*0424*/ 	.short	0x010a
        /*0426*/ 	.byte	0x06
	.zero		1


	//   ....[40]....
        /*0428*/ 	.word	0x0000a4a0
        /*042c*/ 	.word	0x000000ff
        /*0430*/ 	.word	0x0002d850
        /*0434*/ 	.short	0x010a
        /*0436*/ 	.byte	0x06
	.zero		1


	//   ....[41]....
        /*0438*/ 	.word	0x0000a4e0
        /*043c*/ 	.word	0x000000ff
        /*0440*/ 	.word	0x0002d850
        /*0444*/ 	.short	0x010a
        /*0446*/ 	.byte	0x06
	.zero		1


	//   ....[42]....
        /*0448*/ 	.word	0x0000a9f0
        /*044c*/ 	.word	0x0000000d
        /*0450*/ 	.word	0x00000000
        /*0454*/ 	.short	0x0101
        /*0456*/ 	.byte	0x3f
	.zero		1


	//   ....[43]....
        /*0458*/ 	.word	0x0000c420
        /*045c*/ 	.word	0x0000000c
        /*0460*/ 	.word	0x00000000
        /*0464*/ 	.short	0x0101
        /*0466*/ 	.byte	0x3f
	.zero		1


	//   ....[44]....
        /*0468*/ 	.word	0x0000d170
        /*046c*/ 	.word	0x000000ff
        /*0470*/ 	.word	0x0002d850
        /*0474*/ 	.short	0x010a
        /*0476*/ 	.byte	0x09
	.zero		1


	//   ....[45]....
        /*0478*/ 	.word	0x0000d1b0
        /*047c*/ 	.word	0x000000ff
        /*0480*/ 	.word	0x0002d850
        /*0484*/ 	.short	0x010a
        /*0486*/ 	.byte	0x09
	.zero		1


	//   ....[46]....
        /*0488*/ 	.word	0x0000d7f0
        /*048c*/ 	.word	0x0000000b
        /*0490*/ 	.word	0x00000000
        /*0494*/ 	.short	0x0101
        /*0496*/ 	.byte	0x3f
	.zero		1


	//   ....[47]....
        /*0498*/ 	.word	0x0000e400
        /*049c*/ 	.word	0x000000ff
        /*04a0*/ 	.word	0x00000000
        /*04a4*/ 	.short	0x0101
        /*04a6*/ 	.byte	0x05
	.zero		1


	//   ....[48]....
        /*04a8*/ 	.word	0x0000fbf0
        /*04ac*/ 	.word	0x0000000d
        /*04b0*/ 	.word	0x0002d840
        /*04b4*/ 	.short	0x010a
        /*04b6*/ 	.byte	0x3f
	.zero		1


	//   ....[49]....
        /*04b8*/ 	.word	0x00010070
        /*04bc*/ 	.word	0x000000ff
        /*04c0*/ 	.word	0x0002d820
        /*04c4*/ 	.short	0x010a
        /*04c6*/ 	.byte	0x2a
	.zero		1


	//   ....[50]....
        /*04c8*/ 	.word	0x00010340
        /*04cc*/ 	.word	0x00000003
        /*04d0*/ 	.word	0x0002d840
        /*04d4*/ 	.short	0x010a
        /*04d6*/ 	.byte	0x3f
	.zero		1


	//   ....[51]....
        /*04d8*/ 	.word	0x00010590
        /*04dc*/ 	.word	0x00000002
        /*04e0*/ 	.word	0x00000060
        /*04e4*/ 	.short	0x010a
        /*04e6*/ 	.byte	0x3f
	.zero		1


	//   ....[52]....
        /*04e8*/ 	.word	0x00010a80
        /*04ec*/ 	.word	0x00000004
        /*04f0*/ 	.word	0x0002d840
        /*04f4*/ 	.short	0x010a
        /*04f6*/ 	.byte	0x3f
	.zero		1


	//   ....[53]....
        /*04f8*/ 	.word	0x00010cd0
        /*04fc*/ 	.word	0x00000003
        /*0500*/ 	.word	0x00000060
        /*0504*/ 	.short	0x010a
        /*0506*/ 	.byte	0x3f
	.zero		1


	//   ....[54]....
        /*0508*/ 	.word	0x00011120
        /*050c*/ 	.word	0x00000003
        /*0510*/ 	.word	0x0002d840
        /*0514*/ 	.short	0x010a
        /*0516*/ 	.byte	0x3f
	.zero		1


	//   ....[55]....
        /*0518*/ 	.word	0x00011370
        /*051c*/ 	.word	0x00000003
        /*0520*/ 	.word	0x00000060
        /*0524*/ 	.short	0x010a
        /*0526*/ 	.byte	0x3f
	.zero		1


	//   ....[56]....
        /*0528*/ 	.word	0x00011740
        /*052c*/ 	.word	0x00000003
        /*0530*/ 	.word	0x0002d860
        /*0534*/ 	.short	0x010a
        /*0536*/ 	.byte	0x3f
	.zero		1


	//   ....[57]....
        /*0538*/ 	.word	0x00011b70
        /*053c*/ 	.word	0x00000009
        /*0540*/ 	.word	0x0002d820
        /*0544*/ 	.short	0x010a
        /*0546*/ 	.byte	0x3f
	.zero		1


	//   ....[58]....
        /*0548*/ 	.word	0x00011c90
        /*054c*/ 	.word	0x00000005
        /*0550*/ 	.word	0x00000000
        /*0554*/ 	.short	0x010a
        /*0556*/ 	.byte	0x3f
	.zero		1


	//   ....[59]....
        /*0558*/ 	.word	0x00011d00
        /*055c*/ 	.word	0x00000003
        /*0560*/ 	.word	0x00000000
        /*0564*/ 	.short	0x010a
        /*0566*/ 	.byte	0x3f
	.zero		1


	//   ....[60]....
        /*0568*/ 	.word	0x00011d60
        /*056c*/ 	.word	0x00000013
        /*0570*/ 	.word	0x00000000
        /*0574*/ 	.short	0x010a
        /*0576*/ 	.byte	0x3f
	.zero		1


	//   ....[61]....
        /*0578*/ 	.word	0x00011d90
        /*057c*/ 	.word	0x00000007
        /*0580*/ 	.word	0x00000000
        /*0584*/ 	.short	0x010a
        /*0586*/ 	.byte	0x3f
	.zero		1


	//   ....[62]....
        /*0588*/ 	.word	0x00011e00
        /*058c*/ 	.word	0x00000003
        /*0590*/ 	.word	0x0002d800
        /*0594*/ 	.short	0x010a
        /*0596*/ 	.byte	0x3f
	.zero		1


	//   ....[63]....
        /*0598*/ 	.word	0x00011e50
        /*059c*/ 	.word	0x00000007
        /*05a0*/ 	.word	0x0002d830
        /*05a4*/ 	.short	0x010a
        /*05a6*/ 	.byte	0x3f
	.zero		1


	//   ....[64]....
        /*05a8*/ 	.word	0x00011eb0
        /*05ac*/ 	.word	0x0000000b
        /*05b0*/ 	.word	0x0002d830
        /*05b4*/ 	.short	0x010a
        /*05b6*/ 	.byte	0x3f
	.zero		1


	//   ....[65]....
        /*05b8*/ 	.word	0x00011f10
        /*05bc*/ 	.word	0x0000000b
        /*05c0*/ 	.word	0x0002d850
        /*05c4*/ 	.short	0x010a
        /*05c6*/ 	.byte	0x3f
	.zero		1


	//   ....[66]....
        /*05c8*/ 	.word	0x00011f70
        /*05cc*/ 	.word	0x0000000c
        /*05d0*/ 	.word	0x0002d830
        /*05d4*/ 	.short	0x010a
        /*05d6*/ 	.byte	0x3f
	.zero		1


	//   ....[67]....
        /*05d8*/ 	.word	0x00011fd0
        /*05dc*/ 	.word	0x0000000c
        /*05e0*/ 	.word	0x0002d850
        /*05e4*/ 	.short	0x010a
        /*05e6*/ 	.byte	0x3f
	.zero		1


	//   ....[68]....
        /*05e8*/ 	.word	0x00012030
        /*05ec*/ 	.word	0x0000000e
        /*05f0*/ 	.word	0x0002d830
        /*05f4*/ 	.short	0x010a
        /*05f6*/ 	.byte	0x3f
	.zero		1


	//   ....[69]....
        /*05f8*/ 	.word	0x00012090
        /*05fc*/ 	.word	0x0000000e
        /*0600*/ 	.word	0x0002d850
        /*0604*/ 	.short	0x010a
        /*0606*/ 	.byte	0x3f
	.zero		1


	//   ....[70]....
        /*0608*/ 	.word	0x000120f0
        /*060c*/ 	.word	0x00000003
        /*0610*/ 	.word	0x0002d850
        /*0614*/ 	.short	0x010a
        /*0616*/ 	.byte	0x3f
	.zero		1


	//   ....[71]....
        /*0618*/ 	.word	0x00012240
        /*061c*/ 	.word	0x0000000d
        /*0620*/ 	.word	0x0002d840
        /*0624*/ 	.short	0x010a
        /*0626*/ 	.byte	0x3f
	.zero		1


	//   ....[72]....
        /*0628*/ 	.word	0x000122a0
        /*062c*/ 	.word	0x00000005
        /*0630*/ 	.word	0x0002d820
        /*0634*/ 	.short	0x010a
        /*0636*/ 	.byte	0x3f
	.zero		1


	//   ....[73]....
        /*0638*/ 	.word	0x000122f0
        /*063c*/ 	.word	0x00000003
        /*0640*/ 	.word	0x0002d840
        /*0644*/ 	.short	0x010a
        /*0646*/ 	.byte	0x3f
	.zero		1


	//   ....[74]....
        /*0648*/ 	.word	0x00012340
        /*064c*/ 	.word	0x00000002
        /*0650*/ 	.word	0x00000060
        /*0654*/ 	.short	0x010a
        /*0656*/ 	.byte	0x3f
	.zero		1


	//   ....[75]....
        /*0658*/ 	.word	0x00012390
        /*065c*/ 	.word	0x00000004
        /*0660*/ 	.word	0x0002d840
        /*0664*/ 	.short	0x010a
        /*0666*/ 	.byte	0x3f
	.zero		1


	//   ....[76]....
        /*0668*/ 	.word	0x000123e0
        /*066c*/ 	.word	0x00000003
        /*0670*/ 	.word	0x00000060
        /*0674*/ 	.short	0x010a
        /*0676*/ 	.byte	0x3f
	.zero		1


	//   ....[77]....
        /*0678*/ 	.word	0x00012430
        /*067c*/ 	.word	0x00000003
        /*0680*/ 	.word	0x0002d840
        /*0684*/ 	.short	0x010a
        /*0686*/ 	.byte	0x3f
	.zero		1


	//   ....[78]....
        /*0688*/ 	.word	0x00012480
        /*068c*/ 	.word	0x00000003
        /*0690*/ 	.word	0x00000060
        /*0694*/ 	.short	0x010a
        /*0696*/ 	.byte	0x3f
	.zero		1


	//   ....[79]....
        /*0698*/ 	.word	0x000124d0
        /*069c*/ 	.word	0x00000003
        /*06a0*/ 	.word	0x0002d860
        /*06a4*/ 	.short	0x010a
        /*06a6*/ 	.byte	0x3f
	.zero		1


	//   ....[80]....
        /*06a8*/ 	.word	0x000125b0
        /*06ac*/ 	.word	0x00000009
        /*06b0*/ 	.word	0x0002d820
        /*06b4*/ 	.short	0x010a
        /*06b6*/ 	.byte	0x3f
	.zero		1


	//   ....[81]....
        /*06b8*/ 	.word	0x00012600
        /*06bc*/ 	.word	0x00000005
        /*06c0*/ 	.word	0x00000000
        /*06c4*/ 	.short	0x010a
        /*06c6*/ 	.byte	0x3f
	.zero		1


	//   ....[82]....
        /*06c8*/ 	.word	0x00012650
        /*06cc*/ 	.word	0x00000003
        /*06d0*/ 	.word	0x00000000
        /*06d4*/ 	.short	0x010a
        /*06d6*/ 	.byte	0x3f
	.zero		1


	//   ....[83]....
        /*06d8*/ 	.word	0x000126a0
        /*06dc*/ 	.word	0x00000013
        /*06e0*/ 	.word	0x00000000
        /*06e4*/ 	.short	0x010a
        /*06e6*/ 	.byte	0x3f
	.zero		1


	//----- nvinfo : EIATTR_NUM_MBARRIERS
	.align		4
.L_179:
        /*06e8*/ 	.byte	0x03, 0x38
        /*06ea*/ 	.short	0x0016


	//----- nvinfo : EIATTR_EXIT_INSTR_OFFSETS
	.align		4
        /*06ec*/ 	.byte	0x04, 0x1c
        /*06ee*/ 	.short	(.L_181 - .L_180)


	//   ....[0]....
.L_180:
        /*06f0*/ 	.word	0x00000a50


	//   ....[1]....
        /*06f4*/ 	.word	0x0000eaa0


	//   ....[2]....
        /*06f8*/ 	.word	0x0000eb00


	//   ....[3]....
        /*06fc*/ 	.word	0x00011bb0


	//   ....[4]....
        /*0700*/ 	.word	0x00011de0


	//----- nvinfo : EIATTR_MAX_THREADS
	.align		4
.L_181:
        /*0704*/ 	.byte	0x04, 0x05
        /*0706*/ 	.short	(.L_183 - .L_182)
.L_182:
        /*0708*/ 	.word	0x00000200
        /*070c*/ 	.word	0x00000001
        /*0710*/ 	.word	0x00000001


	//----- nvinfo : EIATTR_CRS_STACK_SIZE
	.align		4
.L_183:
        /*0714*/ 	.byte	0x04, 0x1e
        /*0716*/ 	.short	(.L_185 - .L_184)
.L_184:
        /*0718*/ 	.word	0x00000000


	//----- nvinfo : EIATTR_CBANK_PARAM_SIZE
	.align		4
.L_185:
        /*071c*/ 	.byte	0x03, 0x19
        /*071e*/ 	.short	0x0bf0


	//----- nvinfo : EIATTR_PARAM_CBANK
	.align		4
        /*0720*/ 	.byte	0x04, 0x0a
        /*0722*/ 	.short	(.L_187 - .L_186)
	.align		4
.L_186:
        /*0724*/ 	.word	index@(.nv.constant0._ZN7cutlass13device_kernelIN5flash11enable_sm90INS1_16FlashAttnFwdSm90INS1_25CollectiveMainloopFwdSm90ILi2EN4cute5tupleIJNS5_1CILi1EEES8_S8_EEENS6_IJNS7_ILi192EEENS7_ILi128EEENS7_ILi96EEEEEELi96ENS_6half_tEfNS_4arch4Sm90ELb0ELb1ELb0ELb0ELb0ELb0ELb0ELb0ELb1ELb0ELb0ELb0EEENS1_21CollectiveEpilogueFwdINS6_IJSA_SC_SB_EEES9_SE_SG_Li384ELb0ELb0ELb0ELb0EEENS1_30DynamicPersistentTileSchedulerILi384ELi32ELb0ELb0ELb1EEEEEEEEEvNT_6ParamsE)
        /*0728*/ 	.short	0x0210
        /*072a*/ 	.short	0x0bf0


	//----- nvinfo : EIATTR_SW_WAR
	.align		4
.L_187:
        /*072c*/ 	.byte	0x04, 0x36
        /*072e*/ 	.short	(.L_189 - .L_188)
.L_188:
        /*0730*/ 	.word	0x00000008
.L_189:


//--------------------- .nv.info._ZN7cutlass13device_kernelIN5flash11enable_sm90INS1_16FlashAttnFwdSm90INS1_25CollectiveMainloopFwdSm90ILi2EN4cute5tupleIJNS5_1CILi1EEES8_S8_EEENS6_IJNS7_ILi192EEENS7_ILi128EEENS7_ILi96EEEEEELi96ENS_6half_tEfNS_4arch4Sm90ELb0ELb1ELb0ELb1ELb0ELb0ELb0ELb0ELb1ELb0ELb0ELb0EEENS1_21CollectiveEpilogueFwdINS6_IJSA_SC_SB_EEES9_SE_SG_Li384ELb1ELb0ELb0ELb0EEENS1_36VarlenDynamicPersistentTileSchedulerILi192ELi128ELi384ELi32ELb0ELb0ELb1ELb1ELb0ELb1EEEEEEEEEvNT_6ParamsE --------------------------
	.section	.nv.info._ZN7cutlass13device_kernelIN5flash11enable_sm90INS1_16FlashAttnFwdSm90INS1_25CollectiveMainloopFwdSm90ILi2EN4cute5tupleIJNS5_1CILi1EEES8_S8_EEENS6_IJNS7_ILi192EEENS7_ILi128EEENS7_ILi96EEEEEELi96ENS_6half_tEfNS_4arch4Sm90ELb0ELb1ELb0ELb1ELb0ELb0ELb0ELb0ELb1ELb0ELb0ELb0EEENS1_21CollectiveEpilogueFwdINS6_IJSA_SC_SB_EEES9_SE_SG_Li384ELb1ELb0ELb0ELb0EEENS1_36VarlenDynamicPersistentTileSchedulerILi192ELi128ELi384ELi32ELb0ELb0ELb1ELb1ELb0ELb1EEEEEEEEEvNT_6ParamsE,"",@"SHT_CUDA_INFO"
	.sectionflags	@""
	.align	4


	//----- nvinfo : EIATTR_CUDA_API_VERSION
	.align		4
        /*0000*/ 	.byte	0x04, 0x37
        /*0002*/ 	.short	(.L_191 - .L_190)
.L_190:
        /*0004*/ 	.word	0x00000082


	//----- nvinfo : EIATTR_KPARAM_INFO
	.align		4
.L_191:
        /*0008*/ 	.byte	0x04, 0x17
        /*000a*/ 	.short	(.L_193 - .L_192)
.L_192:
        /*000c*/ 	.word	0x00000000
        /*0010*/ 	.short	0x0000
        /*0012*/ 	.short	0x0070
        /*0014*/ 	.byte	0x00, 0xf0, 0x01, 0x28


	//----- nvinfo : EIATTR_SPARSE_MMA_MASK
	.align		4
.L_193:
        /*0018*/ 	.byte	0x03, 0x50
        /*001a*/ 	.short	0x0000


	//----- nvinfo : EIATTR_MAXREG_COUNT
	.align		4
        /*001c*/ 	.byte	0x03, 0x1b
        /*001e*/ 	.short	0x0080


	//----- nvinfo : EIATTR_NUM_BARRIERS
	.align		4
        /*0020*/ 	.byte	0x02, 0x4c
        /*0022*/ 	.byte	0x10
	.zero		1


	//----- nvinfo : EIATTR_EXTERNS
	.align		4
        /*0024*/ 	.byte	0x04, 0x0f
        /*0026*/ 	.short	(.L_195 - .L_194)


	//   ....[0]....
	.align		4
.L_194:
        /*0028*/ 	.word	index@(__assertfail)


	//----- nvinfo : EIATTR_ANNOTATIONS
	.align		4
.L_195:
        /*002c*/ 	.byte	0x04, 0x55
        /*002e*/ 	.short	(.L_197 - .L_196)


	//   ....[0]....
.L_196:
        /*0030*/ 	.word	0x00000001
        /*0034*/ 	.byte	0x40, 0x02, 0x01, 0x00, 0x01, 0x00, 0x00, 0x00, 0xd0, 0x0c, 0x01, 0x00


	//----- nvinfo : EIATTR_MERCURY_ISA_VERSION
	.align		4
.L_197:
        /*0040*/ 	.byte	0x03, 0x5f
        /*0042*/ 	.short	0x0101


	//----- nvinfo : EIATTR_UNUSED_LOAD_BYTE_OFFSET
	.align		4
        /*0044*/ 	.byte	0x04, 0x44
        /*0046*/ 	.short	(.L_199 - .L_198)


	//   ....[0]....
.L_198:
        /*0048*/ 	.word	0x00000a80
        /*004c*/ 	.word	0x0000fff0


	//   ....[1]....
        /*0050*/ 	.word	0x0000dc80
        /*0054*/ 	.word	0x0000fff0


	//----- nvinfo : EIATTR_INT_WARP_WIDE_INSTR_OFFSETS
	.align		4
.L_199:
        /*0058*/ 	.byte	0x04, 0x31
        /*005a*/ 	.short	(.L_201 - .L_200)


	//   ....[0]....
.L_200:
        /*005c*/ 	.word	0x00000160


	//   ....[1]....
        /*0060*/ 	.word	0x000001a0


	//   ....[2]....
        /*0064*/ 	.word	0x00000210


	//   ....[3]....
        /*0068*/ 	.word	0x00010880


	//   ....[4]....
        /*006c*/ 	.word	0x00010910


	//   ....[5]....
        /*0070*/ 	.word	0x00010dc0


	//   ....[6]....
        /*0074*/ 	.word	0x00010e00


	//   ....[7]....
        /*0078*/ 	.word	0x00010f40


	//   ....[8]....
        /*007c*/ 	.word	0x00011010


	//   ....[9]....
        /*0080*/ 	.word	0x00012ee0


	//   ....[10]....
        /*0084*/ 	.word	0x00012f70


	//----- nvinfo : EIATTR_COOP_GROUP_MASK_REGIDS
	.align		4
.L_201:
        /*0088*/ 	.byte	0x04, 0x29
        /*008a*/ 	.short	(.L_203 - .L_202)


	//   ....[0]....
.L_202:
        /*008c*/ 	.word	0xffffffff


	//   ....[1]....
        /*0090*/ 	.word	0xffffffff


	//   ....[2]....
        /*0094*/ 	.word	0xffffffff


	//   ....[3]....
        /*0098*/ 	.word	0xffffffff


	//   ....[4]....
        /*009c*/ 	.word	0xffffffff


	//   ....[5]....
        /*00a0*/ 	.word	0xffffffff


	//   ....[6]....
        /*00a4*/ 	.word	0xffffffff


	//   ....[7]....
        /*00a8*/ 	.word	0xffffffff


	//   ....[8]....
        /*00ac*/ 	.word	0xffffffff


	//   ....[9]....
        /*00b0*/ 	.word	0xffffffff


	//   ....[10]....
        /*00b4*/ 	.word	0xffffffff


	//   ....[11]....
        /*00b8*/ 	.word	0xffffffff


	//   ....[12]....
        /*00bc*/ 	.word	0xffffffff


	//   ....[13]....
        /*00c0*/ 	.word	0xffffffff


	//   ....[14]....
        /*00c4*/ 	.word	0xffffffff


	//   ....[15]....
        /*00c8*/ 	.word	0xffffffff


	//   ....[16]....
        /*00cc*/ 	.word	0xffffffff


	//   ....[17]....
        /*00d0*/ 	.word	0xffffffff


	//   ....[18]....
        /*00d4*/ 	.word	0xffffffff


	//   ....[19]....
        /*00d8*/ 	.word	0xffffffff


	//   ....[20]....
        /*00dc*/ 	.word	0xffffffff


	//   ....[21]....
        /*00e0*/ 	.word	0xffffffff


	//   ....[22]....
        /*00e4*/ 	.word	0xffffffff


	//   ....[23]....
        /*00e8*/ 	.word	0xffffffff


	//   ....[24]....
        /*00ec*/ 	.word	0xffffffff


	//   ....[25]....
        /*00f0*/ 	.word	0xffffffff


	//   ....[26]....
        /*00f4*/ 	.word	0xffffffff


	//   ....[27]....
        /*00f8*/ 	.word	0xffffffff


	//   ....[28]....
        /*00fc*/ 	.word	0xffffffff


	//   ....[29]....
        /*0100*/ 	.word	0xffffffff


	//   ....[30]....
        /*0104*/ 	.word	0xffffffff


	//   ....[31]....
        /*0108*/ 	.word	0xffffffff


	//   ....[32]....
        /*010c*/ 	.word	0xffffffff


	//   ....[33]....
        /*0110*/ 	.word	0xffffffff


	//   ....[34]....
        /*0114*/ 	.word	0xffffffff


	//   ....[35]....
        /*0118*/ 	.word	0xffffffff


	//   ....[36]....
        /*011c*/ 	.word	0xffffffff


	//   ....[37]....
        /*0120*/ 	.word	0xffffffff


	//   ....[38]....
        /*0124*/ 	.word	0xffffffff


	//   ....[39]....
        /*0128*/ 	.word	0xffffffff


	//   ....[40]....
        /*012c*/ 	.word	0xffffffff


	//   ....[41]....
        /*0130*/ 	.word	0xffffffff


	//   ....[42]....
        /*0134*/ 	.word	0xffffffff


	//   ....[43]....
        /*0138*/ 	.word	0xffffffff


	//   ....[44]....
        /*013c*/ 	.word	0xffffffff


	//   ....[45]....
        /*0140*/ 	.word	0xffffffff


	//   ....[46]....
        /*0144*/ 	.word	0xffffffff


	//   ....[47]....
        /*0148*/ 	.word	0xffffffff


	//   ....[48]....
        /*014c*/ 	.word	0xffffffff


	//   ....[49]....
        /*0150*/ 	.word	0xffffffff


	//   ....[50]....
        /*0154*/ 	.word	0xffffffff


	//   ....[51]....
        /*0158*/ 	.word	0xffffffff


	//   ....[52]....
        /*015c*/ 	.word	0xffffffff


	//   ....[53]....
        /*0160*/ 	.word	0xffffffff


	//   ....[54]....
        /*0164*/ 	.word	0xffffffff


	//   ....[55]....
        /*0168*/ 	.word	0xffffffff


	//   ....[56]....
        /*016c*/ 	.word	0xffffffff


	//   ....[57]....
        /*0170*/ 	.word	0xffffffff


	//   ....[58]....
        /*0174*/ 	.word	0xffffffff


	//   ....[59]....
        /*0178*/ 	.word	0xffffffff


	//   ....[60]....
        /*017c*/ 	.word	0xffffffff


	//   ....[61]....
        /*0180*/ 	.word	0xffffffff


	//   ....[62]....
        /*0184*/ 	.word	0xffffffff


	//   ....[63]....
        /*0188*/ 	.word	0xffffffff


	//   ....[64]....
        /*018c*/ 	.word	0xffffffff


	//   ....[65]....
        /*0190*/ 	.word	0xffffffff


	//   ....[66]....
        /*0194*/ 	.word	0x0500000f


	//   ....[67]....
        /*0198*/ 	.word	0x0500000f


	//   ....[68]....
        /*019c*/ 	.word	0x0500000f


	//   ....[69]....
        /*01a0*/ 	.word	0x0500000f


	//   ....[70]....
        /*01a4*/ 	.word	0x0500000f


	//   ....[71]....
        /*01a8*/ 	.word	0x0500000f


	//   ....[72]....
        /*01ac*/ 	.word	0x0500000f


	//   ....[73]....
        /*01b0*/ 	.word	0x0500000f


	//   ....[74]....
        /*01b4*/ 	.word	0x0500000f


	//   ....[75]....
        /*01b8*/ 	.word	0x0500000f


	//   ....[76]....
        /*01bc*/ 	.word	0x0500000f


	//   ....[77]....
        /*01c0*/ 	.word	0x0500000f


	//   ....[78]....
        /*01c4*/ 	.word	0x0500000f


	//   ....[79]....
        /*01c8*/ 	.word	0x0500000f


	//   ....[80]....
        /*01cc*/ 	.word	0x0500000f


	//   ....[81]....
        /*01d0*/ 	.word	0x0500000f


	//   ....[82]....
        /*01d4*/ 	.word	0x0500000f


	//   ....[83]....
        /*01d8*/ 	.word	0x0500000f


	//   ....[84]....
        /*01dc*/ 	.word	0x0500000f


	//----- nvinfo : EIATTR_COOP_GROUP_INSTR_OFFSETS
	.align		4
.L_203:
        /*01e0*/ 	.byte	0x04, 0x28
        /*01e2*/ 	.short	(.L_205 - .L_204)


	//   ....[0]....
.L_204:
        /*01e4*/ 	.word	0x00000070


	//   ....[1]....
        /*01e8*/ 	.word	0x00000170


	//   ....[2]....
        /*01ec*/ 	.word	0x000001c0


	//   ....[3]....
        /*01f0*/ 	.word	0x000003f0


	//   ....[4]....
        /*01f4*/ 	.word	0x00000550


	//   ....[5]....
        /*01f8*/ 	.word	0x00000670


	//   ....[6]....
        /*01fc*/ 	.word	0x000007d0


	//   ....[7]....
        /*0200*/ 	.word	0x000018b0


	//   ....[8]....
        /*0204*/ 	.word	0x00003420


	//   ....[9]....
        /*0208*/ 	.word	0x00003530


	//   ....[10]....
        /*020c*/ 	.word	0x00003e00


	//   ....[11]....
        /*0210*/ 	.word	0x00003e60


	//   ....[12]....
        /*0214*/ 	.word	0x00004a90


	//   ....[13]....
        /*0218*/ 	.word	0x000064c0


	//   ....[14]....
        /*021c*/ 	.word	0x000065c0


	//   ....[15]....
        /*0220*/ 	.word	0x00006e60


	//   ....[16]....
        /*0224*/ 	.word	0x00006ef0


	//   ....[17]....
        /*0228*/ 	.word	0x00007e50


	//   ....[18]....
        /*022c*/ 	.word	0x000088a0


	//   ....[19]....
        /*0230*/ 	.word	0x000088f0


	//   ....[20]....
        /*0234*/ 	.word	0x00008e50


	//   ....[21]....
        /*0238*/ 	.word	0x00008ed0


	//   ....[22]....
        /*023c*/ 	.word	0x0000a130


	//   ....[23]....
        /*0240*/ 	.word	0x0000b890


	//   ....[24]....
        /*0244*/ 	.word	0x0000b990


	//   ....[25]....
        /*0248*/ 	.word	0x0000c1b0


	//   ....[26]....
        /*024c*/ 	.word	0x0000c260


	//   ....[27]....
        /*0250*/ 	.word	0x0000d220


	//   ....[28]....
        /*0254*/ 	.word	0x0000d330


	//   ....[29]....
        /*0258*/ 	.word	0x0000d390


	//   ....[30]....
        /*025c*/ 	.word	0x0000d4a0


	//   ....[31]....
        /*0260*/ 	.word	0x0000d4c0


	//   ....[32]....
        /*0264*/ 	.word	0x0000f480


	//   ....[33]....
        /*0268*/ 	.word	0x0000f600


	//   ....[34]....
        /*026c*/ 	.word	0x0000f630


	//   ....[35]....
        /*0270*/ 	.word	0x0000f670


	//   ....[36]....
        /*0274*/ 	.word	0x0000f6e0


	//   ....[37]....
        /*0278*/ 	.word	0x0000f740


	//   ....[38]....
        /*027c*/ 	.word	0x0000f780


	//   ....[39]....
        /*0280*/ 	.word	0x0000f900


	//   ....[40]....
        /*0284*/ 	.word	0x0000f960


	//   ....[41]....
        /*0288*/ 	.word	0x0000f9a0


	//   ....[42]....
        /*028c*/ 	.word	0x0000f9e0


	//   ....[43]....
        /*0290*/ 	.word	0x0000fa10


	//   ....[44]....
        /*0294*/ 	.word	0x0000fa40


	//   ....[45]....
        /*0298*/ 	.word	0x0000fae0


	//   ....[46]....
        /*029c*/ 	.word	0x0000fb40


	//   ....[47]....
        /*02a0*/ 	.word	0x0000fbd0


	//   ....[48]....
        /*02a4*/ 	.word	0x000132e0


	//   ....[49]....
        /*02a8*/ 	.word	0x000132f0


	//   ....[50]....
        /*02ac*/ 	.word	0x000133e0


	//   ....[51]....
        /*02b0*/ 	.word	0x00013440


	//   ....[52]....
        /*02b4*/ 	.word	0x00013480


	//   ....[53]....
        /*02b8*/ 	.word	0x000134c0


	//   ....[54]....
        /*02bc*/ 	.word	0x000134f0


	//   ....[55]....
        /*02c0*/ 	.word	0x00013520


	//   ....[56]....
        /*02c4*/ 	.word	0x00013690


	//   ....[57]....
        /*02c8*/ 	.word	0x000136f0


	//   ....[58]....
        /*02cc*/ 	.word	0x00013730


	//   ....[59]....
        /*02d0*/ 	.word	0x00013770


	//   ....[60]....
        /*02d4*/ 	.word	0x000137a0


	//   ....[61]....
        /*02d8*/ 	.word	0x000137d0


	//   ....[62]....
        /*02dc*/ 	.word	0x00013890


	//   ....[63]....
        /*02e0*/ 	.word	0x000138b0


	//   ....[64]....
        /*02e4*/ 	.word	0x00013920


	//   ....[65]....
        /*02e8*/ 	.word	0x00013f70


	//   ....[66]....
        /*02ec*/ 	.word	0x000145d0


	//   ....[67]....
        /*02f0*/ 	.word	0x000149c0


	//   ....[68]....
        /*02f4*/ 	.word	0x00014a50


	//   ....[69]....
        /*02f8*/ 	.word	0x00014af0


	//   ....[70]....
        /*02fc*/ 	.word	0x00014ba0


	//   ....[71]....
        /*0300*/ 	.word	0x00014c20


	//   ....[72]....
        /*0304*/ 	.word	0x00014ca0


	//   ....[73]....
        /*0308*/ 	.word	0x00014d20


	//   ....[74]....
        /*030c*/ 	.word	0x00014da0


	//   ....[75]....
        /*0310*/ 	.word	0x00014e30


	//   ....[76]....
        /*0314*/ 	.word	0x00014ee0


	//   ....[77]....
        /*0318*/ 	.word	0x00014f60


	//   ....[78]....
        /*031c*/ 	.word	0x00014fe0


	//   ....[79]....
        /*0320*/ 	.word	0x00015060


	//   ....[80]....
        /*0324*/ 	.word	0x000150e0


	//   ....[81]....
        /*0328*/ 	.word	0x00015150


	//   ....[82]....
        /*032c*/ 	.word	0x000151f0


	//   ....[83]....
        /*0330*/ 	.word	0x00015280


	//   ....[84]....
        /*0334*/ 	.word	0x000153a0


	//----- nvinfo : EIATTR_REG_RECONFIG
	.align		4
.L_205:
        /*0338*/ 	.byte	0x01, 0x54
	.zero		2


	//----- nvinfo : EIATTR_SYSCALL_OFFSETS
	.align		4
        /*033c*/ 	.byte	0x04, 0x46
        /*033e*/ 	.short	(.L_207 - .L_206)


	//   ....[0]....
.L_206:
        /*0340*/ 	.word	0x00001aa0


	//   ....[1]....
        /*0344*/ 	.word	0x00010a90


	//   ....[2]....
        /*0348*/ 	.word	0x00010bc0


	//   ....[3]....
        /*034c*/ 	.word	0x00010cc0


	//----- nvinfo : EIATTR_MBARRIER_INSTR_OFFSETS
	.align		4
.L_207:
        /*0350*/ 	.byte	0x04, 0x39
        /*0352*/ 	.short	(.L_209 - .L_208)


	//   ....[0]....
.L_208:
        /*0354*/ 	.word	0x000002a0
        /*0358*/ 	.word	0x000000ff
        /*035c*/ 	.word	0x0002d800
        /*0360*/ 	.short	0x0100
        /*0362*/ 	.byte	0x08
	.zero		1


	//   ....[1]....
        /*0364*/ 	.word	0x000002b0
        /*0368*/ 	.word	0x000000ff
        /*036c*/ 	.word	0x0002d820
        /*0370*/ 	.short	0x0100
        /*0372*/ 	.byte	0x08
	.zero		1


	//   ....[2]....
        /*0374*/ 	.word	0x000003a0
        /*0378*/ 	.word	0x000000ff
        /*037c*/ 	.word	0x0002d830
        /*0380*/ 	.short	0x0100
        /*0382*/ 	.byte	0x08
	.zero		1


	//   ....[3]....
        /*0384*/ 	.word	0x000003b0
        /*0388*/ 	.word	0x000000ff
        /*038c*/ 	.word	0x0002d840
        /*0390*/ 	.short	0x0100
        /*0392*/ 	.byte	0x08
	.zero		1


	//   ....[4]....
        /*0394*/ 	.word	0x000003c0
        /*0398*/ 	.word	0x000000ff
        /*039c*/ 	.word	0x0002d838
        /*03a0*/ 	.short	0x0100
        /*03a2*/ 	.byte	0x08
	.zero		1


	//   ....[5]....
        /*03a4*/ 	.word	0x000003d0
        /*03a8*/ 	.word	0x000000ff
        /*03ac*/ 	.word	0x0002d848
        /*03b0*/ 	.short	0x0100
        /*03b2*/ 	.byte	0x08
	.zero		1


	//   ....[6]....
        /*03b4*/ 	.word	0x00000500
        /*03b8*/ 	.word	0x000000ff
        /*03bc*/ 	.word	0x0002d850
        /*03c0*/ 	.short	0x0100
        /*03c2*/ 	.byte	0x08
	.zero		1


	//   ....[7]....
        /*03c4*/ 	.word	0x00000510
        /*03c8*/ 	.word	0x000000ff
        /*03cc*/ 	.word	0x0002d860
        /*03d0*/ 	.short	0x0100
        /*03d2*/ 	.byte	0x08
	.zero		1


	//   ....[8]....
        /*03d4*/ 	.word	0x00000520
        /*03d8*/ 	.word	0x000000ff
        /*03dc*/ 	.word	0x0002d858
        /*03e0*/ 	.short	0x0100
        /*03e2*/ 	.byte	0x08
	.zero		1


	//   ....[9]....
        /*03e4*/ 	.word	0x00000530
        /*03e8*/ 	.word	0x000000ff
        /*03ec*/ 	.word	0x0002d868
        /*03f0*/ 	.short	0x0100
        /*03f2*/ 	.byte	0x08
	.zero		1


	//   ....[10]....
        /*03f4*/ 	.word	0x00000620
        /*03f8*/ 	.word	0x000000ff
        /*03fc*/ 	.word	0x0002d870
        /*0400*/ 	.short	0x0100
        /*0402*/ 	.byte	0x06
	.zero		1


	//   ....[11]....
        /*0404*/ 	.word	0x00000630
        /*0408*/ 	.word	0x000000ff
        /*040c*/ 	.word	0x0002d880
        /*0410*/ 	.short	0x0100
        /*0412*/ 	.byte	0x06
	.zero		1


	//   ....[12]....
        /*0414*/ 	.word	0x00000640
        /*0418*/ 	.word	0x000000ff
        /*041c*/ 	.word	0x0002d878
        /*0420*/ 	.short	0x0100
        /*0422*/ 	.byte	0x06
	.zero		1


	//   ....[13]....
        /*0424*/ 	.word	0x00000650
        /*0428*/ 	.word	0x000000ff
        /*042c*/ 	.word	0x0002d888
        /*0430*/ 	.short	0x0100
        /*0432*/ 	.byte	0x06
	.zero		1


	//   ....[14]....
        /*0434*/ 	.word	0x00000780
        /*0438*/ 	.word	0x000000ff
        /*043c*/ 	.word	0x0002d890
        /*0440*/ 	.short	0x0100
        /*0442*/ 	.byte	0x08
	.zero		1


	//   ....[15]....
        /*0444*/ 	.word	0x00000790
        /*0448*/ 	.word	0x000000ff
        /*044c*/ 	.word	0x0002d8a0
        /*0450*/ 	.short	0x0100
        /*0452*/ 	.byte	0x08
	.zero		1


	//   ....[16]....
        /*0454*/ 	.word	0x000007a0
        /*0458*/ 	.word	0x000000ff
        /*045c*/ 	.word	0x0002d898
        /*0460*/ 	.short	0x0100
        /*0462*/ 	.byte	0x08
	.zero		1


	//   ....[17]....
        /*0464*/ 	.word	0x000007b0
        /*0468*/ 	.word	0x000000ff
        /*046c*/ 	.word	0x0002d8a8
        /*0470*/ 	.short	0x0100
        /*0472*/ 	.byte	0x08
	.zero		1


	//   ....[18]....
        /*0474*/ 	.word	0x000008e0
        /*0478*/ 	.word	0x000000ff
        /*047c*/ 	.word	0x0002d8b0
        /*0480*/ 	.short	0x0100
        /*0482*/ 	.byte	0x08
	.zero		1


	//   ....[19]....
        /*0484*/ 	.word	0x000008f0
        /*0488*/ 	.word	0x000000ff
        /*048c*/ 	.word	0x0002d8c0
        /*0490*/ 	.short	0x0100
        /*0492*/ 	.byte	0x08
	.zero		1


	//   ....[20]....
        /*0494*/ 	.word	0x00000900
        /*0498*/ 	.word	0x000000ff
        /*049c*/ 	.word	0x0002d8b8
        /*04a0*/ 	.short	0x0100
        /*04a2*/ 	.byte	0x08
	.zero		1


	//   ....[21]....
        /*04a4*/ 	.word	0x00000910
        /*04a8*/ 	.word	0x000000ff
        /*04ac*/ 	.word	0x0002d8c8
        /*04b0*/ 	.short	0x0100
        /*04b2*/ 	.byte	0x08
	.zero		1


	//   ....[22]....
        /*04b4*/ 	.word	0x00001b20
        /*04b8*/ 	.word	0x000000ff
        /*04bc*/ 	.word	0x0002d800
        /*04c0*/ 	.short	0x010a
        /*04c2*/ 	.byte	0x2a
	.zero		1


	//   ....[23]....
        /*04c4*/ 	.word	0x00001ba0
        /*04c8*/ 	.word	0x00000005
        /*04cc*/ 	.word	0x0002d830
        /*04d0*/ 	.short	0x010a
        /*04d2*/ 	.byte	0x3f
	.zero		1


	//   ....[24]....
        /*04d4*/ 	.word	0x00001c00
        /*04d8*/ 	.word	0x00000005
        /*04dc*/ 	.word	0x0002d830
        /*04e0*/ 	.short	0x010a
        /*04e2*/ 	.byte	0x3f
	.zero		1


	//   ....[25]....
        /*04e4*/ 	.word	0x00002030
        /*04e8*/ 	.word	0x00000000
        /*04ec*/ 	.word	0x00000000
        /*04f0*/ 	.short	0x0101
        /*04f2*/ 	.byte	0x3f
	.zero		1


	//   ....[26]....
        /*04f4*/ 	.word	0x00004f10
        /*04f8*/ 	.word	0x000000ff
        /*04fc*/ 	.word	0x0002d830
        /*0500*/ 	.short	0x010a
        /*0502*/ 	.byte	0x06
	.zero		1


	//   ....[27]....
        /*0504*/ 	.word	0x00004f50
        /*0508*/ 	.word	0x000000ff
        /*050c*/ 	.word	0x0002d830
        /*0510*/ 	.short	0x010a
        /*0512*/ 	.byte	0x06
	.zero		1


	//   ....[28]....
        /*0514*/ 	.word	0x000051f0
        /*0518*/ 	.word	0x000000ff
        /*051c*/ 	.word	0x0002d850
        /*0520*/ 	.short	0x010a
        /*0522*/ 	.byte	0x06
	.zero		1


	//   ....[29]....
        /*0524*/ 	.word	0x00005230
        /*0528*/ 	.word	0x000000ff
        /*052c*/ 	.word	0x0002d850
        /*0530*/ 	.short	0x010a
        /*0532*/ 	.byte	0x06
	.zero		1


	//   ....[30]....
        /*0534*/ 	.word	0x00005760
        /*0538*/ 	.word	0x0000000e
        /*053c*/ 	.word	0x00000000
        /*0540*/ 	.short	0x0101
        /*0542*/ 	.byte	0x3f
	.zero		1


	//   ....[31]....
        /*0544*/ 	.word	0x000072a0
        /*0548*/ 	.word	0x00000018
        /*054c*/ 	.word	0x00000000
        /*0550*/ 	.short	0x0101
        /*0552*/ 	.byte	0x3f
	.zero		1


	//   ....[32]....
        /*0554*/ 	.word	0x000081d0
        /*0558*/ 	.word	0x000000ff
        /*055c*/ 	.word	0x0002d830
        /*0560*/ 	.short	0x010a
        /*0562*/ 	.byte	0x06
	.zero		1


	//   ....[33]....
        /*0564*/ 	.word	0x00008210
        /*0568*/ 	.word	0x000000ff
        /*056c*/ 	.word	0x0002d830
        /*0570*/ 	.short	0x010a
        /*0572*/ 	.byte	0x06
	.zero		1


	//   ....[34]....
        /*0574*/ 	.word	0x000084b0
        /*0578*/ 	.word	0x000000ff
        /*057c*/ 	.word	0x0002d850
        /*0580*/ 	.short	0x010a
        /*0582*/ 	.byte	0x06
	.zero		1


	//   ....[35]....
        /*0584*/ 	.word	0x000084f0
        /*0588*/ 	.word	0x000000ff
        /*058c*/ 	.word	0x0002d850
        /*0590*/ 	.short	0x010a
        /*0592*/ 	.byte	0x06
	.zero		1


	//   ....[36]....
        /*0594*/ 	.word	0x000096d0
        /*0598*/ 	.word	0x00000022
        /*059c*/ 	.word	0x00000000
        /*05a0*/ 	.short	0x0101
        /*05a2*/ 	.byte	0x3f
	.zero		1


	//   ....[37]....
        /*05a4*/ 	.word	0x00009750
        /*05a8*/ 	.word	0x00000023
        /*05ac*/ 	.word	0x00000000
        /*05b0*/ 	.short	0x0101
        /*05b2*/ 	.byte	0x3f
	.zero		1


	//   ....[38]....
        /*05b4*/ 	.word	0x0000a300
        /*05b8*/ 	.word	0x000000ff
        /*05bc*/ 	.word	0x0002d830
        /*05c0*/ 	.short	0x010a
        /*05c2*/ 	.byte	0x06
	.zero		1


	//   ....[39]....
        /*05c4*/ 	.word	0x0000a340
        /*05c8*/ 	.word	0x000000ff
        /*05cc*/ 	.word	0x0002d830
        /*05d0*/ 	.short	0x010a
        /*05d2*/ 	.byte	0x06
	.zero		1


	//   ....[40]....
        /*05d4*/ 	.word	0x0000a5e0
        /*05d8*/ 	.word	0x000000ff
        /*05dc*/ 	.word	0x0002d850
        /*05e0*/ 	.short	0x010a
        /*05e2*/ 	.byte	0x06
	.zero		1


	//   ....[41]....
        /*05e4*/ 	.word	0x0000a620
        /*05e8*/ 	.word	0x000000ff
        /*05ec*/ 	.word	0x0002d850
        /*05f0*/ 	.short	0x010a
        /*05f2*/ 	.byte	0x06
	.zero		1


	//   ....[42]....
        /*05f4*/ 	.word	0x0000aaf0
        /*05f8*/ 	.word	0x00000007
        /*05fc*/ 	.word	0x00000000
        /*0600*/ 	.short	0x0101
        /*0602*/ 	.byte	0x3f
	.zero		1


	//   ....[43]....
        /*0604*/ 	.word	0x0000c590
        /*0608*/ 	.word	0x0000000d
        /*060c*/ 	.word	0x00000000
        /*0610*/ 	.short	0x0101
        /*0612*/ 	.byte	0x3f
	.zero		1


	//   ....[44]....
        /*0614*/ 	.word	0x0000d2a0
        /*0618*/ 	.word	0x000000ff
        /*061c*/ 	.word	0x0002d850
        /*0620*/ 	.short	0x010a
        /*0622*/ 	.byte	0x09
	.zero		1


	//   ....[45]....
        /*0624*/ 	.word	0x0000d2e0
        /*0628*/ 	.word	0x000000ff
        /*062c*/ 	.word	0x0002d850
        /*0630*/ 	.short	0x010a
        /*0632*/ 	.byte	0x09
	.zero		1


	//   ....[46]....
        /*0634*/ 	.word	0x0000d920
        /*0638*/ 	.word	0x00000005
        /*063c*/ 	.word	0x00000000
        /*0640*/ 	.short	0x0101
        /*0642*/ 	.byte	0x3f
	.zero		1


	//   ....[47]....
        /*0644*/ 	.word	0x0000e920
        /*0648*/ 	.word	0x000000ff
        /*064c*/ 	.word	0x00000000
        /*0650*/ 	.short	0x0101
        /*0652*/ 	.byte	0x04
	.zero		1


	//   ....[48]....
        /*0654*/ 	.word	0x000112f0
        /*0658*/ 	.word	0x00000005
        /*065c*/ 	.word	0x0002d840
        /*0660*/ 	.short	0x010a
        /*0662*/ 	.byte	0x3f
	.zero		1


	//   ....[49]....
        /*0664*/ 	.word	0x000117e0
        /*0668*/ 	.word	0x00000019
        /*066c*/ 	.word	0x0002d820
        /*0670*/ 	.short	0x010a
        /*0672*/ 	.byte	0x3f
	.zero		1


	//   ....[50]....
        /*0674*/ 	.word	0x00011ac0
        /*0678*/ 	.word	0x00000003
        /*067c*/ 	.word	0x0002d840
        /*0680*/ 	.short	0x010a
        /*0682*/ 	.byte	0x3f
	.zero		1


	//   ....[51]....
        /*0684*/ 	.word	0x00011d40
        /*0688*/ 	.word	0x00000002
        /*068c*/ 	.word	0x00000060
        /*0690*/ 	.short	0x010a
        /*0692*/ 	.byte	0x3f
	.zero		1


	//   ....[52]....
        /*0694*/ 	.word	0x00012260
        /*0698*/ 	.word	0x00000003
        /*069c*/ 	.word	0x0002d840
        /*06a0*/ 	.short	0x010a
        /*06a2*/ 	.byte	0x3f
	.zero		1


	//   ....[53]....
        /*06a4*/ 	.word	0x000124e0
        /*06a8*/ 	.word	0x00000003
        /*06ac*/ 	.word	0x00000060
        /*06b0*/ 	.short	0x010a
        /*06b2*/ 	.byte	0x3f
	.zero		1


	//   ....[54]....
        /*06b4*/ 	.word	0x00012960
        /*06b8*/ 	.word	0x00000002
        /*06bc*/ 	.word	0x0002d840
        /*06c0*/ 	.short	0x010a
        /*06c2*/ 	.byte	0x3f
	.zero		1


	//   ....[55]....
        /*06c4*/ 	.word	0x00012c00
        /*06c8*/ 	.word	0x00000002
        /*06cc*/ 	.word	0x00000060
        /*06d0*/ 	.short	0x010a
        /*06d2*/ 	.byte	0x3f
	.zero		1


	//   ....[56]....
        /*06d4*/ 	.word	0x00012fe0
        /*06d8*/ 	.word	0x00000003
        /*06dc*/ 	.word	0x0002d860
        /*06e0*/ 	.short	0x010a
        /*06e2*/ 	.byte	0x3f
	.zero		1


	//   ....[57]....
        /*06e4*/ 	.word	0x00013ef0
        /*06e8*/ 	.word	0x00000009
        /*06ec*/ 	.word	0x0002d820
        /*06f0*/ 	.short	0x010a
        /*06f2*/ 	.byte	0x3f
	.zero		1


	//   ....[58]....
        /*06f4*/ 	.word	0x00014090
        /*06f8*/ 	.word	0x00000007
        /*06fc*/ 	.word	0x00000000
        /*0700*/ 	.short	0x010a
        /*0702*/ 	.byte	0x3f
	.zero		1


	//   ....[59]....
        /*0704*/ 	.word	0x00014100
        /*0708*/ 	.word	0x00000003
        /*070c*/ 	.word	0x00000000
        /*0710*/ 	.short	0x010a
        /*0712*/ 	.byte	0x3f
	.zero		1


	//   ....[60]....
        /*0714*/ 	.word	0x00014160
        /*0718*/ 	.word	0x00000005
        /*071c*/ 	.word	0x00000000
        /*0720*/ 	.short	0x010a
        /*0722*/ 	.byte	0x3f
	.zero		1


	//   ....[61]....
        /*0724*/ 	.word	0x00014190
        /*0728*/ 	.word	0x00000003
        /*072c*/ 	.word	0x00000000
        /*0730*/ 	.short	0x010a
        /*0732*/ 	.byte	0x3f
	.zero		1


	//   ....[62]....
        /*0734*/ 	.word	0x00014200
        /*0738*/ 	.word	0x00000003
        /*073c*/ 	.word	0x0002d800
        /*0740*/ 	.short	0x010a
        /*0742*/ 	.byte	0x3f
	.zero		1


	//   ....[63]....
        /*0744*/ 	.word	0x00014250
        /*0748*/ 	.word	0x00000005
        /*074c*/ 	.word	0x0002d830
        /*0750*/ 	.short	0x010a
        /*0752*/ 	.byte	0x3f
	.zero		1


	//   ....[64]....
        /*0754*/ 	.word	0x000142b0
        /*0758*/ 	.word	0x0000000d
        /*075c*/ 	.word	0x0002d830
        /*0760*/ 	.short	0x010a
        /*0762*/ 	.byte	0x3f
	.zero		1


	//   ....[65]....
        /*0764*/ 	.word	0x00014310
        /*0768*/ 	.word	0x0000000d
        /*076c*/ 	.word	0x0002d850
        /*0770*/ 	.short	0x010a
        /*0772*/ 	.byte	0x3f
	.zero		1


	//   ....[66]....
        /*0774*/ 	.word	0x00014370
        /*0778*/ 	.word	0x00000007
        /*077c*/ 	.word	0x0002d830
        /*0780*/ 	.short	0x010a
        /*0782*/ 	.byte	0x3f
	.zero		1


	//   ....[67]....
        /*0784*/ 	.word	0x000143d0
        /*0788*/ 	.word	0x00000007
        /*078c*/ 	.word	0x0002d850
        /*0790*/ 	.short	0x010a
        /*0792*/ 	.byte	0x3f
	.zero		1


	//   ....[68]....
        /*0794*/ 	.word	0x00014430
        /*0798*/ 	.word	0x00000007
        /*079c*/ 	.word	0x0002d830
        /*07a0*/ 	.short	0x010a
        /*07a2*/ 	.byte	0x3f
	.zero		1


	//   ....[69]....
        /*07a4*/ 	.word	0x00014490
        /*07a8*/ 	.word	0x00000007
        /*07ac*/ 	.word	0x0002d850
        /*07b0*/ 	.short	0x010a
        /*07b2*/ 	.byte	0x3f
	.zero		1


	//   ....[70]....
        /*07b4*/ 	.word	0x000144f0
        /*07b8*/ 	.word	0x00000005
        /*07bc*/ 	.word	0x0002d850
        /*07c0*/ 	.short	0x010a
        /*07c2*/ 	.byte	0x3f
	.zero		1


	//   ....[71]....
        /*07c4*/ 	.word	0x00014690
        /*07c8*/ 	.word	0x00000005
        /*07cc*/ 	.word	0x0002d840
        /*07d0*/ 	.short	0x010a
        /*07d2*/ 	.byte	0x3f
	.zero		1


	//   ....[72]....
        /*07d4*/ 	.word	0x000146e0
        /*07d8*/ 	.word	0x00000019
        /*07dc*/ 	.word	0x0002d820
        /*07e0*/ 	.short	0x010a
        /*07e2*/ 	.byte	0x3f
	.zero		1


	//   ....[73]....
        /*07e4*/ 	.word	0x00014730
        /*07e8*/ 	.word	0x00000003
        /*07ec*/ 	.word	0x0002d840
        /*07f0*/ 	.short	0x010a
        /*07f2*/ 	.byte	0x3f
	.zero		1


	//   ....[74]....
        /*07f4*/ 	.word	0x00014780
        /*07f8*/ 	.word	0x00000002
        /*07fc*/ 	.word	0x00000060
        /*0800*/ 	.short	0x010a
        /*0802*/ 	.byte	0x3f
	.zero		1


	//   ....[75]....
        /*0804*/ 	.word	0x000147d0
        /*0808*/ 	.word	0x00000003
        /*080c*/ 	.word	0x0002d840
        /*0810*/ 	.short	0x010a
        /*0812*/ 	.byte	0x3f
	.zero		1


	//   ....[76]....
        /*0814*/ 	.word	0x00014820
        /*0818*/ 	.word	0x00000003
        /*081c*/ 	.word	0x00000060
        /*0820*/ 	.short	0x010a
        /*0822*/ 	.byte	0x3f
	.zero		1


	//   ....[77]....
        /*0824*/ 	.word	0x00014870
        /*0828*/ 	.word	0x00000002
        /*082c*/ 	.word	0x0002d840
        /*0830*/ 	.short	0x010a
        /*0832*/ 	.byte	0x3f
	.zero		1


	//   ....[78]....
        /*0834*/ 	.word	0x000148c0
        /*0838*/ 	.word	0x00000002
        /*083c*/ 	.word	0x00000060
        /*0840*/ 	.short	0x010a
        /*0842*/ 	.byte	0x3f
	.zero		1


	//   ....[79]....
        /*0844*/ 	.word	0x00014910
        /*0848*/ 	.word	0x00000003
        /*084c*/ 	.word	0x0002d860
        /*0850*/ 	.short	0x010a
        /*0852*/ 	.byte	0x3f
	.zero		1


	//   ....[80]....
        /*0854*/ 	.word	0x000152c0
        /*0858*/ 	.word	0x00000009
        /*085c*/ 	.word	0x0002d820
        /*0860*/ 	.short	0x010a
        /*0862*/ 	.byte	0x3f
	.zero		1


	//   ....[81]....
        /*0864*/ 	.word	0x00015460
        /*0868*/ 	.word	0x00000007
        /*086c*/ 	.word	0x00000000
        /*0870*/ 	.short	0x010a
        /*0872*/ 	.byte	0x3f
	.zero		1


	//   ....[82]....
        /*0874*/ 	.word	0x000154b0
        /*0878*/ 	.word	0x00000003
        /*087c*/ 	.word	0x00000000
        /*0880*/ 	.short	0x010a
        /*0882*/ 	.byte	0x3f
	.zero		1


	//   ....[83]....
        /*0884*/ 	.word	0x00015500
        /*0888*/ 	.word	0x00000005
        /*088c*/ 	.word	0x00000000
        /*0890*/ 	.short	0x010a
        /*0892*/ 	.byte	0x3f
	.zero		1


	//----- nvinfo : EIATTR_NUM_MBARRIERS
	.align		4
.L_209:
        /*0894*/ 	.byte	0x03, 0x38
        /*0896*/ 	.short	0x0016


	//----- nvinfo : EIATTR_EXIT_INSTR_OFFSETS
	.align		4
        /*0898*/ 	.byte	0x04, 0x1c
        /*089a*/ 	.short	(.L_211 - .L_210)


	//   ....[0]....
.L_210:
        /*089c*/ 	.word	0x00000ab0


	//   ....[1]....
        /*08a0*/ 	.word	0x0000f440


	//   ....[2]....
        /*08a4*/ 	.word	0x0000f4a0


	//   ....[3]....
        /*08a8*/ 	.word	0x000141e0


	//----- nvinfo : EIATTR_MAX_THREADS
	.align		4
.L_211:
        /*08ac*/ 	.byte	0x04, 0x05
        /*08ae*/ 	.short	(.L_213 - .L_212)
.L_212:
        /*08b0*/ 	.word	0x00000200
        /*08b4*/ 	.word	0x00000001
        /*08b8*/ 	.word	0x00000001


	//----- nvinfo : EIATTR_CRS_STACK_SIZE
	.align		4
.L_213:
        /*08bc*/ 	.byte	0x04, 0x1e
        /*08be*/ 	.short	(.L_215 - .L_214)
.L_214:
        /*08c0*/ 	.word	0x00000000


	//----- nvinfo : EIATTR_CBANK_PARAM_SIZE
	.align		4
.L_215:
        /*08c4*/ 	.byte	0x03, 0x19
        /*08c6*/ 	.short	0x0a70


	//----- nvinfo : EIATTR_PARAM_CBANK
	.align		4
        /*08c8*/ 	.byte	0x04, 0x0a
        /*08ca*/ 	.short	(.L_217 - .L_216)
	.align		4
.L_216:
        /*08cc*/ 	.word	index@(.nv.constant0._ZN7cutlass13device_kernelIN5flash11enable_sm90INS1_16FlashAttnFwdSm90INS1_25CollectiveMainloopFwdSm90ILi2EN4cute5tupleIJNS5_1CILi1EEES8_S8_EEENS6_IJNS7_ILi192EEENS7_ILi128EEENS7_ILi96EEEEEELi96ENS_6half_tEfNS_4arch4Sm90ELb0ELb1ELb0ELb1ELb0ELb0ELb0ELb0ELb1ELb0ELb0ELb0EEENS1_21CollectiveEpilogueFwdINS6_IJSA_SC_SB_EEES9_SE_SG_Li384ELb1ELb0ELb0ELb0EEENS1_36VarlenDynamicPersistentTileSchedulerILi192ELi128ELi384ELi32ELb0ELb0ELb1ELb1ELb0ELb1EEEEEEEEEvNT_6ParamsE)
        /*08d0*/ 	.short	0x0210
        /*08d2*/ 	.short	0x0a70


	//----- nvinfo : EIATTR_SW_WAR
	.align		4
.L_217:
        /*08d4*/ 	.byte	0x04, 0x36
        /*08d6*/ 	.short	(.L_219 - .L_218)
.L_218:
        /*08d8*/ 	.word	0x00000008
.L_219:


//--------------------- .nv.info._ZN7cutlass13device_kernelIN5flash11enable_sm90INS1_16FlashAttnFwdSm90INS1_25CollectiveMainloopFwdSm90ILi2EN4cute5tupleIJNS5_1CILi1EEES8_S8_EEENS6_IJNS7_ILi192EEENS7_ILi128EEENS7_ILi96EEEEEELi96ENS_6half_tEfNS_4arch4Sm90ELb0ELb1ELb0ELb1ELb0ELb1ELb0ELb0ELb1ELb0ELb0ELb0EEENS1_21CollectiveEpilogueFwdINS6_IJSA_SC_SB_EEES9_SE_SG_Li384ELb1ELb0ELb0ELb0EEENS1_36VarlenDynamicPersistentTileSchedulerILi192ELi128ELi384ELi32ELb0ELb0ELb1ELb1ELb0ELb1EEEEEEEEEvNT_6ParamsE --------------------------
	.section	.nv.info._ZN7cutlass13device_kernelIN5flash11enable_sm90INS1_16FlashAttnFwdSm90INS1_25CollectiveMainloopFwdSm90ILi2EN4cute5tupleIJNS5_1CILi1EEES8_S8_EEENS6_IJNS7_ILi192EEENS7_ILi128EEENS7_ILi96EEEEEELi96ENS_6half_tEfNS_4arch4Sm90ELb0ELb1ELb0ELb1ELb0ELb1ELb0ELb0ELb1ELb0ELb0ELb0EEENS1_21CollectiveEpilogueFwdINS6_IJSA_SC_SB_EEES9_SE_SG_Li384ELb1ELb0ELb0ELb0EEENS1_36VarlenDynamicPersistentTileSchedulerILi192ELi128ELi384ELi32ELb0ELb0ELb1ELb1ELb0ELb1EEEEEEEEEvNT_6ParamsE,"",@"SHT_CUDA_INFO"
	.sectionflags	@""
	.align	4


	//----- nvinfo : EIATTR_CUDA_API_VERSION
	.align		4
        /*0000*/ 	.byte	0x04, 0x37
        /*0002*/ 	.short	(.L_221 - .L_220)
.L_220:
        /*0004*/ 	.word	0x00000082


	//----- nvinfo : EIATTR_KPARAM_INFO
	.align		4
.L_221:
        /*0008*/ 	.byte	0x04, 0x17
        /*000a*/ 	.short	(.L_223 - .L_222)
.L_222:
        /*000c*/ 	.word	0x00000000
        /*0010*/ 	.short	0x0000
        /*0012*/ 	.short	0x0070
        /*0014*/ 	.byte	0x00, 0xf0, 0x01, 0x28


	//----- nvinfo : EIATTR_SPARSE_MMA_MASK
	.align		4
.L_223:
        /*0018*/ 	.byte	0x03, 0x50
        /*001a*/ 	.short	0x0000


	//----- nvinfo : EIATTR_MAXREG_COUNT
	.align		4
        /*001c*/ 	.byte	0x03, 0x1b
        /*001e*/ 	.short	0x0080


	//----- nvinfo : EIATTR_NUM_BARRIERS
	.align		4
        /*0020*/ 	.byte	0x02, 0x4c
        /*0022*/ 	.byte	0x10
	.zero		1


	//----- nvinfo : EIATTR_EXTERNS
	.align		4
        /*0024*/ 	.byte	0x04, 0x0f
        /*0026*/ 	.short	(.L_225 - .L_224)


	//   ....[0]....
	.align		4
.L_224:
        /*0028*/ 	.word	index@(__assertfail)


	//----- nvinfo : EIATTR_ANNOTATIONS
	.align		4
.L_225:
        /*002c*/ 	.byte	0x04, 0x55
        /*002e*/ 	.short	(.L_227 - .L_226)


	//   ....[0]....
.L_226:
        /* <DEDUP_REMOVED lines=67> */


	//----- nvinfo : EIATTR_MERCURY_ISA_VERSION
	.align		4
.L_227:
        /*0450*/ 	.byte	0x03, 0x5f
        /*0452*/ 	.short	0x0101


	//----- nvinfo : EIATTR_UNUSED_LOAD_BYTE_OFFSET
	.align		4
        /*0454*/ 	.byte	0x04, 0x44
        /*0456*/ 	.short	(.L_229 - .L_228)


	//   ....[0]....
.L_228:
        /*0458*/ 	.word	0x00000b00
        /*045c*/ 	.word	0x0000fff0


	//   ....[1]....
        /*0460*/ 	.word	0x00018250
        /*0464*/ 	.word	0x0000fff0


	//----- nvinfo : EIATTR_INT_WARP_WIDE_INSTR_OFFSETS
	.align		4
.L_229:
        /*0468*/ 	.byte	0x04, 0x31
        /*046a*/ 	.short	(.L_231 - .L_230)


	//   ....[0]....
.L_230:
        /*046c*/ 	.word	0x000001b0


	//   ....[1]....
        /*0470*/ 	.word	0x00000250


	//   ....[2]....
        /*0474*/ 	.word	0x000002c0


	//   ....[3]....
        /*0478*/ 	.word	0x0001c160


	//   ....[4]....
        /*047c*/ 	.word	0x0001c1f0


	//   ....[5]....
        /*0480*/ 	.word	0x0001c6a0


	//   ....[6]....
        /*0484*/ 	.word	0x0001c6e0


	//   ....[7]....
        /*0488*/ 	.word	0x0001c820


	//   ....[8]....
        /*048c*/ 	.word	0x0001c8f0


	//   ....[9]....
        /*0490*/ 	.word	0x0001e800


	//   ....[10]....
        /*0494*/ 	.word	0x0001e890


	//----- nvinfo : EIATTR_COOP_GROUP_MASK_REGIDS
	.align		4
.L_231:
        /*0498*/ 	.byte	0x04, 0x29
        /*049a*/ 	.short	(.L_233 - .L_232)


	//   ....[0]....
.L_232:
        /*049c*/ 	.word	0xffffffff


	//   ....[1]....
        /*04a0*/ 	.word	0xffffffff


	//   ....[2]....
        /*04a4*/ 	.word	0xffffffff


	//   ....[3]....
        /*04a8*/ 	.word	0xffffffff


	//   ....[4]....
        /*04ac*/ 	.word	0xffffffff


	//   ....[5]....
        /*04b0*/ 	.word	0xffffffff


	//   ....[6]....
        /*04b4*/ 	.word	0xffffffff


	//   ....[7]....
        /*04b8*/ 	.word	0xffffffff


	//   ....[8]....
        /*04bc*/ 	.word	0xffffffff


	//   ....[9]....
        /*04c0*/ 	.word	0xffffffff


	//   ....[10]....
        /*04c4*/ 	.word	0xffffffff


	//   ....[11]....
        /*04c8*/ 	.word	0xffffffff


	//   ....[12]....
        /*04cc*/ 	.word	0xffffffff


	//   ....[13]....
        /*04d0*/ 	.word	0xffffffff


	//   ....[14]....
        /*04d4*/ 	.word	0xffffffff


	//   ....[15]....
        /*04d8*/ 	.word	0xffffffff


	//   ....[16]....
        /*04dc*/ 	.word	0xffffffff


	//   ....[17]....
        /*04e0*/ 	.word	0xffffffff


	//   ....[18]....
        /*04e4*/ 	.word	0xffffffff


	//   ....[19]....
        /*04e8*/ 	.word	0xffffffff


	//   ....[20]....
        /*04ec*/ 	.word	0xffffffff


	//   ....[21]....
        /*04f0*/ 	.word	0xffffffff


	//   ....[22]....
        /*04f4*/ 	.word	0xffffffff


	//   ....[23]....
        /*04f8*/ 	.word	0xffffffff


	//   ....[24]....
        /*04fc*/ 	.word	0xffffffff


	//   ....[25]....
        /*0500*/ 	.word	0xffffffff


	//   ....[26]....
        /*0504*/ 	.word	0xffffffff


	//   ....[27]....
        /*0508*/ 	.word	0xffffffff


	//   ....[28]....
        /*050c*/ 	.word	0xffffffff


	//   ....[29]....
        /*0510*/ 	.word	0xffffffff


	//   ....[30]....
        /*0514*/ 	.word	0xffffffff


	//   ....[31]....
        /*0518*/ 	.word	0xffffffff


	//   ....[32]....
        /*051c*/ 	.word	0xffffffff


	//   ....[33]....
        /*0520*/ 	.word	0xffffffff


	//   ....[34]....
        /*0524*/ 	.word	0xffffffff


	//   ....[35]....
        /*0528*/ 	.word	0xffffffff


	//   ....[36]....
        /*052c*/ 	.word	0xffffffff


	//   ....[37]....
        /*0530*/ 	.word	0xffffffff


	//   ....[38]....
        /*0534*/ 	.word	0xffffffff


	//   ....[39]....
        /*0538*/ 	.word	0xffffffff


	//   ....[40]....
        /*053c*/ 	.word	0xffffffff


	//   ....[41]....
        /*0540*/ 	.word	0xffffffff


	//   ....[42]....
        /*0544*/ 	.word	0xffffffff


	//   ....[43]....
        /*0548*/ 	.word	0xffffffff


	//   ....[44]....
        /*054c*/ 	.word	0xffffffff


	//   ....[45]....
        /*0550*/ 	.word	0xffffffff


	//   ....[46]....
        /*0554*/ 	.word	0xffffffff


	//   ....[47]....
        /*0558*/ 	.word	0xffffffff


	//   ....[48]....
        /*055c*/ 	.word	0xffffffff


	//   ....[49]....
        /*0560*/ 	.word	0xffffffff


	//   ....[50]....
        /*0564*/ 	.word	0xffffffff


	//   ....[51]....
        /*0568*/ 	.word	0xffffffff


	//   ....[52]....
        /*056c*/ 	.word	0xffffffff


	//   ....[53]....
        /*0570*/ 	.word	0xffffffff


	//   ....[54]....
        /*0574*/ 	.word	0xffffffff


	//   ....[55]....
        /*0578*/ 	.word	0xffffffff


	//   ....[56]....
        /*057c*/ 	.word	0xffffffff


	//   ....[57]....
        /*0580*/ 	.word	0xffffffff


	//   ....[58]....
        /*0584*/ 	.word	0xffffffff


	//   ....[59]....
        /*0588*/ 	.word	0xffffffff


	//   ....[60]....
        /*058c*/ 	.word	0xffffffff


	//   ....[61]....
        /*0590*/ 	.word	0xffffffff


	//   ....[62]....
        /*0594*/ 	.word	0xffffffff


	//   ....[63]....
        /*0598*/ 	.word	0xffffffff


	//   ....[64]....
        /*059c*/ 	.word	0xffffffff


	//   ....[65]....
        /*05a0*/ 	.word	0xffffffff


	//   ....[66]....
        /*05a4*/ 	.word	0x0500000f


	//   ....[67]....
        /*05a8*/ 	.word	0x0500000f


	//   ....[68]....
        /*05ac*/ 	.word	0x0500000f


	//   ....[69]....
        /*05b0*/ 	.word	0x0500000f


	//   ....[70]....
        /*05b4*/ 	.word	0x0500000f


	//   ....[71]....
        /*05b8*/ 	.word	0x0500000f


	//   ....[72]....
        /*05bc*/ 	.word	0x0500000f


	//   ....[73]....
        /*05c0*/ 	.word	0x0500000f


	//   ....[74]....
        /*05c4*/ 	.word	0x0500000f


	//   ....[75]....
        /*05c8*/ 	.word	0x0500000f


	//   ....[76]....
        /*05cc*/ 	.word	0x0500000f


	//   ....[77]....
        /*05d0*/ 	.word	0x0500000f


	//   ....[78]....
        /*05d4*/ 	.word	0x0500000f


	//   ....[79]....
        /*05d8*/ 	.word	0x0500000f


	//   ....[80]....
        /*05dc*/ 	.word	0x0500000f


	//   ....[81]....
        /*05e0*/ 	.word	0x0500000f


	//   ....[82]....
        /*05e4*/ 	.word	0x0500000f


	//   ....[83]....
        /*05e8*/ 	.word	0x0500000f


	//   ....[84]....
        /*05ec*/ 	.word	0x0500000f


	//   ....[85]....
        /*05f0*/ 	.word	0x0500000f


	//   ....[86]....
        /*05f4*/ 	.word	0x0500000f


	//   ....[87]....
        /*05f8*/ 	.word	0x0500000f


	//   ....[88]....
        /*05fc*/ 	.word	0x0500000f


	//   ....[89]....
        /*0600*/ 	.word	0x0500000f


	//   ....[90]....
        /*0604*/ 	.word	0x0500000f


	//   ....[91]....
        /*0608*/ 	.word	0x0500000f


	//   ....[92]....
        /*060c*/ 	.word	0x0500000f


	//   ....[93]....
        /*0610*/ 	.word	0x0500000f


	//   ....[94]....
        /*0614*/ 	.word	0x0500000f


	//----- nvinfo : EIATTR_COOP_GROUP_INSTR_OFFSETS
	.align		4
.L_233:
        /*0618*/ 	.byte	0x04, 0x28
        /*061a*/ 	.short	(.L_235 - .L_234)


	//   ....[0]....
.L_234:
        /*061c*/ 	.word	0x00000060


	//   ....[1]....
        /*0620*/ 	.word	0x000001c0


	//   ....[2]....
        /*0624*/ 	.word	0x00000270


	//   ....[3]....
        /*0628*/ 	.word	0x00000430


	//   ....[4]....
        /*062c*/ 	.word	0x00000590


	//   ....[5]....
        /*0630*/ 	.word	0x000006b0


	//   ....[6]....
        /*0634*/ 	.word	0x00000810


	//   ....[7]....
        /*0638*/ 	.word	0x00007120


	//   ....[8]....
        /*063c*/ 	.word	0x0000cd80


	//   ....[9]....
        /*0640*/ 	.word	0x0000ce20


	//   ....[10]....
        /*0644*/ 	.word	0x0000d560


	//   ....[11]....
        /*0648*/ 	.word	0x0000d5a0


	//   ....[12]....
        /*064c*/ 	.word	0x0000e400


	//   ....[13]....
        /*0650*/ 	.word	0x0000ffe0


	//   ....[14]....
        /*0654*/ 	.word	0x00010000


	//   ....[15]....
        /*0658*/ 	.word	0x00010cc0


	//   ....[16]....
        /*065c*/ 	.word	0x00010ce0


	//   ....[17]....
        /*0660*/ 	.word	0x00011b70


	//   ....[18]....
        /*0664*/ 	.word	0x00012840


	//   ....[19]....
        /*0668*/ 	.word	0x00012860


	//   ....[20]....
        /*066c*/ 	.word	0x00012d90


	//   ....[21]....
        /*0670*/ 	.word	0x00012db0


	//   ....[22]....
        /*0674*/ 	.word	0x00014160


	//   ....[23]....
        /*0678*/ 	.word	0x00015a50


	//   ....[24]....
        /*067c*/ 	.word	0x00015a70


	//   ....[25]....
        /*0680*/ 	.word	0x00016730


	//   ....[26]....
        /*0684*/ 	.word	0x00016750


	//   ....[27]....
        /*0688*/ 	.word	0x000175e0


	//   ....[28]....
        /*068c*/ 	.word	0x000177f0


	//   ....[29]....
        /*0690*/ 	.word	0x00017820


	//   ....[30]....
        /*0694*/ 	.word	0x00017d40


	//   ....[31]....
        /*0698*/ 	.word	0x00017d70


	//   ....[32]....
        /*069c*/ 	.word	0x00019bd0


	//   ....[33]....
        /*06a0*/ 	.word	0x00019d70


	//   ....[34]....
        /*06a4*/ 	.word	0x00019da0


	//   ....[35]....
        /*06a8*/ 	.word	0x00019dd0


	//   ....[36]....
        /*06ac*/ 	.word	0x00019e10


	//   ....[37]....
        /*06b0*/ 	.word	0x00019e60


	//   ....[38]....
        /*06b4*/ 	.word	0x00019ec0


	//   ....[39]....
        /*06b8*/ 	.word	0x0001a080


	//   ....[40]....
        /*06bc*/ 	.word	0x0001a0e0


	//   ....[41]....
        /*06c0*/ 	.word	0x0001a120


	//   ....[42]....
        /*06c4*/ 	.word	0x0001a160


	//   ....[43]....
        /*06c8*/ 	.word	0x0001a190


	//   ....[44]....
        /*06cc*/ 	.word	0x0001a1c0


	//   ....[45]....
        /*06d0*/ 	.word	0x0001a260


	//   ....[46]....
        /*06d4*/ 	.word	0x0001a2c0


	//   ....[47]....
        /*06d8*/ 	.word	0x0001a360


	//   ....[48]....
        /*06dc*/ 	.word	0x0001ec00


	//   ....[49]....
        /*06e0*/ 	.word	0x0001ec10


	//   ....[50]....
        /*06e4*/ 	.word	0x0001ed00


	//   ....[51]....
        /*06e8*/ 	.word	0x0001ed60


	//   ....[52]....
        /*06ec*/ 	.word	0x0001eda0


	//   ....[53]....
        /*06f0*/ 	.word	0x0001ede0


	//   ....[54]....
        /*06f4*/ 	.word	0x0001ee10


	//   ....[55]....
        /*06f8*/ 	.word	0x0001ee40


	//   ....[56]....
        /*06fc*/ 	.word	0x0001efb0


	//   ....[57]....
        /*0700*/ 	.word	0x0001f010


	//   ....[58]....
        /*0704*/ 	.word	0x0001f050


	//   ....[59]....
        /*0708*/ 	.word	0x0001f090


	//   ....[60]....
        /*070c*/ 	.word	0x0001f0c0


	//   ....[61]....
        /*0710*/ 	.word	0x0001f0f0


	//   ....[62]....
        /*0714*/ 	.word	0x0001f1b0


	//   ....[63]....
        /*0718*/ 	.word	0x0001f1d0


	//   ....[64]....
        /*071c*/ 	.word	0x0001f240


	//   ....[65]....
        /*0720*/ 	.word	0x0001f8b0


	//   ....[66]....
        /*0724*/ 	.word	0x0001fcc0


	//   ....[67]....
        /*0728*/ 	.word	0x0001fd60


	//   ....[68]....
        /*072c*/ 	.word	0x0001fe00


	//   ....[69]....
        /*0730*/ 	.word	0x0001fea0


	//   ....[70]....
        /*0734*/ 	.word	0x0001ff40


	//   ....[71]....
        /*0738*/ 	.word	0x00020020


	//   ....[72]....
        /*073c*/ 	.word	0x000200c0


	//   ....[73]....
        /*0740*/ 	.word	0x00020160


	//   ....[74]....
        /*0744*/ 	.word	0x00020200


	//   ....[75]....
        /*0748*/ 	.word	0x00020590


	//   ....[76]....
        /*074c*/ 	.word	0x00020870


	//   ....[77]....
        /*0750*/ 	.word	0x00020c60


	//   ....[78]....
        /*0754*/ 	.word	0x00020cf0


	//   ....[79]....
        /*0758*/ 	.word	0x00020d90


	//   ....[80]....
        /*075c*/ 	.word	0x00020e40


	//   ....[81]....
        /*0760*/ 	.word	0x00020ec0


	//   ....[82]....
        /*0764*/ 	.word	0x00020f40


	//   ....[83]....
        /*0768*/ 	.word	0x00020fc0


	//   ....[84]....
        /*076c*/ 	.word	0x00021040


	//   ....[85]....
        /*0770*/ 	.word	0x000210d0


	//   ....[86]....
        /*0774*/ 	.word	0x00021180


	//   ....[87]....
        /*0778*/ 	.word	0x00021200


	//   ....[88]....
        /*077c*/ 	.word	0x00021280


	//   ....[89]....
        /*0780*/ 	.word	0x00021300


	//   ....[90]....
        /*0784*/ 	.word	0x00021380


	//   ....[91]....
        /*0788*/ 	.word	0x000213f0


	//   ....[92]....
        /*078c*/ 	.word	0x00021490


	//   ....[93]....
        /*0790*/ 	.word	0x00021520


	//   ....[94]....
        /*0794*/ 	.word	0x00021640


	//----- nvinfo : EIATTR_REG_RECONFIG
	.align		4
.L_235:
        /*0798*/ 	.byte	0x01, 0x54
	.zero		2


	//----- nvinfo : EIATTR_SYSCALL_OFFSETS
	.align		4
        /*079c*/ 	.byte	0x04, 0x46
        /*079e*/ 	.short	(.L_237 - .L_236)


	//   ....[0]....
.L_236:
        /*07a0*/ 	.word	0x00001be0


	//   ....[1]....
        /*07a4*/ 	.word	0x00001d30


	//   ....[2]....
        /*07a8*/ 	.word	0x00007330


	//   ....[3]....
        /*07ac*/ 	.word	0x00007670


	//   ....[4]....
        /*07b0*/ 	.word	0x0001c370


	//   ....[5]....
        /*07b4*/ 	.word	0x0001c4a0


	//   ....[6]....
        /*07b8*/ 	.word	0x0001c5a0


	//----- nvinfo : EIATTR_MBARRIER_INSTR_OFFSETS
	.align		4
.L_237:
        /*07bc*/ 	.byte	0x04, 0x39
        /*07be*/ 	.short	(.L_239 - .L_238)


	//   ....[0]....
.L_238:
        /*07c0*/ 	.word	0x000002e0
        /*07c4*/ 	.word	0x000000ff
        /*07c8*/ 	.word	0x0002d800
        /*07cc*/ 	.short	0x0100
        /*07ce*/ 	.byte	0x08
	.zero		1


	//   ....[1]....
        /*07d0*/ 	.word	0x000002f0
        /*07d4*/ 	.word	0x000000ff
        /*07d8*/ 	.word	0x0002d820
        /*07dc*/ 	.short	0x0100
        /*07de*/ 	.byte	0x08
	.zero		1


	//   ....[2]....
        /*07e0*/ 	.word	0x000003e0
        /*07e4*/ 	.word	0x000000ff
        /*07e8*/ 	.word	0x0002d830
        /*07ec*/ 	.short	0x0100
        /*07ee*/ 	.byte	0x08
	.zero		1


	//   ....[3]....
        /*07f0*/ 	.word	0x000003f0
        /*07f4*/ 	.word	0x000000ff
        /*07f8*/ 	.word	0x0002d840
        /*07fc*/ 	.short	0x0100
        /*07fe*/ 	.byte	0x08
	.zero		1


	//   ....[4]....
        /*0800*/ 	.word	0x00000400
        /*0804*/ 	.word	0x000000ff
        /*0808*/ 	.word	0x0002d838
        /*080c*/ 	.short	0x0100
        /*080e*/ 	.byte	0x08
	.zero		1


	//   ....[5]....
        /*0810*/ 	.word	0x00000410
        /*0814*/ 	.word	0x000000ff
        /*0818*/ 	.word	0x0002d848
        /*081c*/ 	.short	0x0100
        /*081e*/ 	.byte	0x08
	.zero		1


	//   ....[6]....
        /*0820*/ 	.word	0x00000540
        /*0824*/ 	.word	0x000000ff
        /*0828*/ 	.word	0x0002d850
        /*082c*/ 	.short	0x0100
        /*082e*/ 	.byte	0x08
	.zero		1


	//   ....[7]....
        /*0830*/ 	.word	0x00000550
        /*0834*/ 	.word	0x000000ff
        /*0838*/ 	.word	0x0002d860
        /*083c*/ 	.short	0x0100
        /*083e*/ 	.byte	0x08
	.zero		1


	//   ....[8]....
        /*0840*/ 	.word	0x00000560
        /*0844*/ 	.word	0x000000ff
        /*0848*/ 	.word	0x0002d858
        /*084c*/ 	.short	0x0100
        /*084e*/ 	.byte	0x08
	.zero		1


	//   ....[9]....
        /*0850*/ 	.word	0x00000570
        /*0854*/ 	.word	0x000000ff
        /*0858*/ 	.word	0x0002d868
        /*085c*/ 	.short	0x0100
        /*085e*/ 	.byte	0x08
	.zero		1


	//   ....[10]....
        /*0860*/ 	.word	0x00000660
        /*0864*/ 	.word	0x000000ff
        /*0868*/ 	.word	0x0002d870
        /*086c*/ 	.short	0x0100
        /*086e*/ 	.byte	0x06
	.zero		1


	//   ....[11]....
        /*0870*/ 	.word	0x00000670
        /*0874*/ 	.word	0x000000ff
        /*0878*/ 	.word	0x0002d880
        /*087c*/ 	.short	0x0100
        /*087e*/ 	.byte	0x06
	.zero		1


	//   ....[12]....
        /*0880*/ 	.word	0x00000680
        /*0884*/ 	.word	0x000000ff
        /*0888*/ 	.word	0x0002d878
        /*088c*/ 	.short	0x0100
        /*088e*/ 	.byte	0x06
	.zero		1


	//   ....[13]....
        /*0890*/ 	.word	0x00000690
        /*0894*/ 	.word	0x000000ff
        /*0898*/ 	.word	0x0002d888
        /*089c*/ 	.short	0x0100
        /*089e*/ 	.byte	0x06
	.zero		1


	//   ....[14]....
        /*08a0*/ 	.word	0x000007c0
        /*08a4*/ 	.word	0x000000ff
        /*08a8*/ 	.word	0x0002d890
        /*08ac*/ 	.short	0x0100
        /*08ae*/ 	.byte	0x08
	.zero		1


	//   ....[15]....
        /*08b0*/ 	.word	0x000007d0
        /*08b4*/ 	.word	0x000000ff
        /*08b8*/ 	.word	0x0002d8a0
        /*08bc*/ 	.short	0x0100
        /*08be*/ 	.byte	0x08
	.zero		1


	//   ....[16]....
        /*08c0*/ 	.word	0x000007e0
        /*08c4*/ 	.word	0x000000ff
        /*08c8*/ 	.word	0x0002d898
        /*08cc*/ 	.short	0x0100
        /*08ce*/ 	.byte	0x08
	.zero		1


	//   ....[17]....
        /*08d0*/ 	.word	0x000007f0
        /*08d4*/ 	.word	0x000000ff
        /*08d8*/ 	.word	0x0002d8a8
        /*08dc*/ 	.short	0x0100
        /*08de*/ 	.byte	0x08
	.zero		1


	//   ....[18]....
        /*08e0*/ 	.word	0x00000920
        /*08e4*/ 	.word	0x000000ff
        /*08e8*/ 	.word	0x0002d8b0
        /*08ec*/ 	.short	0x0100
        /*08ee*/ 	.byte	0x08
	.zero		1


	//   ....[19]....
        /*08f0*/ 	.word	0x00000930
        /*08f4*/ 	.word	0x000000ff
        /*08f8*/ 	.word	0x0002d8c0
        /*08fc*/ 	.short	0x0100
        /*08fe*/ 	.byte	0x08
	.zero		1


	//   ....[20]....
        /*0900*/ 	.word	0x00000940
        /*0904*/ 	.word	0x000000ff
        /*0908*/ 	.word	0x0002d8b8
        /*090c*/ 	.short	0x0100
        /*090e*/ 	.byte	0x08
	.zero		1


	//   ....[21]....
        /*0910*/ 	.word	0x00000950
        /*0914*/ 	.word	0x000000ff
        /*0918*/ 	.word	0x0002d8c8
        /*091c*/ 	.short	0x0100
        /*091e*/ 	.byte	0x08
	.zero		1


	//   ....[22]....
        /*0920*/ 	.word	0x000031e0
        /*0924*/ 	.word	0x0000000f
        /*0928*/ 	.word	0x0002d890
        /*092c*/ 	.short	0x010a
        /*092e*/ 	.byte	0x3f
	.zero		1


	//   ....[23]....
        /*0930*/ 	.word	0x00004ba0
        /*0934*/ 	.word	0x0000000f
        /*0938*/ 	.word	0x0002d890
        /*093c*/ 	.short	0x010a
        /*093e*/ 	.byte	0x3f
	.zero		1


	//   ....[24]....
        /*0940*/ 	.word	0x000064a0
        /*0944*/ 	.word	0x0000000f
        /*0948*/ 	.word	0x0002d890
        /*094c*/ 	.short	0x010a
        /*094e*/ 	.byte	0x3f
	.zero		1


	//   ....[25]....
        /*0950*/ 	.word	0x00006700
        /*0954*/ 	.word	0x0000001c
        /*0958*/ 	.word	0x00000000
        /*095c*/ 	.short	0x0101
        /*095e*/ 	.byte	0x3f
	.zero		1


	//   ....[26]....
        /*0960*/ 	.word	0x00006740
        /*0964*/ 	.word	0x0000000f
        /*0968*/ 	.word	0x0002d8b0
        /*096c*/ 	.short	0x010a
        /*096e*/ 	.byte	0x3f
	.zero		1


	//   ....[27]....
        /*0970*/ 	.word	0x00006a90
        /*0974*/ 	.word	0x0000000f
        /*0978*/ 	.word	0x00000000
        /*097c*/ 	.short	0x0101
        /*097e*/ 	.byte	0x3f
	.zero		1


	//   ....[28]....
        /*0980*/ 	.word	0x000073d0
        /*0984*/ 	.word	0x00000002
        /*0988*/ 	.word	0x0002d800
        /*098c*/ 	.short	0x010a
        /*098e*/ 	.byte	0x3f
	.zero		1


	//   ....[29]....
        /*0990*/ 	.word	0x00007420
        /*0994*/ 	.word	0x00000002
        /*0998*/ 	.word	0x0002d800
        /*099c*/ 	.short	0x010a
        /*099e*/ 	.byte	0x3f
	.zero		1


	//   ....[30]....
        /*09a0*/ 	.word	0x00007f80
        /*09a4*/ 	.word	0x00000002
        /*09a8*/ 	.word	0x0002d800
        /*09ac*/ 	.short	0x010a
        /*09ae*/ 	.byte	0x3f
	.zero		1


	//   ....[31]....
        /*09b0*/ 	.word	0x00009af0
        /*09b4*/ 	.word	0x00000002
        /*09b8*/ 	.word	0x0002d800
        /*09bc*/ 	.short	0x010a
        /*09be*/ 	.byte	0x3f
	.zero		1


	//   ....[32]....
        /*09c0*/ 	.word	0x0000b240
        /*09c4*/ 	.word	0x00000003
        /*09c8*/ 	.word	0x0002d830
        /*09cc*/ 	.short	0x010a
        /*09ce*/ 	.byte	0x3f
	.zero		1


	//   ....[33]....
        /*09d0*/ 	.word	0x0000b3a0
        /*09d4*/ 	.word	0x00000003
        /*09d8*/ 	.word	0x0002d830
        /*09dc*/ 	.short	0x010a
        /*09de*/ 	.byte	0x3f
	.zero		1


	//   ....[34]....
        /*09e0*/ 	.word	0x0000b9a0
        /*09e4*/ 	.word	0x00000000
        /*09e8*/ 	.word	0x00000000
        /*09ec*/ 	.short	0x0101
        /*09ee*/ 	.byte	0x3f
	.zero		1


	//   ....[35]....
        /*09f0*/ 	.word	0x0000e8c0
        /*09f4*/ 	.word	0x0000000f
        /*09f8*/ 	.word	0x0002d830
        /*09fc*/ 	.short	0x010a
        /*09fe*/ 	.byte	0x3f
	.zero		1


	//   ....[36]....
        /*0a00*/ 	.word	0x0000e910
        /*0a04*/ 	.word	0x0000000f
        /*0a08*/ 	.word	0x0002d830
        /*0a0c*/ 	.short	0x010a
        /*0a0e*/ 	.byte	0x3f
	.zero		1


	//   ....[37]....
        /*0a10*/ 	.word	0x0000ed30
        /*0a14*/ 	.word	0x0000000e
        /*0a18*/ 	.word	0x0002d850
        /*0a1c*/ 	.short	0x010a
        /*0a1e*/ 	.byte	0x3f
	.zero		1


	//   ....[38]....
        /*0a20*/ 	.word	0x0000ed70
        /*0a24*/ 	.word	0x0000000e
        /*0a28*/ 	.word	0x0002d850
        /*0a2c*/ 	.short	0x010a
        /*0a2e*/ 	.byte	0x3f
	.zero		1


	//   ....[39]....
        /*0a30*/ 	.word	0x0000f450
        /*0a34*/ 	.word	0x0000000e
        /*0a38*/ 	.word	0x00000000
        /*0a3c*/ 	.short	0x0101
        /*0a3e*/ 	.byte	0x3f
	.zero		1


	//   ....[40]....
        /*0a40*/ 	.word	0x0000fdd0
        /*0a44*/ 	.word	0x00000000
        /*0a48*/ 	.word	0x00000000
        /*0a4c*/ 	.short	0x0101
        /*0a4e*/ 	.byte	0x3f
	.zero		1


	//   ....[41]....
        /*0a50*/ 	.word	0x00011f10
        /*0a54*/ 	.word	0x00000000
        /*0a58*/ 	.word	0x0002d830
        /*0a5c*/ 	.short	0x010a
        /*0a5e*/ 	.byte	0x3f
	.zero		1


	//   ....[42]....
        /*0a60*/ 	.word	0x00011f60
        /*0a64*/ 	.word	0x00000000
        /*0a68*/ 	.word	0x0002d830
        /*0a6c*/ 	.short	0x010a
        /*0a6e*/ 	.byte	0x3f
	.zero		1


	//   ....[43]....
        /*0a70*/ 	.word	0x00012380
        /*0a74*/ 	.word	0x00000003
        /*0a78*/ 	.word	0x0002d850
        /*0a7c*/ 	.short	0x010a
        /*0a7e*/ 	.byte	0x3f
	.zero		1


	//   ....[44]....
        /*0a80*/ 	.word	0x000123c0
        /*0a84*/ 	.word	0x00000003
        /*0a88*/ 	.word	0x0002d850
        /*0a8c*/ 	.short	0x010a
        /*0a8e*/ 	.byte	0x3f
	.zero		1


	//   ....[45]....
        /*0a90*/ 	.word	0x00013400
        /*0a94*/ 	.word	0x00000015
        /*0a98*/ 	.word	0x00000000
        /*0a9c*/ 	.short	0x0101
        /*0a9e*/ 	.byte	0x3f
	.zero		1


	//   ....[46]....
        /*0aa0*/ 	.word	0x00013450
        /*0aa4*/ 	.word	0x0000000e
        /*0aa8*/ 	.word	0x00000000
        /*0aac*/ 	.short	0x0101
        /*0aae*/ 	.byte	0x3f
	.zero		1


	//   ....[47]....
        /*0ab0*/ 	.word	0x00014340
        /*0ab4*/ 	.word	0x00000000
        /*0ab8*/ 	.word	0x0002d830
        /*0abc*/ 	.short	0x010a
        /*0abe*/ 	.byte	0x3f
	.zero		1


	//   ....[48]....
        /*0ac0*/ 	.word	0x00014390
        /*0ac4*/ 	.word	0x00000000
        /*0ac8*/ 	.word	0x0002d830
        /*0acc*/ 	.short	0x010a
        /*0ace*/ 	.byte	0x3f
	.zero		1


	//   ....[49]....
        /*0ad0*/ 	.word	0x000147b0
        /*0ad4*/ 	.word	0x00000003
        /*0ad8*/ 	.word	0x0002d850
        /*0adc*/ 	.short	0x010a
        /*0ade*/ 	.byte	0x3f
	.zero		1


	//   ....[50]....
        /*0ae0*/ 	.word	0x000147f0
        /*0ae4*/ 	.word	0x00000003
        /*0ae8*/ 	.word	0x0002d850
        /*0aec*/ 	.short	0x010a
        /*0aee*/ 	.byte	0x3f
	.zero		1


	//   ....[51]....
        /*0af0*/ 	.word	0x00014e60
        /*0af4*/ 	.word	0x00000003
        /*0af8*/ 	.word	0x00000000
        /*0afc*/ 	.short	0x0101
        /*0afe*/ 	.byte	0x3f
	.zero		1


	//   ....[52]....
        /*0b00*/ 	.word	0x00015840
        /*0b04*/ 	.word	0x00000000
        /*0b08*/ 	.word	0x00000000
        /*0b0c*/ 	.short	0x0101
        /*0b0e*/ 	.byte	0x3f
	.zero		1


	//   ....[53]....
        /*0b10*/ 	.word	0x00017660
        /*0b14*/ 	.word	0x0000000d
        /*0b18*/ 	.word	0x0002d850
        /*0b1c*/ 	.short	0x010a
        /*0b1e*/ 	.byte	0x3f
	.zero		1


	//   ....[54]....
        /*0b20*/ 	.word	0x00017710
        /*0b24*/ 	.word	0x0000000d
        /*0b28*/ 	.word	0x0002d850
        /*0b2c*/ 	.short	0x010a
        /*0b2e*/ 	.byte	0x3f
	.zero		1


	//   ....[55]....
        /*0b30*/ 	.word	0x00017ec0
        /*0b34*/ 	.word	0x0000000a
        /*0b38*/ 	.word	0x00000000
        /*0b3c*/ 	.short	0x0101
        /*0b3e*/ 	.byte	0x3f
	.zero		1


	//   ....[56]....
        /*0b40*/ 	.word	0x00019080
        /*0b44*/ 	.word	0x00000015
        /*0b48*/ 	.word	0x00000000
        /*0b4c*/ 	.short	0x0101
        /*0b4e*/ 	.byte	0x3f
	.zero		1


	//   ....[57]....
        /*0b50*/ 	.word	0x0001b300
        /*0b54*/ 	.word	0x00000008
        /*0b58*/ 	.word	0x0002d820
        /*0b5c*/ 	.short	0x010a
        /*0b5e*/ 	.byte	0x3f
	.zero		1


	//   ....[58]....
        /*0b60*/ 	.word	0x0001b370
        /*0b64*/ 	.word	0x0000000b
        /*0b68*/ 	.word	0x0002d8a0
        /*0b6c*/ 	.short	0x010a
        /*0b6e*/ 	.byte	0x3f
	.zero		1


	//   ....[59]....
        /*0b70*/ 	.word	0x0001b5c0
        /*0b74*/ 	.word	0x0000000b
        /*0b78*/ 	.word	0x0002d8c0
        /*0b7c*/ 	.short	0x010a
        /*0b7e*/ 	.byte	0x3f
	.zero		1


	//   ....[60]....
        /*0b80*/ 	.word	0x0001b8b0
        /*0b84*/ 	.word	0x0000000a
        /*0b88*/ 	.word	0x0002d8a0
        /*0b8c*/ 	.short	0x010a
        /*0b8e*/ 	.byte	0x3f
	.zero		1


	//   ....[61]....
        /*0b90*/ 	.word	0x0001baf0
        /*0b94*/ 	.word	0x0000000a
        /*0b98*/ 	.word	0x0002d8c0
        /*0b9c*/ 	.short	0x010a
        /*0b9e*/ 	.byte	0x3f
	.zero		1


	//   ....[62]....
        /*0ba0*/ 	.word	0x0001cbd0
        /*0ba4*/ 	.word	0x00000005
        /*0ba8*/ 	.word	0x0002d840
        /*0bac*/ 	.short	0x010a
        /*0bae*/ 	.byte	0x3f
	.zero		1


	//   ....[63]....
        /*0bb0*/ 	.word	0x0001d0e0
        /*0bb4*/ 	.word	0x0000001b
        /*0bb8*/ 	.word	0x0002d820
        /*0bbc*/ 	.short	0x010a
        /*0bbe*/ 	.byte	0x3f
	.zero		1


	//   ....[64]....
        /*0bc0*/ 	.word	0x0001d3d0
        /*0bc4*/ 	.word	0x00000003
        /*0bc8*/ 	.word	0x0002d840
        /*0bcc*/ 	.short	0x010a
        /*0bce*/ 	.byte	0x3f
	.zero		1


	//   ....[65]....
        /*0bd0*/ 	.word	0x0001d650
        /*0bd4*/ 	.word	0x00000002
        /*0bd8*/ 	.word	0x00000060
        /*0bdc*/ 	.short	0x010a
        /*0bde*/ 	.byte	0x3f
	.zero		1


	//   ....[66]....
        /*0be0*/ 	.word	0x0001db90
        /*0be4*/ 	.word	0x00000003
        /*0be8*/ 	.word	0x0002d840
        /*0bec*/ 	.short	0x010a
        /*0bee*/ 	.byte	0x3f
	.zero		1


	//   ....[67]....
        /*0bf0*/ 	.word	0x0001de10
        /*0bf4*/ 	.word	0x00000003
        /*0bf8*/ 	.word	0x00000060
        /*0bfc*/ 	.short	0x010a
        /*0bfe*/ 	.byte	0x3f
	.zero		1


	//   ....[68]....
        /*0c00*/ 	.word	0x0001e280
        /*0c04*/ 	.word	0x00000002
        /*0c08*/ 	.word	0x0002d840
        /*0c0c*/ 	.short	0x010a
        /*0c0e*/ 	.byte	0x3f
	.zero		1


	//   ....[69]....
        /*0c10*/ 	.word	0x0001e520
        /*0c14*/ 	.word	0x00000002
        /*0c18*/ 	.word	0x00000060
        /*0c1c*/ 	.short	0x010a
        /*0c1e*/ 	.byte	0x3f
	.zero		1


	//   ....[70]....
        /*0c20*/ 	.word	0x0001e900
        /*0c24*/ 	.word	0x00000003
        /*0c28*/ 	.word	0x0002d860
        /*0c2c*/ 	.short	0x010a
        /*0c2e*/ 	.byte	0x3f
	.zero		1


	//   ....[71]....
        /*0c30*/ 	.word	0x0001f830
        /*0c34*/ 	.word	0x00000009
        /*0c38*/ 	.word	0x0002d820
        /*0c3c*/ 	.short	0x010a
        /*0c3e*/ 	.byte	0x3f
	.zero		1


	//   ....[72]....
        /*0c40*/ 	.word	0x0001f9c0
        /*0c44*/ 	.word	0x00000007
        /*0c48*/ 	.word	0x00000000
        /*0c4c*/ 	.short	0x010a
        /*0c4e*/ 	.byte	0x3f
	.zero		1


	//   ....[73]....
        /*0c50*/ 	.word	0x0001fa30
        /*0c54*/ 	.word	0x00000003
        /*0c58*/ 	.word	0x00000000
        /*0c5c*/ 	.short	0x010a
        /*0c5e*/ 	.byte	0x3f
	.zero		1


	//   ....[74]....
        /*0c60*/ 	.word	0x0001fa90
        /*0c64*/ 	.word	0x00000005
        /*0c68*/ 	.word	0x00000000
        /*0c6c*/ 	.short	0x010a
        /*0c6e*/ 	.byte	0x3f
	.zero		1


	//   ....[75]....
        /*0c70*/ 	.word	0x0001fac0
        /*0c74*/ 	.word	0x00000003
        /*0c78*/ 	.word	0x00000000
        /*0c7c*/ 	.short	0x010a
        /*0c7e*/ 	.byte	0x3f
	.zero		1


	//   ....[76]....
        /*0c80*/ 	.word	0x0001fb20
        /*0c84*/ 	.word	0x0000000f
        /*0c88*/ 	.word	0x0002d890
        /*0c8c*/ 	.short	0x010a
        /*0c8e*/ 	.byte	0x3f
	.zero		1


	//   ....[77]....
        /*0c90*/ 	.word	0x0001fb70
        /*0c94*/ 	.word	0x0000000f
        /*0c98*/ 	.word	0x0002d890
        /*0c9c*/ 	.short	0x010a
        /*0c9e*/ 	.byte	0x3f
	.zero		1


	//   ....[78]....
        /*0ca0*/ 	.word	0x0001fbc0
        /*0ca4*/ 	.word	0x0000000f
        /*0ca8*/ 	.word	0x0002d890
        /*0cac*/ 	.short	0x010a
        /*0cae*/ 	.byte	0x3f
	.zero		1


	//   ....[79]....
        /*0cb0*/ 	.word	0x0001fc10
        /*0cb4*/ 	.word	0x0000000f
        /*0cb8*/ 	.word	0x0002d8b0
        /*0cbc*/ 	.short	0x010a
        /*0cbe*/ 	.byte	0x3f
	.zero		1


	//   ....[80]....
        /*0cc0*/ 	.word	0x0001ff80
        /*0cc4*/ 	.word	0x00000002
        /*0cc8*/ 	.word	0x0002d800
        /*0ccc*/ 	.short	0x010a
        /*0cce*/ 	.byte	0x3f
	.zero		1


	//   ....[81]....
        /*0cd0*/ 	.word	0x00020240
        /*0cd4*/ 	.word	0x00000002
        /*0cd8*/ 	.word	0x0002d800
        /*0cdc*/ 	.short	0x010a
        /*0cde*/ 	.byte	0x3f
	.zero		1


	//   ....[82]....
        /*0ce0*/ 	.word	0x00020290
        /*0ce4*/ 	.word	0x00000003
        /*0ce8*/ 	.word	0x0002d830
        /*0cec*/ 	.short	0x010a
        /*0cee*/ 	.byte	0x3f
	.zero		1


	//   ....[83]....
        /*0cf0*/ 	.word	0x000202e0
        /*0cf4*/ 	.word	0x0000000f
        /*0cf8*/ 	.word	0x0002d830
        /*0cfc*/ 	.short	0x010a
        /*0cfe*/ 	.byte	0x3f
	.zero		1


	//   ....[84]....
        /*0d00*/ 	.word	0x00020330
        /*0d04*/ 	.word	0x0000000e
        /*0d08*/ 	.word	0x0002d850
        /*0d0c*/ 	.short	0x010a
        /*0d0e*/ 	.byte	0x3f
	.zero		1


	//   ....[85]....
        /*0d10*/ 	.word	0x00020380
        /*0d14*/ 	.word	0x00000000
        /*0d18*/ 	.word	0x0002d830
        /*0d1c*/ 	.short	0x010a
        /*0d1e*/ 	.byte	0x3f
	.zero		1


	//   ....[86]....
        /*0d20*/ 	.word	0x000203d0
        /*0d24*/ 	.word	0x00000003
        /*0d28*/ 	.word	0x0002d850
        /*0d2c*/ 	.short	0x010a
        /*0d2e*/ 	.byte	0x3f
	.zero		1


	//   ....[87]....
        /*0d30*/ 	.word	0x00020420
        /*0d34*/ 	.word	0x00000000
        /*0d38*/ 	.word	0x0002d830
        /*0d3c*/ 	.short	0x010a
        /*0d3e*/ 	.byte	0x3f
	.zero		1


	//   ....[88]....
        /*0d40*/ 	.word	0x00020470
        /*0d44*/ 	.word	0x00000003
        /*0d48*/ 	.word	0x0002d850
        /*0d4c*/ 	.short	0x010a
        /*0d4e*/ 	.byte	0x3f
	.zero		1


	//   ....[89]....
        /*0d50*/ 	.word	0x000204c0
        /*0d54*/ 	.word	0x0000000d
        /*0d58*/ 	.word	0x0002d850
        /*0d5c*/ 	.short	0x010a
        /*0d5e*/ 	.byte	0x3f
	.zero		1


	//   ....[90]....
        /*0d60*/ 	.word	0x00020650
        /*0d64*/ 	.word	0x00000008
        /*0d68*/ 	.word	0x0002d820
        /*0d6c*/ 	.short	0x010a
        /*0d6e*/ 	.byte	0x3f
	.zero		1


	//   ....[91]....
        /*0d70*/ 	.word	0x000206a0
        /*0d74*/ 	.word	0x0000000b
        /*0d78*/ 	.word	0x0002d8a0
        /*0d7c*/ 	.short	0x010a
        /*0d7e*/ 	.byte	0x3f
	.zero		1


	//   ....[92]....
        /*0d80*/ 	.word	0x000206f0
        /*0d84*/ 	.word	0x0000000b
        /*0d88*/ 	.word	0x0002d8c0
        /*0d8c*/ 	.short	0x010a
        /*0d8e*/ 	.byte	0x3f
	.zero		1


	//   ....[93]....
        /*0d90*/ 	.word	0x00020740
        /*0d94*/ 	.word	0x0000000a
        /*0d98*/ 	.word	0x0002d8a0
        /*0d9c*/ 	.short	0x010a
        /*0d9e*/ 	.byte	0x3f
	.zero		1


	//   ....[94]....
        /*0da0*/ 	.word	0x00020790
        /*0da4*/ 	.word	0x0000000a
        /*0da8*/ 	.word	0x0002d8c0
        /*0dac*/ 	.short	0x010a
        /*0dae*/ 	.byte	0x3f
	.zero		1


	//   ....[95]....
        /*0db0*/ 	.word	0x00020930
        /*0db4*/ 	.word	0x00000005
        /*0db8*/ 	.word	0x0002d840
        /*0dbc*/ 	.short	0x010a
        /*0dbe*/ 	.byte	0x3f
	.zero		1


	//   ....[96]....
        /*0dc0*/ 	.word	0x00020980
        /*0dc4*/ 	.word	0x0000001b
        /*0dc8*/ 	.word	0x0002d820
        /*0dcc*/ 	.short	0x010a
        /*0dce*/ 	.byte	0x3f
	.zero		1


	//   ....[97]....
        /*0dd0*/ 	.word	0x000209d0
        /*0dd4*/ 	.word	0x00000003
        /*0dd8*/ 	.word	0x0002d840
        /*0ddc*/ 	.short	0x010a
        /*0dde*/ 	.byte	0x3f
	.zero		1


	//   ....[98]....
        /*0de0*/ 	.word	0x00020a20
        /*0de4*/ 	.word	0x00000002
        /*0de8*/ 	.word	0x00000060
        /*0dec*/ 	.short	0x010a
        /*0dee*/ 	.byte	0x3f
	.zero		1


	//   ....[99]....
        /*0df0*/ 	.word	0x00020a70
        /*0df4*/ 	.word	0x00000003
        /*0df8*/ 	.word	0x0002d840
        /*0dfc*/ 	.short	0x010a
        /*0dfe*/ 	.byte	0x3f
	.zero		1


	//   ....[100]....
        /*0e00*/ 	.word	0x00020ac0
        /*0e04*/ 	.word	0x00000003
        /*0e08*/ 	.word	0x00000060
        /*0e0c*/ 	.short	0x010a
        /*0e0e*/ 	.byte	0x3f
	.zero		1


	//   ....[101]....
        /*0e10*/ 	.word	0x00020b10
        /*0e14*/ 	.word	0x00000002
        /*0e18*/ 	.word	0x0002d840
        /*0e1c*/ 	.short	0x010a
        /*0e1e*/ 	.byte	0x3f
	.zero		1


	//   ....[102]....
        /*0e20*/ 	.word	0x00020b60
        /*0e24*/ 	.word	0x00000002
        /*0e28*/ 	.word	0x00000060
        /*0e2c*/ 	.short	0x010a
        /*0e2e*/ 	.byte	0x3f
	.zero		1


	//   ....[103]....
        /*0e30*/ 	.word	0x00020bb0
        /*0e34*/ 	.word	0x00000003
        /*0e38*/ 	.word	0x0002d860
        /*0e3c*/ 	.short	0x010a
        /*0e3e*/ 	.byte	0x3f
	.zero		1


	//   ....[104]....
        /*0e40*/ 	.word	0x00021560
        /*0e44*/ 	.word	0x00000009
        /*0e48*/ 	.word	0x0002d820
        /*0e4c*/ 	.short	0x010a
        /*0e4e*/ 	.byte	0x3f
	.zero		1


	//   ....[105]....
        /*0e50*/ 	.word	0x00021700
        /*0e54*/ 	.word	0x00000007
        /*0e58*/ 	.word	0x00000000
        /*0e5c*/ 	.short	0x010a
        /*0e5e*/ 	.byte	0x3f
	.zero		1


	//   ....[106]....
        /*0e60*/ 	.word	0x00021750
        /*0e64*/ 	.word	0x00000003
        /*0e68*/ 	.word	0x00000000
        /*0e6c*/ 	.short	0x010a
        /*0e6e*/ 	.byte	0x3f
	.zero		1


	//   ....[107]....
        /*0e70*/ 	.word	0x000217a0
        /*0e74*/ 	.word	0x00000005
        /*0e78*/ 	.word	0x00000000
        /*0e7c*/ 	.short	0x010a
        /*0e7e*/ 	.byte	0x3f
	.zero		1


	//----- nvinfo : EIATTR_NUM_MBARRIERS
	.align		4
.L_239:
        /*0e80*/ 	.byte	0x03, 0x38
        /*0e82*/ 	.short	0x0016


	//----- nvinfo : EIATTR_EXIT_INSTR_OFFSETS
	.align		4
        /*0e84*/ 	.byte	0x04, 0x1c
        /*0e86*/ 	.short	(.L_241 - .L_240)


	//   ....[0]....
.L_240:
        /*0e88*/ 	.word	0x0001fb10


	//----- nvinfo : EIATTR_MAX_THREADS
	.align		4
.L_241:
        /*0e8c*/ 	.byte	0x04, 0x05
        /*0e8e*/ 	.short	(.L_243 - .L_242)
.L_242:
        /*0e90*/ 	.word	0x00000200
        /*0e94*/ 	.word	0x00000001
        /*0e98*/ 	.word	0x00000001


	//----- nvinfo : EIATTR_CRS_STACK_SIZE
	.align		4
.L_243:
        /*0e9c*/ 	.byte	0x04, 0x1e
        /*0e9e*/ 	.short	(.L_245 - .L_244)
.L_244:
        /*0ea0*/ 	.word	0x00000000


	//----- nvinfo : EIATTR_CBANK_PARAM_SIZE
	.align		4
.L_245:
        /*0ea4*/ 	.byte	0x03, 0x19
        /*0ea6*/ 	.short	0x0a70


	//----- nvinfo : EIATTR_PARAM_CBANK
	.align		4
        /*0ea8*/ 	.byte	0x04, 0x0a
        /*0eaa*/ 	.short	(.L_247 - .L_246)
	.align		4
.L_246:
        /*0eac*/ 	.word	index@(.nv.constant0._ZN7cutlass13device_kernelIN5flash11enable_sm90INS1_16FlashAttnFwdSm90INS1_25CollectiveMainloopFwdSm90ILi2EN4cute5tupleIJNS5_1CILi1EEES8_S8_EEENS6_IJNS7_ILi192EEENS7_ILi128EEENS7_ILi96EEEEEELi96ENS_6half_tEfNS_4arch4Sm90ELb0ELb1ELb0ELb1ELb0ELb1ELb0ELb0ELb1ELb0ELb0ELb0EEENS1_21CollectiveEpilogueFwdINS6_IJSA_SC_SB_EEES9_SE_SG_Li384ELb1ELb0ELb0ELb0EEENS1_36VarlenDynamicPersistentTileSchedulerILi192ELi128ELi384ELi32ELb0ELb0ELb1ELb1ELb0ELb1EEEEEEEEEvNT_6ParamsE)
        /*0eb0*/ 	.short	0x0210
        /*0eb2*/ 	.short	0x0a70


	//----- nvinfo : EIATTR_SW_WAR
	.align		4
.L_247:
        /*0eb4*/ 	.byte	0x04, 0x36
        /*0eb6*/ 	.short	(.L_249 - .L_248)
.L_248:
        /*0eb8*/ 	.word	0x00000008
.L_249:


//--------------------- .nv.info._ZN7cutlass13device_kernelIN5flash11enable_sm90INS1_16FlashAttnFwdSm90INS1_25CollectiveMainloopFwdSm90ILi2EN4cute5tupleIJNS5_1CILi1EEES8_S8_EEENS6_IJNS7_ILi192EEENS7_ILi144EEENS7_ILi96EEEEEELi96ENS_6half_tEfNS_4arch4Sm90ELb1ELb0ELb0ELb0ELb0ELb0ELb0ELb0ELb1ELb0ELb0ELb0EEENS1_21CollectiveEpilogueFwdINS6_IJSA_SC_SB_EEES9_SE_SG_Li384ELb0ELb0ELb0ELb0EEENS1_30DynamicPersistentTileSchedulerILi384ELi32ELb0ELb0ELb1EEEEEEEEEvNT_6ParamsE --------------------------
	.section	.nv.info._ZN7cutlass13device_kernelIN5flash11enable_sm90INS1_16FlashAttnFwdSm90INS1_25CollectiveMainloopFwdSm90ILi2EN4cute5tupleIJNS5_1CILi1EEES8_S8_EEENS6_IJNS7_ILi192EEENS7_ILi144EEENS7_ILi96EEEEEELi96ENS_6half_tEfNS_4arch4Sm90ELb1ELb0ELb0ELb0ELb0ELb0ELb0ELb0ELb1ELb0ELb0ELb0EEENS1_21CollectiveEpilogueFwdINS6_IJSA_SC_SB_EEES9_SE_SG_Li384ELb0ELb0ELb0ELb0EEENS1_30DynamicPersistentTileSchedulerILi384ELi32ELb0ELb0ELb1EEEEEEEEEvNT_6ParamsE,"",@"SHT_CUDA_INFO"
	.sectionflags	@""
	.align	4


	//----- nvinfo : EIATTR_CUDA_API_VERSION
	.align		4
        /*0000*/ 	.byte	0x04, 0x37
        /*0002*/ 	.short	(.L_251 - .L_250)
.L_250:
        /*0004*/ 	.word	0x00000082


	//----- nvinfo : EIATTR_KPARAM_INFO
	.align		4
.L_251:
        /*0008*/ 	.byte	0x04, 0x17
        /*000a*/ 	.short	(.L_253 - .L_252)
.L_252:
        /*000c*/ 	.word	0x00000000
        /*0010*/ 	.short	0x0000
        /*0012*/ 	.short	0x0070
        /*0014*/ 	.byte	0x00, 0xf0, 0x01, 0x2e


	//----- nvinfo : EIATTR_SPARSE_MMA_MASK
	.align		4
.L_253:
        /*0018*/ 	.byte	0x03, 0x50
        /*001a*/ 	.short	0x0000


	//----- nvinfo : EIATTR_MAXREG_COUNT
	.align		4
        /*001c*/ 	.byte	0x03, 0x1b
        /*001e*/ 	.short	0x0080


	//----- nvinfo : EIATTR_NUM_BARRIERS
	.align		4
        /*0020*/ 	.byte	0x02, 0x4c
        /*0022*/ 	.byte	0x10
	.zero		1


	//----- nvinfo : EIATTR_EXTERNS
	.align		4
        /*0024*/ 	.byte	0x04, 0x0f
        /*0026*/ 	.short	(.L_255 - .L_254)


	//   ....[0]....
	.align		4
.L_254:
        /*0028*/ 	.word	index@(__assertfail)


	//----- nvinfo : EIATTR_MERCURY_ISA_VERSION
	.align		4
.L_255:
        /*002c*/ 	.byte	0x03, 0x5f
        /*002e*/ 	.short	0x0101


	//----- nvinfo : EIATTR_INT_WARP_WIDE_INSTR_OFFSETS
	.align		4
        /*0030*/ 	.byte	0x04, 0x31
        /*0032*/ 	.short	(.L_257 - .L_256)


	//   ....[0]....
.L_256:
        /*0034*/ 	.word	0x00000170


	//   ....[1]....
        /*0038*/ 	.word	0x000001b0


	//   ....[2]....
        /*003c*/ 	.word	0x00000240


	//   ....[3]....
        /*0040*/ 	.word	0x0000ec20


	//   ....[4]....
        /*0044*/ 	.word	0x0000ecc0


	//   ....[5]....
        /*0048*/ 	.word	0x0000f1d0


	//   ....[6]....
        /*004c*/ 	.word	0x00010ed0


	//   ....[7]....
        /*0050*/ 	.word	0x00010f70


	//----- nvinfo : EIATTR_COOP_GROUP_MASK_REGIDS
	.align		4
.L_257:
        /*0054*/ 	.byte	0x04, 0x29
        /*0056*/ 	.short	(.L_259 - .L_258)


	//   ....[0]....
.L_258:
        /*0058*/ 	.word	0xffffffff


	//   ....[1]....
        /*005c*/ 	.word	0xffffffff


	//   ....[2]....
        /*0060*/ 	.word	0xffffffff


	//   ....[3]....
        /*0064*/ 	.word	0xffffffff


	//   ....[4]....
        /*0068*/ 	.word	0xffffffff


	//   ....[5]....
        /*006c*/ 	.word	0xffffffff


	//   ....[6]....
        /*0070*/ 	.word	0xffffffff


	//   ....[7]....
        /*0074*/ 	.word	0xffffffff


	//   ....[8]....
        /*0078*/ 	.word	0xffffffff


	//   ....[9]....
        /*007c*/ 	.word	0xffffffff


	//   ....[10]....
        /*0080*/ 	.word	0xffffffff


	//   ....[11]....
        /*0084*/ 	.word	0xffffffff


	//   ....[12]....
        /*0088*/ 	.word	0xffffffff


	//   ....[13]....
        /*008c*/ 	.word	0xffffffff


	//   ....[14]....
        /*0090*/ 	.word	0xffffffff


	//   ....[15]....
        /*0094*/ 	.word	0xffffffff


	//   ....[16]....
        /*0098*/ 	.word	0xffffffff


	//   ....[17]....
        /*009c*/ 	.word	0xffffffff


	//   ....[18]....
        /*00a0*/ 	.word	0xffffffff


	//   ....[19]....
        /*00a4*/ 	.word	0xffffffff


	//   ....[20]....
        /*00a8*/ 	.word	0xffffffff


	//   ....[21]....
        /*00ac*/ 	.word	0xffffffff


	//   ....[22]....
        /*00b0*/ 	.word	0xffffffff


	//   ....[23]....
        /*00b4*/ 	.word	0xffffffff


	//   ....[24]....
        /*00b8*/ 	.word	0xffffffff


	//   ....[25]....
        /*00bc*/ 	.word	0xffffffff


	//   ....[26]....
        /*00c0*/ 	.word	0xffffffff


	//   ....[27]....
        /*00c4*/ 	.word	0xffffffff


	//   ....[28]....
        /*00c8*/ 	.word	0xffffffff


	//   ....[29]....
        /*00cc*/ 	.word	0xffffffff


	//   ....[30]....
        /*00d0*/ 	.word	0xffffffff


	//   ....[31]....
        /*00d4*/ 	.word	0x0500000f


	//   ....[32]....
        /*00d8*/ 	.word	0x0500000f


	//----- nvinfo : EIATTR_COOP_GROUP_INSTR_OFFSETS
	.align		4
.L_259:
        /*00dc*/ 	.byte	0x04, 0x28
        /*00de*/ 	.short	(.L_261 - .L_260)


	//   ....[0]....
.L_260:
        /*00e0*/ 	.word	0x00000050


	//   ....[1]....
        /*00e4*/ 	.word	0x00000180


	//   ....[2]....
        /*00e8*/ 	.word	0x00000220


	//   ....[3]....
        /*00ec*/ 	.word	0x000003b0


	//   ....[4]....
        /*00f0*/ 	.word	0x00000510


	//   ....[5]....
        /*00f4*/ 	.word	0x00000630


	//   ....[6]....
        /*00f8*/ 	.word	0x00000790


	//   ....[7]....
        /*00fc*/ 	.word	0x000014c0


	//   ....[8]....
        /*0100*/ 	.word	0x000035f0


	//   ....[9]....
        /*0104*/ 	.word	0x00003610


	//   ....[10]....
        /*0108*/ 	.word	0x00004100


	//   ....[11]....
        /*010c*/ 	.word	0x000041b0


	//   ....[12]....
        /*0110*/ 	.word	0x000050d0


	//   ....[13]....
        /*0114*/ 	.word	0x000074e0


	//   ....[14]....
        /*0118*/ 	.word	0x000075e0


	//   ....[15]....
        /*011c*/ 	.word	0x00008020


	//   ....[16]....
        /*0120*/ 	.word	0x00008140


	//   ....[17]....
        /*0124*/ 	.word	0x00009460


	//   ....[18]....
        /*0128*/ 	.word	0x0000b120


	//   ....[19]....
        /*012c*/ 	.word	0x0000b150


	//   ....[20]....
        /*0130*/ 	.word	0x0000b7e0


	//   ....[21]....
        /*0134*/ 	.word	0x0000b850


	//   ....[22]....
        /*0138*/ 	.word	0x0000cc20


	//   ....[23]....
        /*013c*/ 	.word	0x0000cd60


	//   ....[24]....
        /*0140*/ 	.word	0x0000cda0


	//   ....[25]....
        /*0144*/ 	.word	0x0000cef0


	//   ....[26]....
        /*0148*/ 	.word	0x0000cf00


	//   ....[27]....
        /*014c*/ 	.word	0x0000ddc0


	//   ....[28]....
        /*0150*/ 	.word	0x0000e6c0


	//   ....[29]....
        /*0154*/ 	.word	0x000112c0


	//   ....[30]....
        /*0158*/ 	.word	0x00011430


	//   ....[31]....
        /*015c*/ 	.word	0x00011960


	//   ....[32]....
        /*0160*/ 	.word	0x00011d30


	//----- nvinfo : EIATTR_REG_RECONFIG
	.align		4
.L_261:
        /*0164*/ 	.byte	0x01, 0x54
	.zero		2


	//----- nvinfo : EIATTR_SYSCALL_OFFSETS
	.align		4
        /*0168*/ 	.byte	0x04, 0x46
        /*016a*/ 	.short	(.L_263 - .L_262)


	//   ....[0]....
.L_262:
        /*016c*/ 	.word	0x000016a0


	//   ....[1]....
        /*0170*/ 	.word	0x0000ee40


	//   ....[2]....
        /*0174*/ 	.word	0x0000ef70


	//   ....[3]....
        /*0178*/ 	.word	0x0000f060


	//----- nvinfo : EIATTR_MBARRIER_INSTR_OFFSETS
	.align		4
.L_263:
        /*017c*/ 	.byte	0x04, 0x39
        /*017e*/ 	.short	(.L_265 - .L_264)


	//   ....[0]....
.L_264:
        /*0180*/ 	.word	0x00000260
        /*0184*/ 	.word	0x000000ff
        /*0188*/ 	.word	0x00031c00
        /*018c*/ 	.short	0x0100
        /*018e*/ 	.byte	0x06
	.zero		1


	//   ....[1]....
        /*0190*/ 	.word	0x00000270
        /*0194*/ 	.word	0x000000ff
        /*0198*/ 	.word	0x00031c20
        /*019c*/ 	.short	0x0100
        /*019e*/ 	.byte	0x06
	.zero		1


	//   ....[2]....
        /*01a0*/ 	.word	0x00000360
        /*01a4*/ 	.word	0x000000ff
        /*01a8*/ 	.word	0x00031c30
        /*01ac*/ 	.short	0x0100
        /*01ae*/ 	.byte	0x08
	.zero		1


	//   ....[3]....
        /*01b0*/ 	.word	0x00000370
        /*01b4*/ 	.word	0x000000ff
        /*01b8*/ 	.word	0x00031c40
        /*01bc*/ 	.short	0x0100
        /*01be*/ 	.byte	0x08
	.zero		1


	//   ....[4]....
        /*01c0*/ 	.word	0x00000380
        /*01c4*/ 	.word	0x000000ff
        /*01c8*/ 	.word	0x00031c38
        /*01cc*/ 	.short	0x0100
        /*01ce*/ 	.byte	0x08
	.zero		1


	//   ....[5]....
        /*01d0*/ 	.word	0x00000390
        /*01d4*/ 	.word	0x000000ff
        /*01d8*/ 	.word	0x00031c48
        /*01dc*/ 	.short	0x0100
        /*01de*/ 	.byte	0x08
	.zero		1


	//   ....[6]....
        /*01e0*/ 	.word	0x000004c0
        /*01e4*/ 	.word	0x000000ff
        /*01e8*/ 	.word	0x00031c50
        /*01ec*/ 	.short	0x0100
        /*01ee*/ 	.byte	0x08
	.zero		1


	//   ....[7]....
        /*01f0*/ 	.word	0x000004d0
        /*01f4*/ 	.word	0x000000ff
        /*01f8*/ 	.word	0x00031c60
        /*01fc*/ 	.short	0x0100
        /*01fe*/ 	.byte	0x08
	.zero		1


	//   ....[8]....
        /*0200*/ 	.word	0x000004e0
        /*0204*/ 	.word	0x000000ff
        /*0208*/ 	.word	0x00031c58
        /*020c*/ 	.short	0x0100
        /*020e*/ 	.byte	0x08
	.zero		1


	//   ....[9]....
        /*0210*/ 	.word	0x000004f0
        /*0214*/ 	.word	0x000000ff
        /*0218*/ 	.word	0x00031c68
        /*021c*/ 	.short	0x0100
        /*021e*/ 	.byte	0x08
	.zero		1


	//   ....[10]....
        /*0220*/ 	.word	0x000005e0
        /*0224*/ 	.word	0x000000ff
        /*0228*/ 	.word	0x00031c70
        /*022c*/ 	.short	0x0100
        /*022e*/ 	.byte	0x06
	.zero		1


	//   ....[11]....
        /*0230*/ 	.word	0x000005f0
        /*0234*/ 	.word	0x000000ff
        /*0238*/ 	.word	0x00031c80
        /*023c*/ 	.short	0x0100
        /*023e*/ 	.byte	0x06
	.zero		1


	//   ....[12]....
        /*0240*/ 	.word	0x00000600
        /*0244*/ 	.word	0x000000ff
        /*0248*/ 	.word	0x00031c78
        /*024c*/ 	.short	0x0100
        /*024e*/ 	.byte	0x06
	.zero		1


	//   ....[13]....
        /*0250*/ 	.word	0x00000610
        /*0254*/ 	.word	0x000000ff
        /*0258*/ 	.word	0x00031c88
        /*025c*/ 	.short	0x0100
        /*025e*/ 	.byte	0x06
	.zero		1


	//   ....[14]....
        /*0260*/ 	.word	0x00000740
        /*0264*/ 	.word	0x000000ff
        /*0268*/ 	.word	0x00031c90
        /*026c*/ 	.short	0x0100
        /*026e*/ 	.byte	0x08
	.zero		1


	//   ....[15]....
        /*0270*/ 	.word	0x00000750
        /*0274*/ 	.word	0x000000ff
        /*0278*/ 	.word	0x00031ca0
        /*027c*/ 	.short	0x0100
        /*027e*/ 	.byte	0x08
	.zero		1


	//   ....[16]....
        /*0280*/ 	.word	0x00000760
        /*0284*/ 	.word	0x000000ff
        /*0288*/ 	.word	0x00031c98
        /*028c*/ 	.short	0x0100
        /*028e*/ 	.byte	0x08
	.zero		1


	//   ....[17]....
        /*0290*/ 	.word	0x00000770
        /*0294*/ 	.word	0x000000ff
        /*0298*/ 	.word	0x00031ca8
        /*029c*/ 	.short	0x0100
        /*029e*/ 	.byte	0x08
	.zero		1


	//   ....[18]....
        /*02a0*/ 	.word	0x000008a0
        /*02a4*/ 	.word	0x000000ff
        /*02a8*/ 	.word	0x00031cb0
        /*02ac*/ 	.short	0x0100
        /*02ae*/ 	.byte	0x08
	.zero		1


	//   ....[19]....
        /*02b0*/ 	.word	0x000008b0
        /*02b4*/ 	.word	0x000000ff
        /*02b8*/ 	.word	0x00031cc0
        /*02bc*/ 	.short	0x0100
        /*02be*/ 	.byte	0x08
	.zero		1


	//   ....[20]....
        /*02c0*/ 	.word	0x000008c0
        /*02c4*/ 	.word	0x000000ff
        /*02c8*/ 	.word	0x00031cb8
        /*02cc*/ 	.short	0x0100
        /*02ce*/ 	.byte	0x08
	.zero		1


	//   ....[21]....
        /*02d0*/ 	.word	0x000008d0
        /*02d4*/ 	.word	0x000000ff
        /*02d8*/ 	.word	0x00031cc8
        /*02dc*/ 	.short	0x0100
        /*02de*/ 	.byte	0x08
	.zero		1


	//   ....[22]....
        /*02e0*/ 	.word	0x00001700
        /*02e4*/ 	.word	0x000000ff
        /*02e8*/ 	.word	0x00031c00
        /*02ec*/ 	.short	0x010a
        /*02ee*/ 	.byte	0x2f
	.zero		1


	//   ....[23]....
        /*02f0*/ 	.word	0x00001790
        /*02f4*/ 	.word	0x00000003
        /*02f8*/ 	.word	0x00031c30
        /*02fc*/ 	.short	0x010a
        /*02fe*/ 	.byte	0x3f
	.zero		1


	//   ....[24]....
        /*0300*/ 	.word	0x000017f0
        /*0304*/ 	.word	0x00000003
        /*0308*/ 	.word	0x00031c30
        /*030c*/ 	.short	0x010a
        /*030e*/ 	.byte	0x3f
	.zero		1


	//   ....[25]....
        /*0310*/ 	.word	0x00004150
        /*0314*/ 	.word	0x00000006
        /*0318*/ 	.word	0x00000000
        /*031c*/ 	.short	0x0101
        /*031e*/ 	.byte	0x3f
	.zero		1


	//   ....[26]....
        /*0320*/ 	.word	0x000053d0
        /*0324*/ 	.word	0x000000ff
        /*0328*/ 	.word	0x00031c30
        /*032c*/ 	.short	0x010a
        /*032e*/ 	.byte	0x06
	.zero		1


	//   ....[27]....
        /*0330*/ 	.word	0x00005410
        /*0334*/ 	.word	0x000000ff
        /*0338*/ 	.word	0x00031c30
        /*033c*/ 	.short	0x010a
        /*033e*/ 	.byte	0x06
	.zero		1


	//   ....[28]....
        /*0340*/ 	.word	0x00006ad0
        /*0344*/ 	.word	0x000000ff
        /*0348*/ 	.word	0x00031c50
        /*034c*/ 	.short	0x010a
        /*034e*/ 	.byte	0x06
	.zero		1


	//   ....[29]....
        /*0350*/ 	.word	0x00006b10
        /*0354*/ 	.word	0x000000ff
        /*0358*/ 	.word	0x00031c50
        /*035c*/ 	.short	0x010a
        /*035e*/ 	.byte	0x06
	.zero		1


	//   ....[30]....
        /*0360*/ 	.word	0x00008870
        /*0364*/ 	.word	0x0000000a
        /*0368*/ 	.word	0x00000000
        /*036c*/ 	.short	0x0101
        /*036e*/ 	.byte	0x3f
	.zero		1


	//   ....[31]....
        /*0370*/ 	.word	0x000088f0
        /*0374*/ 	.word	0x00000008
        /*0378*/ 	.word	0x00000000
        /*037c*/ 	.short	0x0101
        /*037e*/ 	.byte	0x3f
	.zero		1


	//   ....[32]....
        /*0380*/ 	.word	0x000095e0
        /*0384*/ 	.word	0x000000ff
        /*0388*/ 	.word	0x00031c30
        /*038c*/ 	.short	0x010a
        /*038e*/ 	.byte	0x06
	.zero		1


	//   ....[33]....
        /*0390*/ 	.word	0x00009620
        /*0394*/ 	.word	0x000000ff
        /*0398*/ 	.word	0x00031c30
        /*039c*/ 	.short	0x010a
        /*039e*/ 	.byte	0x06
	.zero		1


	//   ....[34]....
        /*03a0*/ 	.word	0x0000acd0
        /*03a4*/ 	.word	0x000000ff
        /*03a8*/ 	.word	0x00031c50
        /*03ac*/ 	.short	0x010a
        /*03ae*/ 	.byte	0x06
	.zero		1


	//   ....[35]....
        /*03b0*/ 	.word	0x0000ad10
        /*03b4*/ 	.word	0x000000ff
        /*03b8*/ 	.word	0x00031c50
        /*03bc*/ 	.short	0x010a
        /*03be*/ 	.byte	0x06
	.zero		1


	//   ....[36]....
        /*03c0*/ 	.word	0x0000c0a0
        /*03c4*/ 	.word	0x00000087
        /*03c8*/ 	.word	0x00000000
        /*03cc*/ 	.short	0x0101
        /*03ce*/ 	.byte	0x3f
	.zero		1


	//   ....[37]....
        /*03d0*/ 	.word	0x0000c130
        /*03d4*/ 	.word	0x00000077
        /*03d8*/ 	.word	0x00000000
        /*03dc*/ 	.short	0x0101
        /*03de*/ 	.byte	0x3f
	.zero		1


	//   ....[38]....
        /*03e0*/ 	.word	0x0000ccb0
        /*03e4*/ 	.word	0x000000ff
        /*03e8*/ 	.word	0x00031c50
        /*03ec*/ 	.short	0x010a
        /*03ee*/ 	.byte	0x0c
	.zero		1


	//   ....[39]....
        /*03f0*/ 	.word	0x0000ccf0
        /*03f4*/ 	.word	0x000000ff
        /*03f8*/ 	.word	0x00031c50
        /*03fc*/ 	.short	0x010a
        /*03fe*/ 	.byte	0x0c
	.zero		1


	//   ....[40]....
        /*0400*/ 	.word	0x0000d390
        /*0404*/ 	.word	0x00000004
        /*0408*/ 	.word	0x00000000
        /*040c*/ 	.short	0x0101
        /*040e*/ 	.byte	0x3f
	.zero		1


	//   ....[41]....
        /*0410*/ 	.word	0x0000dfb0
        /*0414*/ 	.word	0x000000ff
        /*0418*/ 	.word	0x00000000
        /*041c*/ 	.short	0x0101
        /*041e*/ 	.byte	0x05
	.zero		1


	//   ....[42]....
        /*0420*/ 	.word	0x0000f4b0
        /*0424*/ 	.word	0x0000000d
        /*0428*/ 	.word	0x00031c40
        /*042c*/ 	.short	0x010a
        /*042e*/ 	.byte	0x3f
	.zero		1


	//   ....[43]....
        /*0430*/ 	.word	0x0000f970
        /*0434*/ 	.word	0x00000018
        /*0438*/ 	.word	0x00031c20
        /*043c*/ 	.short	0x010a
        /*043e*/ 	.byte	0x3f
	.zero		1


	//   ....[44]....
        /*0440*/ 	.word	0x0000fc00
        /*0444*/ 	.word	0x00000003
        /*0448*/ 	.word	0x00031c40
        /*044c*/ 	.short	0x010a
        /*044e*/ 	.byte	0x3f
	.zero		1


	//   ....[45]....
        /*0450*/ 	.word	0x0000fe40
        /*0454*/ 	.word	0x00000002
        /*0458*/ 	.word	0x00000060
        /*045c*/ 	.short	0x010a
        /*045e*/ 	.byte	0x3f
	.zero		1


	//   ....[46]....
        /*0460*/ 	.word	0x00010320
        /*0464*/ 	.word	0x0000000a
        /*0468*/ 	.word	0x00031c40
        /*046c*/ 	.short	0x010a
        /*046e*/ 	.byte	0x3f
	.zero		1


	//   ....[47]....
        /*0470*/ 	.word	0x00010560
        /*0474*/ 	.word	0x00000003
        /*0478*/ 	.word	0x00000060
        /*047c*/ 	.short	0x010a
        /*047e*/ 	.byte	0x3f
	.zero		1


	//   ....[48]....
        /*0480*/ 	.word	0x000109b0
        /*0484*/ 	.word	0x00000003
        /*0488*/ 	.word	0x00031c40
        /*048c*/ 	.short	0x010a
        /*048e*/ 	.byte	0x3f
	.zero		1


	//   ....[49]....
        /*0490*/ 	.word	0x00010c10
        /*0494*/ 	.word	0x00000003
        /*0498*/ 	.word	0x00000060
        /*049c*/ 	.short	0x010a
        /*049e*/ 	.byte	0x3f
	.zero		1


	//   ....[50]....
        /*04a0*/ 	.word	0x00010ff0
        /*04a4*/ 	.word	0x00000003
        /*04a8*/ 	.word	0x00031c60
        /*04ac*/ 	.short	0x010a
        /*04ae*/ 	.byte	0x3f
	.zero		1


	//   ....[51]....
        /*04b0*/ 	.word	0x00011410
        /*04b4*/ 	.word	0x00000009
        /*04b8*/ 	.word	0x00031c20
        /*04bc*/ 	.short	0x010a
        /*04be*/ 	.byte	0x3f
	.zero		1


	//   ....[52]....
        /*04c0*/ 	.word	0x00011520
        /*04c4*/ 	.word	0x00000005
        /*04c8*/ 	.word	0x00000000
        /*04cc*/ 	.short	0x010a
        /*04ce*/ 	.byte	0x3f
	.zero		1


	//   ....[53]....
        /*04d0*/ 	.word	0x00011590
        /*04d4*/ 	.word	0x00000003
        /*04d8*/ 	.word	0x00000000
        /*04dc*/ 	.short	0x010a
        /*04de*/ 	.byte	0x3f
	.zero		1


	//   ....[54]....
        /*04e0*/ 	.word	0x000115f0
        /*04e4*/ 	.word	0x00000013
        /*04e8*/ 	.word	0x00000000
        /*04ec*/ 	.short	0x010a
        /*04ee*/ 	.byte	0x3f
	.zero		1


	//   ....[55]....
        /*04f0*/ 	.word	0x00011620
        /*04f4*/ 	.word	0x00000007
        /*04f8*/ 	.word	0x00000000
        /*04fc*/ 	.short	0x010a
        /*04fe*/ 	.byte	0x3f
	.zero		1


	//   ....[56]....
        /*0500*/ 	.word	0x00011690
        /*0504*/ 	.word	0x00000003
        /*0508*/ 	.word	0x00031c00
        /*050c*/ 	.short	0x010a
        /*050e*/ 	.byte	0x3f
	.zero		1


	//   ....[57]....
        /*0510*/ 	.word	0x000116e0
        /*0514*/ 	.word	0x00000003
        /*0518*/ 	.word	0x00031c30
        /*051c*/ 	.short	0x010a
        /*051e*/ 	.byte	0x3f
	.zero		1


	//   ....[58]....
        /*0520*/ 	.word	0x00011740
        /*0524*/ 	.word	0x00000005
        /*0528*/ 	.word	0x00031c30
        /*052c*/ 	.short	0x010a
        /*052e*/ 	.byte	0x3f
	.zero		1


	//   ....[59]....
        /*0530*/ 	.word	0x000117a0
        /*0534*/ 	.word	0x00000005
        /*0538*/ 	.word	0x00031c50
        /*053c*/ 	.short	0x010a
        /*053e*/ 	.byte	0x3f
	.zero		1


	//   ....[60]....
        /*0540*/ 	.word	0x00011800
        /*0544*/ 	.word	0x00000005
        /*0548*/ 	.word	0x00031c30
        /*054c*/ 	.short	0x010a
        /*054e*/ 	.byte	0x3f
	.zero		1


	//   ....[61]....
        /*0550*/ 	.word	0x00011860
        /*0554*/ 	.word	0x00000005
        /*0558*/ 	.word	0x00031c50
        /*055c*/ 	.short	0x010a
        /*055e*/ 	.byte	0x3f
	.zero		1


	//   ....[62]....
        /*0560*/ 	.word	0x000118c0
        /*0564*/ 	.word	0x00000007
        /*0568*/ 	.word	0x00031c50
        /*056c*/ 	.short	0x010a
        /*056e*/ 	.byte	0x3f
	.zero		1


	//   ....[63]....
        /*0570*/ 	.word	0x00011a10
        /*0574*/ 	.word	0x0000000d
        /*0578*/ 	.word	0x00031c40
        /*057c*/ 	.short	0x010a
        /*057e*/ 	.byte	0x3f
	.zero		1


	//   ....[64]....
        /*0580*/ 	.word	0x00011a60
        /*0584*/ 	.word	0x00000018
        /*0588*/ 	.word	0x00031c20
        /*058c*/ 	.short	0x010a
        /*058e*/ 	.byte	0x3f
	.zero		1


	//   ....[65]....
        /*0590*/ 	.word	0x00011ab0
        /*0594*/ 	.word	0x00000003
        /*0598*/ 	.word	0x00031c40
        /*059c*/ 	.short	0x010a
        /*059e*/ 	.byte	0x3f
	.zero		1


	//   ....[66]....
        /*05a0*/ 	.word	0x00011b00
        /*05a4*/ 	.word	0x00000002
        /*05a8*/ 	.word	0x00000060
        /*05ac*/ 	.short	0x010a
        /*05ae*/ 	.byte	0x3f
	.zero		1


	//   ....[67]....
        /*05b0*/ 	.word	0x00011b50
        /*05b4*/ 	.word	0x0000000a
        /*05b8*/ 	.word	0x00031c40
        /*05bc*/ 	.short	0x010a
        /*05be*/ 	.byte	0x3f
	.zero		1


	//   ....[68]....
        /*05c0*/ 	.word	0x00011ba0
        /*05c4*/ 	.word	0x00000003
        /*05c8*/ 	.word	0x00000060
        /*05cc*/ 	.short	0x010a
        /*05ce*/ 	.byte	0x3f
	.zero		1


	//   ....[69]....
        /*05d0*/ 	.word	0x00011bf0
        /*05d4*/ 	.word	0x00000003
        /*05d8*/ 	.word	0x00031c40
        /*05dc*/ 	.short	0x010a
        /*05de*/ 	.byte	0x3f
	.zero		1


	//   ....[70]....
        /*05e0*/ 	.word	0x00011c40
        /*05e4*/ 	.word	0x00000003
        /*05e8*/ 	.word	0x00000060
        /*05ec*/ 	.short	0x010a
        /*05ee*/ 	.byte	0x3f
	.zero		1


	//   ....[71]....
        /*05f0*/ 	.word	0x00011c90
        /*05f4*/ 	.word	0x00000003
        /*05f8*/ 	.word	0x00031c60
        /*05fc*/ 	.short	0x010a
        /*05fe*/ 	.byte	0x3f
	.zero		1


	//   ....[72]....
        /*0600*/ 	.word	0x00011d70
        /*0604*/ 	.word	0x00000009
        /*0608*/ 	.word	0x00031c20
        /*060c*/ 	.short	0x010a
        /*060e*/ 	.byte	0x3f
	.zero		1


	//   ....[73]....
        /*0610*/ 	.word	0x00011dc0
        /*0614*/ 	.word	0x00000005
        /*0618*/ 	.word	0x00000000
        /*061c*/ 	.short	0x010a
        /*061e*/ 	.byte	0x3f
	.zero		1


	//   ....[74]....
        /*0620*/ 	.word	0x00011e10
        /*0624*/ 	.word	0x00000003
        /*0628*/ 	.word	0x00000000
        /*062c*/ 	.short	0x010a
        /*062e*/ 	.byte	0x3f
	.zero		1


	//   ....[75]....
        /*0630*/ 	.word	0x00011e60
        /*0634*/ 	.word	0x00000013
        /*0638*/ 	.word	0x00000000
        /*063c*/ 	.short	0x010a
        /*063e*/ 	.byte	0x3f
	.zero		1


	//----- nvinfo : EIATTR_NUM_MBARRIERS
	.align		4
.L_265:
        /*0640*/ 	.byte	0x03, 0x38
        /*0642*/ 	.short	0x0016


	//----- nvinfo : EIATTR_EXIT_INSTR_OFFSETS
	.align		4
        /*0644*/ 	.byte	0x04, 0x1c
        /*0646*/ 	.short	(.L_267 - .L_266)


	//   ....[0]....
.L_266:
        /*0648*/ 	.word	0x00000a10


	//   ....[1]....
        /*064c*/ 	.word	0x0000e680


	//   ....[2]....
        /*0650*/ 	.word	0x0000e6e0


	//   ....[3]....
        /*0654*/ 	.word	0x00011450


	//   ....[4]....
        /*0658*/ 	.word	0x00011670


	//----- nvinfo : EIATTR_MAX_THREADS
	.align		4
.L_267:
        /*065c*/ 	.byte	0x04, 0x05
        /*065e*/ 	.short	(.L_269 - .L_268)
.L_268:
        /*0660*/ 	.word	0x00000200
        /*0664*/ 	.word	0x00000001
        /*0668*/ 	.word	0x00000001


	//----- nvinfo : EIATTR_CRS_STACK_SIZE
	.align		4
.L_269:
        /*066c*/ 	.byte	0x04, 0x1e
        /*066e*/ 	.short	(.L_271 - .L_270)
.L_270:
        /*0670*/ 	.word	0x00000000


	//----- nvinfo : EIATTR_CBANK_PARAM_SIZE
	.align		4
.L_271:
        /*0674*/ 	.byte	0x03, 0x19
        /*0676*/ 	.short	0x0bf0


	//----- nvinfo : EIATTR_PARAM_CBANK
	.align		4
        /*0678*/ 	.byte	0x04, 0x0a
        /*067a*/ 	.short	(.L_273 - .L_272)
	.align		4
.L_272:
        /*067c*/ 	.word	index@(.nv.constant0._ZN7cutlass13device_kernelIN5flash11enable_sm90INS1_16FlashAttnFwdSm90INS1_25CollectiveMainloopFwdSm90ILi2EN4cute5tupleIJNS5_1CILi1EEES8_S8_EEENS6_IJNS7_ILi192EEENS7_ILi144EEENS7_ILi96EEEEEELi96ENS_6half_tEfNS_4arch4Sm90ELb1ELb0ELb0ELb0ELb0ELb0ELb0ELb0ELb1ELb0ELb0ELb0EEENS1_21CollectiveEpilogueFwdINS6_IJSA_SC_SB_EEES9_SE_SG_Li384ELb0ELb0ELb0ELb0EEENS1_30DynamicPersistentTileSchedulerILi384ELi32ELb0ELb0ELb1EEEEEEEEEvNT_6ParamsE)
        /*0680*/ 	.short	0x0210
        /*0682*/ 	.short	0x0bf0


	//----- nvinfo : EIATTR_SW_WAR
	.align		4
.L_273:
        /*0684*/ 	.byte	0x04, 0x36
        /*0686*/ 	.short	(.L_275 - .L_274)
.L_274:
        /*0688*/ 	.word	0x00000008
.L_275:


//--------------------- .nv.info._ZN7cutlass13device_kernelIN5flash11enable_sm90INS1_16FlashAttnFwdSm90INS1_25CollectiveMainloopFwdSm90ILi2EN4cute5tupleIJNS5_1CILi1EEES8_S8_EEENS6_IJNS7_ILi192EEENS7_ILi144EEENS7_ILi96EEEEEELi96ENS_6half_tEfNS_4arch4Sm90ELb1ELb0ELb0ELb1ELb0ELb0ELb0ELb0ELb1ELb0ELb0ELb0EEENS1_21CollectiveEpilogueFwdINS6_IJSA_SC_SB_EEES9_SE_SG_Li384ELb1ELb0ELb0ELb0EEENS1_36VarlenDynamicPersistentTileSchedulerILi192ELi144ELi384ELi32ELb0ELb0ELb1ELb1ELb1ELb1EEEEEEEEEvNT_6ParamsE --------------------------
	.section	.nv.info._ZN7cutlass13device_kernelIN5flash11enable_sm90INS1_16FlashAttnFwdSm90INS1_25CollectiveMainloopFwdSm90ILi2EN4cute5tupleIJNS5_1CILi1EEES8_S8_EEENS6_IJNS7_ILi192EEENS7_ILi144EEENS7_ILi96EEEEEELi96ENS_6half_tEfNS_4arch4Sm90ELb1ELb0ELb0ELb1ELb0ELb0ELb0ELb0ELb1ELb0ELb0ELb0EEENS1_21CollectiveEpilogueFwdINS6_IJSA_SC_SB_EEES9_SE_SG_Li384ELb1ELb0ELb0ELb0EEENS1_36VarlenDynamicPersistentTileSchedulerILi192ELi144ELi384ELi32ELb0ELb0ELb1ELb1ELb1ELb1EEEEEEEEEvNT_6ParamsE,"",@"SHT_CUDA_INFO"
	.sectionflags	@""
	.align	4


	//----- nvinfo : EIATTR_CUDA_API_VERSION
	.align		4
        /*0000*/ 	.byte	0x04, 0x37
        /*0002*/ 	.short	(.L_277 - .L_276)
.L_276:
        /*0004*/ 	.word	0x00000082


	//----- nvinfo : EIATTR_KPARAM_INFO
	.align		4
.L_277:
        /*0008*/ 	.byte	0x04, 0x17
        /*000a*/ 	.short	(.L_279 - .L_278)
.L_278:
        /*000c*/ 	.word	0x00000000
        /*0010*/ 	.short	0x0000
        /*0012*/ 	.short	0x0070
        /*0014*/ 	.byte	0x00, 0xf0, 0x01, 0x28


	//----- nvinfo : EIATTR_SPARSE_MMA_MASK
	.align		4
.L_279:
        /*0018*/ 	.byte	0x03, 0x50
        /*001a*/ 	.short	0x0000


	//----- nvinfo : EIATTR_MAXREG_COUNT
	.align		4
        /*001c*/ 	.byte	0x03, 0x1b
        /*001e*/ 	.short	0x0080


	//----- nvinfo : EIATTR_NUM_BARRIERS
	.align		4
        /*0020*/ 	.byte	0x02, 0x4c
        /*0022*/ 	.byte	0x10
	.zero		1


	//----- nvinfo : EIATTR_EXTERNS
	.align		4
        /*0024*/ 	.byte	0x04, 0x0f
        /*0026*/ 	.short	(.L_281 - .L_280)


	//   ....[0]....
	.align		4
.L_280:
        /*0028*/ 	.word	index@(__assertfail)


	//----- nvinfo : EIATTR_ANNOTATIONS
	.align		4
.L_281:
        /*002c*/ 	.byte	0x04, 0x55
        /*002e*/ 	.short	(.L_283 - .L_282)


	//   ....[0]....
.L_282:
        /*0030*/ 	.word	0x00000001
        /*0034*/ 	.byte	0x80, 0x09, 0x00, 0x00, 0x01, 0x00, 0x00, 0x00, 0xd0, 0x0a, 0x00, 0x00, 0x01, 0x00, 0x00, 0x00
        /*0044*/ 	.byte	0xf0, 0xff, 0x00, 0x00, 0x01, 0x00, 0x00, 0x00, 0x90, 0x00, 0x01, 0x00, 0x01, 0x00, 0x00, 0x00
        /*0054*/ 	.byte	0x30, 0x02, 0x01, 0x00, 0x01, 0x00, 0x00, 0x00, 0x10, 0x03, 0x01, 0x00, 0x01, 0x00, 0x00, 0x00
        /*0064*/ 	.byte	0xc0, 0x0a, 0x01, 0x00, 0x01, 0x00, 0x00, 0x00, 0xf0, 0x0a, 0x01, 0x00, 0x01, 0x00, 0x00, 0x00
        /*0074*/ 	.byte	0x80, 0x13, 0x01, 0x00, 0x01, 0x00, 0x00, 0x00, 0xf0, 0x15, 0x01, 0x00, 0x01, 0x00, 0x00, 0x00
        /*0084*/ 	.byte	0xf0, 0x3c, 0x01, 0x00, 0x01, 0x00, 0x00, 0x00, 0x90, 0x3e, 0x01, 0x00


	//----- nvinfo : EIATTR_MERCURY_ISA_VERSION
	.align		4
.L_283:
        /*0090*/ 	.byte	0x03, 0x5f
        /*0092*/ 	.short	0x0101


	//----- nvinfo : EIATTR_UNUSED_LOAD_BYTE_OFFSET
	.align		4
        /*0094*/ 	.byte	0x04, 0x44
        /*0096*/ 	.short	(.L_285 - .L_284)


	//   ....[0]....
.L_284:
        /*0098*/ 	.word	0x00000a90
        /*009c*/ 	.word	0x0000fff0


	//   ....[1]....
        /*00a0*/ 	.word	0x0000d9f0
        /*00a4*/ 	.word	0x0000fff0


	//----- nvinfo : EIATTR_INT_WARP_WIDE_INSTR_OFFSETS
	.align		4
.L_285:
        /*00a8*/ 	.byte	0x04, 0x31
        /*00aa*/ 	.short	(.L_287 - .L_286)


	//   ....[0]....
.L_286:
        /*00ac*/ 	.word	0x00000160


	//   ....[1]....
        /*00b0*/ 	.word	0x000001a0


	//   ....[2]....
        /*00b4*/ 	.word	0x00000210


	//   ....[3]....
        /*00b8*/ 	.word	0x00010660


	//   ....[4]....
        /*00bc*/ 	.word	0x00010700


	//   ....[5]....
        /*00c0*/ 	.word	0x00010b60


	//   ....[6]....
        /*00c4*/ 	.word	0x00010b90


	//   ....[7]....
        /*00c8*/ 	.word	0x00010d50


	//   ....[8]....
        /*00cc*/ 	.word	0x00010e20


	//   ....[9]....
        /*00d0*/ 	.word	0x00012d20


	//   ....[10]....
        /*00d4*/ 	.word	0x00012dc0


	//----- nvinfo : EIATTR_COOP_GROUP_MASK_REGIDS
	.align		4
.L_287:
        /*00d8*/ 	.byte	0x04, 0x29
        /*00da*/ 	.short	(.L_289 - .L_288)


	//   ....[0]....
.L_288:
        /*00dc*/ 	.word	0xffffffff


	//   ....[1]....
        /*00e0*/ 	.word	0xffffffff


	//   ....[2]....
        /*00e4*/ 	.word	0xffffffff


	//   ....[3]....
        /*00e8*/ 	.word	0xffffffff


	//   ....[4]....
        /*00ec*/ 	.word	0xffffffff


	//   ....[5]....
        /*00f0*/ 	.word	0xffffffff


	//   ....[6]....
        /*00f4*/ 	.word	0xffffffff


	//   ....[7]....
        /*00f8*/ 	.word	0xffffffff


	//   ....[8]....
        /*00fc*/ 	.word	0xffffffff


	//   ....[9]....
        /*0100*/ 	.word	0xffffffff


	//   ....[10]....
        /*0104*/ 	.word	0xffffffff


	//   ....[11]....
        /*0108*/ 	.word	0xffffffff


	//   ....[12]....
        /*010c*/ 	.word	0xffffffff


	//   ....[13]....
        /*0110*/ 	.word	0xffffffff


	//   ....[14]....
        /*0114*/ 	.word	0xffffffff


	//   ....[15]....
        /*0118*/ 	.word	0xffffffff


	//   ....[16]....
        /*011c*/ 	.word	0xffffffff


	//   ....[17]....
        /*0120*/ 	.word	0xffffffff


	//   ....[18]....
        /*0124*/ 	.word	0xffffffff


	//   ....[19]....
        /*0128*/ 	.word	0xffffffff


	//   ....[20]....
        /*012c*/ 	.word	0xffffffff


	//   ....[21]....
        /*0130*/ 	.word	0xffffffff


	//   ....[22]....
        /*0134*/ 	.word	0xffffffff


	//   ....[23]....
        /*0138*/ 	.word	0xffffffff


	//   ....[24]....
        /*013c*/ 	.word	0xffffffff


	//   ....[25]....
        /*0140*/ 	.word	0xffffffff


	//   ....[26]....
        /*0144*/ 	.word	0xffffffff


	//   ....[27]....
        /*0148*/ 	.word	0xffffffff


	//   ....[28]....
        /*014c*/ 	.word	0xffffffff


	//   ....[29]....
        /*0150*/ 	.word	0xffffffff


	//   ....[30]....
        /*0154*/ 	.word	0xffffffff


	//   ....[31]....
        /*0158*/ 	.word	0xffffffff


	//   ....[32]....
        /*015c*/ 	.word	0xffffffff


	//   ....[33]....
        /*0160*/ 	.word	0xffffffff


	//   ....[34]....
        /*0164*/ 	.word	0xffffffff


	//   ....[35]....
        /*0168*/ 	.word	0xffffffff


	//   ....[36]....
        /*016c*/ 	.word	0xffffffff


	//   ....[37]....
        /*0170*/ 	.word	0xffffffff


	//   ....[38]....
        /*0174*/ 	.word	0xffffffff


	//   ....[39]....
        /*0178*/ 	.word	0xffffffff


	//   ....[40]....
        /*017c*/ 	.word	0xffffffff


	//   ....[41]....
        /*0180*/ 	.word	0xffffffff


	//   ....[42]....
        /*0184*/ 	.word	0xffffffff


	//   ....[43]....
        /*0188*/ 	.word	0xffffffff


	//   ....[44]....
        /*018c*/ 	.word	0xffffffff


	//   ....[45]....
        /*0190*/ 	.word	0xffffffff


	//   ....[46]....
        /*0194*/ 	.word	0xffffffff


	//   ....[47]....
        /*0198*/ 	.word	0xffffffff


	//   ....[48]....
        /*019c*/ 	.word	0xffffffff


	//   ....[49]....
        /*01a0*/ 	.word	0xffffffff


	//   ....[50]....
        /*01a4*/ 	.word	0xffffffff


	//   ....[51]....
        /*01a8*/ 	.word	0xffffffff


	//   ....[52]....
        /*01ac*/ 	.word	0xffffffff


	//   ....[53]....
        /*01b0*/ 	.word	0xffffffff


	//   ....[54]....
        /*01b4*/ 	.word	0xffffffff


	//   ....[55]....
        /*01b8*/ 	.word	0xffffffff


	//   ....[56]....
        /*01bc*/ 	.word	0xffffffff


	//   ....[57]....
        /*01c0*/ 	.word	0xffffffff


	//   ....[58]....
        /*01c4*/ 	.word	0xffffffff


	//   ....[59]....
        /*01c8*/ 	.word	0xffffffff


	//   ....[60]....
        /*01cc*/ 	.word	0xffffffff


	//   ....[61]....
        /*01d0*/ 	.word	0x0500000f


	//   ....[62]....
        /*01d4*/ 	.word	0x0500000f


	//   ....[63]....
        /*01d8*/ 	.word	0x0500000f


	//   ....[64]....
        /*01dc*/ 	.word	0x0500000f


	//   ....[65]....
        /*01e0*/ 	.word	0x0500000f


	//   ....[66]....
        /*01e4*/ 	.word	0x0500000f


	//   ....[67]....
        /*01e8*/ 	.word	0x0500000f


	//   ....[68]....
        /*01ec*/ 	.word	0x0500000f


	//   ....[69]....
        /*01f0*/ 	.word	0x0500000f


	//   ....[70]....
        /*01f4*/ 	.word	0x0500000f


	//   ....[71]....
        /*01f8*/ 	.word	0x0500000f


	//   ....[72]....
        /*01fc*/ 	.word	0x0500000f


	//   ....[73]....
        /*0200*/ 	.word	0x0500000f


	//   ....[74]....
        /*0204*/ 	.word	0x0500000f


	//   ....[75]....
        /*0208*/ 	.word	0x0500000f


	//   ....[76]....
        /*020c*/ 	.word	0x0500000f


	//   ....[77]....
        /*0210*/ 	.word	0x0500000f


	//   ....[78]....
        /*0214*/ 	.word	0x0500000f


	//   ....[79]....
        /*0218*/ 	.word	0x0500000f


	//----- nvinfo : EIATTR_COOP_GROUP_INSTR_OFFSETS
	.align		4
.L_289:
        /*021c*/ 	.byte	0x04, 0x28
        /*021e*/ 	.short	(.L_291 - .L_290)


	//   ....[0]....
.L_290:
        /*0220*/ 	.word	0x00000070


	//   ....[1]....
        /*0224*/ 	.word	0x00000170


	//   ....[2]....
        /*0228*/ 	.word	0x000001c0


	//   ....[3]....
        /*022c*/ 	.word	0x000003f0


	//   ....[4]....
        /*0230*/ 	.word	0x00000550


	//   ....[5]....
        /*0234*/ 	.word	0x00000670


	//   ....[6]....
        /*0238*/ 	.word	0x000007d0


	//   ....[7]....
        /*023c*/ 	.word	0x00001780


	//   ....[8]....
        /*0240*/ 	.word	0x00003990


	//   ....[9]....
        /*0244*/ 	.word	0x00003a50


	//   ....[10]....
        /*0248*/ 	.word	0x000043b0


	//   ....[11]....
        /*024c*/ 	.word	0x00004430


	//   ....[12]....
        /*0250*/ 	.word	0x00005450


	//   ....[13]....
        /*0254*/ 	.word	0x000077f0


	//   ....[14]....
        /*0258*/ 	.word	0x000078f0


	//   ....[15]....
        /*025c*/ 	.word	0x00008330


	//   ....[16]....
        /*0260*/ 	.word	0x000083b0


	//   ....[17]....
        /*0264*/ 	.word	0x00009760


	//   ....[18]....
        /*0268*/ 	.word	0x0000b450


	//   ....[19]....
        /*026c*/ 	.word	0x0000b470


	//   ....[20]....
        /*0270*/ 	.word	0x0000ba20


	//   ....[21]....
        /*0274*/ 	.word	0x0000bb00


	//   ....[22]....
        /*0278*/ 	.word	0x0000cf00


	//   ....[23]....
        /*027c*/ 	.word	0x0000d010


	//   ....[24]....
        /*0280*/ 	.word	0x0000d070


	//   ....[25]....
        /*0284*/ 	.word	0x0000d1a0


	//   ....[26]....
        /*0288*/ 	.word	0x0000d1d0


	//   ....[27]....
        /*028c*/ 	.word	0x0000f470


	//   ....[28]....
        /*0290*/ 	.word	0x0000f610


	//   ....[29]....
        /*0294*/ 	.word	0x0000f640


	//   ....[30]....
        /*0298*/ 	.word	0x0000f680


	//   ....[31]....
        /*029c*/ 	.word	0x0000f6e0


	//   ....[32]....
        /*02a0*/ 	.word	0x0000f740


	//   ....[33]....
        /*02a4*/ 	.word	0x0000f780


	//   ....[34]....
        /*02a8*/ 	.word	0x0000f920


	//   ....[35]....
        /*02ac*/ 	.word	0x0000f980


	//   ....[36]....
        /*02b0*/ 	.word	0x0000f9c0


	//   ....[37]....
        /*02b4*/ 	.word	0x0000fa00


	//   ....[38]....
        /*02b8*/ 	.word	0x0000fa30


	//   ....[39]....
        /*02bc*/ 	.word	0x0000fa60


	//   ....[40]....
        /*02c0*/ 	.word	0x0000fb00


	//   ....[41]....
        /*02c4*/ 	.word	0x0000fb60


	//   ....[42]....
        /*02c8*/ 	.word	0x0000fbf0


	//   ....[43]....
        /*02cc*/ 	.word	0x00013130


	//   ....[44]....
        /*02d0*/ 	.word	0x00013140


	//   ....[45]....
        /*02d4*/ 	.word	0x00013240


	//   ....[46]....
        /*02d8*/ 	.word	0x000132a0


	//   ....[47]....
        /*02dc*/ 	.word	0x000132e0


	//   ....[48]....
        /*02e0*/ 	.word	0x00013320


	//   ....[49]....
        /*02e4*/ 	.word	0x00013350


	//   ....[50]....
        /*02e8*/ 	.word	0x00013380


	//   ....[51]....
        /*02ec*/ 	.word	0x00013500


	//   ....[52]....
        /*02f0*/ 	.word	0x00013560


	//   ....[53]....
        /*02f4*/ 	.word	0x000135a0


	//   ....[54]....
        /*02f8*/ 	.word	0x000135e0


	//   ....[55]....
        /*02fc*/ 	.word	0x00013610


	//   ....[56]....
        /*0300*/ 	.word	0x00013640


	//   ....[57]....
        /*0304*/ 	.word	0x00013700


	//   ....[58]....
        /*0308*/ 	.word	0x00013720


	//   ....[59]....
        /*030c*/ 	.word	0x00013790


	//   ....[60]....
        /*0310*/ 	.word	0x00013e10


	//   ....[61]....
        /*0314*/ 	.word	0x000143d0


	//   ....[62]....
        /*0318*/ 	.word	0x000147c0


	//   ....[63]....
        /*031c*/ 	.word	0x00014850


	//   ....[64]....
        /*0320*/ 	.word	0x000148f0


	//   ....[65]....
        /*0324*/ 	.word	0x000149a0


	//   ....[66]....
        /*0328*/ 	.word	0x00014a20


	//   ....[67]....
        /*032c*/ 	.word	0x00014aa0


	//   ....[68]....
        /*0330*/ 	.word	0x00014b20


	//   ....[69]....
        /*0334*/ 	.word	0x00014ba0


	//   ....[70]....
        /*0338*/ 	.word	0x00014c30


	//   ....[71]....
        /*033c*/ 	.word	0x00014ce0


	//   ....[72]....
        /*0340*/ 	.word	0x00014d60


	//   ....[73]....
        /*0344*/ 	.word	0x00014de0


	//   ....[74]....
        /*0348*/ 	.word	0x00014e60


	//   ....[75]....
        /*034c*/ 	.word	0x00014ee0


	//   ....[76]....
        /*0350*/ 	.word	0x00014f50


	//   ....[77]....
        /*0354*/ 	.word	0x00014ff0


	//   ....[78]....
        /*0358*/ 	.word	0x00015080


	//   ....[79]....
        /*035c*/ 	.word	0x000151a0


	//----- nvinfo : EIATTR_REG_RECONFIG
	.align		4
.L_291:
        /*0360*/ 	.byte	0x01, 0x54
	.zero		2


	//----- nvinfo : EIATTR_SYSCALL_OFFSETS
	.align		4
        /*0364*/ 	.byte	0x04, 0x46
        /*0366*/ 	.short	(.L_293 - .L_292)


	//   ....[0]....
.L_292:
        /*0368*/ 	.word	0x00001980


	//   ....[1]....
        /*036c*/ 	.word	0x00010880


	//   ....[2]....
        /*0370*/ 	.word	0x000109b0


	//   ....[3]....
        /*0374*/ 	.word	0x00010ab0


	//----- nvinfo : EIATTR_MBARRIER_INSTR_OFFSETS
	.align		4
.L_293:
        /*0378*/ 	.byte	0x04, 0x39
        /*037a*/ 	.short	(.L_295 - .L_294)


	//   ....[0]....
.L_294:
        /*037c*/ 	.word	0x000002a0
        /*0380*/ 	.word	0x000000ff
        /*0384*/ 	.word	0x00031c00
        /*0388*/ 	.short	0x0100
        /*038a*/ 	.byte	0x08
	.zero		1


	//   ....[1]....
        /*038c*/ 	.word	0x000002b0
        /*0390*/ 	.word	0x000000ff
        /*0394*/ 	.word	0x00031c20
        /*0398*/ 	.short	0x0100
        /*039a*/ 	.byte	0x08
	.zero		1


	//   ....[2]....
        /*039c*/ 	.word	0x000003a0
        /*03a0*/ 	.word	0x000000ff
        /*03a4*/ 	.word	0x00031c30
        /*03a8*/ 	.short	0x0100
        /*03aa*/ 	.byte	0x08
	.zero		1


	//   ....[3]....
        /*03ac*/ 	.word	0x000003b0
        /*03b0*/ 	.word	0x000000ff
        /*03b4*/ 	.word	0x00031c40
        /*03b8*/ 	.short	0x0100
        /*03ba*/ 	.byte	0x08
	.zero		1


	//   ....[4]....
        /*03bc*/ 	.word	0x000003c0
        /*03c0*/ 	.word	0x000000ff
        /*03c4*/ 	.word	0x00031c38
        /*03c8*/ 	.short	0x0100
        /*03ca*/ 	.byte	0x08
	.zero		1


	//   ....[5]....
        /*03cc*/ 	.word	0x000003d0
        /*03d0*/ 	.word	0x000000ff
        /*03d4*/ 	.word	0x00031c48
        /*03d8*/ 	.short	0x0100
        /*03da*/ 	.byte	0x08
	.zero		1


	//   ....[6]....
        /*03dc*/ 	.word	0x00000500
        /*03e0*/ 	.word	0x000000ff
        /*03e4*/ 	.word	0x00031c50
        /*03e8*/ 	.short	0x0100
        /*03ea*/ 	.byte	0x08
	.zero		1


	//   ....[7]....
        /*03ec*/ 	.word	0x00000510
        /*03f0*/ 	.word	0x000000ff
        /*03f4*/ 	.word	0x00031c60
        /*03f8*/ 	.short	0x0100
        /*03fa*/ 	.byte	0x08
	.zero		1


	//   ....[8]....
        /*03fc*/ 	.word	0x00000520
        /*0400*/ 	.word	0x000000ff
        /*0404*/ 	.word	0x00031c58
        /*0408*/ 	.short	0x0100
        /*040a*/ 	.byte	0x08
	.zero		1


	//   ....[9]....
        /*040c*/ 	.word	0x00000530
        /*0410*/ 	.word	0x000000ff
        /*0414*/ 	.word	0x00031c68
        /*0418*/ 	.short	0x0100
        /*041a*/ 	.byte	0x08
	.zero		1


	//   ....[10]....
        /*041c*/ 	.word	0x00000620
        /*0420*/ 	.word	0x000000ff
        /*0424*/ 	.word	0x00031c70
        /*0428*/ 	.short	0x0100
        /*042a*/ 	.byte	0x06
	.zero		1


	//   ....[11]....
        /*042c*/ 	.word	0x00000630
        /*0430*/ 	.word	0x000000ff
        /*0434*/ 	.word	0x00031c80
        /*0438*/ 	.short	0x0100
        /*043a*/ 	.byte	0x06
	.zero		1


	//   ....[12]....
        /*043c*/ 	.word	0x00000640
        /*0440*/ 	.word	0x000000ff
        /*0444*/ 	.word	0x00031c78
        /*0448*/ 	.short	0x0100
        /*044a*/ 	.byte	0x06
	.zero		1


	//   ....[13]....
        /*044c*/ 	.word	0x00000650
        /*0450*/ 	.word	0x000000ff
        /*0454*/ 	.word	0x00031c88
        /*0458*/ 	.short	0x0100
        /*045a*/ 	.byte	0x06
	.zero		1


	//   ....[14]....
        /*045c*/ 	.word	0x00000780
        /*0460*/ 	.word	0x000000ff
        /*0464*/ 	.word	0x00031c90
        /*0468*/ 	.short	0x0100
        /*046a*/ 	.byte	0x08
	.zero		1


	//   ....[15]....
        /*046c*/ 	.word	0x00000790
        /*0470*/ 	.word	0x000000ff
        /*0474*/ 	.word	0x00031ca0
        /*0478*/ 	.short	0x0100
        /*047a*/ 	.byte	0x08
	.zero		1


	//   ....[16]....
        /*047c*/ 	.word	0x000007a0
        /*0480*/ 	.word	0x000000ff
        /*0484*/ 	.word	0x00031c98
        /*0488*/ 	.short	0x0100
        /*048a*/ 	.byte	0x08
	.zero		1


	//   ....[17]....
        /*048c*/ 	.word	0x000007b0
        /*0490*/ 	.word	0x000000ff
        /*0494*/ 	.word	0x00031ca8
        /*0498*/ 	.short	0x0100
        /*049a*/ 	.byte	0x08
	.zero		1


	//   ....[18]....
        /*049c*/ 	.word	0x000008e0
        /*04a0*/ 	.word	0x000000ff
        /*04a4*/ 	.word	0x00031cb0
        /*04a8*/ 	.short	0x0100
        /*04aa*/ 	.byte	0x08
	.zero		1


	//   ....[19]....
        /*04ac*/ 	.word	0x000008f0
        /*04b0*/ 	.word	0x000000ff
        /*04b4*/ 	.word	0x00031cc0
        /*04b8*/ 	.short	0x0100
        /*04ba*/ 	.byte	0x08
	.zero		1


	//   ....[20]....
        /*04bc*/ 	.word	0x00000900
        /*04c0*/ 	.word	0x000000ff
        /*04c4*/ 	.word	0x00031cb8
        /*04c8*/ 	.short	0x0100
        /*04ca*/ 	.byte	0x08
	.zero		1


	//   ....[21]....
        /*04cc*/ 	.word	0x00000910
        /*04d0*/ 	.word	0x000000ff
        /*04d4*/ 	.word	0x00031cc8
        /*04d8*/ 	.short	0x0100
        /*04da*/ 	.byte	0x08
	.zero		1


	//   ....[22]....
        /*04dc*/ 	.word	0x00001a20
        /*04e0*/ 	.word	0x000000ff
        /*04e4*/ 	.word	0x00031c00
        /*04e8*/ 	.short	0x010a
        /*04ea*/ 	.byte	0x25
	.zero		1


	//   ....[23]....
        /*04ec*/ 	.word	0x00001aa0
        /*04f0*/ 	.word	0x00000003
        /*04f4*/ 	.word	0x00031c30
        /*04f8*/ 	.short	0x010a
        /*04fa*/ 	.byte	0x3f
	.zero		1


	//   ....[24]....
        /*04fc*/ 	.word	0x00001b10
        /*0500*/ 	.word	0x00000003
        /*0504*/ 	.word	0x00031c30
        /*0508*/ 	.short	0x010a
        /*050a*/ 	.byte	0x3f
	.zero		1


	//   ....[25]....
        /*050c*/ 	.word	0x00004440
        /*0510*/ 	.word	0x00000007
        /*0514*/ 	.word	0x00000000
        /*0518*/ 	.short	0x0101
        /*051a*/ 	.byte	0x3f
	.zero		1


	//   ....[26]....
        /*051c*/ 	.word	0x00005700
        /*0520*/ 	.word	0x000000ff
        /*0524*/ 	.word	0x00031c30
        /*0528*/ 	.short	0x010a
        /*052a*/ 	.byte	0x04
	.zero		1


	//   ....[27]....
        /*052c*/ 	.word	0x00005740
        /*0530*/ 	.word	0x000000ff
        /*0534*/ 	.word	0x00031c30
        /*0538*/ 	.short	0x010a
        /*053a*/ 	.byte	0x04
	.zero		1


	//   ....[28]....
        /*053c*/ 	.word	0x00006dd0
        /*0540*/ 	.word	0x000000ff
        /*0544*/ 	.word	0x00031c50
        /*0548*/ 	.short	0x010a
        /*054a*/ 	.byte	0x04
	.zero		1


	//   ....[29]....
        /*054c*/ 	.word	0x00006e10
        /*0550*/ 	.word	0x000000ff
        /*0554*/ 	.word	0x00031c50
        /*0558*/ 	.short	0x010a
        /*055a*/ 	.byte	0x04
	.zero		1


	//   ....[30]....
        /*055c*/ 	.word	0x00008ba0
        /*0560*/ 	.word	0x0000004a
        /*0564*/ 	.word	0x00000000
        /*0568*/ 	.short	0x0101
        /*056a*/ 	.byte	0x3f
	.zero		1


	//   ....[31]....
        /*056c*/ 	.word	0x00008c40
        /*0570*/ 	.word	0x00000072
        /*0574*/ 	.word	0x00000000
        /*0578*/ 	.short	0x0101
        /*057a*/ 	.byte	0x3f
	.zero		1


	//   ....[32]....
        /*057c*/ 	.word	0x000098d0
        /*0580*/ 	.word	0x000000ff
        /*0584*/ 	.word	0x00031c30
        /*0588*/ 	.short	0x010a
        /*058a*/ 	.byte	0x04
	.zero		1


	//   ....[33]....
        /*058c*/ 	.word	0x00009910
        /*0590*/ 	.word	0x000000ff
        /*0594*/ 	.word	0x00031c30
        /*0598*/ 	.short	0x010a
        /*059a*/ 	.byte	0x04
	.zero		1


	//   ....[34]....
        /*059c*/ 	.word	0x0000afa0
        /*05a0*/ 	.word	0x000000ff
        /*05a4*/ 	.word	0x00031c50
        /*05a8*/ 	.short	0x010a
        /*05aa*/ 	.byte	0x04
	.zero		1


	//   ....[35]....
        /*05ac*/ 	.word	0x0000afe0
        /*05b0*/ 	.word	0x000000ff
        /*05b4*/ 	.word	0x00031c50
        /*05b8*/ 	.short	0x010a
        /*05ba*/ 	.byte	0x04
	.zero		1


	//   ....[36]....
        /*05bc*/ 	.word	0x0000c450
        /*05c0*/ 	.word	0x00000089
        /*05c4*/ 	.word	0x00000000
        /*05c8*/ 	.short	0x0101
        /*05ca*/ 	.byte	0x3f
	.zero		1


	//   ....[37]....
        /*05cc*/ 	.word	0x0000c4d0
        /*05d0*/ 	.word	0x00000086
        /*05d4*/ 	.word	0x00000000
        /*05d8*/ 	.short	0x0101
        /*05da*/ 	.byte	0x3f
	.zero		1


	//   ....[38]....
        /*05dc*/ 	.word	0x0000cf80
        /*05e0*/ 	.word	0x000000ff
        /*05e4*/ 	.word	0x00031c50
        /*05e8*/ 	.short	0x010a
        /*05ea*/ 	.byte	0x06
	.zero		1


	//   ....[39]....
        /*05ec*/ 	.word	0x0000cfc0
        /*05f0*/ 	.word	0x000000ff
        /*05f4*/ 	.word	0x00031c50
        /*05f8*/ 	.short	0x010a
        /*05fa*/ 	.byte	0x06
	.zero		1


	//   ....[40]....
        /*05fc*/ 	.word	0x0000d790
        /*0600*/ 	.word	0x00000007
        /*0604*/ 	.word	0x00000000
        /*0608*/ 	.short	0x0101
        /*060a*/ 	.byte	0x3f
	.zero		1


	//   ....[41]....
        /*060c*/ 	.word	0x0000e790
        /*0610*/ 	.word	0x000000ff
        /*0614*/ 	.word	0x00000000
        /*0618*/ 	.short	0x0101
        /*061a*/ 	.byte	0x04
	.zero		1


	//   ....[42]....
        /*061c*/ 	.word	0x00011110
        /*0620*/ 	.word	0x00000005
        /*0624*/ 	.word	0x00031c40
        /*0628*/ 	.short	0x010a
        /*062a*/ 	.byte	0x3f
	.zero		1


	//   ....[43]....
        /*062c*/ 	.word	0x00011630
        /*0630*/ 	.word	0x00000019
        /*0634*/ 	.word	0x00031c20
        /*0638*/ 	.short	0x010a
        /*063a*/ 	.byte	0x3f
	.zero		1


	//   ....[44]....
        /*063c*/ 	.word	0x00011900
        /*0640*/ 	.word	0x00000003
        /*0644*/ 	.word	0x00031c40
        /*0648*/ 	.short	0x010a
        /*064a*/ 	.byte	0x3f
	.zero		1


	//   ....[45]....
        /*064c*/ 	.word	0x00011b80
        /*0650*/ 	.word	0x00000002
        /*0654*/ 	.word	0x00000060
        /*0658*/ 	.short	0x010a
        /*065a*/ 	.byte	0x3f
	.zero		1


	//   ....[46]....
        /*065c*/ 	.word	0x00012090
        /*0660*/ 	.word	0x00000003
        /*0664*/ 	.word	0x00031c40
        /*0668*/ 	.short	0x010a
        /*066a*/ 	.byte	0x3f
	.zero		1


	//   ....[47]....
        /*066c*/ 	.word	0x00012310
        /*0670*/ 	.word	0x00000003
        /*0674*/ 	.word	0x00000060
        /*0678*/ 	.short	0x010a
        /*067a*/ 	.byte	0x3f
	.zero		1


	//   ....[48]....
        /*067c*/ 	.word	0x00012790
        /*0680*/ 	.word	0x00000002
        /*0684*/ 	.word	0x00031c40
        /*0688*/ 	.short	0x010a
        /*068a*/ 	.byte	0x3f
	.zero		1


	//   ....[49]....
        /*068c*/ 	.word	0x00012a30
        /*0690*/ 	.word	0x00000002
        /*0694*/ 	.word	0x00000060
        /*0698*/ 	.short	0x010a
        /*069a*/ 	.byte	0x3f
	.zero		1


	//   ....[50]....
        /*069c*/ 	.word	0x00012e30
        /*06a0*/ 	.word	0x00000003
        /*06a4*/ 	.word	0x00031c60
        /*06a8*/ 	.short	0x010a
        /*06aa*/ 	.byte	0x3f
	.zero		1


	//   ....[51]....
        /*06ac*/ 	.word	0x00013d90
        /*06b0*/ 	.word	0x00000009
        /*06b4*/ 	.word	0x00031c20
        /*06b8*/ 	.short	0x010a
        /*06ba*/ 	.byte	0x3f
	.zero		1


	//   ....[52]....
        /*06bc*/ 	.word	0x00013f50
        /*06c0*/ 	.word	0x00000007
        /*06c4*/ 	.word	0x00000000
        /*06c8*/ 	.short	0x010a
        /*06ca*/ 	.byte	0x3f
	.zero		1


	//   ....[53]....
        /*06cc*/ 	.word	0x00013fc0
        /*06d0*/ 	.word	0x00000003
        /*06d4*/ 	.word	0x00000000
        /*06d8*/ 	.short	0x010a
        /*06da*/ 	.byte	0x3f
	.zero		1


	//   ....[54]....
        /*06dc*/ 	.word	0x00014020
        /*06e0*/ 	.word	0x00000005
        /*06e4*/ 	.word	0x00000000
        /*06e8*/ 	.short	0x010a
        /*06ea*/ 	.byte	0x3f
	.zero		1


	//   ....[55]....
        /*06ec*/ 	.word	0x00014050
        /*06f0*/ 	.word	0x00000003
        /*06f4*/ 	.word	0x00000000
        /*06f8*/ 	.short	0x010a
        /*06fa*/ 	.byte	0x3f
	.zero		1


	//   ....[56]....
        /*06fc*/ 	.word	0x000140c0
        /*0700*/ 	.word	0x00000003
        /*0704*/ 	.word	0x00031c00
        /*0708*/ 	.short	0x010a
        /*070a*/ 	.byte	0x3f
	.zero		1


	//   ....[57]....
        /*070c*/ 	.word	0x00014110
        /*0710*/ 	.word	0x00000003
        /*0714*/ 	.word	0x00031c30
        /*0718*/ 	.short	0x010a
        /*071a*/ 	.byte	0x3f
	.zero		1


	//   ....[58]....
        /*071c*/ 	.word	0x00014170
        /*0720*/ 	.word	0x00000009
        /*0724*/ 	.word	0x00031c30
        /*0728*/ 	.short	0x010a
        /*072a*/ 	.byte	0x3f
	.zero		1


	//   ....[59]....
        /*072c*/ 	.word	0x000141d0
        /*0730*/ 	.word	0x00000009
        /*0734*/ 	.word	0x00031c50
        /*0738*/ 	.short	0x010a
        /*073a*/ 	.byte	0x3f
	.zero		1


	//   ....[60]....
        /*073c*/ 	.word	0x00014230
        /*0740*/ 	.word	0x00000007
        /*0744*/ 	.word	0x00031c30
        /*0748*/ 	.short	0x010a
        /*074a*/ 	.byte	0x3f
	.zero		1


	//   ....[61]....
        /*074c*/ 	.word	0x00014290
        /*0750*/ 	.word	0x00000007
        /*0754*/ 	.word	0x00031c50
        /*0758*/ 	.short	0x010a
        /*075a*/ 	.byte	0x3f
	.zero		1


	//   ....[62]....
        /*075c*/ 	.word	0x000142f0
        /*0760*/ 	.word	0x00000006
        /*0764*/ 	.word	0x00031c50
        /*0768*/ 	.short	0x010a
        /*076a*/ 	.byte	0x3f
	.zero		1


	//   ....[63]....
        /*076c*/ 	.word	0x00014490
        /*0770*/ 	.word	0x00000005
        /*0774*/ 	.word	0x00031c40
        /*0778*/ 	.short	0x010a
        /*077a*/ 	.byte	0x3f
	.zero		1


	//   ....[64]....
        /*077c*/ 	.word	0x000144e0
        /*0780*/ 	.word	0x00000019
        /*0784*/ 	.word	0x00031c20
        /*0788*/ 	.short	0x010a
        /*078a*/ 	.byte	0x3f
	.zero		1


	//   ....[65]....
        /*078c*/ 	.word	0x00014530
        /*0790*/ 	.word	0x00000003
        /*0794*/ 	.word	0x00031c40
        /*0798*/ 	.short	0x010a
        /*079a*/ 	.byte	0x3f
	.zero		1


	//   ....[66]....
        /*079c*/ 	.word	0x00014580
        /*07a0*/ 	.word	0x00000002
        /*07a4*/ 	.word	0x00000060
        /*07a8*/ 	.short	0x010a
        /*07aa*/ 	.byte	0x3f
	.zero		1


	//   ....[67]....
        /*07ac*/ 	.word	0x000145d0
        /*07b0*/ 	.word	0x00000003
        /*07b4*/ 	.word	0x00031c40
        /*07b8*/ 	.short	0x010a
        /*07ba*/ 	.byte	0x3f
	.zero		1


	//   ....[68]....
        /*07bc*/ 	.word	0x00014620
        /*07c0*/ 	.word	0x00000003
        /*07c4*/ 	.word	0x00000060
        /*07c8*/ 	.short	0x010a
        /*07ca*/ 	.byte	0x3f
	.zero		1


	//   ....[69]....
        /*07cc*/ 	.word	0x00014670
        /*07d0*/ 	.word	0x00000002
        /*07d4*/ 	.word	0x00031c40
        /*07d8*/ 	.short	0x010a
        /*07da*/ 	.byte	0x3f
	.zero		1


	//   ....[70]....
        /*07dc*/ 	.word	0x000146c0
        /*07e0*/ 	.word	0x00000002
        /*07e4*/ 	.word	0x00000060
        /*07e8*/ 	.short	0x010a
        /*07ea*/ 	.byte	0x3f
	.zero		1


	//   ....[71]....
        /*07ec*/ 	.word	0x00014710
        /*07f0*/ 	.word	0x00000003
        /*07f4*/ 	.word	0x00031c60
        /*07f8*/ 	.short	0x010a
        /*07fa*/ 	.byte	0x3f
	.zero		1


	//   ....[72]....
        /*07fc*/ 	.word	0x000150c0
        /*0800*/ 	.word	0x00000009
        /*0804*/ 	.word	0x00031c20
        /*0808*/ 	.short	0x010a
        /*080a*/ 	.byte	0x3f
	.zero		1


	//   ....[73]....
        /*080c*/ 	.word	0x00015260
        /*0810*/ 	.word	0x00000007
        /*0814*/ 	.word	0x00000000
        /*0818*/ 	.short	0x010a
        /*081a*/ 	.byte	0x3f
	.zero		1


	//   ....[74]....
        /*081c*/ 	.word	0x000152b0
        /*0820*/ 	.word	0x00000003
        /*0824*/ 	.word	0x00000000
        /*0828*/ 	.short	0x010a
        /*082a*/ 	.byte	0x3f
	.zero		1


	//   ....[75]....
        /*082c*/ 	.word	0x00015300
        /*0830*/ 	.word	0x00000005
        /*0834*/ 	.word	0x00000000
        /*0838*/ 	.short	0x010a
        /*083a*/ 	.byte	0x3f
	.zero		1


	//----- nvinfo : EIATTR_NUM_MBARRIERS
	.align		4
.L_295:
        /*083c*/ 	.byte	0x03, 0x38
        /*083e*/ 	.short	0x0016


	//----- nvinfo : EIATTR_EXIT_INSTR_OFFSETS
	.align		4
        /*0840*/ 	.byte	0x04, 0x1c
        /*0842*/ 	.short	(.L_297 - .L_296)


	//   ....[0]....
.L_296:
        /*0844*/ 	.word	0x00000ac0


	//   ....[1]....
        /*0848*/ 	.word	0x0000f430


	//   ....[2]....
        /*084c*/ 	.word	0x0000f490


	//   ....[3]....
        /*0850*/ 	.word	0x000140a0


	//----- nvinfo : EIATTR_MAX_THREADS
	.align		4
.L_297:
        /*0854*/ 	.byte	0x04, 0x05
        /*0856*/ 	.short	(.L_299 - .L_298)
.L_298:
        /*0858*/ 	.word	0x00000200
        /*085c*/ 	.word	0x00000001
        /*0860*/ 	.word	0x00000001


	//----- nvinfo : EIATTR_CRS_STACK_SIZE
	.align		4
.L_299:
        /*0864*/ 	.byte	0x04, 0x1e
        /*0866*/ 	.short	(.L_301 - .L_300)
.L_300:
        /*0868*/ 	.word	0x00000000


	//----- nvinfo : EIATTR_CBANK_PARAM_SIZE
	.align		4
.L_301:
        /*086c*/ 	.byte	0x03, 0x19
        /*086e*/ 	.short	0x0a70


	//----- nvinfo : EIATTR_PARAM_CBANK
	.align		4
        /*0870*/ 	.byte	0x04, 0x0a
        /*0872*/ 	.short	(.L_303 - .L_302)
	.align		4
.L_302:
        /*0874*/ 	.word	index@(.nv.constant0._ZN7cutlass13device_kernelIN5flash11enable_sm90INS1_16FlashAttnFwdSm90INS1_25CollectiveMainloopFwdSm90ILi2EN4cute5tupleIJNS5_1CILi1EEES8_S8_EEENS6_IJNS7_ILi192EEENS7_ILi144EEENS7_ILi96EEEEEELi96ENS_6half_tEfNS_4arch4Sm90ELb1ELb0ELb0ELb1ELb0ELb0ELb0ELb0ELb1ELb0ELb0ELb0EEENS1_21CollectiveEpilogueFwdINS6_IJSA_SC_SB_EEES9_SE_SG_Li384ELb1ELb0ELb0ELb0EEENS1_36VarlenDynamicPersistentTileSchedulerILi192ELi144ELi384ELi32ELb0ELb0ELb1ELb1ELb1ELb1EEEEEEEEEvNT_6ParamsE)
        /*0878*/ 	.short	0x0210
        /*087a*/ 	.short	0x0a70


	//----- nvinfo : EIATTR_SW_WAR
	.align		4
.L_303:
        /*087c*/ 	.byte	0x04, 0x36
        /*087e*/ 	.short	(.L_305 - .L_304)
.L_304:
        /*0880*/ 	.word	0x00000008
.L_305:


//--------------------- .nv.info._ZN7cutlass13device_kernelIN5flash11enable_sm90INS1_16FlashAttnFwdSm90INS1_25CollectiveMainloopFwdSm90ILi2EN4cute5tupleIJNS5_1CILi1EEES8_S8_EEENS6_IJNS7_ILi192EEENS7_ILi144EEENS7_ILi96EEEEEELi96ENS_6half_tEfNS_4arch4Sm90ELb1ELb0ELb0ELb1ELb0ELb1ELb0ELb0ELb1ELb0ELb0ELb0EEENS1_21CollectiveEpilogueFwdINS6_IJSA_SC_SB_EEES9_SE_SG_Li384ELb1ELb0ELb0ELb0EEENS1_36VarlenDynamicPersistentTileSchedulerILi192ELi144ELi384ELi32ELb0ELb0ELb1ELb1ELb1ELb1EEEEEEEEEvNT_6ParamsE --------------------------
	.section	.nv.info._ZN7cutlass13device_kernelIN5flash11enable_sm90INS1_16FlashAttnFwdSm90INS1_25CollectiveMainloopFwdSm90ILi2EN4cute5tupleIJNS5_1CILi1EEES8_S8_EEENS6_IJNS7_ILi192EEENS7_ILi144EEENS7_ILi96EEEEEELi96ENS_6half_tEfNS_4arch4Sm90ELb1ELb0ELb0ELb1ELb0ELb1ELb0ELb0ELb1ELb0ELb0ELb0EEENS1_21CollectiveEpilogueFwdINS6_IJSA_SC_SB_EEES9_SE_SG_Li384ELb1ELb0ELb0ELb0EEENS1_36VarlenDynamicPersistentTileSchedulerILi192ELi144ELi384ELi32ELb0ELb0ELb1ELb1ELb1ELb1EEEEEEEEEvNT_6ParamsE,"",@"SHT_CUDA_INFO"
	.sectionflags	@""
	.align	4


	//----- nvinfo : EIATTR_CUDA_API_VERSION
	.align		4
        /*0000*/ 	.byte	0x04, 0x37
        /*0002*/ 	.short	(.L_307 - .L_306)
.L_306:
        /*0004*/ 	.word	0x00000082


	//----- nvinfo : EIATTR_KPARAM_INFO
	.align		4
.L_307:
        /*0008*/ 	.byte	0x04, 0x17
        /*000a*/ 	.short	(.L_309 - .L_308)
.L_308:
        /*000c*/ 	.word	0x00000000
        /*0010*/ 	.short	0x0000
        /*0012*/ 	.short	0x0070
        /*0014*/ 	.byte	0x00, 0xf0, 0x01, 0x28


	//----- nvinfo : EIATTR_SPARSE_MMA_MASK
	.align		4
.L_309:
        /*0018*/ 	.byte	0x03, 0x50
        /*001a*/ 	.short	0x0000


	//----- nvinfo : EIATTR_MAXREG_COUNT
	.align		4
        /*001c*/ 	.byte	0x03, 0x1b
        /*001e*/ 	.short	0x0080


	//----- nvinfo : EIATTR_NUM_BARRIERS
	.align		4
        /*0020*/ 	.byte	0x02, 0x4c
        /*0022*/ 	.byte	0x10
	.zero		1


	//----- nvinfo : EIATTR_EXTERNS
	.align		4
        /*0024*/ 	.byte	0x04, 0x0f
        /*0026*/ 	.short	(.L_311 - .L_310)


	//   ....[0]....
	.align		4
.L_310:
        /*0028*/ 	.word	index@(__assertfail)


	//----- nvinfo : EIATTR_ANNOTATIONS
	.align		4
.L_311:
        /*002c*/ 	.byte	0x04, 0x55
        /*002e*/ 	.short	(.L_313 - .L_312)


	//   ....[0]....
.L_312:
        /* <DEDUP_REMOVED lines=94> */


	//----- nvinfo : EIATTR_MERCURY_ISA_VERSION
	.align		4
.L_313:
        /*0600*/ 	.byte	0x03, 0x5f
        /*0602*/ 	.short	0x0101


	//----- nvinfo : EIATTR_UNUSED_LOAD_BYTE_OFFSET
	.align		4
        /*0604*/ 	.byte	0x04, 0x44
        /*0606*/ 	.short	(.L_315 - .L_314)


	//   ....[0]....
.L_314:
        /*0608*/ 	.word	0x00000b00
        /*060c*/ 	.word	0x0000fff0


	//   ....[1]....
        /*0610*/ 	.word	0x00019bb0
        /*0614*/ 	.word	0x0000fff0


	//----- nvinfo : EIATTR_INT_WARP_WIDE_INSTR_OFFSETS
	.align		4
.L_315:
        /*0618*/ 	.byte	0x04, 0x31
        /*061a*/ 	.short	(.L_317 - .L_316)


	//   ....[0]....
.L_316:
        /*061c*/ 	.word	0x000001c0


	//   ....[1]....
        /*0620*/ 	.word	0x00000200


	//   ....[2]....
        /*0624*/ 	.word	0x00000270


	//   ....[3]....
        /*0628*/ 	.word	0x0001d480


	//   ....[4]....
        /*062c*/ 	.word	0x0001d520


	//   ....[5]....
        /*0630*/ 	.word	0x0001d980


	//   ....[6]....
        /*0634*/ 	.word	0x0001d9b0


	//   ....[7]....
        /*0638*/ 	.word	0x0001db80


	//   ....[8]....
        /*063c*/ 	.word	0x0001dc50


	//   ....[9]....
        /*0640*/ 	.word	0x0001fb70


	//   ....[10]....
        /*0644*/ 	.word	0x0001fc10


	//----- nvinfo : EIATTR_COOP_GROUP_MASK_REGIDS
	.align		4
.L_317:
        /*0648*/ 	.byte	0x04, 0x29
        /*064a*/ 	.short	(.L_319 - .L_318)


	//   ....[0]....
.L_318:
        /*064c*/ 	.word	0xffffffff


	//   ....[1]....
        /*0650*/ 	.word	0xffffffff


	//   ....[2]....
        /*0654*/ 	.word	0xffffffff


	//   ....[3]....
        /*0658*/ 	.word	0xffffffff


	//   ....[4]....
        /*065c*/ 	.word	0xffffffff


	//   ....[5]....
        /*0660*/ 	.word	0xffffffff


	//   ....[6]....
        /*0664*/ 	.word	0xffffffff


	//   ....[7]....
        /*0668*/ 	.word	0xffffffff


	//   ....[8]....
        /*066c*/ 	.word	0xffffffff


	//   ....[9]....
        /*0670*/ 	.word	0xffffffff


	//   ....[10]....
        /*0674*/ 	.word	0xffffffff


	//   ....[11]....
        /*0678*/ 	.word	0xffffffff


	//   ....[12]....
        /*067c*/ 	.word	0xffffffff


	//   ....[13]....
        /*0680*/ 	.word	0xffffffff


	//   ....[14]....
        /*0684*/ 	.word	0xffffffff


	//   ....[15]....
        /*0688*/ 	.word	0xffffffff


	//   ....[16]....
        /*068c*/ 	.word	0xffffffff


	//   ....[17]....
        /*0690*/ 	.word	0xffffffff


	//   ....[18]....
        /*0694*/ 	.word	0xffffffff


	//   ....[19]....
        /*0698*/ 	.word	0xffffffff


	//   ....[20]....
        /*069c*/ 	.word	0xffffffff


	//   ....[21]....
        /*06a0*/ 	.word	0xffffffff


	//   ....[22]....
        /*06a4*/ 	.word	0xffffffff


	//   ....[23]....
        /*06a8*/ 	.word	0xffffffff


	//   ....[24]....
        /*06ac*/ 	.word	0xffffffff


	//   ....[25]....
        /*06b0*/ 	.word	0xffffffff


	//   ....[26]....
        /*06b4*/ 	.word	0xffffffff


	//   ....[27]....
        /*06b8*/ 	.word	0xffffffff


	//   ....[28]....
        /*06bc*/ 	.word	0xffffffff


	//   ....[29]....
        /*06c0*/ 	.word	0xffffffff


	//   ....[30]....
        /*06c4*/ 	.word	0xffffffff


	//   ....[31]....
        /*06c8*/ 	.word	0xffffffff


	//   ....[32]....
        /*06cc*/ 	.word	0xffffffff


	//   ....[33]....
        /*06d0*/ 	.word	0xffffffff


	//   ....[34]....
        /*06d4*/ 	.word	0xffffffff


	//   ....[35]....
        /*06d8*/ 	.word	0xffffffff


	//   ....[36]....
        /*06dc*/ 	.word	0xffffffff


	//   ....[37]....
        /*06e0*/ 	.word	0xffffffff


	//   ....[38]....
        /*06e4*/ 	.word	0xffffffff


	//   ....[39]....
        /*06e8*/ 	.word	0xffffffff


	//   ....[40]....
        /*06ec*/ 	.word	0xffffffff


	//   ....[41]....
        /*06f0*/ 	.word	0xffffffff


	//   ....[42]....
        /*06f4*/ 	.word	0xffffffff


	//   ....[43]....
        /*06f8*/ 	.word	0xffffffff


	//   ....[44]....
        /*06fc*/ 	.word	0xffffffff


	//   ....[45]....
        /*0700*/ 	.word	0xffffffff


	//   ....[46]....
        /*0704*/ 	.word	0xffffffff


	//   ....[47]....
        /*0708*/ 	.word	0xffffffff


	//   ....[48]....
        /*070c*/ 	.word	0xffffffff


	//   ....[49]....
        /*0710*/ 	.word	0xffffffff


	//   ....[50]....
        /*0714*/ 	.word	0xffffffff


	//   ....[51]....
        /*0718*/ 	.word	0xffffffff


	//   ....[52]....
        /*071c*/ 	.word	0xffffffff


	//   ....[53]....
        /*0720*/ 	.word	0xffffffff


	//   ....[54]....
        /*0724*/ 	.word	0xffffffff


	//   ....[55]....
        /*0728*/ 	.word	0xffffffff


	//   ....[56]....
        /*072c*/ 	.word	0xffffffff


	//   ....[57]....
        /*0730*/ 	.word	0xffffffff


	//   ....[58]....
        /*0734*/ 	.word	0xffffffff


	//   ....[59]....
        /*0738*/ 	.word	0xffffffff


	//   ....[60]....
        /*073c*/ 	.word	0xffffffff


	//   ....[61]....
        /*0740*/ 	.word	0x0500000f


	//   ....[62]....
        /*0744*/ 	.word	0x0500000f


	//   ....[63]....
        /*0748*/ 	.word	0x0500000f


	//   ....[64]....
        /*074c*/ 	.word	0x0500000f


	//   ....[65]....
        /*0750*/ 	.word	0x0500000f


	//   ....[66]....
        /*0754*/ 	.word	0x0500000f


	//   ....[67]....
        /*0758*/ 	.word	0x0500000f


	//   ....[68]....
        /*075c*/ 	.word	0x0500000f


	//   ....[69]....
        /*0760*/ 	.word	0x0500000f


	//   ....[70]....
        /*0764*/ 	.word	0x0500000f


	//   ....[71]....
        /*0768*/ 	.word	0x0500000f


	//   ....[72]....
        /*076c*/ 	.word	0x0500000f


	//   ....[73]....
        /*0770*/ 	.word	0x0500000f


	//   ....[74]....
        /*0774*/ 	.word	0x0500000f


	//   ....[75]....
        /*0778*/ 	.word	0x0500000f


	//   ....[76]....
        /*077c*/ 	.word	0x0500000f


	//   ....[77]....
        /*0780*/ 	.word	0x0500000f


	//   ....[78]....
        /*0784*/ 	.word	0x0500000f


	//   ....[79]....
        /*0788*/ 	.word	0x0500000f


	//   ....[80]....
        /*078c*/ 	.word	0x0500000f


	//   ....[81]....
        /*0790*/ 	.word	0x0500000f


	//   ....[82]....
        /*0794*/ 	.word	0x0500000f


	//   ....[83]....
        /*0798*/ 	.word	0x0500000f


	//   ....[84]....
        /*079c*/ 	.word	0x0500000f


	//   ....[85]....
        /*07a0*/ 	.word	0x0500000f


	//   ....[86]....
        /*07a4*/ 	.word	0x0500000f


	//   ....[87]....
        /*07a8*/ 	.word	0x0500000f


	//   ....[88]....
        /*07ac*/ 	.word	0x0500000f


	//   ....[89]....
        /*07b0*/ 	.word	0x0500000f


	//----- nvinfo : EIATTR_COOP_GROUP_INSTR_OFFSETS
	.align		4
.L_319:
        /*07b4*/ 	.byte	0x04, 0x28
        /*07b6*/ 	.short	(.L_321 - .L_320)


	//   ....[0]....
.L_320:
        /*07b8*/ 	.word	0x00000070


	//   ....[1]....
        /*07bc*/ 	.word	0x000001d0


	//   ....[2]....
        /*07c0*/ 	.word	0x00000220


	//   ....[3]....
        /*07c4*/ 	.word	0x00000450


	//   ....[4]....
        /*07c8*/ 	.word	0x000005b0


	//   ....[5]....
        /*07cc*/ 	.word	0x000006d0


	//   ....[6]....
        /*07d0*/ 	.word	0x00000830


	//   ....[7]....
        /*07d4*/ 	.word	0x00006db0


	//   ....[8]....
        /*07d8*/ 	.word	0x0000d670


	//   ....[9]....
        /*07dc*/ 	.word	0x0000d690


	//   ....[10]....
        /*07e0*/ 	.word	0x0000df30


	//   ....[11]....
        /*07e4*/ 	.word	0x0000df80


	//   ....[12]....
        /*07e8*/ 	.word	0x0000f290


	//   ....[13]....
        /*07ec*/ 	.word	0x000124a0


	//   ....[14]....
        /*07f0*/ 	.word	0x00012560


	//   ....[15]....
        /*07f4*/ 	.word	0x00012da0


	//   ....[16]....
        /*07f8*/ 	.word	0x00013290


	//   ....[17]....
        /*07fc*/ 	.word	0x00014660


	//   ....[18]....
        /*0800*/ 	.word	0x00016f50


	//   ....[19]....
        /*0804*/ 	.word	0x00016f70


	//   ....[20]....
        /*0808*/ 	.word	0x00017520


	//   ....[21]....
        /*080c*/ 	.word	0x00017540


	//   ....[22]....
        /*0810*/ 	.word	0x00018dd0


	//   ....[23]....
        /*0814*/ 	.word	0x00019530


	//   ....[24]....
        /*0818*/ 	.word	0x00019560


	//   ....[25]....
        /*081c*/ 	.word	0x000195a0


	//   ....[26]....
        /*0820*/ 	.word	0x000195b0


	//   ....[27]....
        /*0824*/ 	.word	0x0001b410


	//   ....[28]....
        /*0828*/ 	.word	0x0001b5c0


	//   ....[29]....
        /*082c*/ 	.word	0x0001b5f0


	//   ....[30]....
        /*0830*/ 	.word	0x0001b620


	//   ....[31]....
        /*0834*/ 	.word	0x0001b660


	//   ....[32]....
        /*0838*/ 	.word	0x0001b6b0


	//   ....[33]....
        /*083c*/ 	.word	0x0001b710


	//   ....[34]....
        /*0840*/ 	.word	0x0001b8e0


	//   ....[35]....
        /*0844*/ 	.word	0x0001b940


	//   ....[36]....
        /*0848*/ 	.word	0x0001b980


	//   ....[37]....
        /*084c*/ 	.word	0x0001b9c0


	//   ....[38]....
        /*0850*/ 	.word	0x0001b9f0


	//   ....[39]....
        /*0854*/ 	.word	0x0001ba20


	//   ....[40]....
        /*0858*/ 	.word	0x0001bad0


	//   ....[41]....
        /*085c*/ 	.word	0x0001bb30


	//   ....[42]....
        /*0860*/ 	.word	0x0001bbc0


	//   ....[43]....
        /*0864*/ 	.word	0x0001ff80


	//   ....[44]....
        /*0868*/ 	.word	0x0001ff90


	//   ....[45]....
        /*086c*/ 	.word	0x00020090


	//   ....[46]....
        /*0870*/ 	.word	0x000200f0


	//   ....[47]....
        /*0874*/ 	.word	0x00020130


	//   ....[48]....
        /*0878*/ 	.word	0x00020170


	//   ....[49]....
        /*087c*/ 	.word	0x000201a0


	//   ....[50]....
        /*0880*/ 	.word	0x000201d0


	//   ....[51]....
        /*0884*/ 	.word	0x00020350


	//   ....[52]....
        /*0888*/ 	.word	0x000203b0


	//   ....[53]....
        /*088c*/ 	.word	0x000203f0


	//   ....[54]....
        /*0890*/ 	.word	0x00020430


	//   ....[55]....
        /*0894*/ 	.word	0x00020460


	//   ....[56]....
        /*0898*/ 	.word	0x00020490


	//   ....[57]....
        /*089c*/ 	.word	0x00020550


	//   ....[58]....
        /*08a0*/ 	.word	0x00020570


	//   ....[59]....
        /*08a4*/ 	.word	0x000205e0


	//   ....[60]....
        /*08a8*/ 	.word	0x00020c60


	//   ....[61]....
        /*08ac*/ 	.word	0x00021060


	//   ....[62]....
        /*08b0*/ 	.word	0x00021100


	//   ....[63]....
        /*08b4*/ 	.word	0x000211a0


	//   ....[64]....
        /*08b8*/ 	.word	0x00021240


	//   ....[65]....
        /*08bc*/ 	.word	0x000212e0


	//   ....[66]....
        /*08c0*/ 	.word	0x000213c0


	//   ....[67]....
        /*08c4*/ 	.word	0x00021460


	//   ....[68]....
        /*08c8*/ 	.word	0x00021500


	//   ....[69]....
        /*08cc*/ 	.word	0x000215a0


	//   ....[70]....
        /*08d0*/ 	.word	0x000218a0


	//   ....[71]....
        /*08d4*/ 	.word	0x00021b80


	//   ....[72]....
        /*08d8*/ 	.word	0x00021f70


	//   ....[73]....
        /*08dc*/ 	.word	0x00022000


	//   ....[74]....
        /*08e0*/ 	.word	0x000220a0


	//   ....[75]....
        /*08e4*/ 	.word	0x00022150


	//   ....[76]....
        /*08e8*/ 	.word	0x000221d0


	//   ....[77]....
        /*08ec*/ 	.word	0x00022250


	//   ....[78]....
        /*08f0*/ 	.word	0x000222d0


	//   ....[79]....
        /*08f4*/ 	.word	0x00022350


	//   ....[80]....
        /*08f8*/ 	.word	0x000223e0


	//   ....[81]....
        /*08fc*/ 	.word	0x00022490


	//   ....[82]....
        /*0900*/ 	.word	0x00022510


	//   ....[83]....
        /*0904*/ 	.word	0x00022590


	//   ....[84]....
        /*0908*/ 	.word	0x00022610


	//   ....[85]....
        /*090c*/ 	.word	0x00022690


	//   ....[86]....
        /*0910*/ 	.word	0x00022700


	//   ....[87]....
        /*0914*/ 	.word	0x000227a0


	//   ....[88]....
        /*0918*/ 	.word	0x00022830


	//   ....[89]....
        /*091c*/ 	.word	0x00022950


	//----- nvinfo : EIATTR_REG_RECONFIG
	.align		4
.L_321:
        /*0920*/ 	.byte	0x01, 0x54
	.zero		2


	//----- nvinfo : EIATTR_SYSCALL_OFFSETS
	.align		4
        /*0924*/ 	.byte	0x04, 0x46
        /*0926*/ 	.short	(.L_323 - .L_322)


	//   ....[0]....
.L_322:
        /*0928*/ 	.word	0x00001a50


	//   ....[1]....
        /*092c*/ 	.word	0x00001ba0


	//   ....[2]....
        /*0930*/ 	.word	0x00006f80


	//   ....[3]....
        /*0934*/ 	.word	0x000072c0


	//   ....[4]....
        /*0938*/ 	.word	0x0001d6a0


	//   ....[5]....
        /*093c*/ 	.word	0x0001d7d0


	//   ....[6]....
        /*0940*/ 	.word	0x0001d8d0


	//----- nvinfo : EIATTR_MBARRIER_INSTR_OFFSETS
	.align		4
.L_323:
        /*0944*/ 	.byte	0x04, 0x39
        /*0946*/ 	.short	(.L_325 - .L_324)


	//   ....[0]....
.L_324:
        /*0948*/ 	.word	0x00000300
        /*094c*/ 	.word	0x000000ff
        /*0950*/ 	.word	0x00031c00
        /*0954*/ 	.short	0x0100
        /*0956*/ 	.byte	0x08
	.zero		1


	//   ....[1]....
        /*0958*/ 	.word	0x00000310
        /*095c*/ 	.word	0x000000ff
        /*0960*/ 	.word	0x00031c20
        /*0964*/ 	.short	0x0100
        /*0966*/ 	.byte	0x08
	.zero		1


	//   ....[2]....
        /*0968*/ 	.word	0x00000400
        /*096c*/ 	.word	0x000000ff
        /*0970*/ 	.word	0x00031c30
        /*0974*/ 	.short	0x0100
        /*0976*/ 	.byte	0x08
	.zero		1


	//   ....[3]....
        /*0978*/ 	.word	0x00000410
        /*097c*/ 	.word	0x000000ff
        /*0980*/ 	.word	0x00031c40
        /*0984*/ 	.short	0x0100
        /*0986*/ 	.byte	0x08
	.zero		1


	//   ....[4]....
        /*0988*/ 	.word	0x00000420
        /*098c*/ 	.word	0x000000ff
        /*0990*/ 	.word	0x00031c38
        /*0994*/ 	.short	0x0100
        /*0996*/ 	.byte	0x08
	.zero		1


	//   ....[5]....
        /*0998*/ 	.word	0x00000430
        /*099c*/ 	.word	0x000000ff
        /*09a0*/ 	.word	0x00031c48
        /*09a4*/ 	.short	0x0100
        /*09a6*/ 	.byte	0x08
	.zero		1


	//   ....[6]....
        /*09a8*/ 	.word	0x00000560
        /*09ac*/ 	.word	0x000000ff
        /*09b0*/ 	.word	0x00031c50
        /*09b4*/ 	.short	0x0100
        /*09b6*/ 	.byte	0x08
	.zero		1


	//   ....[7]....
        /*09b8*/ 	.word	0x00000570
        /*09bc*/ 	.word	0x000000ff
        /*09c0*/ 	.word	0x00031c60
        /*09c4*/ 	.short	0x0100
        /*09c6*/ 	.byte	0x08
	.zero		1


	//   ....[8]....
        /*09c8*/ 	.word	0x00000580
        /*09cc*/ 	.word	0x000000ff
        /*09d0*/ 	.word	0x00031c58
        /*09d4*/ 	.short	0x0100
        /*09d6*/ 	.byte	0x08
	.zero		1


	//   ....[9]....
        /*09d8*/ 	.word	0x00000590
        /*09dc*/ 	.word	0x000000ff
        /*09e0*/ 	.word	0x00031c68
        /*09e4*/ 	.short	0x0100
        /*09e6*/ 	.byte	0x08
	.zero		1


	//   ....[10]....
        /*09e8*/ 	.word	0x00000680
        /*09ec*/ 	.word	0x000000ff
        /*09f0*/ 	.word	0x00031c70
        /*09f4*/ 	.short	0x0100
        /*09f6*/ 	.byte	0x06
	.zero		1


	//   ....[11]....
        /*09f8*/ 	.word	0x00000690
        /*09fc*/ 	.word	0x000000ff
        /*0a00*/ 	.word	0x00031c80
        /*0a04*/ 	.short	0x0100
        /*0a06*/ 	.byte	0x06
	.zero		1


	//   ....[12]....
        /*0a08*/ 	.word	0x000006a0
        /*0a0c*/ 	.word	0x000000ff
        /*0a10*/ 	.word	0x00031c78
        /*0a14*/ 	.short	0x0100
        /*0a16*/ 	.byte	0x06
	.zero		1


	//   ....[13]....
        /*0a18*/ 	.word	0x000006b0
        /*0a1c*/ 	.word	0x000000ff
        /*0a20*/ 	.word	0x00031c88
        /*0a24*/ 	.short	0x0100
        /*0a26*/ 	.byte	0x06
	.zero		1


	//   ....[14]....
        /*0a28*/ 	.word	0x000007e0
        /*0a2c*/ 	.word	0x000000ff
        /*0a30*/ 	.word	0x00031c90
        /*0a34*/ 	.short	0x0100
        /*0a36*/ 	.byte	0x08
	.zero		1


	//   ....[15]....
        /*0a38*/ 	.word	0x000007f0
        /*0a3c*/ 	.word	0x000000ff
        /*0a40*/ 	.word	0x00031ca0
        /*0a44*/ 	.short	0x0100
        /*0a46*/ 	.byte	0x08
	.zero		1


	//   ....[16]....
        /*0a48*/ 	.word	0x00000800
        /*0a4c*/ 	.word	0x000000ff
        /*0a50*/ 	.word	0x00031c98
        /*0a54*/ 	.short	0x0100
        /*0a56*/ 	.byte	0x08
	.zero		1


	//   ....[17]....
        /*0a58*/ 	.word	0x00000810
        /*0a5c*/ 	.word	0x000000ff
        /*0a60*/ 	.word	0x00031ca8
        /*0a64*/ 	.short	0x0100
        /*0a66*/ 	.byte	0x08
	.zero		1


	//   ....[18]....
        /*0a68*/ 	.word	0x00000940
        /*0a6c*/ 	.word	0x000000ff
        /*0a70*/ 	.word	0x00031cb0
        /*0a74*/ 	.short	0x0100
        /*0a76*/ 	.byte	0x08
	.zero		1


	//   ....[19]....
        /*0a78*/ 	.word	0x00000950
        /*0a7c*/ 	.word	0x000000ff
        /*0a80*/ 	.word	0x00031cc0
        /*0a84*/ 	.short	0x0100
        /*0a86*/ 	.byte	0x08
	.zero		1


	//   ....[20]....
        /*0a88*/ 	.word	0x00000960
        /*0a8c*/ 	.word	0x000000ff
        /*0a90*/ 	.word	0x00031cb8
        /*0a94*/ 	.short	0x0100
        /*0a96*/ 	.byte	0x08
	.zero		1


	//   ....[21]....
        /*0a98*/ 	.word	0x00000970
        /*0a9c*/ 	.word	0x000000ff
        /*0aa0*/ 	.word	0x00031cc8
        /*0aa4*/ 	.short	0x0100
        /*0aa6*/ 	.byte	0x08
	.zero		1


	//   ....[22]....
        /*0aa8*/ 	.word	0x00003080
        /*0aac*/ 	.word	0x0000000f
        /*0ab0*/ 	.word	0x00031c90
        /*0ab4*/ 	.short	0x010a
        /*0ab6*/ 	.byte	0x3f
	.zero		1


	//   ....[23]....
        /*0ab8*/ 	.word	0x00004b00
        /*0abc*/ 	.word	0x0000000f
        /*0ac0*/ 	.word	0x00031c90
        /*0ac4*/ 	.short	0x010a
        /*0ac6*/ 	.byte	0x3f
	.zero		1


	//   ....[24]....
        /*0ac8*/ 	.word	0x00006460
        /*0acc*/ 	.word	0x0000000f
        /*0ad0*/ 	.word	0x00031c90
        /*0ad4*/ 	.short	0x010a
        /*0ad6*/ 	.byte	0x3f
	.zero		1


	//   ....[25]....
        /*0ad8*/ 	.word	0x000066d0
        /*0adc*/ 	.word	0x0000001c
        /*0ae0*/ 	.word	0x00000000
        /*0ae4*/ 	.short	0x0101
        /*0ae6*/ 	.byte	0x3f
	.zero		1


	//   ....[26]....
        /*0ae8*/ 	.word	0x00006710
        /*0aec*/ 	.word	0x0000000f
        /*0af0*/ 	.word	0x00031cb0
        /*0af4*/ 	.short	0x010a
        /*0af6*/ 	.byte	0x3f
	.zero		1


	//   ....[27]....
        /*0af8*/ 	.word	0x00006a70
        /*0afc*/ 	.word	0x0000000f
        /*0b00*/ 	.word	0x00000000
        /*0b04*/ 	.short	0x0101
        /*0b06*/ 	.byte	0x3f
	.zero		1


	//   ....[28]....
        /*0b08*/ 	.word	0x00007020
        /*0b0c*/ 	.word	0x00000016
        /*0b10*/ 	.word	0x00031c00
        /*0b14*/ 	.short	0x010a
        /*0b16*/ 	.byte	0x3f
	.zero		1


	//   ....[29]....
        /*0b18*/ 	.word	0x00007070
        /*0b1c*/ 	.word	0x00000016
        /*0b20*/ 	.word	0x00031c00
        /*0b24*/ 	.short	0x010a
        /*0b26*/ 	.byte	0x3f
	.zero		1


	//   ....[30]....
        /*0b28*/ 	.word	0x00007be0
        /*0b2c*/ 	.word	0x00000016
        /*0b30*/ 	.word	0x00031c00
        /*0b34*/ 	.short	0x010a
        /*0b36*/ 	.byte	0x3f
	.zero		1


	//   ....[31]....
        /*0b38*/ 	.word	0x00009710
        /*0b3c*/ 	.word	0x00000016
        /*0b40*/ 	.word	0x00031c00
        /*0b44*/ 	.short	0x010a
        /*0b46*/ 	.byte	0x3f
	.zero		1


	//   ....[32]....
        /*0b48*/ 	.word	0x0000aec0
        /*0b4c*/ 	.word	0x00000015
        /*0b50*/ 	.word	0x00031c30
        /*0b54*/ 	.short	0x010a
        /*0b56*/ 	.byte	0x3f
	.zero		1


	//   ....[33]....
        /*0b58*/ 	.word	0x0000af90
        /*0b5c*/ 	.word	0x00000015
        /*0b60*/ 	.word	0x00031c30
        /*0b64*/ 	.short	0x010a
        /*0b66*/ 	.byte	0x3f
	.zero		1


	//   ....[34]....
        /*0b68*/ 	.word	0x0000e330
        /*0b6c*/ 	.word	0x00000010
        /*0b70*/ 	.word	0x00000000
        /*0b74*/ 	.short	0x0101
        /*0b76*/ 	.byte	0x3f
	.zero		1


	//   ....[35]....
        /*0b78*/ 	.word	0x0000f560
        /*0b7c*/ 	.word	0x00000000
        /*0b80*/ 	.word	0x00031c30
        /*0b84*/ 	.short	0x010a
        /*0b86*/ 	.byte	0x3f
	.zero		1


	//   ....[36]....
        /*0b88*/ 	.word	0x0000f5b0
        /*0b8c*/ 	.word	0x00000000
        /*0b90*/ 	.word	0x00031c30
        /*0b94*/ 	.short	0x010a
        /*0b96*/ 	.byte	0x3f
	.zero		1


	//   ....[37]....
        /*0b98*/ 	.word	0x000119c0
        /*0b9c*/ 	.word	0x0000000e
        /*0ba0*/ 	.word	0x00031c50
        /*0ba4*/ 	.short	0x010a
        /*0ba6*/ 	.byte	0x3f
	.zero		1


	//   ....[38]....
        /*0ba8*/ 	.word	0x00011a10
        /*0bac*/ 	.word	0x0000000e
        /*0bb0*/ 	.word	0x00031c50
        /*0bb4*/ 	.short	0x010a
        /*0bb6*/ 	.byte	0x3f
	.zero		1


	//   ....[39]....
        /*0bb8*/ 	.word	0x00013450
        /*0bbc*/ 	.word	0x0000000f
        /*0bc0*/ 	.word	0x00000000
        /*0bc4*/ 	.short	0x0101
        /*0bc6*/ 	.byte	0x3f
	.zero		1


	//   ....[40]....
        /*0bc8*/ 	.word	0x00013560
        /*0bcc*/ 	.word	0x00000011
        /*0bd0*/ 	.word	0x00000000
        /*0bd4*/ 	.short	0x0101
        /*0bd6*/ 	.byte	0x3f
	.zero		1


	//   ....[41]....
        /*0bd8*/ 	.word	0x000147d0
        /*0bdc*/ 	.word	0x00000000
        /*0be0*/ 	.word	0x00031c30
        /*0be4*/ 	.short	0x010a
        /*0be6*/ 	.byte	0x3f
	.zero		1


	//   ....[42]....
        /*0be8*/ 	.word	0x00014820
        /*0bec*/ 	.word	0x00000000
        /*0bf0*/ 	.word	0x00031c30
        /*0bf4*/ 	.short	0x010a
        /*0bf6*/ 	.byte	0x3f
	.zero		1


	//   ....[43]....
        /*0bf8*/ 	.word	0x00016c50
        /*0bfc*/ 	.word	0x0000000e
        /*0c00*/ 	.word	0x00031c50
        /*0c04*/ 	.short	0x010a
        /*0c06*/ 	.byte	0x3f
	.zero		1


	//   ....[44]....
        /*0c08*/ 	.word	0x00016ca0
        /*0c0c*/ 	.word	0x0000000e
        /*0c10*/ 	.word	0x00031c50
        /*0c14*/ 	.short	0x010a
        /*0c16*/ 	.byte	0x3f
	.zero		1


	//   ....[45]....
        /*0c18*/ 	.word	0x00017f30
        /*0c1c*/ 	.word	0x0000004a
        /*0c20*/ 	.word	0x00000000
        /*0c24*/ 	.short	0x0101
        /*0c26*/ 	.byte	0x3f
	.zero		1


	//   ....[46]....
        /*0c28*/ 	.word	0x00017f90
        /*0c2c*/ 	.word	0x00000049
        /*0c30*/ 	.word	0x00000000
        /*0c34*/ 	.short	0x0101
        /*0c36*/ 	.byte	0x3f
	.zero		1


	//   ....[47]....
        /*0c38*/ 	.word	0x00018e60
        /*0c3c*/ 	.word	0x00000009
        /*0c40*/ 	.word	0x00031c50
        /*0c44*/ 	.short	0x010a
        /*0c46*/ 	.byte	0x3f
	.zero		1


	//   ....[48]....
        /*0c48*/ 	.word	0x00018f10
        /*0c4c*/ 	.word	0x00000009
        /*0c50*/ 	.word	0x00031c50
        /*0c54*/ 	.short	0x010a
        /*0c56*/ 	.byte	0x3f
	.zero		1


	//   ....[49]....
        /*0c58*/ 	.word	0x000198e0
        /*0c5c*/ 	.word	0x00000004
        /*0c60*/ 	.word	0x00000000
        /*0c64*/ 	.short	0x0101
        /*0c66*/ 	.byte	0x3f
	.zero		1


	//   ....[50]....
        /*0c68*/ 	.word	0x0001a860
        /*0c6c*/ 	.word	0x00000020
        /*0c70*/ 	.word	0x00000000
        /*0c74*/ 	.short	0x0101
        /*0c76*/ 	.byte	0x3f
	.zero		1


	//   ....[51]....
        /*0c78*/ 	.word	0x0001c950
        /*0c7c*/ 	.word	0x00000006
        /*0c80*/ 	.word	0x00031c20
        /*0c84*/ 	.short	0x010a
        /*0c86*/ 	.byte	0x3f
	.zero		1


	//   ....[52]....
        /*0c88*/ 	.word	0x0001c9c0
        /*0c8c*/ 	.word	0x00000008
        /*0c90*/ 	.word	0x00031ca0
        /*0c94*/ 	.short	0x010a
        /*0c96*/ 	.byte	0x3f
	.zero		1


	//   ....[53]....
        /*0c98*/ 	.word	0x0001cc10
        /*0c9c*/ 	.word	0x00000008
        /*0ca0*/ 	.word	0x00031cc0
        /*0ca4*/ 	.short	0x010a
        /*0ca6*/ 	.byte	0x3f
	.zero		1


	//   ....[54]....
        /*0ca8*/ 	.word	0x0001cf00
        /*0cac*/ 	.word	0x00000007
        /*0cb0*/ 	.word	0x00031ca0
        /*0cb4*/ 	.short	0x010a
        /*0cb6*/ 	.byte	0x3f
	.zero		1


	//   ....[55]....
        /*0cb8*/ 	.word	0x0001d140
        /*0cbc*/ 	.word	0x00000007
        /*0cc0*/ 	.word	0x00031cc0
        /*0cc4*/ 	.short	0x010a
        /*0cc6*/ 	.byte	0x3f
	.zero		1


	//   ....[56]....
        /*0cc8*/ 	.word	0x0001df50
        /*0ccc*/ 	.word	0x00000005
        /*0cd0*/ 	.word	0x00031c40
        /*0cd4*/ 	.short	0x010a
        /*0cd6*/ 	.byte	0x3f
	.zero		1


	//   ....[57]....
        /*0cd8*/ 	.word	0x0001e460
        /*0cdc*/ 	.word	0x0000001b
        /*0ce0*/ 	.word	0x00031c20
        /*0ce4*/ 	.short	0x010a
        /*0ce6*/ 	.byte	0x3f
	.zero		1


	//   ....[58]....
        /*0ce8*/ 	.word	0x0001e740
        /*0cec*/ 	.word	0x00000003
        /*0cf0*/ 	.word	0x00031c40
        /*0cf4*/ 	.short	0x010a
        /*0cf6*/ 	.byte	0x3f
	.zero		1


	//   ....[59]....
        /*0cf8*/ 	.word	0x0001e9c0
        /*0cfc*/ 	.word	0x00000002
        /*0d00*/ 	.word	0x00000060
        /*0d04*/ 	.short	0x010a
        /*0d06*/ 	.byte	0x3f
	.zero		1


	//   ....[60]....
        /*0d08*/ 	.word	0x0001eee0
        /*0d0c*/ 	.word	0x00000003
        /*0d10*/ 	.word	0x00031c40
        /*0d14*/ 	.short	0x010a
        /*0d16*/ 	.byte	0x3f
	.zero		1


	//   ....[61]....
        /*0d18*/ 	.word	0x0001f160
        /*0d1c*/ 	.word	0x00000003
        /*0d20*/ 	.word	0x00000060
        /*0d24*/ 	.short	0x010a
        /*0d26*/ 	.byte	0x3f
	.zero		1


	//   ....[62]....
        /*0d28*/ 	.word	0x0001f5e0
        /*0d2c*/ 	.word	0x00000002
        /*0d30*/ 	.word	0x00031c40
        /*0d34*/ 	.short	0x010a
        /*0d36*/ 	.byte	0x3f
	.zero		1


	//   ....[63]....
        /*0d38*/ 	.word	0x0001f880
        /*0d3c*/ 	.word	0x00000002
        /*0d40*/ 	.word	0x00000060
        /*0d44*/ 	.short	0x010a
        /*0d46*/ 	.byte	0x3f
	.zero		1


	//   ....[64]....
        /*0d48*/ 	.word	0x0001fc80
        /*0d4c*/ 	.word	0x00000003
        /*0d50*/ 	.word	0x00031c60
        /*0d54*/ 	.short	0x010a
        /*0d56*/ 	.byte	0x3f
	.zero		1


	//   ....[65]....
        /*0d58*/ 	.word	0x00020be0
        /*0d5c*/ 	.word	0x00000009
        /*0d60*/ 	.word	0x00031c20
        /*0d64*/ 	.short	0x010a
        /*0d66*/ 	.byte	0x3f
	.zero		1


	//   ....[66]....
        /*0d68*/ 	.word	0x00020d70
        /*0d6c*/ 	.word	0x00000007
        /*0d70*/ 	.word	0x00000000
        /*0d74*/ 	.short	0x010a
        /*0d76*/ 	.byte	0x3f
	.zero		1


	//   ....[67]....
        /*0d78*/ 	.word	0x00020de0
        /*0d7c*/ 	.word	0x00000003
        /*0d80*/ 	.word	0x00000000
        /*0d84*/ 	.short	0x010a
        /*0d86*/ 	.byte	0x3f
	.zero		1


	//   ....[68]....
        /*0d88*/ 	.word	0x00020e40
        /*0d8c*/ 	.word	0x00000005
        /*0d90*/ 	.word	0x00000000
        /*0d94*/ 	.short	0x010a
        /*0d96*/ 	.byte	0x3f
	.zero		1


	//   ....[69]....
        /*0d98*/ 	.word	0x00020e70
        /*0d9c*/ 	.word	0x00000003
        /*0da0*/ 	.word	0x00000000
        /*0da4*/ 	.short	0x010a
        /*0da6*/ 	.byte	0x3f
	.zero		1


	//   ....[70]....
        /*0da8*/ 	.word	0x00020ed0
        /*0dac*/ 	.word	0x0000000f
        /*0db0*/ 	.word	0x00031c90
        /*0db4*/ 	.short	0x010a
        /*0db6*/ 	.byte	0x3f
	.zero		1


	//   ....[71]....
        /*0db8*/ 	.word	0x00020f20
        /*0dbc*/ 	.word	0x0000000f
        /*0dc0*/ 	.word	0x00031c90
        /*0dc4*/ 	.short	0x010a
        /*0dc6*/ 	.byte	0x3f
	.zero		1


	//   ....[72]....
        /*0dc8*/ 	.word	0x00020f70
        /*0dcc*/ 	.word	0x0000000f
        /*0dd0*/ 	.word	0x00031c90
        /*0dd4*/ 	.short	0x010a
        /*0dd6*/ 	.byte	0x3f
	.zero		1


	//   ....[73]....
        /*0dd8*/ 	.word	0x00020fc0
        /*0ddc*/ 	.word	0x0000000f
        /*0de0*/ 	.word	0x00031cb0
        /*0de4*/ 	.short	0x010a
        /*0de6*/ 	.byte	0x3f
	.zero		1


	//   ....[74]....
        /*0de8*/ 	.word	0x00021320
        /*0dec*/ 	.word	0x00000016
        /*0df0*/ 	.word	0x00031c00
        /*0df4*/ 	.short	0x010a
        /*0df6*/ 	.byte	0x3f
	.zero		1


	//   ....[75]....
        /*0df8*/ 	.word	0x000215e0
        /*0dfc*/ 	.word	0x00000016
        /*0e00*/ 	.word	0x00031c00
        /*0e04*/ 	.short	0x010a
        /*0e06*/ 	.byte	0x3f
	.zero		1


	//   ....[76]....
        /*0e08*/ 	.word	0x00021630
        /*0e0c*/ 	.word	0x00000015
        /*0e10*/ 	.word	0x00031c30
        /*0e14*/ 	.short	0x010a
        /*0e16*/ 	.byte	0x3f
	.zero		1


	//   ....[77]....
        /*0e18*/ 	.word	0x00021680
        /*0e1c*/ 	.word	0x00000000
        /*0e20*/ 	.word	0x00031c30
        /*0e24*/ 	.short	0x010a
        /*0e26*/ 	.byte	0x3f
	.zero		1


	//   ....[78]....
        /*0e28*/ 	.word	0x000216d0
        /*0e2c*/ 	.word	0x0000000e
        /*0e30*/ 	.word	0x00031c50
        /*0e34*/ 	.short	0x010a
        /*0e36*/ 	.byte	0x3f
	.zero		1


	//   ....[79]....
        /*0e38*/ 	.word	0x00021720
        /*0e3c*/ 	.word	0x00000000
        /*0e40*/ 	.word	0x00031c30
        /*0e44*/ 	.short	0x010a
        /*0e46*/ 	.byte	0x3f
	.zero		1


	//   ....[80]....
        /*0e48*/ 	.word	0x00021770
        /*0e4c*/ 	.word	0x0000000e
        /*0e50*/ 	.word	0x00031c50
        /*0e54*/ 	.short	0x010a
        /*0e56*/ 	.byte	0x3f
	.zero		1


	//   ....[81]....
        /*0e58*/ 	.word	0x000217c0
        /*0e5c*/ 	.word	0x00000009
        /*0e60*/ 	.word	0x00031c50
        /*0e64*/ 	.short	0x010a
        /*0e66*/ 	.byte	0x3f
	.zero		1


	//   ....[82]....
        /*0e68*/ 	.word	0x00021960
        /*0e6c*/ 	.word	0x00000006
        /*0e70*/ 	.word	0x00031c20
        /*0e74*/ 	.short	0x010a
        /*0e76*/ 	.byte	0x3f
	.zero		1


	//   ....[83]....
        /*0e78*/ 	.word	0x000219b0
        /*0e7c*/ 	.word	0x00000008
        /*0e80*/ 	.word	0x00031ca0
        /*0e84*/ 	.short	0x010a
        /*0e86*/ 	.byte	0x3f
	.zero		1


	//   ....[84]....
        /*0e88*/ 	.word	0x00021a00
        /*0e8c*/ 	.word	0x00000008
        /*0e90*/ 	.word	0x00031cc0
        /*0e94*/ 	.short	0x010a
        /*0e96*/ 	.byte	0x3f
	.zero		1


	//   ....[85]....
        /*0e98*/ 	.word	0x00021a50
        /*0e9c*/ 	.word	0x00000007
        /*0ea0*/ 	.word	0x00031ca0
        /*0ea4*/ 	.short	0x010a
        /*0ea6*/ 	.byte	0x3f
	.zero		1


	//   ....[86]....
        /*0ea8*/ 	.word	0x00021aa0
        /*0eac*/ 	.word	0x00000007
        /*0eb0*/ 	.word	0x00031cc0
        /*0eb4*/ 	.short	0x010a
        /*0eb6*/ 	.byte	0x3f
	.zero		1


	//   ....[87]....
        /*0eb8*/ 	.word	0x00021c40
        /*0ebc*/ 	.word	0x00000005
        /*0ec0*/ 	.word	0x00031c40
        /*0ec4*/ 	.short	0x010a
        /*0ec6*/ 	.byte	0x3f
	.zero		1


	//   ....[88]....
        /*0ec8*/ 	.word	0x00021c90
        /*0ecc*/ 	.word	0x0000001b
        /*0ed0*/ 	.word	0x00031c20
        /*0ed4*/ 	.short	0x010a
        /*0ed6*/ 	.byte	0x3f
	.zero		1


	//   ....[89]....
        /*0ed8*/ 	.word	0x00021ce0
        /*0edc*/ 	.word	0x00000003
        /*0ee0*/ 	.word	0x00031c40
        /*0ee4*/ 	.short	0x010a
        /*0ee6*/ 	.byte	0x3f
	.zero		1


	//   ....[90]....
        /*0ee8*/ 	.word	0x00021d30
        /*0eec*/ 	.word	0x00000002
        /*0ef0*/ 	.word	0x00000060
        /*0ef4*/ 	.short	0x010a
        /*0ef6*/ 	.byte	0x3f
	.zero		1


	//   ....[91]....
        /*0ef8*/ 	.word	0x00021d80
        /*0efc*/ 	.word	0x00000003
        /*0f00*/ 	.word	0x00031c40
        /*0f04*/ 	.short	0x010a
        /*0f06*/ 	.byte	0x3f
	.zero		1


	//   ....[92]....
        /*0f08*/ 	.word	0x00021dd0
        /*0f0c*/ 	.word	0x00000003
        /*0f10*/ 	.word	0x00000060
        /*0f14*/ 	.short	0x010a
        /*0f16*/ 	.byte	0x3f
	.zero		1


	//   ....[93]....
        /*0f18*/ 	.word	0x00021e20
        /*0f1c*/ 	.word	0x00000002
        /*0f20*/ 	.word	0x00031c40
        /*0f24*/ 	.short	0x010a
        /*0f26*/ 	.byte	0x3f
	.zero		1


	//   ....[94]....
        /*0f28*/ 	.word	0x00021e70
        /*0f2c*/ 	.word	0x00000002
        /*0f30*/ 	.word	0x00000060
        /*0f34*/ 	.short	0x010a
        /*0f36*/ 	.byte	0x3f
	.zero		1


	//   ....[95]....
        /*0f38*/ 	.word	0x00021ec0
        /*0f3c*/ 	.word	0x00000003
        /*0f40*/ 	.word	0x00031c60
        /*0f44*/ 	.short	0x010a
        /*0f46*/ 	.byte	0x3f
	.zero		1


	//   ....[96]....
        /*0f48*/ 	.word	0x00022870
        /*0f4c*/ 	.word	0x00000009
        /*0f50*/ 	.word	0x00031c20
        /*0f54*/ 	.short	0x010a
        /*0f56*/ 	.byte	0x3f
	.zero		1


	//   ....[97]....
        /*0f58*/ 	.word	0x00022a10
        /*0f5c*/ 	.word	0x00000007
        /*0f60*/ 	.word	0x00000000
        /*0f64*/ 	.short	0x010a
        /*0f66*/ 	.byte	0x3f
	.zero		1


	//   ....[98]....
        /*0f68*/ 	.word	0x00022a60
        /*0f6c*/ 	.word	0x00000003
        /*0f70*/ 	.word	0x00000000
        /*0f74*/ 	.short	0x010a
        /*0f76*/ 	.byte	0x3f
	.zero		1


	//   ....[99]....
        /*0f78*/ 	.word	0x00022ab0
        /*0f7c*/ 	.word	0x00000005
        /*0f80*/ 	.word	0x00000000
        /*0f84*/ 	.short	0x010a
        /*0f86*/ 	.byte	0x3f
	.zero		1


	//----- nvinfo : EIATTR_NUM_MBARRIERS
	.align		4
.L_325:
        /*0f88*/ 	.byte	0x03, 0x38
        /*0f8a*/ 	.short	0x0016


	//----- nvinfo : EIATTR_EXIT_INSTR_OFFSETS
	.align		4
        /*0f8c*/ 	.byte	0x04, 0x1c
        /*0f8e*/ 	.short	(.L_327 - .L_326)


	//   ....[0]....
.L_326:
        /*0f90*/ 	.word	0x00020ec0


	//----- nvinfo : EIATTR_MAX_THREADS
	.align		4
.L_327:
        /*0f94*/ 	.byte	0x04, 0x05
        /*0f96*/ 	.short	(.L_329 - .L_328)
.L_328:
        /*0f98*/ 	.word	0x00000200
        /*0f9c*/ 	.word	0x00000001
        /*0fa0*/ 	.word	0x00000001


	//----- nvinfo : EIATTR_CRS_STACK_SIZE
	.align		4
.L_329:
        /*0fa4*/ 	.byte	0x04, 0x1e
        /*0fa6*/ 	.short	(.L_331 - .L_330)
.L_330:
        /*0fa8*/ 	.word	0x00000000


	//----- nvinfo : EIATTR_CBANK_PARAM_SIZE
	.align		4
.L_331:
        /*0fac*/ 	.byte	0x03, 0x19
        /*0fae*/ 	.short	0x0a70


	//----- nvinfo : EIATTR_PARAM_CBANK
	.align		4
        /*0fb0*/ 	.byte	0x04, 0x0a
        /*0fb2*/ 	.short	(.L_333 - .L_332)
	.align		4
.L_332:
        /*0fb4*/ 	.word	index@(.nv.constant0._ZN7cutlass13device_kernelIN5flash11enable_sm90INS1_16FlashAttnFwdSm90INS1_25CollectiveMainloopFwdSm90ILi2EN4cute5tupleIJNS5_1CILi1EEES8_S8_EEENS6_IJNS7_ILi192EEENS7_ILi144EEENS7_ILi96EEEEEELi96ENS_6half_tEfNS_4arch4Sm90ELb1ELb0ELb0ELb1ELb0ELb1ELb0ELb0ELb1ELb0ELb0ELb0EEENS1_21CollectiveEpilogueFwdINS6_IJSA_SC_SB_EEES9_SE_SG_Li384ELb1ELb0ELb0ELb0EEENS1_36VarlenDynamicPersistentTileSchedulerILi192ELi144ELi384ELi32ELb0ELb0ELb1ELb1ELb1ELb1EEEEEEEEEvNT_6ParamsE)
        /*0fb8*/ 	.short	0x0210
        /*0fba*/ 	.short	0x0a70


	//----- nvinfo : EIATTR_SW_WAR
	.align		4
.L_333:
        /*0fbc*/ 	.byte	0x04, 0x36
        /*0fbe*/ 	.short	(.L_335 - .L_334)
.L_334:
        /*0fc0*/ 	.word	0x00000008
.L_335:


//--------------------- .nv.callgraph             --------------------------
	.section	.nv.callgraph,"",@"SHT_CUDA_CALLGRAPH"
	.align	4
	.sectionentsize	8
	.align		4
        /*0000*/ 	.word	0x00000000
	.align		4
        /*0004*/ 	.word	0xffffffff
	.align		4
        /*0008*/ 	.word	index@(_ZN7cutlass13device_kernelIN5flash11enable_sm90INS1_16FlashAttnFwdSm90INS1_25CollectiveMainloopFwdSm90ILi2EN4cute5tupleIJNS5_1CILi1EEES8_S8_EEENS6_IJNS7_ILi192EEENS7_ILi144EEENS7_ILi96EEEEEELi96ENS_6half_tEfNS_4arch4Sm90ELb0ELb0ELb0ELb0ELb0ELb0ELb0ELb0ELb1ELb0ELb0ELb0EEENS1_21CollectiveEpilogueFwdINS6_IJSA_SC_SB_EEES9_SE_SG_Li384ELb0ELb0ELb0ELb0EEENS1_29StaticPersistentTileSchedulerILb0EEEEEEEEEvNT_6ParamsE)
	.align		4
        /*000c*/ 	.word	index@(__assertfail)
	.align		4
        /*0010*/ 	.word	index@(_ZN7cutlass13device_kernelIN5flash11enable_sm90INS1_16FlashAttnFwdSm90INS1_25CollectiveMainloopFwdSm90ILi2EN4cute5tupleIJNS5_1CILi1EEES8_S8_EEENS6_IJNS7_ILi192EEENS7_ILi144EEENS7_ILi96EEEEEELi96ENS_6half_tEfNS_4arch4Sm90ELb0ELb0ELb0ELb1ELb0ELb0ELb0ELb0ELb1ELb0ELb0ELb0EEENS1_21CollectiveEpilogueFwdINS6_IJSA_SC_SB_EEES9_SE_SG_Li384ELb1ELb0ELb0ELb0EEENS1_36VarlenDynamicPersistentTileSchedulerILi192ELi144ELi384ELi32ELb0ELb0ELb1ELb0ELb1ELb1EEEEEEEEEvNT_6ParamsE)
	.align		4
        /*0014*/ 	.word	index@(__assertfail)
	.align		4
        /*0018*/ 	.word	index@(_ZN7cutlass13device_kernelIN5flash11enable_sm90INS1_16FlashAttnFwdSm90INS1_25CollectiveMainloopFwdSm90ILi2EN4cute5tupleIJNS5_1CILi1EEES8_S8_EEENS6_IJNS7_ILi192EEENS7_ILi144EEENS7_ILi96EEEEEELi96ENS_6half_tEfNS_4arch4Sm90ELb0ELb0ELb0ELb1ELb0ELb1ELb0ELb0ELb1ELb0ELb0ELb0EEENS1_21CollectiveEpilogueFwdINS6_IJSA_SC_SB_EEES9_SE_SG_Li384ELb1ELb0ELb0ELb0EEENS1_36VarlenDynamicPersistentTileSchedulerILi192ELi144ELi384ELi32ELb0ELb0ELb1ELb0ELb1ELb1EEEEEEEEEvNT_6ParamsE)
	.align		4
        /*001c*/ 	.word	index@(__assertfail)
	.align		4
        /*0020*/ 	.word	index@(_ZN7cutlass13device_kernelIN5flash11enable_sm90INS1_16FlashAttnFwdSm90INS1_25CollectiveMainloopFwdSm90ILi2EN4cute5tupleIJNS5_1CILi1EEES8_S8_EEENS6_IJNS7_ILi192EEENS7_ILi128EEENS7_ILi96EEEEEELi96ENS_6half_tEfNS_4arch4Sm90ELb0ELb1ELb0ELb0ELb0ELb0ELb0ELb0ELb1ELb0ELb0ELb0EEENS1_21CollectiveEpilogueFwdINS6_IJSA_SC_SB_EEES9_SE_SG_Li384ELb0ELb0ELb0ELb0EEENS1_30DynamicPersistentTileSchedulerILi384ELi32ELb0ELb0ELb1EEEEEEEEEvNT_6ParamsE)
	.align		4
        /*0024*/ 	.word	index@(__assertfail)
	.align		4
        /*0028*/ 	.word	index@(_ZN7cutlass13device_kernelIN5flash11enable_sm90INS1_16FlashAttnFwdSm90INS1_25CollectiveMainloopFwdSm90ILi2EN4cute5tupleIJNS5_1CILi1EEES8_S8_EEENS6_IJNS7_ILi192EEENS7_ILi128EEENS7_ILi96EEEEEELi96ENS_6half_tEfNS_4arch4Sm90ELb0ELb1ELb0ELb1ELb0ELb0ELb0ELb0ELb1ELb0ELb0ELb0EEENS1_21CollectiveEpilogueFwdINS6_IJSA_SC_SB_EEES9_SE_SG_Li384ELb1ELb0ELb0ELb0EEENS1_36VarlenDynamicPersistentTileSchedulerILi192ELi128ELi384ELi32ELb0ELb0ELb1ELb1ELb0ELb1EEEEEEEEEvNT_6ParamsE)
	.align		4
        /*002c*/ 	.word	index@(__assertfail)
	.align		4
        /*0030*/ 	.word	index@(_ZN7cutlass13device_kernelIN5flash11enable_sm90INS1_16FlashAttnFwdSm90INS1_25CollectiveMainloopFwdSm90ILi2EN4cute5tupleIJNS5_1CILi1EEES8_S8_EEENS6_IJNS7_ILi192EEENS7_ILi128EEENS7_ILi96EEEEEELi96ENS_6half_tEfNS_4arch4Sm90ELb0ELb1ELb0ELb1ELb0ELb1ELb0ELb0ELb1ELb0ELb0ELb0EEENS1_21CollectiveEpilogueFwdINS6_IJSA_SC_SB_EEES9_SE_SG_Li384ELb1ELb0ELb0ELb0EEENS1_36VarlenDynamicPersistentTileSchedulerILi192ELi128ELi384ELi32ELb0ELb0ELb1ELb1ELb0ELb1EEEEEEEEEvNT_6ParamsE)
	.align		4
        /*0034*/ 	.word	index@(__assertfail)
	.align		4
        /*0038*/ 	.word	index@(_ZN7cutlass13device_kernelIN5flash11enable_sm90INS1_16FlashAttnFwdSm90INS1_25CollectiveMainloopFwdSm90ILi2EN4cute5tupleIJNS5_1CILi1EEES8_S8_EEENS6_IJNS7_ILi192EEENS7_ILi144EEENS7_ILi96EEEEEELi96ENS_6half_tEfNS_4arch4Sm90ELb1ELb0ELb0ELb0ELb0ELb0ELb0ELb0ELb1ELb0ELb0ELb0EEENS1_21CollectiveEpilogueFwdINS6_IJSA_SC_SB_EEES9_SE_SG_Li384ELb0ELb0ELb0ELb0EEENS1_30DynamicPersistentTileSchedulerILi384ELi32ELb0ELb0ELb1EEEEEEEEEvNT_6ParamsE)
	.align		4
        /*003c*/ 	.word	index@(__assertfail)
	.align		4
        /*0040*/ 	.word	index@(_ZN7cutlass13device_kernelIN5flash11enable_sm90INS1_16FlashAttnFwdSm90INS1_25CollectiveMainloopFwdSm90ILi2EN4cute5tupleIJNS5_1CILi1EEES8_S8_EEENS6_IJNS7_ILi192EEENS7_ILi144EEENS7_ILi96EEEEEELi96ENS_6half_tEfNS_4arch4Sm90ELb1ELb0ELb0ELb1ELb0ELb0ELb0ELb0ELb1ELb0ELb0ELb0EEENS1_21CollectiveEpilogueFwdINS6_IJSA_SC_SB_EEES9_SE_SG_Li384ELb1ELb0ELb0ELb0EEENS1_36VarlenDynamicPersistentTileSchedulerILi192ELi144ELi384ELi32ELb0ELb0ELb1ELb1ELb1ELb1EEEEEEEEEvNT_6ParamsE)
	.align		4
        /*0044*/ 	.word	index@(__assertfail)
	.align		4
        /*0048*/ 	.word	index@(_ZN7cutlass13device_kernelIN5flash11enable_sm90INS1_16FlashAttnFwdSm90INS1_25CollectiveMainloopFwdSm90ILi2EN4cute5tupleIJNS5_1CILi1EEES8_S8_EEENS6_IJNS7_ILi192EEENS7_ILi144EEENS7_ILi96EEEEEELi96ENS_6half_tEfNS_4arch4Sm90ELb1ELb0ELb0ELb1ELb0ELb1ELb0ELb0ELb1ELb0ELb0ELb0EEENS1_21CollectiveEpilogueFwdINS6_IJSA_SC_SB_EEES9_SE_SG_Li384ELb1ELb0ELb0ELb0EEENS1_36VarlenDynamicPersistentTileSchedulerILi192ELi144ELi384ELi32ELb0ELb0ELb1ELb1ELb1ELb1EEEEEEEEEvNT_6ParamsE)
	.align		4
        /*004c*/ 	.word	index@(__assertfail)
	.align		4
        /*0050*/ 	.word	0x00000000
	.align		4
        /*0054*/ 	.word	0xfffffffe
	.align		4
        /*0058*/ 	.word	0x00000000
	.align		4
        /*005c*/ 	.word	0xfffffffd
	.align		4
        /*0060*/ 	.word	0x00000000
	.align		4
        /*0064*/ 	.word	0xfffffffc


//--------------------- .nv.constant4             --------------------------
	.section	.nv.constant4,"a",@progbits
	.align	8
	.align		8
.nv.constant4:
        /*0000*/ 	.dword	__assertfail
	.align		8
        /*0008*/ 	.dword	__unnamed_1
	.align		8
        /*0010*/ 	.dword	__unnamed_2
	.align		8
        /*0018*/ 	.dword	__unnamed_3
	.align		8
        /*0020*/ 	.dword	__unnamed_4
	.align		8
        /*0028*/ 	.dword	__unnamed_5
	.align		8
        /*0030*/ 	.dword	__unnamed_6
	.align		8
        /*0038*/ 	.dword	__unnamed_7
	.align		8
        /*0040*/ 	.dword	__unnamed_8
	.align		8
        /*0048*/ 	.dword	__unnamed_9
	.align		8
        /*0050*/ 	.dword	_ZN65_INTERNAL_2621eed2_29_flash_fwd_hdim96_fp16_sm90_cu_ef95aea4_43854cuda3std3__45__cpo5beginE
	.align		8
        /*0058*/ 	.dword	_ZN65_INTERNAL_2621eed2_29_flash_fwd_hdim96_fp16_sm90_cu_ef95aea4_43854cuda3std3__45__cpo3endE
	.align		8
        /*0060*/ 	.dword	_ZN65_INTERNAL_2621eed2_29_flash_fwd_hdim96_fp16_sm90_cu_ef95aea4_43854cuda3std3__45__cpo6cbeginE
	.align		8
        /*0068*/ 	.dword	_ZN65_INTERNAL_2621eed2_29_flash_fwd_hdim96_fp16_sm90_cu_ef95aea4_43854cuda3std3__45__cpo4cendE
	.align		8
        /*0070*/ 	.dword	_ZN65_INTERNAL_2621eed2_29_flash_fwd_hdim96_fp16_sm90_cu_ef95aea4_43854cuda3std3__467_GLOBAL__N__2621eed2_29_flash_fwd_hdim96_fp16_sm90_cu_ef95aea4_43856ignoreE
	.align		8
        /*0078*/ 	.dword	_ZN65_INTERNAL_2621eed2_29_flash_fwd_hdim96_fp16_sm90_cu_ef95aea4_43854cuda3std3__419piecewise_constructE
	.align		8
        /*0080*/ 	.dword	_ZN65_INTERNAL_2621eed2_29_flash_fwd_hdim96_fp16_sm90_cu_ef95aea4_43854cuda3std3__48in_placeE
	.align		8
        /*0088*/ 	.dword	_ZN65_INTERNAL_2621eed2_29_flash_fwd_hdim96_fp16_sm90_cu_ef95aea4_43854cuda3std6ranges3__45__cpo4swapE
	.align		8
        /*0090*/ 	.dword	_ZN65_INTERNAL_2621eed2_29_flash_fwd_hdim96_fp16_sm90_cu_ef95aea4_43854cuda3std6ranges3__45__cpo9iter_moveE
	.align		8
        /*0098*/ 	.dword	_ZN65_INTERNAL_2621eed2_29_flash_fwd_hdim96_fp16_sm90_cu_ef95aea4_43854cute7productE
	.align		8
        /*00a0*/ 	.dword	_ZN65_INTERNAL_2621eed2_29_flash_fwd_hdim96_fp16_sm90_cu_ef95aea4_43854cute1_E
	.align		8
        /*00a8*/ 	.dword	$str$20
	.align		8
        /*00b0*/ 	.dword	$str$21


//--------------------- .text._ZN7cutlass13device_kernelIN5flash11enable_sm90INS1_16FlashAttnFwdSm90INS1_25CollectiveMainloopFwdSm90ILi2EN4cute5tupleIJNS5_1CILi1EEES8_S8_EEENS6_IJNS7_ILi192EEENS7_ILi144EEENS7_ILi96EEEEEELi96ENS_6half_tEfNS_4arch4Sm90ELb0ELb0ELb0ELb0ELb0ELb0ELb0ELb0ELb1ELb0ELb0ELb0EEENS1_21CollectiveEpilogueFwdINS6_IJSA_SC_SB_EEES9_SE_SG_Li384ELb0ELb0ELb0ELb0EEENS1_29StaticPersistentTileSchedulerILb0EEEEEEEEEvNT_6ParamsE --------------------------
	.section	.text._ZN7cutlass13device_kernelIN5flash11enable_sm90INS1_16FlashAttnFwdSm90INS1_25CollectiveMainloopFwdSm90ILi2EN4cute5tupleIJNS5_1CILi1EEES8_S8_EEENS6_IJNS7_ILi192EEENS7_ILi144EEENS7_ILi96EEEEEELi96ENS_6half_tEfNS_4arch4Sm90ELb0ELb0ELb0ELb0ELb0ELb0ELb0ELb0ELb1ELb0ELb0ELb0EEENS1_21CollectiveEpilogueFwdINS6_IJSA_SC_SB_EEES9_SE_SG_Li384ELb0ELb0ELb0ELb0EEENS1_29StaticPersistentTileSchedulerILb0EEEEEEEEEvNT_6ParamsE,"ax",@progbits
	.align	128
.text._ZN7cutlass13device_kernelIN5flash11enable_sm90INS1_16FlashAttnFwdSm90INS1_25CollectiveMainloopFwdSm90ILi2EN4cute5tupleIJNS5_1CILi1EEES8_S8_EEENS6_IJNS7_ILi192EEENS7_ILi144EEENS7_ILi96EEEEEELi96ENS_6half_tEfNS_4arch4Sm90ELb0ELb0ELb0ELb0ELb0ELb0ELb0ELb0ELb1ELb0ELb0ELb0EEENS1_21CollectiveEpilogueFwdINS6_IJSA_SC_SB_EEES9_SE_SG_Li384ELb0ELb0ELb0ELb0EEENS1_29StaticPersistentTileSchedulerILb0EEEEEEEEEvNT_6ParamsE:
        .type           _ZN7cutlass13device_kernelIN5flash11enable_sm90INS1_16FlashAttnFwdSm90INS1_25CollectiveMainloopFwdSm90ILi2EN4cute5tupleIJNS5_1CILi1EEES8_S8_EEENS6_IJNS7_ILi192EEENS7_ILi144EEENS7_ILi96EEEEEELi96ENS_6half_tEfNS_4arch4Sm90ELb0ELb0ELb0ELb0ELb0ELb0ELb0ELb0ELb1ELb0ELb0ELb0EEENS1_21CollectiveEpilogueFwdINS6_IJSA_SC_SB_EEES9_SE_SG_Li384ELb0ELb0ELb0ELb0EEENS1_29StaticPersistentTileSchedulerILb0EEEEEEEEEvNT_6ParamsE,@function
        .size           _ZN7cutlass13device_kernelIN5flash11enable_sm90INS1_16FlashAttnFwdSm90INS1_25CollectiveMainloopFwdSm90ILi2EN4cute5tupleIJNS5_1CILi1EEES8_S8_EEENS6_IJNS7_ILi192EEENS7_ILi144EEENS7_ILi96EEEEEELi96ENS_6half_tEfNS_4arch4Sm90ELb0ELb0ELb0ELb0ELb0ELb0ELb0ELb0ELb1ELb0ELb0ELb0EEENS1_21CollectiveEpilogueFwdINS6_IJSA_SC_SB_EEES9_SE_SG_Li384ELb0ELb0ELb0ELb0EEENS1_29StaticPersistentTileSchedulerILb0EEEEEEEEEvNT_6ParamsE,(.L_x_2207 - _ZN7cutlass13device_kernelIN5flash11enable_sm90INS1_16FlashAttnFwdSm90INS1_25CollectiveMainloopFwdSm90ILi2EN4cute5tupleIJNS5_1CILi1EEES8_S8_EEENS6_IJNS7_ILi192EEENS7_ILi144EEENS7_ILi96EEEEEELi96ENS_6half_tEfNS_4arch4Sm90ELb0ELb0ELb0ELb0ELb0ELb0ELb0ELb0ELb1ELb0ELb0ELb0EEENS1_21CollectiveEpilogueFwdINS6_IJSA_SC_SB_EEES9_SE_SG_Li384ELb0ELb0ELb0ELb0EEENS1_29StaticPersistentTileSchedulerILb0EEEEEEEEEvNT_6ParamsE)
        .other          _ZN7cutlass13device_kernelIN5flash11enable_sm90INS1_16FlashAttnFwdSm90INS1_25CollectiveMainloopFwdSm90ILi2EN4cute5tupleIJNS5_1CILi1EEES8_S8_EEENS6_IJNS7_ILi192EEENS7_ILi144EEENS7_ILi96EEEEEELi96ENS_6half_tEfNS_4arch4Sm90ELb0ELb0ELb0ELb0ELb0ELb0ELb0ELb0ELb1ELb0ELb0ELb0EEENS1_21CollectiveEpilogueFwdINS6_IJSA_SC_SB_EEES9_SE_SG_Li384ELb0ELb0ELb0ELb0EEENS1_29StaticPersistentTileSchedulerILb0EEEEEEEEEvNT_6ParamsE,@"STO_CUDA_ENTRY STV_DEFAULT"
_ZN7cutlass13device_kernelIN5flash11enable_sm90INS1_16FlashAttnFwdSm90INS1_25CollectiveMainloopFwdSm90ILi2EN4cute5tupleIJNS5_1CILi1EEES8_S8_EEENS6_IJNS7_ILi192EEENS7_ILi144EEENS7_ILi96EEEEEELi96ENS_6half_tEfNS_4arch4Sm90ELb0ELb0ELb0ELb0ELb0ELb0ELb0ELb0ELb1ELb0ELb0ELb0EEENS1_21CollectiveEpilogueFwdINS6_IJSA_SC_SB_EEES9_SE_SG_Li384ELb0ELb0ELb0ELb0EEENS1_29StaticPersistentTileSchedulerILb0EEEEEEEEEvNT_6ParamsE:
[----:B------:R-:W1:Y:S02]  /*0000*/  LDC R1, c[0x0][0x28] ;  /* 0x00000a00ff017b82 */ /* 0x000e640000000800 */
[----:B-1----:R-:W-:Y:S01]  /*0010*/  VIADD R1, R1, 0xfffffff8 ;  /* 0xfffffff801017836 */ /* 0x002fe20000000000 */
[----:B------:R-:W1:Y:S01]  /*0020*/  S2R R3, SR_TID.X ;  /* 0x0000000000037919 */ /* 0x000e620000002100 */
[----:B------:R-:W-:Y:S01]  /*0030*/  ELECT P0, URZ, PT ;  /* 0x00000000003f782f */ /* 0x000fe20003800000 */
[----:B------:R-:W-:Y:S01]  /*0040*/  BSSY B0, `(.L_x_0) ;  /* 0x0000013000007945 */ /* 0x000fe20003800000 */
[----:B-1----:R-:W-:-:S05]  /*0050*/  SHF.R.U32.HI R0, RZ, 0x5, R3 ;  /* 0x00000005ff007819 */ /* 0x002fca0000011603 */
[----:B------:R-:W1:Y:S02]  /*0060*/  SHFL.IDX PT, R2, R0, RZ, 0x1f ;  /* 0x00001fff00027589 */ /* 0x000e6400000e0000 */
[----:B-1----:R-:W-:-:S13]  /*0070*/  ISETP.EQ.AND P0, PT, R2, RZ, P0 ;  /* 0x000000ff0200720c */ /* 0x002fda0000702270 */
[----:B------:R-:W-:Y:S05]  /*0080*/  @!P0 BRA `(.L_x_1) ;  /* 0x0000000000388947 */ /* 0x000fea0003800000 */
[----:B------:R-:W-:Y:S02]  /*0090*/  ULDC.64 UR4, c[0x0][0x198] ;  /* 0x0000660000047ab9 */ /* 0x000fe40000000a00 */
[----:B------:R-:W-:Y:S02]  /*00a0*/  UIADD3 UR6, UP0, UR4, 0x270, URZ ;  /* 0x0000027004067890 */ /* 0x000fe4000ff1e03f */
[----:B------:R-:W-:Y:S02]  /*00b0*/  UIADD3 UR8, UP1, UR4, 0x370, URZ ;  /* 0x0000037004087890 */ /* 0x000fe4000ff3e03f */
[----:B------:R-:W-:Y:S02]  /*00c0*/  UIADD3 UR10, UP2, UR4, 0x470, URZ ;  /* 0x00000470040a7890 */ /* 0x000fe4000ff5e03f */
[----:B------:R-:W-:Y:S02]  /*00d0*/  UIADD3 UR4, UP3, UR4, 0x9f0, URZ ;  /* 0x000009f004047890 */ /* 0x000fe4000ff7e03f */
[----:B------:R-:W-:-:S02]  /*00e0*/  UIADD3.X UR7, URZ, UR5, URZ, UP0, !UPT ;  /* 0x000000053f077290 */ /* 0x000fc400087fe43f */
[----:B------:R-:W-:Y:S02]  /*00f0*/  UIADD3.X UR9, URZ, UR5, URZ, UP1, !UPT ;  /* 0x000000053f097290 */ /* 0x000fe40008ffe43f */
[----:B------:R-:W-:Y:S02]  /*0100*/  UIADD3.X UR11, URZ, UR5, URZ, UP2, !UPT ;  /* 0x000000053f0b7290 */ /* 0x000fe400097fe43f */
[----:B------:R-:W-:-:S03]  /*0110*/  UIADD3.X UR5, URZ, UR5, URZ, UP3, !UPT ;  /* 0x000000053f057290 */ /* 0x000fc60009ffe43f */
[----:B------:R1:W-:Y:S02]  /*0120*/  UTMACCTL.PF [UR6] ;  /* 0x00000000060079b9 */ /* 0x0003e40008040000 */
[----:B------:R1:W-:Y:S02]  /*0130*/  UTMACCTL.PF [UR8] ;  /* 0x00000000080079b9 */ /* 0x0003e40008040000 */
[----:B------:R1:W-:Y:S02]  /*0140*/  UTMACCTL.PF [UR10] ;  /* 0x000000000a0079b9 */ /* 0x0003e40008040000 */
[----:B------:R1:W-:Y:S02]  /*0150*/  UTMACCTL.PF [UR4] ;  /* 0x00000000040079b9 */ /* 0x0003e40008040000 */
[----:B-1----:R-:W-:Y:S01]  /*0160*/  NOP ;  /* 0x0000000000007918 */ /* 0x002fe20000000000 */
.L_x_1:
[----:B------:R-:W-:Y:S05]  /*0170*/  BSYNC B0 ;  /* 0x0000000000007941 */ /* 0x000fea0003800000 */
.L_x_0:
[----:B------:R-:W-:Y:S01]  /*0180*/  VOTEU.ANY UP0, P0 ;  /* 0x00000000003f7886 */ /* 0x000fe20000000100 */
[----:B------:R-:W1:Y:S01]  /*0190*/  SHFL.IDX PT, R2, R0, RZ, 0x1f ;  /* 0x00001fff00027589 */ /* 0x000e6200000e0000 */
[----:B------:R-:W-:Y:S01]  /*01a0*/  UMOV UR4, 0x1 ;  /* 0x0000000100047882 */ /* 0x000fe20000000000 */
[----:B------:R-:W-:Y:S01]  /*01b0*/  SHF.R.U32.HI R3, RZ, 0x7, R3 ;  /* 0x00000007ff037819 */ /* 0x000fe20000011603 */
[----:B------:R-:W-:Y:S01]  /*01c0*/  VOTEU.ANY UP1, P0 ;  /* 0x00000000003f7886 */ /* 0x000fe20000020100 */
[----:B------:R-:W2:Y:S01]  /*01d0*/  @UP0 S2UR UR7, SR_CgaCtaId ;  /* 0x00000000000709c3 */ /* 0x000ea20000008800 */
[----:B------:R-:W-:Y:S01]  /*01e0*/  @UP0 UMOV UR6, 0x400 ;  /* 0x0000040000060882 */ /* 0x000fe20000000000 */
[----:B------:R-:W-:-:S04]  /*01f0*/  @UP0 UIADD3 UR4, -UR4, 0x100000, URZ ;  /* 0x0010000004040890 */ /* 0x000fc8000fffe13f */
[----:B------:R-:W-:Y:S02]  /*0200*/  @UP0 USHF.L.U32 UR5, UR4, 0xb, URZ ;  /* 0x0000000b04050899 */ /* 0x000fe4000800063f */
[----:B------:R-:W-:Y:S01]  /*0210*/  @UP0 USHF.L.U32 UR4, UR4, 0x1, URZ ;  /* 0x0000000104040899 */ /* 0x000fe2000800063f */
[----:B-1----:R-:W-:Y:S02]  /*0220*/  ISETP.NE.AND P1, PT, R2, RZ, PT ;  /* 0x000000ff0200720c */ /* 0x002fe40003f25270 */
[----:B------:R1:W3:Y:S01]  /*0230*/  SHFL.IDX PT, R2, R3, RZ, 0x1f ;  /* 0x00001fff03027589 */ /* 0x0002e200000e0000 */
[----:B--2---:R-:W-:Y:S01]  /*0240*/  @UP0 ULEA UR6, UR7, UR6, 0x18 ;  /* 0x0000000607060291 */ /* 0x004fe2000f8ec03f */
[----:B------:R-:W-:Y:S02]  /*0250*/  VOTEU.ANY UP0, P0 ;  /* 0x00000000003f7886 */ /* 0x000fe40000000100 */
[----:B------:R-:W2:Y:S09]  /*0260*/  FENCE.VIEW.ASYNC.S ;  /* 0x00000000000073c6 */ /* 0x000eb20000000000 */
[----:B--2---:R1:W2:Y:S01]  /*0270*/  @UP0 SYNCS.EXCH.64 URZ, [UR6+0x31c00], UR4 ;  /* 0x031c0004063f05b2 */ /* 0x0042a20008000100 */
[----:B------:R1:W4:Y:S02]  /*0280*/  @UP1 SYNCS.EXCH.64 URZ, [UR6+0x31c20], UR4 ;  /* 0x031c2004063f15b2 */ /* 0x0003240008000100 */
[----:B-1----:R-:W-:Y:S05]  /*0290*/  @P1 BRA `(.L_x_2) ;  /* 0x0000000000481947 */ /* 0x002fea0003800000 */
[----:B------:R-:W1:Y:S01]  /*02a0*/  S2UR UR5, SR_CgaCtaId ;  /* 0x00000000000579c3 */ /* 0x000e620000008800 */
[----:B------:R-:W-:Y:S01]  /*02b0*/  UMOV UR4, 0x400 ;  /* 0x0000040000047882 */ /* 0x000fe20000000000 */
[----:B------:R-:W-:Y:S01]  /*02c0*/  UMOV UR6, 0x1 ;  /* 0x0000000100067882 */ /* 0x000fe20000000000 */
[----:B------:R-:W-:Y:S01]  /*02d0*/  UMOV UR9, 0x3 ;  /* 0x0000000300097882 */ /* 0x000fe20000000000 */
[----:B------:R-:W-:-:S04]  /*02e0*/  UIADD3 UR6, -UR6, 0x100000, URZ ;  /* 0x0010000006067890 */ /* 0x000fc8000fffe13f */
[----:B------:R-:W-:Y:S02]  /*02f0*/  USHF.L.U32 UR7, UR6, 0xb, URZ ;  /* 0x0000000b06077899 */ /* 0x000fe4000800063f */
[----:B------:R-:W-:Y:S01]  /*0300*/  USHF.L.U32 UR6, UR6, 0x1, URZ ;  /* 0x0000000106067899 */ /* 0x000fe2000800063f */
[----:B------:R-:W-:Y:S01]  /*0310*/  ELECT P0, URZ, PT ;  /* 0x00000000003f782f */ /* 0x000fe20003800000 */
[----:B-1----:R-:W-:Y:S02]  /*0320*/  ULEA UR8, UR5, UR4, 0x18 ;  /* 0x0000000405087291 */ /* 0x002fe4000f8ec03f */
[----:B------:R-:W-:-:S04]  /*0330*/  UIADD3 UR4, -UR9, 0x100000, URZ ;  /* 0x0010000009047890 */ /* 0x000fc8000fffe13f */
[----:B------:R-:W-:Y:S02]  /*0340*/  USHF.L.U32 UR5, UR4, 0xb, URZ ;  /* 0x0000000b04057899 */ /* 0x000fe4000800063f */
[----:B------:R-:W-:Y:S01]  /*0350*/  USHF.L.U32 UR4, UR4, 0x1, URZ ;  /* 0x0000000104047899 */ /* 0x000fe2000800063f */
[----:B------:R-:W1:Y:S03]  /*0360*/  FENCE.VIEW.ASYNC.S ;  /* 0x00000000000073c6 */ /* 0x000e660000000000 */
[----:B-1----:R1:W1:Y:S08]  /*0370*/  SYNCS.EXCH.64 URZ, [UR8+0x31c30], UR6 ;  /* 0x031c3006083f75b2 */ /* 0x0022700008000100 */
[----:B------:R1:W1:Y:S01]  /*0380*/  SYNCS.EXCH.64 URZ, [UR8+0x31c40], UR4 ;  /* 0x031c4004083f75b2 */ /* 0x0002620008000100 */
[----:B------:R1:W1:Y:S01]  /*0390*/  SYNCS.EXCH.64 URZ, [UR8+0x31c38], UR6 ;  /* 0x031c3806083f75b2 */ /* 0x0002620008000100 */
[----:B------:R1:W1:Y:S01]  /*03a0*/  SYNCS.EXCH.64 URZ, [UR8+0x31c48], UR4 ;  /* 0x031c4804083f75b2 */ /* 0x0002620008000100 */
[----:B------:R-:W-:Y:S01]  /*03b0*/  NOP ;  /* 0x0000000000007918 */ /* 0x000fe20000000000 */
.L_x_2:
[----:B------:R-:W5:Y:S01]  /*03c0*/  SHFL.IDX PT, R3, R0, RZ, 0x1f ;  /* 0x00001fff00037589 */ /* 0x000f6200000e0000 */
[----:B------:R-:W-:Y:S01]  /*03d0*/  NOP ;  /* 0x0000000000007918 */ /* 0x000fe20000000000 */
[----:B-----5:R-:W-:-:S13]  /*03e0*/  ISETP.NE.AND P0, PT, R3, RZ, PT ;  /* 0x000000ff0300720c */ /* 0x020fda0003f05270 */
[----:B------:R-:W-:Y:S05]  /*03f0*/  @P0 BRA `(.L_x_3) ;  /* 0x0000000000480947 */ /* 0x000fea0003800000 */
[----:B-1----:R-:W1:Y:S01]  /*0400*/  S2UR UR5, SR_CgaCtaId ;  /* 0x00000000000579c3 */ /* 0x002e620000008800 */
[----:B------:R-:W-:Y:S01]  /*0410*/  UMOV UR4, 0x400 ;  /* 0x0000040000047882 */ /* 0x000fe20000000000 */
[----:B------:R-:W-:Y:S01]  /*0420*/  UMOV UR6, 0x1 ;  /* 0x0000000100067882 */ /* 0x000fe20000000000 */
[----:B------:R-:W-:Y:S01]  /*0430*/  UMOV UR7, 0x3 ;  /* 0x0000000300077882 */ /* 0x000fe20000000000 */
[----:B------:R-:W-:Y:S01]  /*0440*/  ELECT P0, URZ, PT ;  /* 0x00000000003f782f */ /* 0x000fe20003800000 */
[----:B-1----:R-:W-:Y:S02]  /*0450*/  ULEA UR8, UR5, UR4, 0x18 ;  /* 0x0000000405087291 */ /* 0x002fe4000f8ec03f */
[----:B------:R-:W-:-:S04]  /*0460*/  UIADD3 UR4, -UR6, 0x100000, URZ ;  /* 0x0010000006047890 */ /* 0x000fc8000fffe13f */
[----:B------:R-:W-:Y:S02]  /*0470*/  USHF.L.U32 UR5, UR4, 0xb, URZ ;  /* 0x0000000b04057899 */ /* 0x000fe4000800063f */
[----:B------:R-:W-:Y:S02]  /*0480*/  USHF.L.U32 UR4, UR4, 0x1, URZ ;  /* 0x0000000104047899 */ /* 0x000fe4000800063f */
        /* <DEDUP_REMOVED lines=9> */
.L_x_3:
[----:B------:R-:W5:Y:S01]  /*0520*/  SHFL.IDX PT, R3, R0, RZ, 0x1f ;  /* 0x00001fff00037589 */ /* 0x000f6200000e0000 */
[----:B------:R-:W-:Y:S01]  /*0530*/  NOP ;  /* 0x0000000000007918 */ /* 0x000fe20000000000 */
[----:B-----5:R-:W-:-:S13]  /*0540*/  ISETP.NE.AND P0, PT, R3, RZ, PT ;  /* 0x000000ff0300720c */ /* 0x020fda0003f05270 */
[----:B------:R-:W-:Y:S05]  /*0550*/  @P0 BRA `(.L_x_4) ;  /* 0x0000000000380947 */ /* 0x000fea0003800000 */
[----:B-1----:R-:W1:Y:S01]  /*0560*/  S2UR UR5, SR_CgaCtaId ;  /* 0x00000000000579c3 */ /* 0x002e620000008800 */
[----:B------:R-:W-:Y:S01]  /*0570*/  UMOV UR4, 0x400 ;  /* 0x0000040000047882 */ /* 0x000fe20000000000 */
[----:B------:R-:W-:Y:S01]  /*0580*/  UMOV UR7, 0x1 ;  /* 0x0000000100077882 */ /* 0x000fe20000000000 */
[----:B------:R-:W-:Y:S01]  /*0590*/  ELECT P0, URZ, PT ;  /* 0x00000000003f782f */ /* 0x000fe20003800000 */
[----:B-1----:R-:W-:Y:S02]  /*05a0*/  ULEA UR6, UR5, UR4, 0x18 ;  /* 0x0000000405067291 */ /* 0x002fe4000f8ec03f */
[----:B------:R-:W-:-:S04]  /*05b0*/  UIADD3 UR4, -UR7, 0x100000, URZ ;  /* 0x0010000007047890 */ /* 0x000fc8000fffe13f */
[----:B------:R-:W-:Y:S02]  /*05c0*/  USHF.L.U32 UR5, UR4, 0xb, URZ ;  /* 0x0000000b04057899 */ /* 0x000fe4000800063f */
[----:B------:R-:W-:Y:S01]  /*05d0*/  USHF.L.U32 UR4, UR4, 0x1, URZ ;  /* 0x0000000104047899 */ /* 0x000fe2000800063f */
[----:B------:R-:W1:Y:S11]  /*05e0*/  FENCE.VIEW.ASYNC.S ;  /* 0x00000000000073c6 */ /* 0x000e760000000000 */
[----:B-1----:R1:W1:Y:S01]  /*05f0*/  SYNCS.EXCH.64 URZ, [UR6+0x31c70], UR4 ;  /* 0x031c7004063f75b2 */ /* 0x0022620008000100 */
[----:B------:R1:W1:Y:S01]  /*0600*/  SYNCS.EXCH.64 URZ, [UR6+0x31c80], UR4 ;  /* 0x031c8004063f75b2 */ /* 0x0002620008000100 */
[----:B------:R1:W1:Y:S01]  /*0610*/  SYNCS.EXCH.64 URZ, [UR6+0x31c78], UR4 ;  /* 0x031c7804063f75b2 */ /* 0x0002620008000100 */
[----:B------:R1:W1:Y:S01]  /*0620*/  SYNCS.EXCH.64 URZ, [UR6+0x31c88], UR4 ;  /* 0x031c8804063f75b2 */ /* 0x0002620008000100 */
[----:B------:R-:W-:Y:S01]  /*0630*/  NOP ;  /* 0x0000000000007918 */ /* 0x000fe20000000000 */
.L_x_4:
        /* <DEDUP_REMOVED lines=22> */
.L_x_5:
        /* <DEDUP_REMOVED lines=22> */
.L_x_6:
[----:B---3--:R-:W-:Y:S01]  /*0900*/  ISETP.NE.AND P0, PT, R2, RZ, PT ;  /* 0x000000ff0200720c */ /* 0x008fe20003f05270 */
[----:B------:R-:W-:Y:S01]  /*0910*/  IMAD.MOV.U32 R2, RZ, RZ, 0x1 ;  /* 0x00000001ff027424 */ /* 0x000fe200078e00ff */
[----:B------:R-:W-:-:S04]  /*0920*/  NOP ;  /* 0x0000000000007918 */ /* 0x000fc80000000000 */
[----:B------:R-:W-:-:S05]  /*0930*/  SEL R2, R2, 0x2, !P0 ;  /* 0x0000000202027807 */ /* 0x000fca0004000000 */
[----:B------:R3:W-:Y:S01]  /*0940*/  STL [R1], R2 ;  /* 0x0000000201007387 */ /* 0x0007e20000100800 */
[----:B-12-4-:R-:W-:Y:S06]  /*0950*/  BAR.SYNC.DEFER_BLOCKING 0x0 ;  /* 0x0000000000007b1d */ /* 0x016fec0000010000 */
[----:B------:R-:W-:Y:S05]  /*0960*/  @!P0 BRA `(.L_x_7) ;  /* 0x0000008c00148947 */ /* 0x000fea0003800000 */
.L_x_8:
[----:B------:R-:W-:-:S08]  /*0970*/  NOP ;  /* 0x0000000000007918 */ /* 0x000fd00000000000 */
[----:B------:R-:W1:Y:S02]  /*0980*/  USETMAXREG.TRY_ALLOC.CTAPOOL UP0, 0xa0 ;  /* 0x000000a0000079c8 */ /* 0x000e640008000600 */
[----:B-1----:R-:W-:-:S13]  /*0990*/  PLOP3.LUT P0, PT, PT, PT, UP0, 0x80, 0x0 ;  /* 0x000000000000781c */ /* 0x002fda0003f0f008 */
[----:B------:R-:W-:Y:S05]  /*09a0*/  @!P0 BRA `(.L_x_8) ;  /* 0xfffffffc00f08947 */ /* 0x000fea000383ffff */
[----:B------:R-:W1:Y:S01]  /*09b0*/  S2R R0, SR_TID.X ;  /* 0x0000000000007919 */ /* 0x000e620000002100 */
[----:B------:R-:W2:Y:S08]  /*09c0*/  S2UR UR7, SR_CTAID.X ;  /* 0x00000000000779c3 */ /* 0x000eb00000002500 */
[----:B------:R-:W-:Y:S06]  /*09d0*/  BAR.ARV 0x8, 0x1a0 ;  /* 0x0206800000007b1d */ /* 0x000fec0000002000 */
[----:B-1----:R-:W-:-:S04]  /*09e0*/  SHF.R.U32.HI R0, RZ, 0x7, R0 ;  /* 0x00000007ff007819 */ /* 0x002fc80000011600 */
[----:B------:R-:W-:Y:S02]  /*09f0*/  ISETP.NE.AND P0, PT, R0, 0x1, PT ;  /* 0x000000010000780c */ /* 0x000fe40003f05270 */
[----:B------:R-:W2:Y:S11]  /*0a00*/  LDC R0, c[0x0][0xda4] ;  /* 0x00036900ff007b82 */ /* 0x000eb60000000800 */
[----:B------:R-:W-:Y:S06]  /*0a10*/  @!P0 BAR.ARV 0x9, 0x100 ;  /* 0x0244000000008b1d */ /* 0x000fec0000002000 */
[----:B--2---:R-:W-:-:S13]  /*0a20*/  ISETP.LE.AND P0, PT, R0, UR7, PT ;  /* 0x0000000700007c0c */ /* 0x004fda000bf03270 */
[----:B------:R-:W-:Y:S05]  /*0a30*/  @P0 EXIT ;  /* 0x000000000000094d */ /* 0x000fea0003800000 */
[----:B------:R-:W2:Y:S01]  /*0a40*/  LDL.LU R12, [R1] ;  /* 0x00000000010c7983 */ /* 0x000ea20000300800 */
[----:B------:R-:W1:Y:S01]  /*0a50*/  S2UR UR4, SR_CgaCtaId ;  /* 0x00000000000479c3 */ /* 0x000e620000008800 */
[----:B---3--:R-:W3:Y:S02]  /*0a60*/  S2R R2, SR_TID.X ;  /* 0x0000000000027919 */ /* 0x008ee40000002100 */
[----:B---3--:R-:W-:-:S05]  /*0a70*/  VIADD R145, R2, 0xffffff80 ;  /* 0xffffff8002917836 */ /* 0x008fca0000000000 */
[----:B------:R-:W-:-:S04]  /*0a80*/  SHF.R.S32.HI R0, RZ, 0x1f, R145 ;  /* 0x0000001fff007819 */ /* 0x000fc80000011491 */
[CC--:B------:R-:W-:Y:S02]  /*0a90*/  LEA.HI R2, R0.reuse, R145.reuse, RZ, 0x4 ;  /* 0x0000009100027211 */ /* 0x0c0fe400078f20ff */
[-C--:B------:R-:W-:Y:S02]  /*0aa0*/  LEA.HI R148, R0, R145.reuse, RZ, 0x7 ;  /* 0x0000009100947211 */ /* 0x080fe400078f38ff */
[----:B------:R-:W-:Y:S02]  /*0ab0*/  LOP3.LUT R4, R2, 0xfffffff0, RZ, 0xc0, !PT ;  /* 0xfffffff002047812 */ /* 0x000fe400078ec0ff */
[----:B------:R-:W-:Y:S02]  /*0ac0*/  LOP3.LUT R6, R148, 0xffffff80, RZ, 0xc0, !PT ;  /* 0xffffff8094067812 */ /* 0x000fe400078ec0ff */
[----:B------:R-:W-:Y:S01]  /*0ad0*/  LEA.HI R149, R0, R145, RZ, 0x5 ;  /* 0x0000009100957211 */ /* 0x000fe200078f28ff */
[C---:B------:R-:W-:Y:S02]  /*0ae0*/  IMAD.IADD R4, R145.reuse, 0x1, -R4 ;  /* 0x0000000191047824 */ /* 0x040fe400078e0a04 */
[----:B------:R-:W-:-:S05]  /*0af0*/  IMAD.IADD R145, R145, 0x1, -R6 ;  /* 0x0000000191917824 */ /* 0x000fca00078e0a06 */
[----:B------:R-:W-:Y:S02]  /*0b00*/  SHF.R.S32.HI R6, RZ, 0x1f, R145 ;  /* 0x0000001fff067819 */ /* 0x000fe40000011491 */
[----:B------:R-:W-:Y:S02]  /*0b10*/  SHF.R.S32.HI R3, RZ, 0x1f, R4 ;  /* 0x0000001fff037819 */ /* 0x000fe40000011404 */
[----:B------:R-:W-:Y:S02]  /*0b20*/  LEA.HI R8, R6, R145, RZ, 0x2 ;  /* 0x0000009106087211 */ /* 0x000fe400078f10ff */
[----:B------:R-:W-:Y:S02]  /*0b30*/  SHF.R.S32.HI R5, RZ, 0x4, R2 ;  /* 0x00000004ff057819 */ /* 0x000fe40000011402 */
[CC--:B------:R-:W-:Y:S02]  /*0b40*/  LEA.HI R0, R3.reuse, R4.reuse, RZ, 0x3 ;  /* 0x0000000403007211 */ /* 0x0c0fe400078f18ff */
[----:B------:R-:W-:-:S02]  /*0b50*/  LEA.HI R3, R3, R4, RZ, 0x2 ;  /* 0x0000000403037211 */ /* 0x000fc400078f10ff */
[--C-:B------:R-:W-:Y:S02]  /*0b60*/  SHF.R.S32.HI R9, RZ, 0x2, R8.reuse ;  /* 0x00000002ff097819 */ /* 0x100fe40000011408 */
[----:B------:R-:W-:Y:S02]  /*0b70*/  SHF.R.S32.HI R10, RZ, 0x1f, R8 ;  /* 0x0000001fff0a7819 */ /* 0x000fe40000011408 */
[----:B------:R-:W-:Y:S01]  /*0b80*/  LEA.HI R2, R2, R5, RZ, 0x1 ;  /* 0x0000000502027211 */ /* 0x000fe200078f08ff */
[----:B------:R-:W3:Y:S01]  /*0b90*/  S2UR UR6, SR_SWINHI ;  /* 0x00000000000679c3 */ /* 0x000ee20000002f00 */
[----:B------:R-:W-:Y:S01]  /*0ba0*/  LOP3.LUT R7, R3, 0x7fffffc, RZ, 0xc0, !PT ;  /* 0x07fffffc03077812 */ /* 0x000fe200078ec0ff */
[----:B------:R-:W-:Y:S01]  /*0bb0*/  IMAD.SHL.U32 R0, R0, 0x10, RZ ;  /* 0x0000001000007824 */ /* 0x000fe200078e00ff */
[----:B------:R-:W-:Y:S02]  /*0bc0*/  LEA.HI R10, R10, R9, RZ, 0x3 ;  /* 0x000000090a0a7211 */ /* 0x000fe400078f18ff */
[----:B------:R-:W-:-:S02]  /*0bd0*/  LOP3.LUT R2, R2, 0x1ffffffe, RZ, 0xc0, !PT ;  /* 0x1ffffffe02027812 */ /* 0x000fc400078ec0ff */
[----:B------:R-:W-:Y:S02]  /*0be0*/  SHF.R.S32.HI R3, RZ, 0x2, R3 ;  /* 0x00000002ff037819 */ /* 0x000fe40000011403 */
[----:B------:R-:W-:Y:S01]  /*0bf0*/  LOP3.LUT R10, R10, 0xfffffff8, RZ, 0xc0, !PT ;  /* 0xfffffff80a0a7812 */ /* 0x000fe200078ec0ff */
[----:B------:R-:W-:Y:S01]  /*0c00*/  IMAD.IADD R2, R5, 0x1, -R2 ;  /* 0x0000000105027824 */ /* 0x000fe200078e0a02 */
[----:B------:R-:W-:Y:S01]  /*0c10*/  SHF.R.S32.HI R149, RZ, 0x5, R149 ;  /* 0x00000005ff957819 */ /* 0x000fe20000011495 */
[----:B------:R-:W-:Y:S01]  /*0c20*/  IMAD.SHL.U32 R3, R3, 0x40, RZ ;  /* 0x0000004003037824 */ /* 0x000fe200078e00ff */
[----:B------:R-:W-:Y:S01]  /*0c30*/  LOP3.LUT R0, R0, 0x7fffff80, RZ, 0xc0, !PT ;  /* 0x7fffff8000007812 */ /* 0x000fe200078ec0ff */
[----:B------:R-:W-:Y:S01]  /*0c40*/  IMAD.IADD R11, R9, 0x1, -R10 ;  /* 0x00000001090b7824 */ /* 0x000fe200078e0a0a */
[----:B------:R-:W-:Y:S01]  /*0c50*/  SHF.R.S32.HI R148, RZ, 0x7, R148 ;  /* 0x00000007ff947819 */ /* 0x000fe20000011494 */
[----:B------:R-:W-:Y:S01]  /*0c60*/  IMAD R9, R149, 0x10, R4 ;  /* 0x0000001095097824 */ /* 0x000fe200078e0204 */
[----:B------:R-:W-:Y:S01]  /*0c70*/  LOP3.LUT R3, R3, 0x40, RZ, 0xc0, !PT ;  /* 0x0000004003037812 */ /* 0x000fe200078ec0ff */
[----:B------:R-:W-:-:S02]  /*0c80*/  IMAD.SHL.U32 R2, R2, 0x8, RZ ;  /* 0x0000000802027824 */ /* 0x000fc400078e00ff */
[----:B------:R-:W-:Y:S02]  /*0c90*/  IMAD.IADD R7, R4, 0x1, -R7 ;  /* 0x0000000104077824 */ /* 0x000fe400078e0a07 */
[----:B------:R-:W-:Y:S01]  /*0ca0*/  IMAD R0, R149, 0x100, R0 ;  /* 0x0000010095007824 */ /* 0x000fe200078e0200 */
[----:B------:R-:W-:Y:S01]  /*0cb0*/  UMOV UR39, 0x400 ;  /* 0x0000040000277882 */ /* 0x000fe20000000000 */
[--C-:B------:R-:W-:Y:S01]  /*0cc0*/  IMAD.U32 R9, R9, 0x20, R2.reuse ;  /* 0x0000002009097824 */ /* 0x100fe200078e0002 */
[----:B------:R-:W-:Y:S01]  /*0cd0*/  LOP3.LUT R2, R3, 0x8, R2, 0xf8, !PT ;  /* 0x0000000803027812 */ /* 0x000fe200078ef802 */
[----:B------:R-:W-:Y:S01]  /*0ce0*/  IMAD R7, R7, 0x10, R0 ;  /* 0x0000001007077824 */ /* 0x000fe200078e0200 */
[----:B------:R-:W-:Y:S01]  /*0cf0*/  SHF.R.U32.HI R3, RZ, 0x3, R3 ;  /* 0x00000003ff037819 */ /* 0x000fe20000011603 */
[----:B------:R-:W-:Y:S01]  /*0d00*/  IMAD.HI R0, R148, 0x55555556, RZ ;  /* 0x5555555694007827 */ /* 0x000fe200078e02ff */
[----:B-1----:R-:W-:Y:S01]  /*0d10*/  ULEA UR39, UR4, UR39, 0x18 ;  /* 0x0000002704277291 */ /* 0x002fe2000f8ec03f */
[----:B------:R-:W-:-:S02]  /*0d20*/  LEA.HI R6, R6, R145, RZ, 0x5 ;  /* 0x0000009106067211 */ /* 0x000fc400078f28ff */
[----:B------:R-:W-:Y:S02]  /*0d30*/  LOP3.LUT R2, R2, R3, RZ, 0x3c, !PT ;  /* 0x0000000302027212 */ /* 0x000fe400078e3cff */
[----:B------:R-:W-:Y:S02]  /*0d40*/  LEA.HI R5, R0, R0, RZ, 0x1 ;  /* 0x0000000000057211 */ /* 0x000fe400078f08ff */
[----:B------:R-:W-:Y:S02]  /*0d50*/  LOP3.LUT R8, R8, 0x7ffffffc, RZ, 0xc0, !PT ;  /* 0x7ffffffc08087812 */ /* 0x000fe400078ec0ff */
[----:B------:R-:W-:Y:S01]  /*0d60*/  SHF.R.S32.HI R6, RZ, 0x5, R6 ;  /* 0x00000005ff067819 */ /* 0x000fe20000011406 */
[----:B------:R-:W-:Y:S01]  /*0d70*/  UMOV UR4, UR39 ;  /* 0x0000002700047c82 */ /* 0x000fe20008000000 */
[----:B---3--:R-:W-:Y:S01]  /*0d80*/  UMOV UR5, UR6 ;  /* 0x0000000600057c82 */ /* 0x008fe20008000000 */
[----:B------:R-:W-:Y:S02]  /*0d90*/  IMAD.IADD R2, R2, 0x1, R7 ;  /* 0x0000000102027824 */ /* 0x000fe400078e0207 */
[----:B------:R-:W-:-:S02]  /*0da0*/  IMAD.MOV.U32 R151, RZ, RZ, -0x2 ;  /* 0xfffffffeff977424 */ /* 0x000fc400078e00ff */
[----:B------:R-:W-:Y:S02]  /*0db0*/  IMAD.IADD R8, R145, 0x1, -R8 ;  /* 0x0000000191087824 */ /* 0x000fe400078e0a08 */
[----:B------:R-:W-:Y:S02]  /*0dc0*/  IMAD.U32 R16, RZ, RZ, UR4 ;  /* 0x00000004ff107e24 */ /* 0x000fe4000f8e00ff */
[----:B------:R-:W-:Y:S02]  /*0dd0*/  IMAD.U32 R17, RZ, RZ, UR5 ;  /* 0x00000005ff117e24 */ /* 0x000fe4000f8e00ff */
[----:B------:R-:W-:Y:S02]  /*0de0*/  IMAD R5, R5, -0x3, R148 ;  /* 0xfffffffd05057824 */ /* 0x000fe400078e0294 */
[----:B------:R-:W-:Y:S01]  /*0df0*/  IMAD R6, R6, 0x10, R11 ;  /* 0x0000001006067824 */ /* 0x000fe200078e020b */
[----:B------:R-:W-:Y:S01]  /*0e00*/  LEA R2, R2, UR39, 0x1 ;  /* 0x0000002702027c11 */ /* 0x000fe2000f8e08ff */
[----:B------:R-:W-:-:S02]  /*0e10*/  IMAD R151, R8, R151, 0x90 ;  /* 0x0000009008977424 */ /* 0x000fc400078e0297 */
[----:B------:R-:W-:Y:S01]  /*0e20*/  IMAD.WIDE R16, R9, 0x2, R16 ;  /* 0x0000000209107825 */ /* 0x000fe200078e0210 */
[----:B------:R-:W-:-:S03]  /*0e30*/  UMOV UR60, URZ ;  /* 0x0000003f003c7c82 */ /* 0x000fc60008000000 */
[----:B------:R-:W-:Y:S02]  /*0e40*/  IMAD R150, R5, 0x40, R6 ;  /* 0x0000004005967824 */ /* 0x000fe400078e0206 */
[----:B------:R-:W-:Y:S02]  /*0e50*/  IMAD.U32 R19, RZ, RZ, UR7 ;  /* 0x00000007ff137e24 */ /* 0x000fe4000f8e00ff */
[----:B------:R-:W-:Y:S01]  /*0e60*/  IMAD.MOV.U32 R144, RZ, RZ, RZ ;  /* 0x000000ffff907224 */ /* 0x000fe200078e00ff */
[----:B------:R-:W-:Y:S01]  /*0e70*/  UMOV UR38, URZ ;  /* 0x0000003f00267c82 */ /* 0x000fe20008000000 */
[----:B--2---:R-:W-:-:S07]  /*0e80*/  LOP3.LUT R18, R12, 0x1, RZ, 0xfc, !PT ;  /* 0x000000010c127812 */ /* 0x004fce00078efcff */
.L_x_31:
[----:B------:R-:W1:Y:S01]  /*0e90*/  SHFL.IDX PT, R0, R148, RZ, 0x1f ;  /* 0x00001fff94007589 */ /* 0x000e6200000e0000 */
[----:B------:R-:W2:Y:S01]  /*0ea0*/  LDC R64, c[0x0][0x2e0] ;  /* 0x0000b800ff407b82 */ /* 0x000ea20000000800 */
[----:B------:R-:W-:Y:S01]  /*0eb0*/  ULDC UR4, c[0x0][0xda8] ;  /* 0x00036a0000047ab9 */ /* 0x000fe20000000800 */
[----:B------:R-:W-:Y:S01]  /*0ec0*/  R2UR UR11, R19 ;  /* 0x00000000130b72ca */ /* 0x000fe200000e0000 */
[----:B------:R-:W-:Y:S01]  /*0ed0*/  ULDC.64 UR6, c[0x0][0x3f8] ;  /* 0x0000fe0000067ab9 */ /* 0x000fe20000000a00 */
[----:B------:R-:W-:Y:S02]  /*0ee0*/  UISETP.NE.AND UP1, UPT, UR4, 0x1, UPT ;  /* 0x000000010400788c */ /* 0x000fe4000bf25270 */
[----:B------:R-:W-:Y:S01]  /*0ef0*/  UISETP.NE.U32.AND UP0, UPT, UR6, URZ, UPT ;  /* 0x0000003f0600728c */ /* 0x000fe2000bf05070 */
[----:B------:R-:W-:Y:S01]  /*0f00*/  ULDC UR4, c[0x0][0xdb4] ;  /* 0x00036d0000047ab9 */ /* 0x000fe20000000800 */
[----:B------:R-:W-:Y:S02]  /*0f10*/  ULDC UR8, c[0x0][0x404] ;  /* 0x0001010000087ab9 */ /* 0x000fe40000000800 */
[----:B------:R-:W-:-:S02]  /*0f20*/  UISETP.NE.AND.EX UP0, UPT, UR7, URZ, UPT, UP0 ;  /* 0x0000003f0700728c */ /* 0x000fc4000bf05300 */
[----:B------:R-:W-:Y:S02]  /*0f30*/  UISETP.NE.AND UP2, UPT, UR4, 0x1, UPT ;  /* 0x000000010400788c */ /* 0x000fe4000bf45270 */
[----:B------:R-:W-:Y:S02]  /*0f40*/  UIADD3 UR9, UR39, 0x24300, URZ ;  /* 0x0002430027097890 */ /* 0x000fe4000fffe03f */
[----:B------:R-:W-:Y:S01]  /*0f50*/  USEL UR8, UR8, 0x1, UP0 ;  /* 0x0000000108087887 */ /* 0x000fe20008000000 */
[----:B------:R-:W-:Y:S01]  /*0f60*/  @UP1 ULDC UR4, c[0x0][0xdac] ;  /* 0x00036b0000041ab9 */ /* 0x000fe20000000800 */
[----:B------:R-:W-:Y:S02]  /*0f70*/  ULOP3.LUT UP0, URZ, UR9, 0x9f, URZ, 0xc0, !UPT ;  /* 0x0000009f093f7892 */ /* 0x000fe4000f80c03f */
[----:B------:R-:W-:Y:S01]  /*0f80*/  UIMAD.WIDE.U32 UR4, UR11, UR4, URZ ;  /* 0x000000040b0472a5 */ /* 0x000fe2000f8e003f */
[----:B-1----:R-:W-:Y:S01]  /*0f90*/  R2UR UR37, R0 ;  /* 0x00000000002572ca */ /* 0x002fe200000e0000 */
[----:B------:R-:W-:Y:S01]  /*0fa0*/  @UP1 ULDC UR10, c[0x0][0xdb0] ;  /* 0x00036c00000a1ab9 */ /* 0x000fe20000000800 */
[----:B------:R-:W-:Y:S01]  /*0fb0*/  UMOV UR12, UR11 ;  /* 0x0000000b000c7c82 */ /* 0x000fe20008000000 */
[----:B--2---:R-:W-:Y:S01]  /*0fc0*/  IMAD R64, R64, UR8, RZ ;  /* 0x0000000840407c24 */ /* 0x004fe2000f8e02ff */
[----:B------:R-:W-:Y:S01]  /*0fd0*/  @UP1 USHF.R.U32.HI UR12, URZ, UR10, UR5 ;  /* 0x0000000a3f0c1299 */ /* 0x000fe20008011605 */
[----:B------:R-:W-:-:S02]  /*0fe0*/  PLOP3.LUT P0, PT, PT, PT, UP0, 0x80, 0x0 ;  /* 0x000000000000781c */ /* 0x000fc40003f0f008 */
[----:B------:R-:W-:-:S03]  /*0ff0*/  VIADD R0, R64, 0x8f ;  /* 0x0000008f40007836 */ /* 0x000fc60000000000 */
[----:B------:R-:W-:Y:S01]  /*1000*/  IMAD.U32 R147, RZ, RZ, UR12 ;  /* 0x0000000cff937e24 */ /* 0x000fe2000f8e00ff */
[----:B------:R-:W-:Y:S01]  /*1010*/  UMOV UR36, UR12 ;  /* 0x0000000c00247c82 */ /* 0x000fe20008000000 */
[----:B------:R-:W-:Y:S01]  /*1020*/  IMAD.HI R0, R0, 0x38e38e39, RZ ;  /* 0x38e38e3900007827 */ /* 0x000fe200078e02ff */
[----:B------:R-:W-:-:S04]  /*1030*/  UIMAD.WIDE UR6, UR37, 0x55555556, URZ ;  /* 0x55555556250678a5 */ /* 0x000fc8000f8e023f */
[----:B------:R-:W-:Y:S01]  /*1040*/  ULEA.HI UR40, UR7, UR7, URZ, 0x1 ;  /* 0x0000000707287291 */ /* 0x000fe2000f8f083f */
[----:B------:R-:W-:Y:S02]  /*1050*/  SHF.R.U32.HI R3, RZ, 0x1f, R0 ;  /* 0x0000001fff037819 */ /* 0x000fe40000011600 */
[----:B------:R-:W-:Y:S01]  /*1060*/  @UP2 ULDC.64 UR6, c[0x0][0xdb8] ;  /* 0x00036e0000062ab9 */ /* 0x000fe20000000a00 */
[----:B------:R-:W-:Y:S01]  /*1070*/  UIMAD UR40, UR40, -0x3, UR37 ;  /* 0xfffffffd282878a4 */ /* 0x000fe2000f8e0225 */
[----:B------:R-:W-:Y:S01]  /*1080*/  LEA.HI.SX32 R22, R0, R3, 0x1b ;  /* 0x0000000300167211 */ /* 0x000fe200078fdaff */
[----:B------:R-:W-:Y:S02]  /*1090*/  UIMAD.WIDE.U32 UR4, UR12, UR6, URZ ;  /* 0x000000060c0472a5 */ /* 0x000fe4000f8e003f */
[----:B------:R-:W-:Y:S02]  /*10a0*/  ULEA UR6, UR40, UR9, 0xb ;  /* 0x0000000928067291 */ /* 0x000fe4000f8e583f */
[----:B------:R-:W-:-:S02]  /*10b0*/  @UP2 USHF.R.U32.HI UR36, URZ, UR7, UR5 ;  /* 0x000000073f242299 */ /* 0x000fc40008011605 */
[----:B------:R-:W-:Y:S01]  /*10c0*/  USHF.R.U32.HI UR6, URZ, 0x4, UR6 ;  /* 0x000000043f067899 */ /* 0x000fe20008011606 */
[----:B------:R-:W-:-:S03]  /*10d0*/  UMOV UR4, UR11 ;  /* 0x0000000b00047c82 */ /* 0x000fc60008000000 */
[----:B------:R-:W-:Y:S01]  /*10e0*/  ULOP3.LUT UR61, UR6, 0x3fff, URZ, 0xc0, !UPT ;  /* 0x00003fff063d7892 */ /* 0x000fe2000f8ec03f */
[----:B------:R-:W-:Y:S01]  /*10f0*/  IMAD.U32 R146, RZ, RZ, UR4 ;  /* 0x00000004ff927e24 */ /* 0x000fe2000f8e00ff */
[----:B------:R-:W-:Y:S10]  /*1100*/  @!P0 BRA `(.L_x_9) ;  /* 0x0000000000408947 */ /* 0x000ff40003800000 */
[----:B------:R-:W-:Y:S01]  /*1110*/  MOV R0, 0x0 ;  /* 0x0000000000007802 */ /* 0x000fe20000000f00 */
[----:B------:R-:W-:Y:S01]  /*1120*/  ULDC.64 UR4, c[0x4][0xa8] ;  /* 0x01002a0000047ab9 */ /* 0x000fe20000000a00 */
[----:B------:R-:W-:Y:S01]  /*1130*/  ULDC.64 UR6, c[0x4][0x20] ;  /* 0x0100080000067ab9 */ /* 0x000fe20000000a00 */
[----:B------:R-:W-:Y:S01]  /*1140*/  IMAD.U32 R4, RZ, RZ, UR4 ;  /* 0x00000004ff047e24 */ /* 0x000fe2000f8e00ff */
[----:B------:R1:W2:Y:S01]  /*1150*/  LDC.64 R14, c[0x4][R0] ;  /* 0x01000000000e7b82 */ /* 0x0002a20000000a00 */
[----:B------:R-:W-:Y:S01]  /*1160*/  IMAD.U32 R5, RZ, RZ, UR5 ;  /* 0x00000005ff057e24 */ /* 0x000fe2000f8e00ff */
[----:B------:R-:W-:Y:S01]  /*1170*/  ULDC.64 UR4, c[0x4][0xb0] ;  /* 0x01002c0000047ab9 */ /* 0x000fe20000000a00 */
[----:B------:R-:W-:Y:S02]  /*1180*/  IMAD.U32 R10, RZ, RZ, UR6 ;  /* 0x00000006ff0a7e24 */ /* 0x000fe4000f8e00ff */
[----:B------:R-:W-:Y:S02]  /*1190*/  IMAD.U32 R6, RZ, RZ, UR4 ;  /* 0x00000004ff067e24 */ /* 0x000fe4000f8e00ff */
[----:B------:R-:W-:-:S02]  /*11a0*/  IMAD.U32 R7, RZ, RZ, UR5 ;  /* 0x00000005ff077e24 */ /* 0x000fc4000f8e00ff */
[----:B------:R-:W-:Y:S02]  /*11b0*/  IMAD.U32 R11, RZ, RZ, UR7 ;  /* 0x00000007ff0b7e24 */ /* 0x000fe4000f8e00ff */
[----:B------:R-:W-:Y:S02]  /*11c0*/  IMAD.MOV.U32 R8, RZ, RZ, 0x70 ;  /* 0x00000070ff087424 */ /* 0x000fe400078e00ff */
[----:B------:R-:W-:Y:S02]  /*11d0*/  IMAD.MOV.U32 R12, RZ, RZ, 0x1 ;  /* 0x00000001ff0c7424 */ /* 0x000fe400078e00ff */
[----:B-1----:R-:W-:-:S07]  /*11e0*/  IMAD.MOV.U32 R13, RZ, RZ, RZ ;  /* 0x000000ffff0d7224 */ /* 0x002fce00078e00ff */
[----:B------:R-:W-:-:S07]  /*11f0*/  LEPC R20, `(.L_x_9) ;  /* 0x000000001014794e */ /* 0x000fce0000000000 */
[----:B--2---:R-:W-:Y:S05]  /*1200*/  CALL.ABS.NOINC R14 ;  /* 0x000000000e007343 */ /* 0x004fea0003c00000 */
.L_x_9:
[----:B------:R-:W-:Y:S02]  /*1210*/  LOP3.LUT R0, R144, 0x1, RZ, 0xc0, !PT ;  /* 0x0000000190007812 */ /* 0x000fe400078ec0ff */
[----:B------:R-:W-:Y:S02]  /*1220*/  ISETP.NE.AND P0, PT, R18, 0x3, PT ;  /* 0x000000031200780c */ /* 0x000fe40003f05270 */
[----:B------:R-:W-:-:S04]  /*1230*/  SHF.L.U32 R0, R0, 0x1f, RZ ;  /* 0x0000001f00007819 */ /* 0x000fc800000006ff */
[----:B------:R-:W1:Y:S02]  /*1240*/  SYNCS.PHASECHK.TRANS64.TRYWAIT P1, [UR39+0x31c00], R0 ;  /* 0x031c0000ff0075a7 */ /* 0x000e640008020167 */
[----:B-1----:R-:W-:Y:S05]  /*1250*/  @!P1 BRA `(.L_x_10) ;  /* 0x000000b000449947 */ /* 0x002fea0003800000 */
.L_x_89:
[----:B------:R-:W-:Y:S05]  /*1260*/  @!P0 BRA `(.L_x_11) ;  /* 0x0000000000048947 */ /* 0x000fea0003800000 */
[----:B------:R-:W-:Y:S01]  /*1270*/  BPT.TRAP 0x1 ;  /* 0x000000040000795c */ /* 0x000fe20000300000 */
.L_x_11:
[----:B------:R-:W-:Y:S02]  /*1280*/  IMAD.U32 R4, RZ, RZ, UR38 ;  /* 0x00000026ff047e24 */ /* 0x000fe4000f8e00ff */
[----:B-1----:R-:W-:-:S03]  /*1290*/  IMAD.U32 R3, RZ, RZ, UR60 ;  /* 0x0000003cff037e24 */ /* 0x002fc6000f8e00ff */
[----:B------:R-:W-:Y:S02]  /*12a0*/  LEA R4, R4, UR39, 0x3 ;  /* 0x0000002704047c11 */ /* 0x000fe4000f8e18ff */
[----:B------:R-:W-:-:S04]  /*12b0*/  SHF.L.U32 R3, R3, 0x1f, RZ ;  /* 0x0000001f03037819 */ /* 0x000fc800000006ff */
[----:B------:R1:W2:Y:S01]  /*12c0*/  SYNCS.PHASECHK.TRANS64.TRYWAIT P2, [R4+URZ+0x31c30], R3 ;  /* 0x031c3003040075a7 */ /* 0x0002a2000804017f */
[----:B------:R-:W-:Y:S05]  /*12d0*/  @!P0 BRA `(.L_x_12) ;  /* 0x0000000000048947 */ /* 0x000fea0003800000 */
[----:B------:R-:W-:Y:S01]  /*12e0*/  BPT.TRAP 0x1 ;  /* 0x000000040000795c */ /* 0x000fe20000300000 */
.L_x_12:
[----:B------:R-:W3:Y:S01]  /*12f0*/  S2R R0, SR_TID.X ;  /* 0x0000000000007919 */ /* 0x000ee20000002100 */
[----:B------:R-:W-:Y:S01]  /*1300*/  IMAD.MOV.U32 R71, RZ, RZ, RZ ;  /* 0x000000ffff477224 */ /* 0x000fe200078e00ff */
[----:B---3--:R-:W-:Y:S01]  /*1310*/  LOP3.LUT P1, RZ, R0, 0x7f, RZ, 0xc0, !PT ;  /* 0x0000007f00ff7812 */ /* 0x008fe2000782c0ff */
[----:B--2---:R-:W-:-:S12]  /*1320*/  @P2 BRA `(.L_x_13) ;  /* 0x0000000000082947 */ /* 0x004fd80003800000 */
[----:B------:R-:W2:Y:S02]  /*1330*/  SYNCS.PHASECHK.TRANS64.TRYWAIT P2, [R4+URZ+0x31c30], R3 ;  /* 0x031c3003040075a7 */ /* 0x000ea4000804017f */
[----:B--2---:R-:W-:Y:S05]  /*1340*/  @!P2 BRA `(.L_x_14) ;  /* 0x000000b00020a947 */ /* 0x004fea0003800000 */
.L_x_13:
[----:B------:R-:W-:Y:S05]  /*1350*/  WARPSYNC.ALL ;  /* 0x0000000000007948 */ /* 0x000fea0003800000 */
[----:B------:R-:W-:Y:S01]  /*1360*/  UIADD3 UR4, UR39, 0x16a00, URZ ;  /* 0x00016a0027047890 */ /* 0x000fe2000fffe03f */
[----:B------:R-:W-:Y:S01]  /*1370*/  WARPGROUP.ARRIVE ;  /* 0x00000000000079c5 */ /* 0x000fe20000000000 */
[----:B------:R-:W-:Y:S01]  /*1380*/  ULEA UR40, UR40, UR39, 0xc ;  /* 0x0000002728287291 */ /* 0x000fe2000f8e603f */
[----:B------:R-:W-:Y:S01]  /*1390*/  IMAD.IADD R5, R151, 0x1, R64 ;  /* 0x0000000197057824 */ /* 0x000fe200078e0240 */
[----:B------:R-:W-:Y:S01]  /*13a0*/  USHF.R.U32.HI UR4, URZ, 0x4, UR4 ;  /* 0x000000043f047899 */ /* 0x000fe20008011604 */
[----:B------:R-:W-:Y:S01]  /*13b0*/  P2R R9, PR, RZ, 0x2 ;  /* 0x00000002ff097803 */ /* 0x000fe20000000000 */
[----:B------:R-:W-:Y:S01]  /*13c0*/  UIADD3 UR40, UR40, 0xda00, URZ ;  /* 0x0000da0028287890 */ /* 0x000fe2000fffe03f */
[----:B------:R-:W-:Y:S01]  /*13d0*/  IMAD R5, R22, -0x90, R5 ;  /* 0xffffff7016057824 */ /* 0x000fe200078e0205 */
[----:B------:R-:W-:Y:S01]  /*13e0*/  ULOP3.LUT UR4, UR4, 0x3fff, URZ, 0xc0, !UPT ;  /* 0x00003fff04047892 */ /* 0x000fe2000f8ec03f */
[----:B------:R-:W-:Y:S01]  /*13f0*/  P2R R7, PR, RZ, 0x1 ;  /* 0x00000001ff077803 */ /* 0x000fe20000000000 */
[----:B------:R-:W-:-:S02]  /*1400*/  USHF.R.U32.HI UR40, URZ, 0x4, UR40 ;  /* 0x000000043f287899 */ /* 0x000fc40008011628 */
[----:B------:R-:W-:Y:S01]  /*1410*/  ULOP3.LUT UR7, UR4, 0x10000, URZ, 0xfc, !UPT ;  /* 0x0001000004077892 */ /* 0x000fe2000f8efc3f */
[C---:B------:R-:W-:Y:S01]  /*1420*/  ISETP.GT.AND P2, PT, R5.reuse, RZ, PT ;  /* 0x000000ff0500720c */ /* 0x040fe20003f44270 */
[----:B------:R-:W-:Y:S01]  /*1430*/  ULOP3.LUT UR5, UR40, 0x3fff, URZ, 0xc0, !UPT ;  /* 0x00003fff28057892 */ /* 0x000fe2000f8ec03f */
[C---:B------:R-:W-:Y:S01]  /*1440*/  ISETP.GT.AND P3, PT, R5.reuse, 0x1, PT ;  /* 0x000000010500780c */ /* 0x040fe20003f64270 */
[----:B------:R-:W-:Y:S01]  /*1450*/  UIMAD UR4, UR38, 0x6c0, UR7 ;  /* 0x000006c0260478a4 */ /* 0x000fe2000f8e0207 */
[C---:B------:R-:W-:Y:S01]  /*1460*/  ISETP.GT.AND P4, PT, R5.reuse, 0x8, PT ;  /* 0x000000080500780c */ /* 0x040fe20003f84270 */
[----:B------:R-:W-:Y:S01]  /*1470*/  ULOP3.LUT UR5, UR5, 0x10000, URZ, 0xfc, !UPT ;  /* 0x0001000005057892 */ /* 0x000fe2000f8efc3f */
[C---:B------:R-:W-:Y:S01]  /*1480*/  ISETP.GT.AND P5, PT, R5.reuse, 0x9, PT ;  /* 0x000000090500780c */ /* 0x040fe20003fa4270 */
[----:B------:R-:W-:Y:S01]  /*1490*/  UMOV UR31, 0x80000020 ;  /* 0x80000020001f7882 */ /* 0x000fe20000000000 */
[----:B------:R-:W-:Y:S01]  /*14a0*/  UMOV UR29, 0x80000020 ;  /* 0x80000020001d7882 */ /* 0x000fe20000000000 */
[----:B------:R-:W-:Y:S01]  /*14b0*/  UIADD3 UR10, UR4, 0x40, URZ ;  /* 0x00000040040a7890 */ /* 0x000fe2000fffe03f */
[C---:B------:R-:W-:Y:S01]  /*14c0*/  ISETP.GT.AND P6, PT, R5.reuse, 0x41, PT ;  /* 0x000000410500780c */ /* 0x040fe20003fc4270 */
[----:B------:R-:W-:Y:S01]  /*14d0*/  UMOV UR30, UR4 ;  /* 0x00000004001e7c82 */ /* 0x000fe20008000000 */
[----:B------:R-:W-:Y:S01]  /*14e0*/  UMOV UR28, UR5 ;  /* 0x00000005001c7c82 */ /* 0x000fe20008000000 */
[----:B------:R-:W-:Y:S01]  /*14f0*/  UMOV UR9, UR29 ;  /* 0x0000001d00097c82 */ /* 0x000fe20008000000 */
[----:B------:R-:W-:Y:S01]  /*1500*/  HGMMA.64x16x16.F32 R96, gdesc[UR28], RZ, !UPT, gsb0 ;  /* 0x002000001c6079f0 */ /* 0x000fe2000c0008ff */
[----:B------:R-:W-:Y:S01]  /*1510*/  UMOV UR8, UR28 ;  /* 0x0000001c00087c82 */ /* 0x000fe20008000000 */
[----:B------:R-:W-:Y:S01]  /*1520*/  UMOV UR11, 0x80000020 ;  /* 0x80000020000b7882 */ /* 0x000fe20000000000 */
[----:B------:R-:W-:Y:S01]  /*1530*/  UIADD3 UR6, UR4, 0xc0, URZ ;  /* 0x000000c004067890 */ /* 0x000fe2000fffe03f */
[C---:B------:R-:W-:Y:S01]  /*1540*/  ISETP.GT.AND P1, PT, R5.reuse, 0x69, PT ;  /* 0x000000690500780c */ /* 0x040fe20003f24270 */
[----:B------:R-:W-:Y:S01]  /*1550*/  UIADD3 UR12, UR4, 0x100, URZ ;  /* 0x00000100040c7890 */ /* 0x000fe2000fffe03f */
[----:B------:R-:W-:Y:S01]  /*1560*/  ISETP.GT.AND P0, PT, R5, 0x70, PT ;  /* 0x000000700500780c */ /* 0x000fe20003f04270 */
[----:B------:R-:W-:-:S02]  /*1570*/  UIADD3 UR13, UR4, 0x140, URZ ;  /* 0x00000140040d7890 */ /* 0x000fc4000fffe03f */
[----:B------:R-:W-:Y:S02]  /*1580*/  UIADD3 UR14, UR4, 0x180, URZ ;  /* 0x00000180040e7890 */ /* 0x000fe4000fffe03f */
[----:B------:R-:W-:Y:S02]  /*1590*/  UIADD3 UR15, UR5, 0x300, URZ ;  /* 0x00000300050f7890 */ /* 0x000fe4000fffe03f */
[----:B------:R-:W-:Y:S02]  /*15a0*/  UIADD3 UR16, UR4, 0x3c0, URZ ;  /* 0x000003c004107890 */ /* 0x000fe4000fffe03f */
[----:B------:R-:W-:Y:S01]  /*15b0*/  UIADD3 UR18, UR4, 0x242, URZ ;  /* 0x0000024204127890 */ /* 0x000fe2000fffe03f */
[----:B------:R-:W-:Y:S01]  /*15c0*/  UMOV UR17, 0x80000020 ;  /* 0x8000002000117882 */ /* 0x000fe20000000000 */
[----:B------:R-:W-:Y:S01]  /*15d0*/  UMOV UR19, 0x80000020 ;  /* 0x8000002000137882 */ /* 0x000fe20000000000 */
[----:B------:R-:W-:Y:S02]  /*15e0*/  UIADD3 UR20, UR5, 0x600, URZ ;  /* 0x0000060005147890 */ /* 0x000fe4000fffe03f */
[----:B------:R-:W-:Y:S01]  /*15f0*/  UIADD3 UR22, UR4, 0x480, URZ ;  /* 0x0000048004167890 */ /* 0x000fe2000fffe03f */
[----:B------:R-:W-:Y:S01]  /*1600*/  UMOV UR21, 0x80000020 ;  /* 0x8000002000157882 */ /* 0x000fe20000000000 */
[----:B------:R-:W-:Y:S01]  /*1610*/  UMOV UR23, 0x80000020 ;  /* 0x8000002000177882 */ /* 0x000fe20000000000 */
[----:B------:R-:W-:-:S02]  /*1620*/  UIADD3 UR24, UR5, 0x602, URZ ;  /* 0x0000060205187890 */ /* 0x000fc4000fffe03f */
[----:B------:R-:W-:Y:S01]  /*1630*/  UIADD3 UR26, UR4, 0x482, URZ ;  /* 0x00000482041a7890 */ /* 0x000fe2000fffe03f */
[----:B------:R-:W-:Y:S01]  /*1640*/  UMOV UR25, 0x80000020 ;  /* 0x8000002000197882 */ /* 0x000fe20000000000 */
[----:B------:R-:W-:Y:S01]  /*1650*/  UMOV UR27, 0x80000020 ;  /* 0x80000020001b7882 */ /* 0x000fe20000000000 */
[----:B------:R-:W-:Y:S02]  /*1660*/  WARPGROUP.DEPBAR.LE gsb0, 0x0 ;  /* 0x00008000000079c5 */ /* 0x000fe40000010000 */
[----:B------:R-:W-:-:S06]  /*1670*/  WARPGROUP.ARRIVE ;  /* 0x00000000000079c5 */ /* 0x000fcc0000000000 */
[----:B------:R-:W-:Y:S01]  /*1680*/  HGMMA.64x16x16.F32 R88, gdesc[UR8], RZ, !UPT, gsb0 ;  /* 0x00200000085879f0 */ /* 0x000fe2000c0008ff */
[----:B------:R-:W-:Y:S01]  /*1690*/  UIADD3 UR10, UR4, 0x80, URZ ;  /* 0x00000080040a7890 */ /* 0x000fe2000fffe03f */
[----:B------:R-:W-:Y:S01]  /*16a0*/  UMOV UR8, UR28 ;  /* 0x0000001c00087c82 */ /* 0x000fe20008000000 */
[----:B------:R-:W-:Y:S01]  /*16b0*/  UMOV UR9, UR29 ;  /* 0x0000001d00097c82 */ /* 0x000fe20008000000 */
[----:B------:R-:W-:Y:S01]  /*16c0*/  UMOV UR11, 0x80000020 ;  /* 0x80000020000b7882 */ /* 0x000fe20000000000 */
[----:B------:R-:W-:Y:S02]  /*16d0*/  WARPGROUP.DEPBAR.LE gsb0, 0x0 ;  /* 0x00008000000079c5 */ /* 0x000fe40000010000 */
[----:B------:R-:W-:-:S06]  /*16e0*/  WARPGROUP.ARRIVE ;  /* 0x00000000000079c5 */ /* 0x000fcc0000000000 */
[----:B------:R-:W-:Y:S01]  /*16f0*/  HGMMA.64x16x16.F32 R80, gdesc[UR8], RZ, !UPT, gsb0 ;  /* 0x00200000085079f0 */ /* 0x000fe2000c0008ff */
[----:B------:R-:W-:Y:S01]  /*1700*/  UMOV UR8, UR28 ;  /* 0x0000001c00087c82 */ /* 0x000fe20008000000 */
[----:B------:R-:W-:Y:S01]  /*1710*/  UMOV UR9, UR29 ;  /* 0x0000001d00097c82 */ /* 0x000fe20008000000 */
[----:B------:R-:W-:Y:S01]  /*1720*/  UMOV UR10, UR6 ;  /* 0x00000006000a7c82 */ /* 0x000fe20008000000 */
[----:B------:R-:W-:Y:S01]  /*1730*/  UMOV UR11, 0x80000020 ;  /* 0x80000020000b7882 */ /* 0x000fe20000000000 */
[----:B------:R-:W-:Y:S01]  /*1740*/  UIADD3 UR6, UR4, 0x1c0, URZ ;  /* 0x000001c004067890 */ /* 0x000fe2000fffe03f */
        /* <DEDUP_REMOVED lines=44> */
[----:B------:R-:W-:Y:S01]  /*1a10*/  UMOV UR9, 0x80000020 ;  /* 0x8000002000097882 */ /* 0x000fe20000000000 */
[----:B------:R-:W-:Y:S01]  /*1a20*/  UMOV UR10, UR14 ;  /* 0x0000000e000a7c82 */ /* 0x000fe20008000000 */
[----:B------:R-:W-:Y:S01]  /*1a30*/  UMOV UR11, 0x80000020 ;  /* 0x80000020000b7882 */ /* 0x000fe20000000000 */
[----:B------:R-:W-:Y:S02]  /*1a40*/  UIADD3 UR13, UR4, 0x142, URZ ;  /* 0x00000142040d7890 */ /* 0x000fe4000fffe03f */
[----:B------:R-:W-:Y:S01]  /*1a50*/  UIADD3 UR14, UR4, 0x182, URZ ;  /* 0x00000182040e7890 */ /* 0x000fe2000fffe03f */
[----:B------:R-:W-:Y:S02]  /*1a60*/  WARPGROUP.DEPBAR.LE gsb0, 0x0 ;  /* 0x00008000000079c5 */ /* 0x000fe40000010000 */
[----:B------:R-:W-:-:S06]  /*1a70*/  WARPGROUP.ARRIVE ;  /* 0x00000000000079c5 */ /* 0x000fcc0000000000 */
[----:B------:R-:W-:Y:S01]  /*1a80*/  HGMMA.64x16x16.F32 R96, gdesc[UR8], R96, gsb0 ;  /* 0x00200000086079f0 */ /* 0x000fe20008000860 */
[----:B------:R-:W-:Y:S01]  /*1a90*/  UIADD3 UR10, UR4, 0x42, URZ ;  /* 0x00000042040a7890 */ /* 0x000fe2000fffe03f */
[----:B------:R-:W-:Y:S01]  /*1aa0*/  UMOV UR11, 0x80000020 ;  /* 0x80000020000b7882 */ /* 0x000fe20000000000 */
        /* <DEDUP_REMOVED lines=8> */
[----:B------:R-:W-:Y:S01]  /*1b30*/  UMOV UR10, UR6 ;  /* 0x00000006000a7c82 */ /* 0x000fe20008000000 */
[----:B------:R-:W-:Y:S01]  /*1b40*/  UMOV UR11, 0x80000020 ;  /* 0x80000020000b7882 */ /* 0x000fe20000000000 */
[----:B------:R-:W-:Y:S01]  /*1b50*/  UIADD3 UR6, UR4, 0x1c2, URZ ;  /* 0x000001c204067890 */ /* 0x000fe2000fffe03f */
        /* <DEDUP_REMOVED lines=29> */
[----:B------:R-:W-:Y:S01]  /*1d30*/  UMOV UR12, UR15 ;  /* 0x0000000f000c7c82 */ /* 0x000fe20008000000 */
[----:B------:R-:W-:Y:S01]  /*1d40*/  UMOV UR15, 0x80000020 ;  /* 0x80000020000f7882 */ /* 0x000fe20000000000 */
[----:B------:R-:W-:Y:S02]  /*1d50*/  WARPGROUP.DEPBAR.LE gsb0, 0x0 ;  /* 0x00008000000079c5 */ /* 0x000fe40000010000 */
[----:B------:R-:W-:-:S06]  /*1d60*/  WARPGROUP.ARRIVE ;  /* 0x00000000000079c5 */ /* 0x000fcc0000000000 */
[----:B------:R-:W-:Y:S01]  /*1d70*/  HGMMA.64x16x16.F32 R24, gdesc[UR8], R24, gsb0 ;  /* 0x00200000081879f0 */ /* 0x000fe20008000818 */
        /* <DEDUP_REMOVED lines=29> */
[----:B------:R-:W-:Y:S02]  /*1f50*/  UIADD3 UR11, UR5, 0x302, URZ ;  /* 0x00000302050b7890 */ /* 0x000fe4000fffe03f */
[----:B------:R-:W-:Y:S01]  /*1f60*/  UIADD3 UR5, UR4, 0x540, URZ ;  /* 0x0000054004057890 */ /* 0x000fe2000fffe03f */
[----:B------:R-:W-:Y:S02]  /*1f70*/  WARPGROUP.DEPBAR.LE gsb0, 0x0 ;  /* 0x00008000000079c5 */ /* 0x000fe40000010000 */
[----:B------:R-:W-:-:S06]  /*1f80*/  WARPGROUP.ARRIVE ;  /* 0x00000000000079c5 */ /* 0x000fcc0000000000 */
[----:B------:R-:W-:Y:S01]  /*1f90*/  HGMMA.64x16x16.F32 R48, gdesc[UR12], R48, gsb0 ;  /* 0x002000000c3079f0 */ /* 0x000fe20008000830 */
[----:B------:R-:W-:Y:S01]  /*1fa0*/  UMOV UR14, UR16 ;  /* 0x00000010000e7c82 */ /* 0x000fe20008000000 */
[----:B------:R-:W-:Y:S01]  /*1fb0*/  UMOV UR15, 0x80000020 ;  /* 0x80000020000f7882 */ /* 0x000fe20000000000 */
[----:B------:R-:W-:Y:S01]  /*1fc0*/  UMOV UR16, UR11 ;  /* 0x0000000b00107c82 */ /* 0x000fe20008000000 */
        /* <DEDUP_REMOVED lines=16> */
[----:B------:R-:W-:Y:S02]  /*20d0*/  UIADD3 UR14, UR4, 0x3c2, URZ ;  /* 0x000003c2040e7890 */ /* 0x000fe4000fffe03f */
        /* <DEDUP_REMOVED lines=46> */
[----:B------:R-:W-:Y:S03]  /*23c0*/  HGMMA.64x16x16.F32 R24, gdesc[UR16], R24, gsb0 ;  /* 0x00200000101879f0 */ /* 0x000fe60008000818 */
        /* <DEDUP_REMOVED lines=53> */
[----:B------:R-:W-:Y:S01]  /*2720*/  WARPGROUP.ARRIVE ;  /* 0x00000000000079c5 */ /* 0x000fe20000000000 */
[----:B------:R-:W-:Y:S02]  /*2730*/  FSEL R96, R96, -INF , P2 ;  /* 0xff80000060607808 */ /* 0x000fe40001000000 */
[----:B------:R-:W-:Y:S02]  /*2740*/  FSEL R97, R97, -INF , P3 ;  /* 0xff80000061617808 */ /* 0x000fe40001800000 */
[----:B------:R-:W-:Y:S01]  /*2750*/  FSEL R100, R100, -INF , P4 ;  /* 0xff80000064647808 */ /* 0x000fe20002000000 */
[----:B------:R-:W-:Y:S01]  /*2760*/  HGMMA.64x16x16.F32 R88, gdesc[UR24], R88, gsb0 ;  /* 0x00200000185879f0 */ /* 0x000fe20008000858 */
[----:B------:R-:W-:Y:S01]  /*2770*/  UIADD3 UR26, UR4, 0x502, URZ ;  /* 0x00000502041a7890 */ /* 0x000fe2000fffe03f */
[----:B-12---:R-:W-:Y:S01]  /*2780*/  FMNMX.FTZ R3, R96, R97, !PT ;  /* 0x0000006160037209 */ /* 0x006fe20007810000 */
[----:B------:R-:W-:Y:S01]  /*2790*/  UMOV UR27, 0x80000020 ;  /* 0x80000020001b7882 */ /* 0x000fe20000000000 */
[----:B------:R-:W-:-:S02]  /*27a0*/  FSEL R98, R98, -INF , P2 ;  /* 0xff80000062627808 */ /* 0x000fc40001000000 */
[----:B------:R-:W-:Y:S02]  /*27b0*/  FSEL R66, R101, -INF , P5 ;  /* 0xff80000065427808 */ /* 0x000fe40002800000 */
[----:B------:R-:W-:Y:S02]  /*27c0*/  ISETP.GT.AND P2, PT, R5, 0x10, PT ;  /* 0x000000100500780c */ /* 0x000fe40003f44270 */
[----:B------:R-:W-:Y:S02]  /*27d0*/  FMNMX.FTZ R3, R100, R3, !PT ;  /* 0x0000000364037209 */ /* 0x000fe40007810000 */
[----:B------:R-:W-:Y:S02]  /*27e0*/  FSEL R99, R99, -INF , P3 ;  /* 0xff80000063637808 */ /* 0x000fe40001800000 */
[----:B------:R-:W-:Y:S02]  /*27f0*/  ISETP.GT.AND P3, PT, R5, 0x11, PT ;  /* 0x000000110500780c */ /* 0x000fe40003f64270 */
[----:B------:R-:W-:-:S02]  /*2800*/  FMNMX.FTZ R3, R66, R3, !PT ;  /* 0x0000000342037209 */ /* 0x000fc40007810000 */
[----:B------:R-:W-:Y:S02]  /*2810*/  FSEL R102, R102, -INF , P4 ;  /* 0xff80000066667808 */ /* 0x000fe40002000000 */
[----:B------:R-:W-:Y:S02]  /*2820*/  ISETP.GT.AND P4, PT, R5, 0x18, PT ;  /* 0x000000180500780c */ /* 0x000fe40003f84270 */
[----:B------:R-:W-:Y:S02]  /*2830*/  FSEL R6, R103, -INF , P5 ;  /* 0xff80000067067808 */ /* 0x000fe40002800000 */
[----:B------:R-:W-:Y:S01]  /*2840*/  ISETP.GT.AND P5, PT, R5, 0x19, PT ;  /* 0x000000190500780c */ /* 0x000fe20003fa4270 */
[----:B------:R-:W-:Y:S02]  /*2850*/  WARPGROUP.DEPBAR.LE gsb0, 0x0 ;  /* 0x00008000000079c5 */ /* 0x000fe40000010000 */
[----:B------:R-:W-:Y:S01]  /*2860*/  WARPGROUP.ARRIVE ;  /* 0x00000000000079c5 */ /* 0x000fe20000000000 */
[----:B------:R-:W-:-:S02]  /*2870*/  FSEL R88, R88, -INF , P2 ;  /* 0xff80000058587808 */ /* 0x000fc40001000000 */
[----:B------:R-:W-:Y:S02]  /*2880*/  FSEL R70, R89, -INF , P3 ;  /* 0xff80000059467808 */ /* 0x000fe40001800000 */
[----:B------:R-:W-:Y:S01]  /*2890*/  FMNMX.FTZ R3, R88, R3, !PT ;  /* 0x0000000358037209 */ /* 0x000fe20007810000 */
[----:B------:R-:W-:Y:S01]  /*28a0*/  HGMMA.64x16x16.F32 R80, gdesc[UR24], R80, gsb0 ;  /* 0x00200000185079f0 */ /* 0x000fe20008000850 */
[----:B------:R-:W-:Y:S01]  /*28b0*/  UIADD3 UR26, UR4, 0x542, URZ ;  /* 0x00000542041a7890 */ /* 0x000fe2000fffe03f */
[----:B------:R-:W-:Y:S01]  /*28c0*/  FSEL R92, R92, -INF , P4 ;  /* 0xff8000005c5c7808 */ /* 0x000fe20002000000 */
[----:B------:R-:W-:Y:S01]  /*28d0*/  UMOV UR27, 0x80000020 ;  /* 0x80000020001b7882 */ /* 0x000fe20000000000 */
[----:B------:R-:W-:Y:S02]  /*28e0*/  FMNMX.FTZ R3, R70, R3, !PT ;  /* 0x0000000346037209 */ /* 0x000fe40007810000 */
[----:B------:R-:W-:Y:S02]  /*28f0*/  FSEL R90, R90, -INF , P2 ;  /* 0xff8000005a5a7808 */ /* 0x000fe40001000000 */
[----:B------:R-:W-:-:S02]  /*2900*/  FSEL R104, R93, -INF , P5 ;  /* 0xff8000005d687808 */ /* 0x000fc40002800000 */
[----:B------:R-:W-:Y:S02]  /*2910*/  ISETP.GT.AND P2, PT, R5, 0x20, PT ;  /* 0x000000200500780c */ /* 0x000fe40003f44270 */
[----:B------:R-:W-:Y:S02]  /*2920*/  FMNMX.FTZ R3, R92, R3, !PT ;  /* 0x000000035c037209 */ /* 0x000fe40007810000 */
[----:B------:R-:W-:Y:S02]  /*2930*/  FSEL R8, R91, -INF , P3 ;  /* 0xff8000005b087808 */ /* 0x000fe40001800000 */
[----:B------:R-:W-:Y:S02]  /*2940*/  ISETP.GT.AND P3, PT, R5, 0x21, PT ;  /* 0x000000210500780c */ /* 0x000fe40003f64270 */
[----:B------:R-:W-:Y:S02]  /*2950*/  FMNMX.FTZ R3, R104, R3, !PT ;  /* 0x0000000368037209 */ /* 0x000fe40007810000 */
[----:B------:R-:W-:-:S02]  /*2960*/  FSEL R94, R94, -INF , P4 ;  /* 0xff8000005e5e7808 */ /* 0x000fc40002000000 */
[----:B------:R-:W-:Y:S02]  /*2970*/  ISETP.GT.AND P4, PT, R5, 0x28, PT ;  /* 0x000000280500780c */ /* 0x000fe40003f84270 */
[----:B------:R-:W-:Y:S02]  /*2980*/  FSEL R10, R95, -INF , P5 ;  /* 0xff8000005f0a7808 */ /* 0x000fe40002800000 */
[----:B------:R-:W-:Y:S01]  /*2990*/  ISETP.GT.AND P5, PT, R5, 0x29, PT ;  /* 0x000000290500780c */ /* 0x000fe20003fa4270 */
[----:B------:R-:W-:Y:S02]  /*29a0*/  WARPGROUP.DEPBAR.LE gsb0, 0x0 ;  /* 0x00008000000079c5 */ /* 0x000fe40000010000 */
[----:B------:R-:W-:Y:S01]  /*29b0*/  WARPGROUP.ARRIVE ;  /* 0x00000000000079c5 */ /* 0x000fe20000000000 */
[----:B------:R-:W-:Y:S02]  /*29c0*/  FSEL R106, R80, -INF , P2 ;  /* 0xff800000506a7808 */ /* 0x000fe40001000000 */
[----:B------:R-:W-:-:S02]  /*29d0*/  FSEL R108, R81, -INF , P3 ;  /* 0xff800000516c7808 */ /* 0x000fc40001800000 */
[----:B------:R-:W-:Y:S01]  /*29e0*/  FMNMX.FTZ R3, R106, R3, !PT ;  /* 0x000000036a037209 */ /* 0x000fe20007810000 */
[----:B------:R-:W-:Y:S01]  /*29f0*/  HGMMA.64x16x16.F32 R72, gdesc[UR24], R72, gsb0 ;  /* 0x00200000184879f0 */ /* 0x000fe20008000848 */
[----:B------:R-:W-:Y:S01]  /*2a00*/  UIADD3 UR26, UR4, 0x582, URZ ;  /* 0x00000582041a7890 */ /* 0x000fe2000fffe03f */
[----:B------:R-:W-:Y:S01]  /*2a10*/  FSEL R84, R84, -INF , P4 ;  /* 0xff80000054547808 */ /* 0x000fe20002000000 */
[----:B------:R-:W-:Y:S01]  /*2a20*/  UMOV UR27, 0x80000020 ;  /* 0x80000020001b7882 */ /* 0x000fe20000000000 */
[----:B------:R-:W-:Y:S02]  /*2a30*/  FMNMX.FTZ R3, R108, R3, !PT ;  /* 0x000000036c037209 */ /* 0x000fe40007810000 */
[----:B------:R-:W-:Y:S02]  /*2a40*/  FSEL R82, R82, -INF , P2 ;  /* 0xff80000052527808 */ /* 0x000fe40001000000 */
[----:B------:R-:W-:Y:S02]  /*2a50*/  FSEL R110, R85, -INF , P5 ;  /* 0xff800000556e7808 */ /* 0x000fe40002800000 */
[----:B------:R-:W-:-:S02]  /*2a60*/  ISETP.GT.AND P2, PT, R5, 0x30, PT ;  /* 0x000000300500780c */ /* 0x000fc40003f44270 */
[----:B------:R-:W-:Y:S02]  /*2a70*/  FMNMX.FTZ R3, R84, R3, !PT ;  /* 0x0000000354037209 */ /* 0x000fe40007810000 */
[----:B------:R-:W-:Y:S02]  /*2a80*/  FSEL R12, R83, -INF , P3 ;  /* 0xff800000530c7808 */ /* 0x000fe40001800000 */
[C---:B------:R-:W-:Y:S02]  /*2a90*/  ISETP.GT.AND P3, PT, R5.reuse, 0x31, PT ;  /* 0x000000310500780c */ /* 0x040fe40003f64270 */
[----:B------:R-:W-:Y:S02]  /*2aa0*/  FMNMX.FTZ R3, R110, R3, !PT ;  /* 0x000000036e037209 */ /* 0x000fe40007810000 */
[----:B------:R-:W-:Y:S02]  /*2ab0*/  FSEL R86, R86, -INF , P4 ;  /* 0xff80000056567808 */ /* 0x000fe40002000000 */
[----:B------:R-:W-:-:S02]  /*2ac0*/  ISETP.GT.AND P4, PT, R5, 0x38, PT ;  /* 0x000000380500780c */ /* 0x000fc40003f84270 */
[----:B------:R-:W-:Y:S02]  /*2ad0*/  FSEL R14, R87, -INF , P5 ;  /* 0xff800000570e7808 */ /* 0x000fe40002800000 */
[----:B------:R-:W-:Y:S01]  /*2ae0*/  ISETP.GT.AND P5, PT, R5, 0x39, PT ;  /* 0x000000390500780c */ /* 0x000fe20003fa4270 */
[----:B------:R-:W-:Y:S02]  /*2af0*/  WARPGROUP.DEPBAR.LE gsb0, 0x0 ;  /* 0x00008000000079c5 */ /* 0x000fe40000010000 */
[----:B------:R-:W-:Y:S01]  /*2b00*/  WARPGROUP.ARRIVE ;  /* 0x00000000000079c5 */ /* 0x000fe20000000000 */
[----:B------:R-:W-:Y:S02]  /*2b10*/  FSEL R112, R72, -INF , P2 ;  /* 0xff80000048707808 */ /* 0x000fe40001000000 */
[----:B------:R-:W-:Y:S02]  /*2b20*/  FSEL R116, R73, -INF , P3 ;  /* 0xff80000049747808 */ /* 0x000fe40001800000 */
[----:B------:R-:W-:Y:S01]  /*2b30*/  FMNMX.FTZ R3, R112, R3, !PT ;  /* 0x0000000370037209 */ /* 0x000fe20007810000 */
[----:B------:R-:W-:Y:S01]  /*2b40*/  HGMMA.64x16x16.F32 R56, gdesc[UR24], R56, gsb0 ;  /* 0x00200000183879f0 */ /* 0x000fe20008000838 */
[----:B------:R-:W-:Y:S01]  /*2b50*/  UMOV UR26, UR5 ;  /* 0x00000005001a7c82 */ /* 0x000fe20008000000 */
[----:B------:R-:W-:Y:S01]  /*2b60*/  UMOV UR27, 0x80000020 ;  /* 0x80000020001b7882 */ /* 0x000fe20000000000 */
[----:B------:R-:W-:Y:S01]  /*2b70*/  UIADD3 UR5, UR4, 0x642, URZ ;  /* 0x0000064204057890 */ /* 0x000fe2000fffe03f */
[----:B------:R-:W-:-:S02]  /*2b80*/  FSEL R122, R76, -INF , P4 ;  /* 0xff8000004c7a7808 */ /* 0x000fc40002000000 */
[----:B------:R-:W-:Y:S02]  /*2b90*/  FMNMX.FTZ R3, R116, R3, !PT ;  /* 0x0000000374037209 */ /* 0x000fe40007810000 */
[----:B------:R-:W-:Y:S02]  /*2ba0*/  FSEL R74, R74, -INF , P2 ;  /* 0xff8000004a4a7808 */ /* 0x000fe40001000000 */
[----:B------:R-:W-:Y:S02]  /*2bb0*/  FSEL R124, R77, -INF , P5 ;  /* 0xff8000004d7c7808 */ /* 0x000fe40002800000 */
[----:B------:R-:W-:Y:S02]  /*2bc0*/  ISETP.GT.AND P2, PT, R5, 0x40, PT ;  /* 0x000000400500780c */ /* 0x000fe40003f44270 */
[----:B------:R-:W-:Y:S02]  /*2bd0*/  FMNMX.FTZ R3, R122, R3, !PT ;  /* 0x000000037a037209 */ /* 0x000fe40007810000 */
[----:B------:R-:W-:-:S02]  /*2be0*/  FSEL R68, R79, -INF , P5 ;  /* 0xff8000004f447808 */ /* 0x000fc40002800000 */
[----:B------:R-:W-:Y:S02]  /*2bf0*/  FMNMX.FTZ R3, R124, R3, !PT ;  /* 0x000000037c037209 */ /* 0x000fe40007810000 */
[C---:B------:R-:W-:Y:S02]  /*2c00*/  ISETP.GT.AND P5, PT, R5.reuse, 0x48, PT ;  /* 0x000000480500780c */ /* 0x040fe40003fa4270 */
[----:B------:R-:W-:Y:S02]  /*2c10*/  FSEL R78, R78, -INF , P4 ;  /* 0xff8000004e4e7808 */ /* 0x000fe40002000000 */
[----:B------:R-:W-:Y:S02]  /*2c20*/  ISETP.GT.AND P4, PT, R5, 0x49, PT ;  /* 0x000000490500780c */ /* 0x000fe40003f84270 */
[----:B------:R-:W-:Y:S02]  /*2c30*/  FSEL R20, R75, -INF , P3 ;  /* 0xff8000004b147808 */ /* 0x000fe40001800000 */
[----:B------:R-:W-:Y:S01]  /*2c40*/  ISETP.GT.AND P3, PT, R5, 0x50, PT ;  /* 0x000000500500780c */ /* 0x000fe20003f64270 */
[----:B------:R-:W-:-:S02]  /*2c50*/  WARPGROUP.DEPBAR.LE gsb0, 0x0 ;  /* 0x00008000000079c5 */ /* 0x000fc40000010000 */
[----:B------:R-:W-:Y:S01]  /*2c60*/  WARPGROUP.ARRIVE ;  /* 0x00000000000079c5 */ /* 0x000fe20000000000 */
[----:B------:R-:W-:Y:S02]  /*2c70*/  FSEL R132, R56, -INF , P2 ;  /* 0xff80000038847808 */ /* 0x000fe40001000000 */
[----:B------:R-:W-:Y:S02]  /*2c80*/  FSEL R128, R57, -INF , P6 ;  /* 0xff80000039807808 */ /* 0x000fe40003000000 */
[----:B------:R-:W-:Y:S01]  /*2c90*/  FMNMX.FTZ R3, R132, R3, !PT ;  /* 0x0000000384037209 */ /* 0x000fe20007810000 */
[----:B------:R-:W-:Y:S01]  /*2ca0*/  HGMMA.64x16x16.F32 R48, gdesc[UR24], R48, gsb0 ;  /* 0x00200000183079f0 */ /* 0x000fe20008000830 */
[----:B------:R-:W-:Y:S01]  /*2cb0*/  UIADD3 UR26, UR4, 0x602, URZ ;  /* 0x00000602041a7890 */ /* 0x000fe2000fffe03f */
[----:B------:R-:W-:Y:S01]  /*2cc0*/  FSEL R130, R60, -INF , P5 ;  /* 0xff8000003c827808 */ /* 0x000fe20002800000 */
[----:B------:R-:W-:Y:S01]  /*2cd0*/  UMOV UR27, 0x80000020 ;  /* 0x80000020001b7882 */ /* 0x000fe20000000000 */
[----:B------:R-:W-:-:S02]  /*2ce0*/  FMNMX.FTZ R3, R128, R3, !PT ;  /* 0x0000000380037209 */ /* 0x000fc40007810000 */
[----:B------:R-:W-:Y:S02]  /*2cf0*/  FSEL R134, R61, -INF , P4 ;  /* 0xff8000003d867808 */ /* 0x000fe40002000000 */
[----:B------:R-:W-:Y:S02]  /*2d00*/  FMNMX.FTZ R3, R130, R3, !PT ;  /* 0x0000000382037209 */ /* 0x000fe40007810000 */
[----:B------:R-:W-:Y:S02]  /*2d10*/  FSEL R58, R58, -INF , P2 ;  /* 0xff8000003a3a7808 */ /* 0x000fe40001000000 */
[----:B------:R-:W-:Y:S02]  /*2d20*/  ISETP.GT.AND P2, PT, R5, 0x51, PT ;  /* 0x000000510500780c */ /* 0x000fe40003f44270 */
[----:B------:R-:W-:Y:S02]  /*2d30*/  FMNMX.FTZ R3, R134, R3, !PT ;  /* 0x0000000386037209 */ /* 0x000fe40007810000 */
[----:B------:R-:W-:-:S02]  /*2d40*/  FSEL R62, R62, -INF , P5 ;  /* 0xff8000003e3e7808 */ /* 0x000fc40002800000 */
[----:B------:R-:W-:Y:S01]  /*2d50*/  ISETP.GT.AND P5, PT, R5, 0x59, PT ;  /* 0x000000590500780c */ /* 0x000fe20003fa4270 */
[----:B------:R-:W-:Y:S02]  /*2d60*/  WARPGROUP.DEPBAR.LE gsb0, 0x0 ;  /* 0x00008000000079c5 */ /* 0x000fe40000010000 */
[----:B------:R-:W-:Y:S01]  /*2d70*/  WARPGROUP.ARRIVE ;  /* 0x00000000000079c5 */ /* 0x000fe20000000000 */
[----:B------:R-:W-:Y:S02]  /*2d80*/  FSEL R118, R48, -INF , P3 ;  /* 0xff80000030767808 */ /* 0x000fe40001800000 */
[----:B------:R-:W-:Y:S02]  /*2d90*/  FSEL R48, R59, -INF , P6 ;  /* 0xff8000003b307808 */ /* 0x000fe40003000000 */
[----:B------:R-:W-:Y:S01]  /*2da0*/  ISETP.GT.AND P6, PT, R5, 0x58, PT ;  /* 0x000000580500780c */ /* 0x000fe20003fc4270 */
[----:B------:R-:W-:Y:S01]  /*2db0*/  HGMMA.64x16x16.F32 R40, gdesc[UR24], R40, gsb0 ;  /* 0x00200000182879f0 */ /* 0x000fe20008000828 */
[----:B------:R-:W-:Y:S01]  /*2dc0*/  UMOV UR26, UR5 ;  /* 0x00000005001a7c82 */ /* 0x000fe20008000000 */
[----:B------:R-:W-:Y:S01]  /*2dd0*/  UMOV UR27, 0x80000020 ;  /* 0x80000020001b7882 */ /* 0x000fe20000000000 */
[----:B------:R-:W-:-:S02]  /*2de0*/  FSEL R76, R49, -INF , P2 ;  /* 0xff800000314c7808 */ /* 0x000fc40001000000 */
[----:B------:R-:W-:Y:S02]  /*2df0*/  FMNMX.FTZ R3, R118, R3, !PT ;  /* 0x0000000376037209 */ /* 0x000fe40007810000 */
[----:B------:R-:W-:Y:S02]  /*2e00*/  FSEL R114, R52, -INF , P6 ;  /* 0xff80000034727808 */ /* 0x000fe40003000000 */
[----:B------:R-:W-:Y:S02]  /*2e10*/  FMNMX.FTZ R3, R76, R3, !PT ;  /* 0x000000034c037209 */ /* 0x000fe40007810000 */
[----:B------:R-:W-:Y:S02]  /*2e20*/  FSEL R52, R63, -INF , P4 ;  /* 0xff8000003f347808 */ /* 0x000fe40002000000 */
[----:B------:R-:W-:Y:S02]  /*2e30*/  ISETP.GT.AND P4, PT, R5, 0x60, PT ;  /* 0x000000600500780c */ /* 0x000fe40003f84270 */
[----:B------:R-:W-:-:S02]  /*2e40*/  FSEL R120, R53, -INF , P5 ;  /* 0xff80000035787808 */ /* 0x000fc40002800000 */
[----:B------:R-:W-:Y:S02]  /*2e50*/  FMNMX.FTZ R3, R114, R3, !PT ;  /* 0x0000000372037209 */ /* 0x000fe40007810000 */
[----:B------:R-:W-:Y:S02]  /*2e60*/  FSEL R50, R50, -INF , P3 ;  /* 0xff80000032327808 */ /* 0x000fe40001800000 */
[----:B------:R-:W-:Y:S02]  /*2e70*/  ISETP.GT.AND P3, PT, R5, 0x61, PT ;  /* 0x000000610500780c */ /* 0x000fe40003f64270 */
        /* <DEDUP_REMOVED lines=14> */
[----:B------:R-:W-:Y:S01]  /*2f60*/  FMNMX.FTZ R3, R136, R3, !PT ;  /* 0x0000000388037209 */ /* 0x000fe20007810000 */
[----:B------:R-:W-:Y:S01]  /*2f70*/  ULDC UR4, c[0x0][0x988] ;  /* 0x0002620000047ab9 */ /* 0x000fe20000000800 */
[----:B------:R-:W-:-:S02]  /*2f80*/  FSEL R140, R45, -INF , P1 ;  /* 0xff8000002d8c7808 */ /* 0x000fc40000800000 */
[----:B------:R-:W-:Y:S02]  /*2f90*/  FMNMX.FTZ R3, R138, R3, !PT ;  /* 0x000000038a037209 */ /* 0x000fe40007810000 */
[C---:B------:R-:W-:Y:S02]  /*2fa0*/  ISETP.GT.AND P1, PT, R5.reuse, 0x71, PT ;  /* 0x000000710500780c */ /* 0x040fe40003f24270 */
[----:B------:R-:W-:Y:S02]  /*2fb0*/  FMNMX.FTZ R3, R140, R3, !PT ;  /* 0x000000038c037209 */ /* 0x000fe40007810000 */
[----:B------:R-:W-:Y:S02]  /*2fc0*/  FSEL R46, R46, -INF , P2 ;  /* 0xff8000002e2e7808 */ /* 0x000fe40001000000 */
[----:B------:R-:W-:Y:S02]  /*2fd0*/  ISETP.GT.AND P2, PT, R5, 0x79, PT ;  /* 0x000000790500780c */ /* 0x000fe40003f44270 */
[----:B------:R-:W-:-:S02]  /*2fe0*/  FSEL R42, R42, -INF , P4 ;  /* 0xff8000002a2a7808 */ /* 0x000fc40002000000 */
[----:B------:R-:W-:Y:S02]  /*2ff0*/  ISETP.GT.AND P4, PT, R5, 0x81, PT ;  /* 0x000000810500780c */ /* 0x000fe40003f84270 */
[----:B------:R-:W-:Y:S02]  /*3000*/  FSEL R40, R55, -INF , P5 ;  /* 0xff80000037287808 */ /* 0x000fe40002800000 */
[----:B------:R-:W-:Y:S02]  /*3010*/  ISETP.GT.AND P5, PT, R5, 0x88, PT ;  /* 0x000000880500780c */ /* 0x000fe40003fa4270 */
[----:B------:R-:W-:Y:S02]  /*3020*/  P2R R15, PR, RZ, 0x4 ;  /* 0x00000004ff0f7803 */ /* 0x000fe40000000000 */
[----:B------:R-:W-:Y:S01]  /*3030*/  P2R R23, PR, RZ, 0x2 ;  /* 0x00000002ff177803 */ /* 0x000fe20000000000 */
[----:B------:R-:W-:Y:S02]  /*3040*/  WARPGROUP.DEPBAR.LE gsb0, 0x0 ;  /* 0x00008000000079c5 */ /* 0x000fe40000010000 */
[----:B------:R-:W-:Y:S01]  /*3050*/  WARPGROUP.ARRIVE ;  /* 0x00000000000079c5 */ /* 0x000fe20000000000 */
[----:B------:R-:W-:-:S02]  /*3060*/  FSEL R142, R32, -INF , P0 ;  /* 0xff800000208e7808 */ /* 0x000fc40000000000 */
[----:B------:R-:W-:Y:S02]  /*3070*/  ISETP.GT.AND P0, PT, R5, 0x78, PT ;  /* 0x000000780500780c */ /* 0x000fe40003f04270 */
[----:B------:R-:W-:Y:S01]  /*3080*/  FSEL R152, R33, -INF , P1 ;  /* 0xff80000021987808 */ /* 0x000fe20000800000 */
[----:B------:R-:W-:Y:S01]  /*3090*/  HGMMA.64x16x16.F32 R24, gdesc[UR24], R24, gsb0 ;  /* 0x00200000181879f0 */ /* 0x000fe20008000818 */
[----:B------:R-:W-:Y:S02]  /*30a0*/  FMNMX.FTZ R3, R142, R3, !PT ;  /* 0x000000038e037209 */ /* 0x000fe40007810000 */
[----:B------:R-:W-:Y:S02]  /*30b0*/  FSEL R41, R36, -INF , P0 ;  /* 0xff80000024297808 */ /* 0x000fe40000000000 */
[----:B------:R-:W-:Y:S02]  /*30c0*/  FMNMX.FTZ R0, R152, R3, !PT ;  /* 0x0000000398007209 */ /* 0x000fe40007810000 */
[----:B------:R-:W-:-:S02]  /*30d0*/  FSEL R32, R43, -INF , P3 ;  /* 0xff8000002b207808 */ /* 0x000fc40001800000 */
[----:B------:R-:W-:Y:S02]  /*30e0*/  FSEL R49, R37, -INF , P2 ;  /* 0xff80000025317808 */ /* 0x000fe40001000000 */
[----:B------:R-:W-:Y:S02]  /*30f0*/  FMNMX.FTZ R0, R41, R0, !PT ;  /* 0x0000000029007209 */ /* 0x000fe40007810000 */
[----:B------:R-:W-:Y:S02]  /*3100*/  ISETP.GT.AND P3, PT, R5, 0x80, PT ;  /* 0x000000800500780c */ /* 0x000fe40003f64270 */
[----:B------:R-:W-:Y:S02]  /*3110*/  FMNMX.FTZ R0, R49, R0, !PT ;  /* 0x0000000031007209 */ /* 0x000fe40007810000 */
[----:B------:R-:W-:Y:S02]  /*3120*/  P2R R21, PR, RZ, 0x1 ;  /* 0x00000001ff157803 */ /* 0x000fe40000000000 */
[----:B------:R-:W-:-:S02]  /*3130*/  ISETP.GT.AND P0, PT, R5, 0x69, PT ;  /* 0x000000690500780c */ /* 0x000fc40003f04270 */
[----:B------:R-:W-:-:S04]  /*3140*/  ISETP.GT.AND P1, PT, R5, 0x70, PT ;  /* 0x000000700500780c */ /* 0x000fc80003f24270 */
[----:B------:R-:W-:Y:S02]  /*3150*/  FSEL R34, R34, -INF , P1 ;  /* 0xff80000022227808 */ /* 0x000fe40000800000 */
[----:B------:R-:W-:Y:S01]  /*3160*/  ISETP.NE.AND P1, PT, R23, RZ, PT ;  /* 0x000000ff1700720c */ /* 0x000fe20003f25270 */
[----:B------:R-:W-:Y:S02]  /*3170*/  WARPGROUP.DEPBAR.LE gsb0, 0x0 ;  /* 0x00008000000079c5 */ /* 0x000fe40000010000 */
[----:B------:R-:W-:Y:S02]  /*3180*/  FSEL R37, R24, -INF , P3 ;  /* 0xff80000018257808 */ /* 0x000fe40001800000 */
[----:B------:R-:W-:Y:S02]  /*3190*/  FSEL R45, R25, -INF , P4 ;  /* 0xff800000192d7808 */ /* 0x000fe40002000000 */
[----:B------:R-:W-:Y:S02]  /*31a0*/  FMNMX.FTZ R0, R37, R0, !PT ;  /* 0x0000000025007209 */ /* 0x000fe40007810000 */
[----:B------:R-:W-:-:S02]  /*31b0*/  FSEL R154, R28, -INF , P5 ;  /* 0xff8000001c9a7808 */ /* 0x000fc40002800000 */
[----:B------:R-:W-:Y:S02]  /*31c0*/  FMNMX.FTZ R3, R45, R0, !PT ;  /* 0x000000002d037209 */ /* 0x000fe40007810000 */
[----:B------:R-:W-:Y:S02]  /*31d0*/  FSEL R156, R29, -INF , P6 ;  /* 0xff8000001d9c7808 */ /* 0x000fe40003000000 */
[----:B------:R-:W-:Y:S02]  /*31e0*/  FMNMX.FTZ R3, R154, R3, !PT ;  /* 0x000000039a037209 */ /* 0x000fe40007810000 */
[----:B------:R-:W-:Y:S02]  /*31f0*/  FSEL R24, R47, -INF , P0 ;  /* 0xff8000002f187808 */ /* 0x000fe40000000000 */
[----:B------:R-:W-:Y:S01]  /*3200*/  FMNMX.FTZ R11, R156, R3, !PT ;  /* 0x000000039c0b7209 */ /* 0x000fe20007810000 */
[----:B------:R-:W-:Y:S01]  /*3210*/  IMAD.U32 R3, RZ, RZ, UR4 ;  /* 0x00000004ff037e24 */ /* 0x000fe2000f8e00ff */
[----:B------:R-:W-:-:S02]  /*3220*/  ISETP.NE.AND P0, PT, R21, RZ, PT ;  /* 0x000000ff1500720c */ /* 0x000fc40003f05270 */
[----:B------:R-:W-:Y:S01]  /*3230*/  FSEL R28, R35, -INF , P1 ;  /* 0xff800000231c7808 */ /* 0x000fe20000800000 */
[----:B------:R-:W1:Y:S01]  /*3240*/  SHFL.BFLY PT, R0, R11, 0x2, 0x1f ;  /* 0x0c401f000b007f89 */ /* 0x000e6200000e0000 */
[----:B------:R-:W-:Y:S02]  /*3250*/  FSEL R38, R38, -INF , P0 ;  /* 0xff80000026267808 */ /* 0x000fe40000000000 */
[----:B------:R-:W-:Y:S02]  /*3260*/  FSEL R26, R26, -INF , P3 ;  /* 0xff8000001a1a7808 */ /* 0x000fe40001800000 */
[----:B------:R-:W-:Y:S02]  /*3270*/  ISETP.NE.AND P0, PT, R7, RZ, PT ;  /* 0x000000ff0700720c */ /* 0x000fe40003f05270 */
[----:B------:R-:W-:-:S13]  /*3280*/  ISETP.NE.AND P1, PT, R9, RZ, PT ;  /* 0x000000ff0900720c */ /* 0x000fda0003f25270 */
[----:B------:R-:W-:Y:S01]  /*3290*/  @!P1 VIADD R4, R4, 0x31c40 ;  /* 0x00031c4004049836 */ /* 0x000fe20000000000 */
[----:B-1----:R-:W-:Y:S02]  /*32a0*/  FMNMX.FTZ R13, R11, R0, !PT ;  /* 0x000000000b0d7209 */ /* 0x002fe40007810000 */
[----:B------:R-:W-:Y:S02]  /*32b0*/  FMNMX.FTZ R11, R98, R99, !PT ;  /* 0x00000063620b7209 */ /* 0x000fe40007810000 */
[----:B------:R-:W-:Y:S01]  /*32c0*/  @!P1 PRMT R4, RZ, 0x654, R4 ;  /* 0x00000654ff049816 */ /* 0x000fe20000000004 */
[----:B------:R-:W1:Y:S01]  /*32d0*/  SHFL.BFLY PT, R0, R13, 0x1, 0x1f ;  /* 0x0c201f000d007f89 */ /* 0x000e6200000e0000 */
[----:B------:R-:W-:Y:S02]  /*32e0*/  FMNMX.FTZ R11, R102, R11, !PT ;  /* 0x0000000b660b7209 */ /* 0x000fe40007810000 */
[----:B------:R2:W-:Y:S01]  /*32f0*/  @!P1 SYNCS.ARRIVE.TRANS64.RED.A1T0 RZ, [R4+URZ], RZ ;  /* 0x000000ff04ff99a7 */ /* 0x0005e2000810043f */
[----:B-1----:R-:W-:-:S02]  /*3300*/  FMNMX.FTZ R0, R13, R0, !PT ;  /* 0x000000000d007209 */ /* 0x002fc40007810000 */
[----:B------:R-:W-:Y:S02]  /*3310*/  FMNMX.FTZ R13, R6, R11, !PT ;  /* 0x0000000b060d7209 */ /* 0x000fe40007810000 */
[C---:B------:R-:W-:Y:S01]  /*3320*/  FSETP.NEU.FTZ.AND P2, PT, R0.reuse, -INF , PT ;  /* 0xff8000000000780b */ /* 0x040fe20003f5d000 */
[----:B------:R-:W-:Y:S01]  /*3330*/  FMUL.FTZ R43, R0, R3 ;  /* 0x00000003002b7220 */ /* 0x000fe20000410000 */
[----:B------:R-:W-:-:S04]  /*3340*/  FMNMX.FTZ R13, R90, R13, !PT ;  /* 0x0000000d5a0d7209 */ /* 0x000fc80007810000 */
[----:B------:R-:W-:Y:S02]  /*3350*/  FMNMX.FTZ R13, R8, R13, !PT ;  /* 0x0000000d080d7209 */ /* 0x000fe40007810000 */
[----:B------:R-:W-:Y:S02]  /*3360*/  FSEL R43, R43, RZ, P2 ;  /* 0x000000ff2b2b7208 */ /* 0x000fe40001000000 */
[----:B------:R-:W-:Y:S02]  /*3370*/  FMNMX.FTZ R13, R94, R13, !PT ;  /* 0x0000000d5e0d7209 */ /* 0x000fe40007810000 */
[----:B------:R-:W-:Y:S01]  /*3380*/  ISETP.NE.AND P2, PT, R15, RZ, PT ;  /* 0x000000ff0f00720c */ /* 0x000fe20003f45270 */
[--C-:B------:R-:W-:Y:S01]  /*3390*/  FFMA.FTZ R29, R106, R3, -R43.reuse ;  /* 0x000000036a1d7223 */ /* 0x100fe2000001082b */
[----:B------:R-:W-:Y:S01]  /*33a0*/  FMNMX.FTZ R13, R10, R13, !PT ;  /* 0x0000000d0a0d7209 */ /* 0x000fe20007810000 */
[-CC-:B------:R-:W-:Y:S01]  /*33b0*/  FFMA.FTZ R72, R108, R3.reuse, -R43.reuse ;  /* 0x000000036c487223 */ /* 0x180fe2000001082b */
[----:B------:R-:W-:Y:S01]  /*33c0*/  FSEL R106, R39, -INF , P2 ;  /* 0xff800000276a7808 */ /* 0x000fe20001000000 */
        /* <DEDUP_REMOVED lines=10> */
[----:B------:R-:W-:Y:S01]  /*3470*/  MUFU.EX2 R5, R5 ;  /* 0x0000000500057308 */ /* 0x000fe20000000800 */
[-CC-:B------:R-:W-:Y:S01]  /*3480*/  FFMA.FTZ R118, R118, R3.reuse, -R43.reuse ;  /* 0x0000000376767223 */ /* 0x180fe2000001082b */
[--C-:B------:R-:W-:Y:S01]  /*3490*/  FFMA.FTZ R92, R92, R3, -R43.reuse ;  /* 0x000000035c5c7223 */ /* 0x100fe2000001082b */
[----:B------:R-:W-:Y:S01]  /*34a0*/  FMNMX.FTZ R13, R14, R13, !PT ;  /* 0x0000000d0e0d7209 */ /* 0x000fe20007810000 */
[-CC-:B------:R-:W-:Y:S01]  /*34b0*/  FFMA.FTZ R100, R66, R3.reuse, -R43.reuse ;  /* 0x0000000342647223 */ /* 0x180fe2000001082b */
[-CC-:B------:R-:W-:Y:S01]  /*34c0*/  FFMA.FTZ R80, R70, R3.reuse, -R43.reuse ;  /* 0x0000000346507223 */ /* 0x180fe2000001082b */
[--C-:B------:R-:W-:Y:S01]  /*34d0*/  FFMA.FTZ R44, R104, R3, -R43.reuse ;  /* 0x00000003682c7223 */ /* 0x100fe2000001082b */
[----:B------:R-:W-:Y:S01]  /*34e0*/  FMNMX.FTZ R13, R74, R13, !PT ;  /* 0x0000000d4a0d7209 */ /* 0x000fe20007810000 */
[----:B------:R-:W2:Y:S01]  /*34f0*/  MUFU.EX2 R96, R96 ;  /* 0x0000006000607308 */ /* 0x000ea20000000800 */
[-CC-:B------:R-:W-:Y:S01]  /*3500*/  FFMA.FTZ R9, R88, R3.reuse, -R43.reuse ;  /* 0x0000000358097223 */ /* 0x180fe2000001082b */
[--C-:B------:R-:W-:Y:S01]  /*3510*/  FFMA.FTZ R25, R84, R3, -R43.reuse ;  /* 0x0000000354197223 */ /* 0x100fe2000001082b */
[----:B------:R-:W-:Y:S01]  /*3520*/  FMNMX.FTZ R13, R20, R13, !PT ;  /* 0x0000000d140d7209 */ /* 0x000fe20007810000 */
[-CC-:B------:R-:W-:Y:S01]  /*3530*/  FFMA.FTZ R70, R110, R3.reuse, -R43.reuse ;  /* 0x000000036e467223 */ /* 0x180fe2000001082b */
[-CC-:B------:R-:W-:Y:S01]  /*3540*/  FFMA.FTZ R31, R114, R3.reuse, -R43.reuse ;  /* 0x00000003721f7223 */ /* 0x180fe2000001082b */
        /* <DEDUP_REMOVED lines=10> */
[----:B------:R1:W-:Y:S01]  /*35f0*/  MUFU.EX2 R13, R112 ;  /* 0x00000070000d7308 */ /* 0x0003e20000000800 */
        /* <DEDUP_REMOVED lines=8> */
[----:B-1----:R-:W-:Y:S01]  /*3680*/  FSEL R112, R30, -INF , P5 ;  /* 0xff8000001e707808 */ /* 0x002fe20002800000 */
[--C-:B------:R-:W-:Y:S01]  /*3690*/  FFMA.FTZ R30, R76, R3, -R43.reuse ;  /* 0x000000034c1e7223 */ /* 0x100fe2000001082b */
[----:B------:R-:W-:Y:S01]  /*36a0*/  FMNMX.FTZ R21, R52, R15, !PT ;  /* 0x0000000f34157209 */ /* 0x000fe20007810000 */
[-CC-:B------:R-:W-:Y:S01]  /*36b0*/  FFMA.FTZ R41, R41, R3.reuse, -R43.reuse ;  /* 0x0000000329297223 */ /* 0x180fe2000001082b */
[-CC-:B------:R-:W-:Y:S01]  /*36c0*/  FFMA.FTZ R114, R49, R3.reuse, -R43.reuse ;  /* 0x0000000331727223 */ /* 0x180fe2000001082b */
[--C-:B------:R-:W-:Y:S01]  /*36d0*/  FFMA.FTZ R37, R37, R3, -R43.reuse ;  /* 0x0000000325257223 */ /* 0x100fe2000001082b */
[----:B------:R-:W-:Y:S01]  /*36e0*/  FMNMX.FTZ R21, R50, R21, !PT ;  /* 0x0000001532157209 */ /* 0x000fe20007810000 */
[-CC-:B------:R-:W-:Y:S01]  /*36f0*/  FFMA.FTZ R120, R156, R3.reuse, -R43.reuse ;  /* 0x000000039c787223 */ /* 0x180fe2000001082b */
[----:B---3--:R-:W-:Y:S01]  /*3700*/  FFMA.FTZ R92, R140, R3, -R43 ;  /* 0x000000038c5c7223 */ /* 0x008fe2000001082b */
[----:B------:R-:W-:Y:S01]  /*3710*/  MUFU.EX2 R100, R100 ;  /* 0x0000006400647308 */ /* 0x000fe20000000800 */
[----:B------:R-:W-:-:S02]  /*3720*/  FMNMX.FTZ R21, R56, R21, !PT ;  /* 0x0000001538157209 */ /* 0x000fc40007810000 */
[----:B--2---:R-:W-:Y:S02]  /*3730*/  F2FP.F16.F32.PACK_AB R4, R96, R5 ;  /* 0x000000056004723e */ /* 0x004fe400000000ff */
[----:B------:R-:W-:-:S03]  /*3740*/  FMNMX.FTZ R21, R54, R21, !PT ;  /* 0x0000001536157209 */ /* 0x000fc60007810000 */
[----:B------:R-:W-:Y:S01]  /*3750*/  MUFU.EX2 R9, R9 ;  /* 0x0000000900097308 */ /* 0x000fe20000000800 */
[----:B------:R-:W-:-:S04]  /*3760*/  FMNMX.FTZ R21, R40, R21, !PT ;  /* 0x0000001528157209 */ /* 0x000fc80007810000 */
        /* <DEDUP_REMOVED lines=13> */
[----:B------:R1:W-:Y:S01]  /*3840*/  MUFU.EX2 R33, R118 ;  /* 0x0000007600217308 */ /* 0x0003e20000000800 */
[----:B------:R-:W-:-:S04]  /*3850*/  FMNMX.FTZ R35, R108, R35, !PT ;  /* 0x000000236c237209 */ /* 0x000fc80007810000 */
[----:B------:R-:W-:-:S03]  /*3860*/  FMNMX.FTZ R35, R112, R35, !PT ;  /* 0x0000002370237209 */ /* 0x000fc60007810000 */
[----:B------:R-:W-:Y:S01]  /*3870*/  MUFU.EX2 R25, R25 ;  /* 0x0000001900197308 */ /* 0x000fe20000000800 */
[----:B------:R-:W-:Y:S01]  /*3880*/  FMNMX.FTZ R27, R116, R35, !PT ;  /* 0x00000023741b7209 */ /* 0x000fe20007810000 */
[-CC-:B-1----:R-:W-:Y:S01]  /*3890*/  FFMA.FTZ R118, R45, R3.reuse, -R43.reuse ;  /* 0x000000032d767223 */ /* 0x182fe2000001082b */
[-CC-:B------:R-:W-:Y:S01]  /*38a0*/  FFMA.FTZ R35, R126, R3.reuse, -R43.reuse ;  /* 0x000000037e237223 */ /* 0x180fe2000001082b */
[----:B------:R-:W-:Y:S02]  /*38b0*/  FFMA.FTZ R45, R154, R3, -R43 ;  /* 0x000000039a2d7223 */ /* 0x000fe4000001082b */
[----:B------:R-:W1:Y:S02]  /*38c0*/  SHFL.BFLY PT, R76, R27, 0x2, 0x1f ;  /* 0x0c401f001b4c7f89 */ /* 0x000e6400000e0000 */
[----:B------:R-:W-:Y:S08]  /*38d0*/  MUFU.EX2 R70, R70 ;  /* 0x0000004600467308 */ /* 0x000ff00000000800 */
[----:B------:R-:W-:Y:S08]  /*38e0*/  MUFU.EX2 R60, R60 ;  /* 0x0000003c003c7308 */ /* 0x000ff00000000800 */
[----:B------:R-:W-:Y:S01]  /*38f0*/  MUFU.EX2 R15, R122 ;  /* 0x0000007a000f7308 */ /* 0x000fe20000000800 */
[----:B-1----:R-:W-:-:S07]  /*3900*/  FMNMX.FTZ R51, R27, R76, !PT ;  /* 0x0000004c1b337209 */ /* 0x002fce0007810000 */
[----:B------:R-:W-:Y:S01]  /*3910*/  MUFU.EX2 R36, R36 ;  /* 0x0000002400247308 */ /* 0x000fe20000000800 */
[----:B------:R-:W1:Y:S07]  /*3920*/  SHFL.BFLY PT, R76, R51, 0x1, 0x1f ;  /* 0x0c201f00334c7f89 */ /* 0x000e6e00000e0000 */
[----:B------:R-:W-:Y:S08]  /*3930*/  MUFU.EX2 R23, R23 ;  /* 0x0000001700177308 */ /* 0x000ff00000000800 */
[----:B------:R-:W-:Y:S08]  /*3940*/  MUFU.EX2 R66, R66 ;  /* 0x0000004200427308 */ /* 0x000ff00000000800 */
[----:B------:R-:W-:Y:S01]  /*3950*/  MUFU.EX2 R21, R130 ;  /* 0x0000008200157308 */ /* 0x000fe20000000800 */
[----:B-1----:R-:W-:-:S04]  /*3960*/  FMNMX.FTZ R76, R51, R76, !PT ;  /* 0x0000004c334c7209 */ /* 0x002fc80007810000 */
[C---:B------:R-:W-:Y:S01]  /*3970*/  FSETP.NEU.FTZ.AND P2, PT, R76.reuse, -INF , PT ;  /* 0xff8000004c00780b */ /* 0x040fe20003f5d000 */
[-C--:B------:R-:W-:Y:S02]  /*3980*/  FMUL.FTZ R27, R76, R3.reuse ;  /* 0x000000034c1b7220 */ /* 0x080fe40000410000 */
[----:B------:R-:W-:Y:S03]  /*3990*/  MUFU.EX2 R84, R84 ;  /* 0x0000005400547308 */ /* 0x000fe60000000800 */
[----:B------:R-:W-:Y:S02]  /*39a0*/  FSEL R27, R27, RZ, P2 ;  /* 0x000000ff1b1b7208 */ /* 0x000fe40001000000 */
[----:B------:R-:W-:Y:S01]  /*39b0*/  ISETP.GE.AND P2, PT, R64, 0x91, PT ;  /* 0x000000914000780c */ /* 0x000fe20003f46270 */
[----:B------:R-:W-:Y:S02]  /*39c0*/  IMAD.MOV.U32 R64, RZ, RZ, R71 ;  /* 0x000000ffff407224 */ /* 0x000fe400078e0047 */
[----:B------:R-:W-:Y:S01]  /*39d0*/  MUFU.EX2 R30, R30 ;  /* 0x0000001e001e7308 */ /* 0x000fe20000000800 */
[-CC-:B------:R-:W-:Y:S01]  /*39e0*/  FFMA.FTZ R98, R98, R3.reuse, -R27.reuse ;  /* 0x0000000362627223 */ /* 0x180fe2000001081b */
[-CC-:B------:R-:W-:Y:S01]  /*39f0*/  FFMA.FTZ R99, R99, R3.reuse, -R27.reuse ;  /* 0x0000000363637223 */ /* 0x180fe2000001081b */
[-CC-:B------:R-:W-:Y:S01]  /*3a00*/  FFMA.FTZ R102, R102, R3.reuse, -R27.reuse ;  /* 0x0000000366667223 */ /* 0x180fe2000001081b */
[-CC-:B------:R-:W-:Y:S01]  /*3a10*/  FFMA.FTZ R6, R6, R3.reuse, -R27.reuse ;  /* 0x0000000306067223 */ /* 0x180fe2000001081b */
[-CC-:B------:R-:W-:Y:S01]  /*3a20*/  FFMA.FTZ R43, R90, R3.reuse, -R27.reuse ;  /* 0x000000035a2b7223 */ /* 0x180fe2000001081b */
[-CC-:B------:R-:W-:Y:S01]  /*3a30*/  FFMA.FTZ R90, R8, R3.reuse, -R27.reuse ;  /* 0x00000003085a7223 */ /* 0x180fe2000001081b */
[-CC-:B------:R-:W-:Y:S01]  /*3a40*/  FFMA.FTZ R49, R94, R3.reuse, -R27.reuse ;  /* 0x000000035e317223 */ /* 0x180fe2000001081b */
        /* <DEDUP_REMOVED lines=8> */
[----:B------:R-:W1:Y:S01]  /*3ad0*/  MUFU.EX2 R99, R99 ;  /* 0x0000006300637308 */ /* 0x000e620000000800 */
[-CC-:B------:R-:W-:Y:S01]  /*3ae0*/  FFMA.FTZ R57, R78, R3.reuse, -R27.reuse ;  /* 0x000000034e397223 */ /* 0x180fe2000001081b */
[-CC-:B------:R-:W-:Y:S01]  /*3af0*/  FFMA.FTZ R68, R68, R3.reuse, -R27.reuse ;  /* 0x0000000344447223 */ /* 0x180fe2000001081b */
[-CC-:B------:R-:W-:Y:S01]  /*3b00*/  FFMA.FTZ R20, R58, R3.reuse, -R27.reuse ;  /* 0x000000033a147223 */ /* 0x180fe2000001081b */
[-CC-:B------:R-:W-:Y:S01]  /*3b10*/  FFMA.FTZ R59, R48, R3.reuse, -R27.reuse ;  /* 0x00000003303b7223 */ /* 0x180fe2000001081b */
[-CC-:B------:R-:W-:Y:S01]  /*3b20*/  FFMA.FTZ R61, R52, R3.reuse, -R27.reuse ;  /* 0x00000003343d7223 */ /* 0x180fe2000001081b */
[-CC-:B------:R-:W-:Y:S01]  /*3b30*/  FFMA.FTZ R89, R42, R3.reuse, -R27.reuse ;  /* 0x000000032a597223 */ /* 0x180fe2000001081b */
[-CC-:B------:R-:W-:Y:S01]  /*3b40*/  FFMA.FTZ R48, R62, R3.reuse, -R27.reuse ;  /* 0x000000033e307223 */ /* 0x180fe2000001081b */
[----:B------:R-:W2:Y:S01]  /*3b50*/  MUFU.EX2 R102, R102 ;  /* 0x0000006600667308 */ /* 0x000ea20000000800 */
[-CC-:B------:R-:W-:Y:S01]  /*3b60*/  FFMA.FTZ R50, R50, R3.reuse, -R27.reuse ;  /* 0x0000000332327223 */ /* 0x180fe2000001081b */
[-CC-:B------:R-:W-:Y:S01]  /*3b70*/  FFMA.FTZ R63, R56, R3.reuse, -R27.reuse ;  /* 0x00000003383f7223 */ /* 0x180fe2000001081b */
[-CC-:B------:R-:W-:Y:S01]  /*3b80*/  FFMA.FTZ R54, R54, R3.reuse, -R27.reuse ;  /* 0x0000000336367223 */ /* 0x180fe2000001081b */
[-CC-:B------:R-:W-:Y:S01]  /*3b90*/  FFMA.FTZ R32, R32, R3.reuse, -R27.reuse ;  /* 0x0000000320207223 */ /* 0x180fe2000001081b */
[-CC-:B------:R-:W-:Y:S01]  /*3ba0*/  FFMA.FTZ R46, R46, R3.reuse, -R27.reuse ;  /* 0x000000032e2e7223 */ /* 0x180fe2000001081b */
[-CC-:B------:R-:W-:Y:S01]  /*3bb0*/  FFMA.FTZ R24, R24, R3.reuse, -R27.reuse ;  /* 0x0000000318187223 */ /* 0x180fe2000001081b */
[-C--:B------:R-:W-:Y:S01]  /*3bc0*/  FFMA.FTZ R34, R34, R3.reuse, -R27 ;  /* 0x0000000322227223 */ /* 0x080fe2000001081b */
[----:B------:R3:W4:Y:S01]  /*3bd0*/  MUFU.EX2 R65, R6 ;  /* 0x0000000600417308 */ /* 0x0007220000000800 */
[----:B-1----:R-:W-:Y:S01]  /*3be0*/  FADD.FTZ R67, R98, R99 ;  /* 0x0000006362437221 */ /* 0x002fe20000010000 */
[-CC-:B------:R-:W-:Y:S01]  /*3bf0*/  FFMA.FTZ R42, R28, R3.reuse, -R27.reuse ;  /* 0x000000031c2a7223 */ /* 0x180fe2000001081b */
[-CC-:B------:R-:W-:Y:S01]  /*3c00*/  FFMA.FTZ R38, R38, R3.reuse, -R27.reuse ;  /* 0x0000000326267223 */ /* 0x180fe2000001081b */
[-CC-:B------:R-:W-:Y:S01]  /*3c10*/  FFMA.FTZ R106, R106, R3.reuse, -R27.reuse ;  /* 0x000000036a6a7223 */ /* 0x180fe2000001081b */
[-CC-:B------:R-:W-:Y:S01]  /*3c20*/  FFMA.FTZ R52, R26, R3.reuse, -R27.reuse ;  /* 0x000000031a347223 */ /* 0x180fe2000001081b */
[-CC-:B------:R-:W-:Y:S01]  /*3c30*/  FFMA.FTZ R108, R108, R3.reuse, -R27.reuse ;  /* 0x000000036c6c7223 */ /* 0x180fe2000001081b */
[-C--:B------:R-:W-:Y:S01]  /*3c40*/  FFMA.FTZ R112, R112, R3.reuse, -R27 ;  /* 0x0000000370707223 */ /* 0x080fe2000001081b */
[----:B------:R-:W1:Y:S01]  /*3c50*/  MUFU.EX2 R43, R43 ;  /* 0x0000002b002b7308 */ /* 0x000e620000000800 */
[----:B---3--:R-:W-:Y:S01]  /*3c60*/  FADD.FTZ R6, R5, R96 ;  /* 0x0000006005067221 */ /* 0x008fe20000010000 */
[----:B--2---:R-:W-:Y:S01]  /*3c70*/  FADD.FTZ R8, R102, R67 ;  /* 0x0000004366087221 */ /* 0x004fe20000010000 */
[----:B------:R-:W-:Y:S01]  /*3c80*/  FFMA.FTZ R116, R116, R3, -R27 ;  /* 0x0000000374747223 */ /* 0x000fe2000001081b */
[----:B------:R-:W-:Y:S01]  /*3c90*/  F2FP.F16.F32.PACK_AB R5, R99, R98 ;  /* 0x000000626305723e */ /* 0x000fe200000000ff */
[----:B------:R-:W-:Y:S01]  /*3ca0*/  FADD.FTZ R69, R7, R6 ;  /* 0x0000000607457221 */ /* 0x000fe20000010000 */
[C---:B------:R-:W-:Y:S01]  /*3cb0*/  F2FP.F16.F32.PACK_AB R6, R100.reuse, R7 ;  /* 0x000000076406723e */ /* 0x040fe200000000ff */
[----:B------:R-:W-:Y:S01]  /*3cc0*/  IMAD.MOV.U32 R62, RZ, RZ, R71 ;  /* 0x000000ffff3e7224 */ /* 0x000fe200078e0047 */
[----:B------:R-:W2:Y:S01]  /*3cd0*/  MUFU.EX2 R90, R90 ;  /* 0x0000005a005a7308 */ /* 0x000ea20000000800 */
[----:B------:R-:W-:Y:S01]  /*3ce0*/  FADD.FTZ R10, R100, R69 ;  /* 0x00000045640a7221 */ /* 0x000fe20000010000 */
[C---:B----4-:R-:W-:Y:S01]  /*3cf0*/  FADD.FTZ R8, R65.reuse, R8 ;  /* 0x0000000841087221 */ /* 0x050fe20000010000 */
[----:B------:R-:W-:Y:S01]  /*3d00*/  F2FP.F16.F32.PACK_AB R7, R65, R102 ;  /* 0x000000664107723e */ /* 0x000fe200000000ff */
[----:B------:R-:W-:Y:S01]  /*3d10*/  FFMA.FTZ R65, R40, R3, -R27 ;  /* 0x0000000328417223 */ /* 0x000fe2000001081b */
[----:B------:R-:W-:Y:S01]  /*3d20*/  FADD.FTZ R67, R9, R10 ;  /* 0x0000000a09437221 */ /* 0x000fe20000010000 */
[----:B------:R-:W-:-:S02]  /*3d30*/  IMAD.MOV.U32 R58, RZ, RZ, R71 ;  /* 0x000000ffff3a7224 */ /* 0x000fc400078e0047 */
[----:B------:R-:W3:Y:S01]  /*3d40*/  MUFU.EX2 R49, R49 ;  /* 0x0000003100317308 */ /* 0x000ee20000000800 */
[----:B-1----:R-:W-:Y:S01]  /*3d50*/  FADD.FTZ R69, R43, R8 ;  /* 0x000000082b457221 */ /* 0x002fe20000010000 */
[----:B------:R-:W-:Y:S01]  /*3d60*/  FADD.FTZ R8, R80, R67 ;  /* 0x0000004350087221 */ /* 0x000fe20000010000 */
[----:B------:R1:W-:Y:S01]  /*3d70*/  STSM.16.M88.4 [R2+0x24300], R4 ;  /* 0x0243000402007844 */ /* 0x0003e20000000200 */
[----:B------:R-:W-:Y:S02]  /*3d80*/  IMAD.MOV.U32 R56, RZ, RZ, R71 ;  /* 0x000000ffff387224 */ /* 0x000fe400078e0047 */
[----:B------:R-:W-:Y:S02]  /*3d90*/  FADD.FTZ R67, R11, R8 ;  /* 0x000000080b437221 */ /* 0x000fe40000010000 */
[----:B------:R-:W4:Y:S01]  /*3da0*/  MUFU.EX2 R94, R94 ;  /* 0x0000005e005e7308 */ /* 0x000f220000000800 */
[----:B--2---:R-:W-:Y:S01]  /*3db0*/  FADD.FTZ R10, R90, R69 ;  /* 0x000000455a0a7221 */ /* 0x004fe20000010000 */
[----:B------:R-:W-:-:S04]  /*3dc0*/  FADD.FTZ R8, R44, R67 ;  /* 0x000000432c087221 */ /* 0x000fc80000010000 */
[----:B------:R-:W-:Y:S02]  /*3dd0*/  FADD.FTZ R67, R29, R8 ;  /* 0x000000081d437221 */ /* 0x000fe40000010000 */
[----:B------:R-:W2:Y:S01]  /*3de0*/  MUFU.EX2 R51, R51 ;  /* 0x0000003300337308 */ /* 0x000ea20000000800 */
[----:B---3--:R-:W-:Y:S01]  /*3df0*/  FADD.FTZ R69, R49, R10 ;  /* 0x0000000a31457221 */ /* 0x008fe20000010000 */
[C---:B------:R-:W-:Y:S01]  /*3e00*/  FADD.FTZ R8, R72.reuse, R67 ;  /* 0x0000004348087221 */ /* 0x040fe20000010000 */
[----:B-1----:R-:W-:Y:S01]  /*3e10*/  F2FP.F16.F32.PACK_AB R4, R72, R29 ;  /* 0x0000001d4804723e */ /* 0x002fe200000000ff */
[----:B------:R-:W-:Y:S02]  /*3e20*/  IMAD.MOV.U32 R29, RZ, RZ, R71 ;  /* 0x000000ffff1d7224 */ /* 0x000fe400078e0047 */
[----:B------:R-:W-:Y:S02]  /*3e30*/  FADD.FTZ R67, R25, R8 ;  /* 0x0000000819437221 */ /* 0x000fe40000010000 */
[----:B------:R-:W1:Y:S01]  /*3e40*/  MUFU.EX2 R82, R82 ;  /* 0x0000005200527308 */ /* 0x000e620000000800 */
[----:B----4-:R-:W-:-:S07]  /*3e50*/  FADD.FTZ R10, R94, R69 ;  /* 0x000000455e0a7221 */ /* 0x010fce0000010000 */
[----:B------:R-:W3:Y:S01]  /*3e60*/  MUFU.EX2 R12, R12 ;  /* 0x0000000c000c7308 */ /* 0x000ee20000000800 */
[----:B--2---:R-:W-:Y:S01]  /*3e70*/  FADD.FTZ R69, R51, R10 ;  /* 0x0000000a33457221 */ /* 0x004fe20000010000 */
[----:B------:R-:W-:-:S04]  /*3e80*/  FADD.FTZ R10, R70, R67 ;  /* 0x00000043460a7221 */ /* 0x000fc80000010000 */
[----:B------:R-:W-:Y:S01]  /*3e90*/  FADD.FTZ R67, R13, R10 ;  /* 0x0000000a0d437221 */ /* 0x000fe20000010000 */
[----:B------:R-:W-:Y:S01]  /*3ea0*/  F2FP.F16.F32.PACK_AB R10, R44, R11 ;  /* 0x0000000b2c0a723e */ /* 0x000fe200000000ff */
[----:B------:R-:W2:Y:S01]  /*3eb0*/  MUFU.EX2 R53, R53 ;  /* 0x0000003500357308 */ /* 0x000ea20000000800 */
[----:B-1----:R-:W-:Y:S01]  /*3ec0*/  FADD.FTZ R69, R82, R69 ;  /* 0x0000004552457221 */ /* 0x002fe20000010000 */
[----:B------:R-:W-:Y:S01]  /*3ed0*/  F2FP.F16.F32.PACK_AB R11, R94, R49 ;  /* 0x000000315e0b723e */ /* 0x000fe200000000ff */
[--C-:B------:R-:W-:Y:S02]  /*3ee0*/  IMAD.MOV.U32 R49, RZ, RZ, R71.reuse ;  /* 0x000000ffff317224 */ /* 0x100fe400078e0047 */
[----:B------:R-:W-:-:S03]  /*3ef0*/  IMAD.MOV.U32 R44, RZ, RZ, R71 ;  /* 0x000000ffff2c7224 */ /* 0x000fc600078e0047 */
[----:B------:R-:W1:Y:S01]  /*3f00*/  MUFU.EX2 R14, R14 ;  /* 0x0000000e000e7308 */ /* 0x000e620000000800 */
[----:B---3--:R-:W-:Y:S01]  /*3f10*/  FADD.FTZ R8, R12, R69 ;  /* 0x000000450c087221 */ /* 0x008fe20000010000 */
[----:B------:R-:W-:-:S06]  /*3f20*/  IMAD.MOV.U32 R69, RZ, RZ, R71 ;  /* 0x000000ffff457224 */ /* 0x000fcc00078e0047 */
[----:B------:R-:W3:Y:S01]  /*3f30*/  MUFU.EX2 R55, R55 ;  /* 0x0000003700377308 */ /* 0x000ee20000000800 */
[----:B--2---:R-:W-:Y:S01]  /*3f40*/  FADD.FTZ R27, R53, R8 ;  /* 0x00000008351b7221 */ /* 0x004fe20000010000 */
[----:B------:R-:W-:Y:S02]  /*3f50*/  F2FP.F16.F32.PACK_AB R8, R80, R9 ;  /* 0x000000095008723e */ /* 0x000fe400000000ff */
[----:B------:R-:W-:Y:S01]  /*3f60*/  F2FP.F16.F32.PACK_AB R9, R90, R43 ;  /* 0x0000002b5a09723e */ /* 0x000fe200000000ff */
[----:B------:R-:W-:-:S03]  /*3f70*/  IMAD.MOV.U32 R43, RZ, RZ, R71 ;  /* 0x000000ffff2b7224 */ /* 0x000fc600078e0047 */
[----:B------:R-:W2:Y:S01]  /*3f80*/  MUFU.EX2 R57, R57 ;  /* 0x0000003900397308 */ /* 0x000ea20000000800 */
[----:B-1----:R-:W-:Y:S01]  /*3f90*/  FADD.FTZ R26, R14, R27 ;  /* 0x0000001b0e1a7221 */ /* 0x002fe20000010000 */
[----:B------:R-:W-:Y:S06]  /*3fa0*/  STSM.16.M88.4 [R2+0x25b00], R8 ;  /* 0x025b000802007844 */ /* 0x000fec0000000200 */
[----:B------:R-:W1:Y:S01]  /*3fb0*/  MUFU.EX2 R68, R68 ;  /* 0x0000004400447308 */ /* 0x000e620000000800 */
[----:B---3--:R-:W-:-:S07]  /*3fc0*/  FADD.FTZ R26, R55, R26 ;  /* 0x0000001a371a7221 */ /* 0x008fce0000010000 */
[----:B------:R-:W3:Y:S01]  /*3fd0*/  MUFU.EX2 R20, R20 ;  /* 0x0000001400147308 */ /* 0x000ee20000000800 */
[----:B--2---:R-:W-:-:S07]  /*3fe0*/  FADD.FTZ R7, R57, R26 ;  /* 0x0000001a39077221 */ /* 0x004fce0000010000 */
[----:B------:R2:W-:Y:S01]  /*3ff0*/  MUFU.EX2 R28, R32 ;  /* 0x00000020001c7308 */ /* 0x0005e20000000800 */
[----:B-1----:R-:W-:-:S07]  /*4000*/  FADD.FTZ R7, R68, R7 ;  /* 0x0000000744077221 */ /* 0x002fce0000010000 */
[----:B------:R-:W1:Y:S01]  /*4010*/  MUFU.EX2 R59, R59 ;  /* 0x0000003b003b7308 */ /* 0x000e620000000800 */
[----:B--2---:R-:W-:Y:S01]  /*4020*/  FADD.FTZ R32, R60, R67 ;  /* 0x000000433c207221 */ /* 0x004fe20000010000 */
[----:B------:R-:W-:-:S03]  /*4030*/  IMAD.MOV.U32 R67, RZ, RZ, R71 ;  /* 0x000000ffff437224 */ /* 0x000fc600078e0047 */
[----:B------:R-:W-:-:S03]  /*4040*/  FADD.FTZ R5, R15, R32 ;  /* 0x000000200f057221 */ /* 0x000fc60000010000 */
[----:B------:R-:W2:Y:S01]  /*4050*/  MUFU.EX2 R48, R48 ;  /* 0x0000003000307308 */ /* 0x000ea20000000800 */
[----:B------:R-:W-:Y:S01]  /*4060*/  FADD.FTZ R6, R36, R5 ;  /* 0x0000000524067221 */ /* 0x000fe20000010000 */
[----:B------:R-:W-:Y:S01]  /*4070*/  F2FP.F16.F32.PACK_AB R5, R82, R51 ;  /* 0x000000335205723e */ /* 0x000fe200000000ff */
[--C-:B------:R-:W-:Y:S02]  /*4080*/  IMAD.MOV.U32 R51, RZ, RZ, R71.reuse ;  /* 0x000000ffff337224 */ /* 0x100fe400078e0047 */
[----:B------:R-:W-:Y:S01]  /*4090*/  FADD.FTZ R27, R23, R6 ;  /* 0x00000006171b7221 */ /* 0x000fe20000010000 */
[----:B------:R-:W-:Y:S01]  /*40a0*/  F2FP.F16.F32.PACK_AB R6, R70, R25 ;  /* 0x000000194606723e */ /* 0x000fe200000000ff */
[----:B------:R-:W-:Y:S01]  /*40b0*/  IMAD.MOV.U32 R70, RZ, RZ, R71 ;  /* 0x000000ffff467224 */ /* 0x000fe200078e0047 */
[----:B------:R-:W4:Y:S01]  /*40c0*/  MUFU.EX2 R61, R61 ;  /* 0x0000003d003d7308 */ /* 0x000f220000000800 */
[----:B------:R-:W-:-:S04]  /*40d0*/  FADD.FTZ R26, R66, R27 ;  /* 0x0000001b421a7221 */ /* 0x000fc80000010000 */
[----:B------:R-:W-:-:S03]  /*40e0*/  FADD.FTZ R27, R21, R26 ;  /* 0x0000001a151b7221 */ /* 0x000fc60000010000 */
[----:B------:R-:W5:Y:S01]  /*40f0*/  MUFU.EX2 R50, R50 ;  /* 0x0000003200327308 */ /* 0x000f620000000800 */
[----:B------:R-:W-:-:S04]  /*4100*/  FADD.FTZ R26, R84, R27 ;  /* 0x0000001b541a7221 */ /* 0x000fc80000010000 */
[----:B------:R-:W-:-:S03]  /*4110*/  FADD.FTZ R27, R33, R26 ;  /* 0x0000001a211b7221 */ /* 0x000fc60000010000 */
[----:B------:R3:W-:Y:S01]  /*4120*/  MUFU.EX2 R91, R24 ;  /* 0x00000018005b7308 */ /* 0x0007e20000000800 */
[----:B------:R-:W-:-:S07]  /*4130*/  FADD.FTZ R26, R30, R27 ;  /* 0x0000001b1e1a7221 */ /* 0x000fce0000010000 */
[----:B------:R-:W5:Y:S01]  /*4140*/  MUFU.EX2 R63, R63 ;  /* 0x0000003f003f7308 */ /* 0x000f620000000800 */
[----:B---3--:R-:W-:Y:S01]  /*4150*/  FADD.FTZ R24, R20, R7 ;  /* 0x0000000714187221 */ /* 0x008fe20000010000 */
[----:B------:R-:W-:Y:S01]  /*4160*/  F2FP.F16.F32.PACK_AB R7, R53, R12 ;  /* 0x0000000c3507723e */ /* 0x000fe200000000ff */
[----:B------:R-:W-:Y:S01]  /*4170*/  IMAD.MOV.U32 R53, RZ, RZ, R71 ;  /* 0x000000ffff357224 */ /* 0x000fe200078e0047 */
[----:B------:R-:W-:Y:S01]  /*4180*/  F2FP.F16.F32.PACK_AB R12, R60, R13 ;  /* 0x0000000d3c0c723e */ /* 0x000fe200000000ff */
[----:B-1----:R-:W-:Y:S01]  /*4190*/  FADD.FTZ R25, R59, R24 ;  /* 0x000000183b197221 */ /* 0x002fe20000010000 */
[----:B------:R-:W-:Y:S01]  /*41a0*/  F2FP.F16.F32.PACK_AB R13, R55, R14 ;  /* 0x0000000e370d723e */ /* 0x000fe200000000ff */
[----:B------:R1:W-:Y:S01]  /*41b0*/  STSM.16.M88.4 [R2+0x27300], R4 ;  /* 0x0273000402007844 */ /* 0x0003e20000000200 */
[----:B------:R-:W3:Y:S01]  /*41c0*/  MUFU.EX2 R31, R31 ;  /* 0x0000001f001f7308 */ /* 0x000ee20000000800 */
[----:B--2---:R-:W-:Y:S01]  /*41d0*/  FADD.FTZ R24, R48, R25 ;  /* 0x0000001930187221 */ /* 0x004fe20000010000 */
[----:B------:R-:W-:Y:S01]  /*41e0*/  F2FP.F16.F32.PACK_AB R14, R36, R15 ;  /* 0x0000000f240e723e */ /* 0x000fe200000000ff */
[--C-:B------:R-:W-:Y:S01]  /*41f0*/  IMAD.MOV.U32 R60, RZ, RZ, R71.reuse ;  /* 0x000000ffff3c7224 */ /* 0x100fe200078e0047 */
[----:B------:R-:W-:Y:S01]  /*4200*/  F2FP.F16.F32.PACK_AB R15, R68, R57 ;  /* 0x00000039440f723e */ /* 0x000fe200000000ff */
[----:B----4-:R-:W-:Y:S01]  /*4210*/  FADD.FTZ R25, R61, R24 ;  /* 0x000000183d197221 */ /* 0x010fe20000010000 */
[----:B------:R-:W-:-:S02]  /*4220*/  IMAD.MOV.U32 R68, RZ, RZ, R71 ;  /* 0x000000ffff447224 */ /* 0x000fc400078e0047 */
[----:B------:R2:W4:Y:S01]  /*4230*/  MUFU.EX2 R40, R54 ;  /* 0x0000003600287308 */ /* 0x0005220000000800 */
[----:B-----5:R-:W-:Y:S01]  /*4240*/  FADD.FTZ R24, R50, R25 ;  /* 0x0000001932187221 */ /* 0x020fe20000010000 */
[----:B------:R-:W-:Y:S01]  /*4250*/  STSM.16.M88.4 [R2+0x28b00], R12 ;  /* 0x028b000c02007844 */ /* 0x000fe20000000200 */
[--C-:B------:R-:W-:Y:S02]  /*4260*/  IMAD.MOV.U32 R57, RZ, RZ, R71.reuse ;  /* 0x000000ffff397224 */ /* 0x100fe400078e0047 */
[----:B------:R-:W-:Y:S01]  /*4270*/  FADD.FTZ R25, R63, R24 ;  /* 0x000000183f197221 */ /* 0x000fe20000010000 */
[----:B------:R-:W-:Y:S01]  /*4280*/  F2FP.F16.F32.PACK_AB R24, R66, R23 ;  /* 0x000000174218723e */ /* 0x000fe200000000ff */
[--C-:B------:R-:W-:Y:S01]  /*4290*/  IMAD.MOV.U32 R66, RZ, RZ, R71.reuse ;  /* 0x000000ffff427224 */ /* 0x100fe200078e0047 */
[----:B------:R-:W5:Y:S01]  /*42a0*/  MUFU.EX2 R104, R104 ;  /* 0x0000006800687308 */ /* 0x000f620000000800 */
[----:B---3--:R-:W-:Y:S01]  /*42b0*/  FADD.FTZ R27, R31, R26 ;  /* 0x0000001a1f1b7221 */ /* 0x008fe20000010000 */
[----:B------:R-:W-:Y:S01]  /*42c0*/  F2FP.F16.F32.PACK_AB R26, R84, R21 ;  /* 0x00000015541a723e */ /* 0x000fe200000000ff */
[--C-:B------:R-:W-:Y:S01]  /*42d0*/  IMAD.MOV.U32 R55, RZ, RZ, R71.reuse ;  /* 0x000000ffff377224 */ /* 0x100fe200078e0047 */
[----:B-1----:R-:W-:Y:S01]  /*42e0*/  F2FP.F16.F32.PACK_AB R4, R30, R33 ;  /* 0x000000211e04723e */ /* 0x002fe200000000ff */
[----:B--2---:R-:W-:-:S02]  /*42f0*/  IMAD.MOV.U32 R54, RZ, RZ, R71 ;  /* 0x000000ffff367224 */ /* 0x004fc400078e0047 */
[----:B------:R-:W-:Y:S01]  /*4300*/  IMAD.MOV.U32 R36, RZ, RZ, R71 ;  /* 0x000000ffff247224 */ /* 0x000fe200078e0047 */
[----:B------:R-:W1:Y:S01]  /*4310*/  MUFU.EX2 R65, R65 ;  /* 0x0000004100417308 */ /* 0x000e620000000800 */
[----:B----4-:R-:W-:Y:S01]  /*4320*/  FADD.FTZ R32, R40, R25 ;  /* 0x0000001928207221 */ /* 0x010fe20000010000 */
[----:B------:R-:W-:Y:S01]  /*4330*/  F2FP.F16.F32.PACK_AB R25, R59, R20 ;  /* 0x000000143b19723e */ /* 0x000fe200000000ff */
[--C-:B------:R-:W-:Y:S02]  /*4340*/  IMAD.MOV.U32 R59, RZ, RZ, R71.reuse ;  /* 0x000000ffff3b7224 */ /* 0x100fe400078e0047 */
[--C-:B------:R-:W-:Y:S02]  /*4350*/  IMAD.MOV.U32 R33, RZ, RZ, R71.reuse ;  /* 0x000000ffff217224 */ /* 0x100fe400078e0047 */
[----:B------:R-:W-:Y:S01]  /*4360*/  IMAD.MOV.U32 R30, RZ, RZ, R71 ;  /* 0x000000ffff1e7224 */ /* 0x000fe200078e0047 */
[----:B------:R-:W2:Y:S01]  /*4370*/  MUFU.EX2 R35, R35 ;  /* 0x0000002300237308 */ /* 0x000ea20000000800 */
[----:B-----5:R-:W-:Y:S01]  /*4380*/  FADD.FTZ R8, R104, R27 ;  /* 0x0000001b68087221 */ /* 0x020fe20000010000 */
[----:B------:R-:W-:Y:S01]  /*4390*/  F2FP.F16.F32.PACK_AB R27, R61, R48 ;  /* 0x000000303d1b723e */ /* 0x000fe200000000ff */
[----:B------:R-:W-:-:S02]  /*43a0*/  IMAD.MOV.U32 R61, RZ, RZ, R71 ;  /* 0x000000ffff3d7224 */ /* 0x000fc400078e0047 */
[----:B------:R-:W-:Y:S02]  /*43b0*/  IMAD.MOV.U32 R48, RZ, RZ, R71 ;  /* 0x000000ffff307224 */ /* 0x000fe400078e0047 */
[----:B------:R3:W-:Y:S01]  /*43c0*/  STSM.16.M88.4 [R2+0x2a300], R24 ;  /* 0x02a3001802007844 */ /* 0x0007e20000000200 */
[----:B------:R-:W4:Y:S01]  /*43d0*/  MUFU.EX2 R89, R89 ;  /* 0x0000005900597308 */ /* 0x000f220000000800 */
[----:B-1----:R-:W-:-:S07]  /*43e0*/  FADD.FTZ R32, R65, R32 ;  /* 0x0000002041207221 */ /* 0x002fce0000010000 */
[----:B------:R-:W1:Y:S01]  /*43f0*/  MUFU.EX2 R88, R88 ;  /* 0x0000005800587308 */ /* 0x000e620000000800 */
[----:B--2---:R-:W-:Y:S01]  /*4400*/  FADD.FTZ R5, R35, R8 ;  /* 0x0000000823057221 */ /* 0x004fe20000010000 */
[----:B---3--:R-:W-:-:S06]  /*4410*/  IMAD.MOV.U32 R27, RZ, RZ, R71 ;  /* 0x000000ffff1b7224 */ /* 0x008fcc00078e0047 */
[----:B------:R-:W2:Y:S01]  /*4420*/  MUFU.EX2 R39, R39 ;  /* 0x0000002700277308 */ /* 0x000ea20000000800 */
[----:B----4-:R-:W-:Y:S01]  /*4430*/  FADD.FTZ R7, R89, R32 ;  /* 0x0000002059077221 */ /* 0x010fe20000010000 */
[C---:B------:R-:W-:Y:S01]  /*4440*/  F2FP.F16.F32.PACK_AB R89, R28.reuse, R89 ;  /* 0x000000591c59723e */ /* 0x040fe200000000ff */
[----:B------:R-:W-:Y:S02]  /*4450*/  IMAD.MOV.U32 R32, RZ, RZ, R71 ;  /* 0x000000ffff207224 */ /* 0x000fe400078e0047 */
[----:B------:R-:W-:Y:S01]  /*4460*/  FADD.FTZ R7, R28, R7 ;  /* 0x000000071c077221 */ /* 0x000fe20000010000 */
[----:B------:R-:W-:Y:S02]  /*4470*/  IMAD.MOV.U32 R28, RZ, RZ, R71 ;  /* 0x000000ffff1c7224 */ /* 0x000fe400078e0047 */
[----:B------:R-:W3:Y:S01]  /*4480*/  MUFU.EX2 R46, R46 ;  /* 0x0000002e002e7308 */ /* 0x000ee20000000800 */
[C---:B-1----:R-:W-:Y:S01]  /*4490*/  FADD.FTZ R6, R88.reuse, R5 ;  /* 0x0000000558067221 */ /* 0x042fe20000010000 */
[----:B------:R-:W-:Y:S01]  /*44a0*/  F2FP.F16.F32.PACK_AB R5, R63, R50 ;  /* 0x000000323f05723e */ /* 0x000fe200000000ff */
[--C-:B------:R-:W-:Y:S01]  /*44b0*/  IMAD.MOV.U32 R63, RZ, RZ, R71.reuse ;  /* 0x000000ffff3f7224 */ /* 0x100fe200078e0047 */
[----:B------:R-:W-:Y:S01]  /*44c0*/  F2FP.F16.F32.PACK_AB R88, R88, R35 ;  /* 0x000000235858723e */ /* 0x000fe200000000ff */
[----:B------:R-:W-:-:S02]  /*44d0*/  IMAD.MOV.U32 R50, RZ, RZ, R71 ;  /* 0x000000ffff327224 */ /* 0x000fc400078e0047 */
[--C-:B------:R-:W-:Y:S01]  /*44e0*/  IMAD.MOV.U32 R35, RZ, RZ, R71.reuse ;  /* 0x000000ffff237224 */ /* 0x100fe200078e0047 */
[----:B------:R-:W1:Y:S01]  /*44f0*/  MUFU.EX2 R92, R92 ;  /* 0x0000005c005c7308 */ /* 0x000e620000000800 */
[----:B--2---:R-:W-:Y:S01]  /*4500*/  FADD.FTZ R11, R39, R6 ;  /* 0x00000006270b7221 */ /* 0x004fe20000010000 */
[----:B------:R-:W-:Y:S01]  /*4510*/  F2FP.F16.F32.PACK_AB R6, R104, R31 ;  /* 0x0000001f6806723e */ /* 0x000fe200000000ff */
[--C-:B------:R-:W-:Y:S02]  /*4520*/  IMAD.MOV.U32 R31, RZ, RZ, R71.reuse ;  /* 0x000000ffff1f7224 */ /* 0x100fe400078e0047 */
[--C-:B------:R-:W-:Y:S02]  /*4530*/  IMAD.MOV.U32 R26, RZ, RZ, R71.reuse ;  /* 0x000000ffff1a7224 */ /* 0x100fe400078e0047 */
[----:B------:R-:W-:Y:S01]  /*4540*/  IMAD.MOV.U32 R25, RZ, RZ, R71 ;  /* 0x000000ffff197224 */ /* 0x000fe200078e0047 */
[----:B------:R-:W2:Y:S01]  /*4550*/  MUFU.EX2 R47, R47 ;  /* 0x0000002f002f7308 */ /* 0x000ea20000000800 */
[----:B---3--:R-:W-:Y:S01]  /*4560*/  FADD.FTZ R8, R46, R7 ;  /* 0x000000072e087221 */ /* 0x008fe20000010000 */
[----:B------:R-:W-:Y:S01]  /*4570*/  F2FP.F16.F32.PACK_AB R7, R65, R40 ;  /* 0x000000284107723e */ /* 0x000fe200000000ff */
[----:B------:R-:W-:-:S02]  /*4580*/  IMAD.MOV.U32 R65, RZ, RZ, R71 ;  /* 0x000000ffff417224 */ /* 0x000fc400078e0047 */
[----:B------:R-:W-:Y:S02]  /*4590*/  IMAD.MOV.U32 R40, RZ, RZ, R71 ;  /* 0x000000ffff287224 */ /* 0x000fe400078e0047 */
[----:B------:R3:W-:Y:S01]  /*45a0*/  STSM.16.M88.4 [R2+0x2bb00], R4 ;  /* 0x02bb000402007844 */ /* 0x0007e20000000200 */
[----:B------:R-:W4:Y:S01]  /*45b0*/  MUFU.EX2 R34, R34 ;  /* 0x0000002200227308 */ /* 0x000f220000000800 */
[C---:B-1----:R-:W-:Y:S01]  /*45c0*/  FADD.FTZ R10, R92.reuse, R11 ;  /* 0x0000000b5c0a7221 */ /* 0x042fe20000010000 */
[C---:B------:R-:W-:Y:S01]  /*45d0*/  FADD.FTZ R11, R91.reuse, R8 ;  /* 0x000000085b0b7221 */ /* 0x040fe20000010000 */
[----:B------:R-:W-:Y:S01]  /*45e0*/  F2FP.F16.F32.PACK_AB R90, R92, R39 ;  /* 0x000000275c5a723e */ /* 0x000fe200000000ff */
[--C-:B------:R-:W-:Y:S01]  /*45f0*/  IMAD.MOV.U32 R39, RZ, RZ, R71.reuse ;  /* 0x000000ffff277224 */ /* 0x100fe200078e0047 */
[----:B------:R-:W-:Y:S01]  /*4600*/  F2FP.F16.F32.PACK_AB R91, R91, R46 ;  /* 0x0000002e5b5b723e */ /* 0x000fe200000000ff */
[--C-:B------:R-:W-:Y:S02]  /*4610*/  IMAD.MOV.U32 R46, RZ, RZ, R71.reuse ;  /* 0x000000ffff2e7224 */ /* 0x100fe400078e0047 */
[----:B------:R-:W1:Y:S01]  /*4620*/  MUFU.EX2 R110, R110 ;  /* 0x0000006e006e7308 */ /* 0x000e620000000800 */
[----:B--2---:R-:W-:Y:S01]  /*4630*/  FADD.FTZ R13, R47, R10 ;  /* 0x0000000a2f0d7221 */ /* 0x004fe20000010000 */
[----:B------:R2:W-:Y:S01]  /*4640*/  STSM.16.M88.4 [R2+0x2d300], R88 ;  /* 0x02d3005802007844 */ /* 0x0005e20000000200 */
[----:B------:R-:W-:-:S05]  /*4650*/  IMAD.MOV.U32 R24, RZ, RZ, R71 ;  /* 0x000000ffff187224 */ /* 0x000fca00078e0047 */
[----:B------:R5:W3:Y:S01]  /*4660*/  MUFU.EX2 R113, R42 ;  /* 0x0000002a00717308 */ /* 0x000ae20000000800 */
[----:B----4-:R-:W-:-:S07]  /*4670*/  FADD.FTZ R10, R34, R11 ;  /* 0x0000000b220a7221 */ /* 0x010fce0000010000 */
[----:B------:R-:W4:Y:S01]  /*4680*/  MUFU.EX2 R41, R41 ;  /* 0x0000002900297308 */ /* 0x000f220000000800 */
[----:B-1----:R-:W-:Y:S01]  /*4690*/  FADD.FTZ R12, R110, R13 ;  /* 0x0000000d6e0c7221 */ /* 0x002fe20000010000 */
[----:B-----5:R-:W-:-:S06]  /*46a0*/  IMAD.MOV.U32 R42, RZ, RZ, R71 ;  /* 0x000000ffff2a7224 */ /* 0x020fcc00078e0047 */
[----:B------:R-:W1:Y:S01]  /*46b0*/  MUFU.EX2 R38, R38 ;  /* 0x0000002600267308 */ /* 0x000e620000000800 */
[C---:B---3--:R-:W-:Y:S01]  /*46c0*/  FADD.FTZ R13, R113.reuse, R10 ;  /* 0x0000000a710d7221 */ /* 0x048fe20000010000 */
[----:B------:R-:W-:Y:S01]  /*46d0*/  F2FP.F16.F32.PACK_AB R113, R113, R34 ;  /* 0x000000227171723e */ /* 0x000fe200000000ff */
[----:B------:R-:W-:-:S05]  /*46e0*/  IMAD.MOV.U32 R34, RZ, RZ, R71 ;  /* 0x000000ffff227224 */ /* 0x000fca00078e0047 */
[----:B------:R-:W3:Y:S01]  /*46f0*/  MUFU.EX2 R114, R114 ;  /* 0x0000007200727308 */ /* 0x000ee20000000800 */
[----:B----4-:R-:W-:-:S07]  /*4700*/  FADD.FTZ R15, R41, R12 ;  /* 0x0000000c290f7221 */ /* 0x010fce0000010000 */
[----:B------:R-:W4:Y:S01]  /*4710*/  MUFU.EX2 R115, R106 ;  /* 0x0000006a00737308 */ /* 0x000f220000000800 */
[----:B-1----:R-:W-:-:S07]  /*4720*/  FADD.FTZ R10, R38, R13 ;  /* 0x0000000d260a7221 */ /* 0x002fce0000010000 */
[----:B------:R-:W1:Y:S01]  /*4730*/  MUFU.EX2 R37, R37 ;  /* 0x0000002500257308 */ /* 0x000e620000000800 */
[C---:B---3--:R-:W-:Y:S01]  /*4740*/  FADD.FTZ R4, R114.reuse, R15 ;  /* 0x0000000f72047221 */ /* 0x048fe20000010000 */
[----:B------:R-:W-:Y:S01]  /*4750*/  F2FP.F16.F32.PACK_AB R114, R114, R41 ;  /* 0x000000297272723e */ /* 0x000fe200000000ff */
[----:B------:R-:W-:-:S05]  /*4760*/  IMAD.MOV.U32 R41, RZ, RZ, R71 ;  /* 0x000000ffff297224 */ /* 0x000fca00078e0047 */
[----:B------:R-:W3:Y:S01]  /*4770*/  MUFU.EX2 R118, R118 ;  /* 0x0000007600767308 */ /* 0x000ee20000000800 */
[C---:B----4-:R-:W-:Y:S01]  /*4780*/  FADD.FTZ R5, R115.reuse, R10 ;  /* 0x0000000a73057221 */ /* 0x050fe20000010000 */
[----:B------:R-:W-:Y:S01]  /*4790*/  F2FP.F16.F32.PACK_AB R115, R115, R38 ;  /* 0x000000267373723e */ /* 0x000fe200000000ff */
[----:B------:R-:W-:-:S05]  /*47a0*/  IMAD.MOV.U32 R38, RZ, RZ, R71 ;  /* 0x000000ffff267224 */ /* 0x000fca00078e0047 */
[----:B------:R-:W-:Y:S01]  /*47b0*/  MUFU.EX2 R45, R45 ;  /* 0x0000002d002d7308 */ /* 0x000fe20000000800 */
[----:B-1----:R-:W-:-:S07]  /*47c0*/  FADD.FTZ R7, R37, R4 ;  /* 0x0000000425077221 */ /* 0x002fce0000010000 */
[----:B------:R-:W1:Y:S01]  /*47d0*/  MUFU.EX2 R120, R120 ;  /* 0x0000007800787308 */ /* 0x000e620000000800 */
[C---:B---3--:R-:W-:Y:S01]  /*47e0*/  F2FP.F16.F32.PACK_AB R12, R118.reuse, R37 ;  /* 0x00000025760c723e */ /* 0x048fe200000000ff */
[----:B------:R-:W-:Y:S01]  /*47f0*/  FADD.FTZ R6, R118, R7 ;  /* 0x0000000776067221 */ /* 0x000fe20000010000 */
[----:B------:R-:W-:-:S05]  /*4800*/  IMAD.MOV.U32 R37, RZ, RZ, R71 ;  /* 0x000000ffff257224 */ /* 0x000fca00078e0047 */
[----:B------:R-:W3:Y:S08]  /*4810*/  MUFU.EX2 R52, R52 ;  /* 0x0000003400347308 */ /* 0x000ef00000000800 */
[----:B------:R-:W4:Y:S01]  /*4820*/  MUFU.EX2 R9, R108 ;  /* 0x0000006c00097308 */ /* 0x000f220000000800 */
[----:B-1----:R-:W-:Y:S01]  /*4830*/  F2FP.F16.F32.PACK_AB R14, R120, R45 ;  /* 0x0000002d780e723e */ /* 0x002fe200000000ff */
[----:B------:R-:W-:-:S04]  /*4840*/  FADD.FTZ R45, R45, R6 ;  /* 0x000000062d2d7221 */ /* 0x000fc80000010000 */
[----:B------:R-:W-:Y:S01]  /*4850*/  FADD.FTZ R6, R120, R45 ;  /* 0x0000002d78067221 */ /* 0x000fe20000010000 */
[----:B------:R-:W-:Y:S01]  /*4860*/  IMAD.MOV.U32 R45, RZ, RZ, R71 ;  /* 0x000000ffff2d7224 */ /* 0x000fe200078e0047 */
[----:B------:R1:W-:Y:S01]  /*4870*/  MUFU.EX2 R8, R112 ;  /* 0x0000007000087308 */ /* 0x0003e20000000800 */
[----:B---3--:R-:W-:-:S07]  /*4880*/  FADD.FTZ R4, R52, R5 ;  /* 0x0000000534047221 */ /* 0x008fce0000010000 */
[----:B------:R-:W3:Y:S01]  /*4890*/  MUFU.EX2 R11, R116 ;  /* 0x00000074000b7308 */ /* 0x000ee20000000800 */
[----:B-1----:R-:W-:Y:S01]  /*48a0*/  F2FP.F16.F32.PACK_AB R112, R110, R47 ;  /* 0x0000002f6e70723e */ /* 0x002fe200000000ff */
[C---:B----4-:R-:W-:Y:S01]  /*48b0*/  FADD.FTZ R5, R9.reuse, R4 ;  /* 0x0000000409057221 */ /* 0x050fe20000010000 */
[----:B------:R-:W-:Y:S01]  /*48c0*/  F2FP.F16.F32.PACK_AB R13, R9, R52 ;  /* 0x00000034090d723e */ /* 0x000fe200000000ff */
[--C-:B------:R-:W-:Y:S02]  /*48d0*/  IMAD.MOV.U32 R52, RZ, RZ, R71.reuse ;  /* 0x000000ffff347224 */ /* 0x100fe400078e0047 */
[----:B------:R2:W-:Y:S01]  /*48e0*/  STSM.16.M88.4 [R2+0x2eb00], R112 ;  /* 0x02eb007002007844 */ /* 0x0005e20000000200 */
[----:B------:R-:W-:Y:S01]  /*48f0*/  IMAD.MOV.U32 R47, RZ, RZ, R71 ;  /* 0x000000ffff2f7224 */ /* 0x000fe200078e0047 */
[----:B---3--:R-:W-:Y:S01]  /*4900*/  F2FP.F16.F32.PACK_AB R15, R11, R8 ;  /* 0x000000080b0f723e */ /* 0x008fe200000000ff */
[----:B------:R-:W-:-:S04]  /*4910*/  FADD.FTZ R8, R8, R5 ;  /* 0x0000000508087221 */ /* 0x000fc80000010000 */
[----:B------:R2:W-:Y:S01]  /*4920*/  STSM.16.M88.4 [R2+0x30300], R12 ;  /* 0x0303000c02007844 */ /* 0x0005e20000000200 */
[----:B------:R-:W-:Y:S01]  /*4930*/  FADD.FTZ R7, R11, R8 ;  /* 0x000000080b077221 */ /* 0x000fe20000010000 */
[----:B------:R1:W-:Y:S06]  /*4940*/  MEMBAR.ALL.CTA ;  /* 0x0000000000007992 */ /* 0x0003ec0000008000 */
[----:B-1----:R-:W1:Y:S02]  /*4950*/  FENCE.VIEW.ASYNC.S ;  /* 0x00000000000073c6 */ /* 0x002e640000000000 */
[----:B-1----:R-:W-:Y:S01]  /*4960*/  NOP ;  /* 0x0000000000007918 */ /* 0x002fe20000000000 */
[----:B------:R-:W-:Y:S05]  /*4970*/  @!P2 BRA `(.L_x_15) ;  /* 0x000000380034a947 */ /* 0x000fea0003800000 */
[----:B------:R-:W-:Y:S01]  /*4980*/  VIADD R4, R22, 0xfffffffe ;  /* 0xfffffffe16047836 */ /* 0x000fe20000000000 */
[----:B------:R-:W-:Y:S01]  /*4990*/  CS2R R70, SRZ ;  /* 0x0000000000467805 */ /* 0x000fe2000001ff00 */
[----:B------:R-:W-:Y:S01]  /*49a0*/  IMAD.MOV.U32 R8, RZ, RZ, R76 ;  /* 0x000000ffff087224 */ /* 0x000fe200078e004c */
[----:B------:R-:W-:Y:S01]  /*49b0*/  CS2R R68, SRZ ;  /* 0x0000000000447805 */ /* 0x000fe2000001ff00 */
[----:B------:R-:W-:Y:S01]  /*49c0*/  IMAD.MOV.U32 R5, RZ, RZ, R0 ;  /* 0x000000ffff057224 */ /* 0x000fe200078e0000 */
[----:B------:R-:W-:Y:S02]  /*49d0*/  CS2R R66, SRZ ;  /* 0x0000000000427805 */ /* 0x000fe4000001ff00 */
[----:B------:R-:W-:Y:S02]  /*49e0*/  CS2R R64, SRZ ;  /* 0x0000000000407805 */ /* 0x000fe4000001ff00 */
[----:B------:R-:W-:Y:S02]  /*49f0*/  CS2R R62, SRZ ;  /* 0x00000000003e7805 */ /* 0x000fe4000001ff00 */
[----:B------:R-:W-:-:S02]  /*4a00*/  CS2R R60, SRZ ;  /* 0x00000000003c7805 */ /* 0x000fc4000001ff00 */
[----:B------:R-:W-:Y:S02]  /*4a10*/  CS2R R58, SRZ ;  /* 0x00000000003a7805 */ /* 0x000fe4000001ff00 */
[----:B------:R-:W-:Y:S02]  /*4a20*/  CS2R R56, SRZ ;  /* 0x0000000000387805 */ /* 0x000fe4000001ff00 */
        /* <DEDUP_REMOVED lines=15> */
[----:B------:R-:W-:Y:S01]  /*4b20*/  CS2R R24, SRZ ;  /* 0x0000000000187805 */ /* 0x000fe2000001ff00 */
[----:B------:R-:W-:Y:S01]  /*4b30*/  UMOV UR6, UR60 ;  /* 0x0000003c00067c82 */ /* 0x000fe20008000000 */
[----:B------:R-:W-:-:S05]  /*4b40*/  UMOV UR5, UR38 ;  /* 0x0000002600057c82 */ /* 0x000fca0008000000 */
.L_x_24:
[----:B------:R-:W-:Y:S01]  /*4b50*/  UIADD3 UR38, UR5, 0x1, URZ ;  /* 0x0000000105267890 */ /* 0x000fe2000fffe03f */
[----:B------:R-:W-:-:S03]  /*4b60*/  ISETP.NE.AND P3, PT, RZ, UR37, PT ;  /* 0x00000025ff007c0c */ /* 0x000fc6000bf65270 */
[----:B------:R-:W-:-:S04]  /*4b70*/  UISETP.NE.AND UP0, UPT, UR38, 0x2, UPT ;  /* 0x000000022600788c */ /* 0x000fc8000bf05270 */
[----:B------:R-:W-:Y:S02]  /*4b80*/  USEL UR60, URZ, 0x1, UP0 ;  /* 0x000000013f3c7887 */ /* 0x000fe40008000000 */
[----:B------:R-:W-:Y:S02]  /*4b90*/  USEL UR38, UR38, URZ, UP0 ;  /* 0x0000003f26267287 */ /* 0x000fe40008000000 */
[----:B------:R-:W-:Y:S02]  /*4ba0*/  ULOP3.LUT UR60, UR6, UR60, URZ, 0x3c, !UPT ;  /* 0x0000003c063c7292 */ /* 0x000fe4000f8e3c3f */
[----:B-1----:R-:W-:Y:S10]  /*4bb0*/  @P3 BRA `(.L_x_16) ;  /* 0x00000000002c3947 */ /* 0x002ff40003800000 */
[----:B------:R-:W-:Y:S05]  /*4bc0*/  @!P0 BRA `(.L_x_17) ;  /* 0x0000000000048947 */ /* 0x000fea0003800000 */
[----:B------:R-:W-:Y:S01]  /*4bd0*/  BPT.TRAP 0x1 ;  /* 0x000000040000795c */ /* 0x000fe20000300000 */
.L_x_17:
[----:B------:R-:W-:Y:S01]  /*4be0*/  ULEA UR4, UR38, UR39, 0x3 ;  /* 0x0000002726047291 */ /* 0x000fe2000f8e183f */
[----:B------:R-:W-:-:S05]  /*4bf0*/  IMAD.U32 R0, RZ, RZ, UR60 ;  /* 0x0000003cff007e24 */ /* 0x000fca000f8e00ff */
[----:B------:R-:W-:-:S04]  /*4c00*/  SHF.L.U32 R0, R0, 0x1f, RZ ;  /* 0x0000001f00007819 */ /* 0x000fc800000006ff */
[----:B------:R1:W3:Y:S01]  /*4c10*/  SYNCS.PHASECHK.TRANS64.TRYWAIT P2, [UR4+0x31c30], R0 ;  /* 0x031c3000ff0075a7 */ /* 0x0002e20008040144 */
[----:B------:R-:W-:Y:S05]  /*4c20*/  @!P0 BRA `(.L_x_18) ;  /* 0x0000000000048947 */ /* 0x000fea0003800000 */
[----:B------:R-:W-:Y:S01]  /*4c30*/  BPT.TRAP 0x1 ;  /* 0x000000040000795c */ /* 0x000fe20000300000 */
.L_x_18:
[----:B---3--:R-:W-:Y:S05]  /*4c40*/  @P2 BRA `(.L_x_16) ;  /* 0x0000000000082947 */ /* 0x008fea0003800000 */
[----:B------:R-:W3:Y:S02]  /*4c50*/  SYNCS.PHASECHK.TRANS64.TRYWAIT P2, [UR4+0x31c30], R0 ;  /* 0x031c3000ff0075a7 */ /* 0x000ee40008040144 */
[----:B---3--:R-:W-:Y:S05]  /*4c60*/  @!P2 BRA `(.L_x_19) ;  /* 0x0000007400eca947 */ /* 0x008fea0003800000 */
.L_x_16:
[----:B---3--:R-:W3:Y:S01]  /*4c70*/  S2R R3, SR_TID.X ;  /* 0x0000000000037919 */ /* 0x008ee20000002100 */
[----:B------:R-:W-:Y:S01]  /*4c80*/  UIMAD UR4, UR38, 0x6c0, UR7 ;  /* 0x000006c0260478a4 */ /* 0x000fe2000f8e0207 */
[----:B------:R-:W-:Y:S01]  /*4c90*/  UMOV UR31, 0x80000020 ;  /* 0x80000020001f7882 */ /* 0x000fe20000000000 */
[----:B------:R-:W-:Y:S02]  /*4ca0*/  UMOV UR32, UR28 ;  /* 0x0000001c00207c82 */ /* 0x000fe40008000000 */
[----:B------:R-:W-:Y:S01]  /*4cb0*/  UIADD3 UR34, UR4, 0x40, URZ ;  /* 0x0000004004227890 */ /* 0x000fe2000fffe03f */
[----:B------:R-:W-:Y:S02]  /*4cc0*/  UMOV UR33, UR29 ;  /* 0x0000001d00217c82 */ /* 0x000fe40008000000 */
[----:B------:R-:W-:Y:S01]  /*4cd0*/  UMOV UR30, UR4 ;  /* 0x00000004001e7c82 */ /* 0x000fe20008000000 */
[----:B------:R-:W-:Y:S01]  /*4ce0*/  UMOV UR35, 0x80000020 ;  /* 0x8000002000237882 */ /* 0x000fe20000000000 */
[----:B------:R-:W-:Y:S01]  /*4cf0*/  UIADD3 UR42, UR4, 0x80, URZ ;  /* 0x00000080042a7890 */ /* 0x000fe2000fffe03f */
[----:B------:R-:W-:Y:S01]  /*4d00*/  UMOV UR40, UR28 ;  /* 0x0000001c00287c82 */ /* 0x000fe20008000000 */
        /* <DEDUP_REMOVED lines=15> */
[----:B---3--:R-:W-:Y:S01]  /*4e00*/  SHF.R.U32.HI R3, RZ, 0x7, R3 ;  /* 0x00000007ff037819 */ /* 0x008fe20000011603 */
[----:B------:R-:W-:Y:S01]  /*4e10*/  UMOV UR56, UR28 ;  /* 0x0000001c00387c82 */ /* 0x000fe20008000000 */
[----:B------:R-:W-:Y:S01]  /*4e20*/  UMOV UR57, UR29 ;  /* 0x0000001d00397c82 */ /* 0x000fe20008000000 */
[----:B------:R-:W-:Y:S01]  /*4e30*/  UMOV UR59, 0x80000020 ;  /* 0x80000020003b7882 */ /* 0x000fe20000000000 */
[----:B------:R-:W-:Y:S01]  /*4e40*/  UIADD3 UR10, UR4, 0x200, URZ ;  /* 0x00000200040a7890 */ /* 0x000fe2000fffe03f */
[----:B-1----:R-:W-:Y:S01]  /*4e50*/  VIADD R0, R3, 0x8 ;  /* 0x0000000803007836 */ /* 0x002fe20000000000 */
[----:B------:R-:W-:Y:S01]  /*4e60*/  UMOV UR11, 0x80000020 ;  /* 0x80000020000b7882 */ /* 0x000fe20000000000 */
[----:B------:R-:W-:Y:S01]  /*4e70*/  UIADD3 UR14, UR4, 0x202, URZ ;  /* 0x00000202040e7890 */ /* 0x000fe2000fffe03f */
[----:B------:R-:W-:-:S02]  /*4e80*/  UMOV UR15, 0x80000020 ;  /* 0x80000020000f7882 */ /* 0x000fc40000000000 */
[----:B------:R1:W-:Y:S01]  /*4e90*/  BAR.SYNC.DEFER_BLOCKING R0, 0x100 ;  /* 0x000400000000751d */ /* 0x0003e20000010000 */
[----:B------:R-:W-:Y:S02]  /*4ea0*/  UIADD3 UR18, UR4, 0x242, URZ ;  /* 0x0000024204127890 */ /* 0x000fe4000fffe03f */
[----:B------:R-:W-:Y:S02]  /*4eb0*/  UIADD3 UR22, UR4, 0x480, URZ ;  /* 0x0000048004167890 */ /* 0x000fe4000fffe03f */
[----:B------:R-:W-:Y:S01]  /*4ec0*/  UIADD3 UR26, UR4, 0x482, URZ ;  /* 0x00000482041a7890 */ /* 0x000fe2000fffe03f */
[----:B------:R-:W-:Y:S01]  /*4ed0*/  UMOV UR19, 0x80000020 ;  /* 0x8000002000137882 */ /* 0x000fe20000000000 */
[----:B------:R-:W-:Y:S01]  /*4ee0*/  UMOV UR23, 0x80000020 ;  /* 0x8000002000177882 */ /* 0x000fe20000000000 */
[----:B------:R-:W-:Y:S01]  /*4ef0*/  UMOV UR27, 0x80000020 ;  /* 0x80000020001b7882 */ /* 0x000fe20000000000 */
[----:B------:R-:W-:-:S06]  /*4f00*/  WARPGROUP.ARRIVE ;  /* 0x00000000000079c5 */ /* 0x000fcc0000000000 */
[----:B------:R-:W-:Y:S01]  /*4f10*/  HGMMA.64x16x16.F32 R136, gdesc[UR28], RZ, !UPT, gsb0 ;  /* 0x002000001c8879f0 */ /* 0x000fe2000c0008ff */
[----:B------:R-:W-:Y:S01]  /*4f20*/  UIADD3 UR30, UR4, 0x1c0, URZ ;  /* 0x000001c0041e7890 */ /* 0x000fe2000fffe03f */
        /* <DEDUP_REMOVED lines=16> */
[----:B--2---:R-:W-:-:S06]  /*5030*/  WARPGROUP.ARRIVE ;  /* 0x00000000000079c5 */ /* 0x004fcc0000000000 */
        /* <DEDUP_REMOVED lines=30> */
[----:B------:R-:W-:Y:S01]  /*5220*/  UMOV UR31, 0x80000020 ;  /* 0x80000020001f7882 */ /* 0x000fe20000000000 */
[----:B------:R-:W-:Y:S01]  /*5230*/  UIADD3 UR10, UR4, 0x2, URZ ;  /* 0x00000002040a7890 */ /* 0x000fe2000fffe03f */
[----:B------:R-:W-:Y:S02]  /*5240*/  WARPGROUP.DEPBAR.LE gsb0, 0x0 ;  /* 0x00008000000079c5 */ /* 0x000fe40000010000 */
[----:B------:R-:W-:-:S06]  /*5250*/  WARPGROUP.ARRIVE ;  /* 0x00000000000079c5 */ /* 0x000fcc0000000000 */
[----:B------:R-:W-:Y:S03]  /*5260*/  HGMMA.64x16x16.F32 R72, gdesc[UR28], RZ, !UPT, gsb0 ;  /* 0x002000001c4879f0 */ /* 0x000fe6000c0008ff */
        /* <DEDUP_REMOVED lines=9> */
[----:B------:R-:W-:Y:S01]  /*5300*/  UMOV UR32, UR12 ;  /* 0x0000000c00207c82 */ /* 0x000fe20008000000 */
[----:B------:R-:W-:Y:S01]  /*5310*/  UMOV UR33, UR13 ;  /* 0x0000000d00217c82 */ /* 0x000fe20008000000 */
        /* <DEDUP_REMOVED lines=218> */
[----:B------:R-:W-:Y:S01]  /*60c0*/  UIADD3 UR4, UR4, 0x682, URZ ;  /* 0x0000068204047890 */ /* 0x000fe2000fffe03f */
[----:B------:R-:W-:Y:S02]  /*60d0*/  WARPGROUP.DEPBAR.LE gsb0, 0x0 ;  /* 0x00008000000079c5 */ /* 0x000fe40000010000 */
[----:B------:R-:W-:-:S06]  /*60e0*/  WARPGROUP.ARRIVE ;  /* 0x00000000000079c5 */ /* 0x000fcc0000000000 */
[----:B------:R-:W-:Y:S03]  /*60f0*/  HGMMA.64x16x16.F32 R128, gdesc[UR32], R128, gsb0 ;  /* 0x00200000208079f0 */ /* 0x000fe60008000880 */
        /* <DEDUP_REMOVED lines=24> */
[----:B-1----:R-:W-:Y:S05]  /*6280*/  @P3 BRA `(.L_x_20) ;  /* 0x00000000002c3947 */ /* 0x002fea0003800000 */
[----:B------:R-:W-:Y:S05]  /*6290*/  @!P0 BRA `(.L_x_21) ;  /* 0x0000000000048947 */ /* 0x000fea0003800000 */
[----:B------:R-:W-:Y:S01]  /*62a0*/  BPT.TRAP 0x1 ;  /* 0x000000040000795c */ /* 0x000fe20000300000 */
.L_x_21:
[----:B------:R-:W-:Y:S01]  /*62b0*/  ULEA UR4, UR5, UR39, 0x3 ;  /* 0x0000002705047291 */ /* 0x000fe2000f8e183f */
[----:B------:R-:W-:-:S05]  /*62c0*/  IMAD.U32 R0, RZ, RZ, UR6 ;  /* 0x00000006ff007e24 */ /* 0x000fca000f8e00ff */
[----:B------:R-:W-:-:S04]  /*62d0*/  SHF.L.U32 R0, R0, 0x1f, RZ ;  /* 0x0000001f00007819 */ /* 0x000fc800000006ff */
[----:B------:R1:W2:Y:S01]  /*62e0*/  SYNCS.PHASECHK.TRANS64.TRYWAIT P2, [UR4+0x31c50], R0 ;  /* 0x031c5000ff0075a7 */ /* 0x0002a20008040144 */
[----:B------:R-:W-:Y:S05]  /*62f0*/  @!P0 BRA `(.L_x_22) ;  /* 0x0000000000048947 */ /* 0x000fea0003800000 */
[----:B------:R-:W-:Y:S01]  /*6300*/  BPT.TRAP 0x1 ;  /* 0x000000040000795c */ /* 0x000fe20000300000 */
.L_x_22:
[----:B--2---:R-:W-:Y:S05]  /*6310*/  @P2 BRA `(.L_x_20) ;  /* 0x0000000000082947 */ /* 0x004fea0003800000 */
[----:B------:R-:W2:Y:S02]  /*6320*/  SYNCS.PHASECHK.TRANS64.TRYWAIT P2, [UR4+0x31c50], R0 ;  /* 0x031c5000ff0075a7 */ /* 0x000ea40008040144 */
[----:B--2---:R-:W-:Y:S05]  /*6330*/  @!P2 BRA `(.L_x_23) ;  /* 0x000000600050a947 */ /* 0x004fea0003800000 */
.L_x_20:
[----:B------:R-:W-:Y:S01]  /*6340*/  UIADD3 UR4, UR39, 0x200, URZ ;  /* 0x0000020027047890 */ /* 0x000fe2000fffe03f */
[----:B------:R-:W-:Y:S01]  /*6350*/  WARPGROUP.ARRIVE ;  /* 0x00000000000079c5 */ /* 0x000fe20000000000 */
[----:B------:R-:W-:Y:S01]  /*6360*/  UMOV UR33, 0xc0000010 ;  /* 0xc000001000217882 */ /* 0x000fe20000000000 */
[----:B------:R-:W-:Y:S01]  /*6370*/  UMOV UR35, 0x80000020 ;  /* 0x8000002000237882 */ /* 0x000fe20000000000 */
[----:B------:R-:W-:Y:S01]  /*6380*/  USHF.R.U32.HI UR4, URZ, 0x4, UR4 ;  /* 0x000000043f047899 */ /* 0x000fe20008011604 */
[----:B-12---:R-:W-:Y:S02]  /*6390*/  FMNMX.FTZ R0, R136, R5, !PT ;  /* 0x0000000588007209 */ /* 0x006fe40007810000 */
[----:B------:R-:W1:Y:S01]  /*63a0*/  S2R R152, SR_TID.X ;  /* 0x0000000000987919 */ /* 0x000e620000002100 */
[----:B------:R-:W-:Y:S01]  /*63b0*/  FMNMX.FTZ R20, R138, R8, !PT ;  /* 0x000000088a147209 */ /* 0x000fe20007810000 */
[----:B------:R-:W-:Y:S01]  /*63c0*/  ULOP3.LUT UR4, UR4, 0x3fff, URZ, 0xc0, !UPT ;  /* 0x00003fff04047892 */ /* 0x000fe2000f8ec03f */
[----:B------:R-:W-:-:S02]  /*63d0*/  FMNMX.FTZ R3, R137, R0, !PT ;  /* 0x0000000089037209 */ /* 0x000fc40007810000 */
[----:B------:R-:W-:Y:S01]  /*63e0*/  FMNMX.FTZ R21, R139, R20, !PT ;  /* 0x000000148b157209 */ /* 0x000fe20007810000 */
[----:B------:R-:W-:Y:S01]  /*63f0*/  ULOP3.LUT UR6, UR4, 0x2400000, URZ, 0xfc, !UPT ;  /* 0x0240000004067892 */ /* 0x000fe2000f8efc3f */
[----:B------:R-:W-:Y:S01]  /*6400*/  FMNMX.FTZ R0, R140, R3, !PT ;  /* 0x000000038c007209 */ /* 0x000fe20007810000 */
[----:B------:R-:W-:Y:S01]  /*6410*/  ULOP3.LUT UR4, UR61, 0x10000, URZ, 0xfc, !UPT ;  /* 0x000100003d047892 */ /* 0x000fe2000f8efc3f */
[----:B------:R-:W-:Y:S01]  /*6420*/  FMNMX.FTZ R22, R142, R21, !PT ;  /* 0x000000158e167209 */ /* 0x000fe20007810000 */
[----:B------:R-:W-:Y:S01]  /*6430*/  UIMAD UR6, UR5, 0x6c0, UR6 ;  /* 0x000006c0050678a4 */ /* 0x000fe2000f8e0206 */
[----:B------:R-:W-:Y:S02]  /*6440*/  FMNMX.FTZ R3, R141, R0, !PT ;  /* 0x000000008d037209 */ /* 0x000fe40007810000 */
[----:B------:R-:W-:Y:S02]  /*6450*/  FMNMX.FTZ R23, R143, R22, !PT ;  /* 0x000000168f177209 */ /* 0x000fe40007810000 */
[----:B------:R-:W-:Y:S01]  /*6460*/  UMOV UR32, UR4 ;  /* 0x0000000400207c82 */ /* 0x000fe20008000000 */
[----:B------:R-:W-:Y:S01]  /*6470*/  FMNMX.FTZ R0, R128, R3, !PT ;  /* 0x0000000380007209 */ /* 0x000fe20007810000 */
[----:B------:R-:W-:Y:S01]  /*6480*/  UMOV UR34, UR6 ;  /* 0x0000000600227c82 */ /* 0x000fe20008000000 */
[----:B------:R-:W-:Y:S01]  /*6490*/  FMNMX.FTZ R22, R130, R23, !PT ;  /* 0x0000001782167209 */ /* 0x000fe20007810000 */
[----:B------:R-:W-:Y:S01]  /*64a0*/  HGMMA.64x96x16.F32 R24, gdesc[UR32].tnspB, R24, gsb0 ;  /* 0x41600000201879f0 */ /* 0x000fe20008000818 */
[----:B------:R-:W-:Y:S01]  /*64b0*/  UIADD3 UR32, UR4, 0x180, URZ ;  /* 0x0000018004207890 */ /* 0x000fe2000fffe03f */
[----:B------:R-:W-:Y:S01]  /*64c0*/  FMNMX.FTZ R3, R129, R0, !PT ;  /* 0x0000000081037209 */ /* 0x000fe20007810000 */
[----:B------:R-:W-:Y:S01]  /*64d0*/  UIADD3 UR34, UR6, 0x40, URZ ;  /* 0x0000004006227890 */ /* 0x000fe2000fffe03f */
[----:B------:R-:W-:Y:S01]  /*64e0*/  FMNMX.FTZ R23, R131, R22, !PT ;  /* 0x0000001683177209 */ /* 0x000fe20007810000 */
[----:B------:R-:W-:Y:S01]  /*64f0*/  UMOV UR33, 0xc0000010 ;  /* 0xc000001000217882 */ /* 0x000fe20000000000 */
[----:B------:R-:W-:Y:S01]  /*6500*/  UMOV UR35, 0x80000020 ;  /* 0x8000002000237882 */ /* 0x000fe20000000000 */
[----:B------:R-:W-:-:S04]  /*6510*/  FMNMX.FTZ R0, R132, R3, !PT ;  /* 0x0000000384007209 */ /* 0x000fc80007810000 */
[----:B------:R-:W-:Y:S02]  /*6520*/  FMNMX.FTZ R3, R133, R0, !PT ;  /* 0x0000000085037209 */ /* 0x000fe40007810000 */
[----:B-1----:R-:W-:Y:S02]  /*6530*/  ISETP.GE.U32.AND P2, PT, R152, 0x180, PT ;  /* 0x000001809800780c */ /* 0x002fe40003f46070 */
[----:B------:R-:W-:Y:S02]  /*6540*/  FMNMX.FTZ R0, R120, R3, !PT ;  /* 0x0000000378007209 */ /* 0x000fe40007810000 */
[----:B------:R-:W-:Y:S02]  /*6550*/  SHF.R.U32.HI R152, RZ, 0x7, R152 ;  /* 0x00000007ff987819 */ /* 0x000fe40000011698 */
[----:B------:R-:W-:-:S04]  /*6560*/  FMNMX.FTZ R3, R121, R0, !PT ;  /* 0x0000000079037209 */ /* 0x000fc80007810000 */
        /* <DEDUP_REMOVED lines=19> */
[----:B------:R-:W-:Y:S01]  /*66a0*/  FMNMX.FTZ R3, R81, R0, !PT ;  /* 0x0000000051037209 */ /* 0x000fe20007810000 */
[----:B------:R-:W-:Y:S02]  /*66b0*/  WARPGROUP.DEPBAR.LE gsb0, 0x0 ;  /* 0x00008000000079c5 */ /* 0x000fe40000010000 */
[----:B------:R-:W-:Y:S01]  /*66c0*/  WARPGROUP.ARRIVE ;  /* 0x00000000000079c5 */ /* 0x000fe20000000000 */
[----:B------:R-:W-:-:S04]  /*66d0*/  FMNMX.FTZ R0, R84, R3, !PT ;  /* 0x0000000354007209 */ /* 0x000fc80007810000 */
[----:B------:R-:W-:Y:S01]  /*66e0*/  FMNMX.FTZ R3, R85, R0, !PT ;  /* 0x0000000055037209 */ /* 0x000fe20007810000 */
[----:B------:R-:W-:Y:S01]  /*66f0*/  HGMMA.64x96x16.F32 R24, gdesc[UR32].tnspB, R24, gsb0 ;  /* 0x41600000201879f0 */ /* 0x000fe20008000818 */
[----:B------:R-:W-:Y:S02]  /*6700*/  UIADD3 UR32, UR4, 0x300, URZ ;  /* 0x0000030004207890 */ /* 0x000fe4000fffe03f */
[----:B------:R-:W-:Y:S01]  /*6710*/  UIADD3 UR34, UR6, 0x80, URZ ;  /* 0x0000008006227890 */ /* 0x000fe2000fffe03f */
[----:B------:R-:W-:Y:S01]  /*6720*/  FMNMX.FTZ R0, R72, R3, !PT ;  /* 0x0000000348007209 */ /* 0x000fe20007810000 */
[----:B------:R-:W-:Y:S01]  /*6730*/  UMOV UR33, 0xc0000010 ;  /* 0xc000001000217882 */ /* 0x000fe20000000000 */
[----:B------:R-:W-:Y:S02]  /*6740*/  UMOV UR35, 0x80000020 ;  /* 0x8000002000237882 */ /* 0x000fe40000000000 */
[----:B------:R-:W-:-:S04]  /*6750*/  FMNMX.FTZ R3, R73, R0, !PT ;  /* 0x0000000049037209 */ /* 0x000fc80007810000 */
[----:B------:R-:W-:Y:S02]  /*6760*/  FMNMX.FTZ R0, R76, R3, !PT ;  /* 0x000000034c007209 */ /* 0x000fe40007810000 */
[----:B------:R-:W1:Y:S02]  /*6770*/  LDC R3, c[0x0][0x988] ;  /* 0x00026200ff037b82 */ /* 0x000e640000000800 */
[----:B------:R-:W-:-:S05]  /*6780*/  FMNMX.FTZ R9, R77, R0, !PT ;  /* 0x000000004d097209 */ /* 0x000fca0007810000 */
[----:B------:R-:W2:Y:S02]  /*6790*/  SHFL.BFLY PT, R0, R9, 0x2, 0x1f ;  /* 0x0c401f0009007f89 */ /* 0x000ea400000e0000 */
[----:B--2---:R-:W-:-:S05]  /*67a0*/  FMNMX.FTZ R11, R9, R0, !PT ;  /* 0x00000000090b7209 */ /* 0x004fca0007810000 */
[----:B------:R-:W2:Y:S02]  /*67b0*/  SHFL.BFLY PT, R0, R11, 0x1, 0x1f ;  /* 0x0c201f000b007f89 */ /* 0x000ea400000e0000 */
[----:B--2---:R-:W-:-:S05]  /*67c0*/  FMNMX.FTZ R0, R11, R0, !PT ;  /* 0x000000000b007209 */ /* 0x004fca0007810000 */
[----:B------:R-:W-:-:S04]  /*67d0*/  FADD.FTZ R10, -R0, R5 ;  /* 0x00000005000a7221 */ /* 0x000fc80000010100 */
[-C--:B-1----:R-:W-:Y:S01]  /*67e0*/  FMUL.FTZ R5, R10, R3.reuse ;  /* 0x000000030a057220 */ /* 0x082fe20000410000 */
[----:B------:R-:W-:-:S04]  /*67f0*/  FMUL.FTZ R10, R0, R3 ;  /* 0x00000003000a7220 */ /* 0x000fc80000410000 */
[-CC-:B------:R-:W-:Y:S01]  /*6800*/  FFMA.FTZ R14, R128, R3.reuse, -R10.reuse ;  /* 0x00000003800e7223 */ /* 0x180fe2000001080a */
[--C-:B------:R-:W-:Y:S01]  /*6810*/  FFMA.FTZ R128, R120, R3, -R10.reuse ;  /* 0x0000000378807223 */ /* 0x100fe2000001080a */
[----:B------:R-:W-:Y:S01]  /*6820*/  FMNMX.FTZ R120, R134, R23, !PT ;  /* 0x0000001786787209 */ /* 0x000fe20007810000 */
[-CC-:B------:R-:W-:Y:S01]  /*6830*/  FFMA.FTZ R23, R121, R3.reuse, -R10.reuse ;  /* 0x0000000379177223 */ /* 0x180fe2000001080a */
[-CC-:B------:R-:W-:Y:S01]  /*6840*/  FFMA.FTZ R15, R129, R3.reuse, -R10.reuse ;  /* 0x00000003810f7223 */ /* 0x180fe2000001080a */
[-CC-:B------:R-:W-:Y:S01]  /*6850*/  FFMA.FTZ R129, R124, R3.reuse, -R10.reuse ;  /* 0x000000037c817223 */ /* 0x180fe2000001080a */
[----:B------:R-:W-:Y:S01]  /*6860*/  FMNMX.FTZ R121, R135, R120, !PT ;  /* 0x0000007887797209 */ /* 0x000fe20007810000 */
[-CC-:B------:R-:W-:Y:S01]  /*6870*/  FFMA.FTZ R132, R132, R3.reuse, -R10.reuse ;  /* 0x0000000384847223 */ /* 0x180fe2000001080a */
[----:B------:R-:W-:Y:S01]  /*6880*/  MUFU.EX2 R22, R128 ;  /* 0x0000008000167308 */ /* 0x000fe20000000800 */
[--C-:B------:R-:W-:Y:S01]  /*6890*/  FFMA.FTZ R9, R136, R3, -R10.reuse ;  /* 0x0000000388097223 */ /* 0x100fe2000001080a */
[----:B------:R-:W-:Y:S01]  /*68a0*/  FMNMX.FTZ R120, R122, R121, !PT ;  /* 0x000000797a787209 */ /* 0x000fe20007810000 */
[-CC-:B------:R-:W-:Y:S01]  /*68b0*/  FFMA.FTZ R11, R137, R3.reuse, -R10.reuse ;  /* 0x00000003890b7223 */ /* 0x180fe2000001080a */
[-CC-:B------:R-:W-:Y:S01]  /*68c0*/  FFMA.FTZ R12, R140, R3.reuse, -R10.reuse ;  /* 0x000000038c0c7223 */ /* 0x180fe2000001080a */
[----:B------:R-:W-:Y:S01]  /*68d0*/  FFMA.FTZ R13, R141, R3, -R10 ;  /* 0x000000038d0d7223 */ /* 0x000fe2000001080a */
[----:B------:R-:W-:-:S02]  /*68e0*/  WARPGROUP.DEPBAR.LE gsb0, 0x0 ;  /* 0x00008000000079c5 */ /* 0x000fc40000010000 */
[----:B------:R-:W-:Y:S01]  /*68f0*/  WARPGROUP.ARRIVE ;  /* 0x00000000000079c5 */ /* 0x000fe20000000000 */
[----:B------:R-:W-:Y:S01]  /*6900*/  FMNMX.FTZ R121, R123, R120, !PT ;  /* 0x000000787b797209 */ /* 0x000fe20007810000 */
[----:B------:R1:W-:Y:S01]  /*6910*/  MUFU.EX2 R20, R132 ;  /* 0x0000008400147308 */ /* 0x0003e20000000800 */
[-CC-:B------:R-:W-:Y:S01]  /*6920*/  FFMA.FTZ R21, R133, R3.reuse, -R10.reuse ;  /* 0x0000000385157223 */ /* 0x180fe2000001080a */
[--C-:B------:R-:W-:Y:S01]  /*6930*/  FFMA.FTZ R112, R112, R3, -R10.reuse ;  /* 0x0000000370707223 */ /* 0x100fe2000001080a */
[----:B------:R-:W-:Y:S01]  /*6940*/  FMNMX.FTZ R124, R126, R121, !PT ;  /* 0x000000797e7c7209 */ /* 0x000fe20007810000 */
[----:B------:R-:W-:Y:S01]  /*6950*/  HGMMA.64x96x16.F32 R24, gdesc[UR32].tnspB, R24, gsb0 ;  /* 0x41600000201879f0 */ /* 0x000fe20008000818 */
[----:B------:R-:W-:Y:S01]  /*6960*/  UIADD3 UR32, UR4, 0x480, URZ ;  /* 0x0000048004207890 */ /* 0x000fe2000fffe03f */
[-CC-:B------:R-:W-:Y:S01]  /*6970*/  FFMA.FTZ R121, R125, R3.reuse, -R10.reuse ;  /* 0x000000037d797223 */ /* 0x180fe2000001080a */
[----:B------:R-:W-:Y:S01]  /*6980*/  UIADD3 UR34, UR6, 0xc0, URZ ;  /* 0x000000c006227890 */ /* 0x000fe2000fffe03f */
[----:B------:R-:W-:Y:S01]  /*6990*/  FMNMX.FTZ R125, R127, R124, !PT ;  /* 0x0000007c7f7d7209 */ /* 0x000fe20007810000 */
[----:B------:R-:W-:Y:S01]  /*69a0*/  UMOV UR33, 0xc0000010 ;  /* 0xc000001000217882 */ /* 0x000fe20000000000 */
[----:B------:R-:W-:Y:S01]  /*69b0*/  UMOV UR35, 0x80000020 ;  /* 0x8000002000237882 */ /* 0x000fe20000000000 */
[--C-:B-1----:R-:W-:Y:S01]  /*69c0*/  FFMA.FTZ R132, R76, R3, -R10.reuse ;  /* 0x000000034c847223 */ /* 0x102fe2000001080a */
[----:B------:R-:W-:Y:S01]  /*69d0*/  FMNMX.FTZ R124, R114, R125, !PT ;  /* 0x0000007d727c7209 */ /* 0x000fe20007810000 */
[----:B------:R-:W-:Y:S01]  /*69e0*/  MUFU.EX2 R120, R129 ;  /* 0x0000008100787308 */ /* 0x000fe20000000800 */
[-CC-:B------:R-:W-:Y:S01]  /*69f0*/  FFMA.FTZ R113, R113, R3.reuse, -R10.reuse ;  /* 0x0000000371717223 */ /* 0x180fe2000001080a */
[-CC-:B------:R-:W-:Y:S01]  /*6a00*/  FFMA.FTZ R116, R116, R3.reuse, -R10.reuse ;  /* 0x0000000374747223 */ /* 0x180fe2000001080a */
[----:B------:R-:W-:Y:S01]  /*6a10*/  FMNMX.FTZ R125, R115, R124, !PT ;  /* 0x0000007c737d7209 */ /* 0x000fe20007810000 */
[-CC-:B------:R-:W-:Y:S01]  /*6a20*/  FFMA.FTZ R117, R117, R3.reuse, -R10.reuse ;  /* 0x0000000375757223 */ /* 0x180fe2000001080a */
        /* <DEDUP_REMOVED lines=24> */
[----:B------:R-:W-:Y:S01]  /*6bb0*/  FFMA.FTZ R77, R77, R3, -R10 ;  /* 0x000000034d4d7223 */ /* 0x000fe2000001080a */
[----:B------:R-:W-:Y:S01]  /*6bc0*/  IMAD.U32 R10, RZ, RZ, UR38 ;  /* 0x00000026ff0a7e24 */ /* 0x000fe2000f8e00ff */
[----:B------:R-:W-:Y:S01]  /*6bd0*/  FMNMX.FTZ R124, R98, R125, !PT ;  /* 0x0000007d627c7209 */ /* 0x000fe20007810000 */
[----:B------:R-:W-:Y:S03]  /*6be0*/  MUFU.EX2 R5, R5 ;  /* 0x0000000500057308 */ /* 0x000fe60000000800 */
[----:B------:R-:W-:-:S02]  /*6bf0*/  FMNMX.FTZ R125, R99, R124, !PT ;  /* 0x0000007c637d7209 */ /* 0x000fc40007810000 */
[----:B------:R-:W-:Y:S02]  /*6c00*/  @!P1 LEA R10, R10, UR39, 0x3 ;  /* 0x000000270a0a9c11 */ /* 0x000fe4000f8e18ff */
[----:B------:R-:W-:Y:S01]  /*6c10*/  FMNMX.FTZ R124, R102, R125, !PT ;  /* 0x0000007d667c7209 */ /* 0x000fe20007810000 */
[----:B------:R-:W1:Y:S02]  /*6c20*/  MUFU.EX2 R9, R9 ;  /* 0x0000000900097308 */ /* 0x000e640000000800 */
[----:B------:R-:W-:Y:S01]  /*6c30*/  @!P1 VIADD R10, R10, 0x31c40 ;  /* 0x00031c400a0a9836 */ /* 0x000fe20000000000 */
[----:B------:R-:W-:-:S04]  /*6c40*/  FMNMX.FTZ R125, R103, R124, !PT ;  /* 0x0000007c677d7209 */ /* 0x000fc80007810000 */
[----:B------:R-:W-:Y:S01]  /*6c50*/  FMNMX.FTZ R124, R90, R125, !PT ;  /* 0x0000007d5a7c7209 */ /* 0x000fe20007810000 */
[----:B------:R-:W2:Y:S01]  /*6c60*/  MUFU.EX2 R11, R11 ;  /* 0x0000000b000b7308 */ /* 0x000ea20000000800 */
[----:B------:R-:W-:Y:S02]  /*6c70*/  @!P1 PRMT R10, RZ, 0x654, R10 ;  /* 0x00000654ff0a9816 */ /* 0x000fe4000000000a */
[----:B------:R-:W-:-:S04]  /*6c80*/  FMNMX.FTZ R125, R91, R124, !PT ;  /* 0x0000007c5b7d7209 */ /* 0x000fc80007810000 */
[----:B------:R-:W-:Y:S01]  /*6c90*/  FMNMX.FTZ R124, R94, R125, !PT ;  /* 0x0000007d5e7c7209 */ /* 0x000fe20007810000 */
[----:B------:R-:W3:Y:S01]  /*6ca0*/  MUFU.EX2 R12, R12 ;  /* 0x0000000c000c7308 */ /* 0x000ee20000000800 */
[----:B-1----:R-:W-:Y:S02]  /*6cb0*/  FFMA.FTZ R6, R5, R6, R9 ;  /* 0x0000000605067223 */ /* 0x002fe40000010009 */
[----:B------:R-:W-:-:S04]  /*6cc0*/  FMNMX.FTZ R125, R95, R124, !PT ;  /* 0x0000007c5f7d7209 */ /* 0x000fc80007810000 */
[----:B------:R-:W-:Y:S01]  /*6cd0*/  FMNMX.FTZ R124, R82, R125, !PT ;  /* 0x0000007d527c7209 */ /* 0x000fe20007810000 */
[----:B------:R-:W1:Y:S03]  /*6ce0*/  MUFU.EX2 R13, R13 ;  /* 0x0000000d000d7308 */ /* 0x000e660000000800 */
[----:B------:R-:W-:-:S04]  /*6cf0*/  FMNMX.FTZ R125, R83, R124, !PT ;  /* 0x0000007c537d7209 */ /* 0x000fc80007810000 */
[----:B------:R-:W-:Y:S01]  /*6d00*/  FMNMX.FTZ R124, R86, R125, !PT ;  /* 0x0000007d567c7209 */ /* 0x000fe20007810000 */
[----:B------:R-:W4:Y:S03]  /*6d10*/  MUFU.EX2 R14, R14 ;  /* 0x0000000e000e7308 */ /* 0x000f260000000800 */
[----:B------:R-:W-:-:S04]  /*6d20*/  FMNMX.FTZ R125, R87, R124, !PT ;  /* 0x0000007c577d7209 */ /* 0x000fc80007810000 */
[----:B------:R-:W-:Y:S01]  /*6d30*/  FMNMX.FTZ R124, R74, R125, !PT ;  /* 0x0000007d4a7c7209 */ /* 0x000fe20007810000 */
[----:B------:R-:W-:Y:S03]  /*6d40*/  MUFU.EX2 R15, R15 ;  /* 0x0000000f000f7308 */ /* 0x000fe60000000800 */
[----:B------:R-:W-:-:S04]  /*6d50*/  FMNMX.FTZ R125, R75, R124, !PT ;  /* 0x0000007c4b7d7209 */ /* 0x000fc80007810000 */
[----:B------:R-:W-:Y:S01]  /*6d60*/  FMNMX.FTZ R124, R78, R125, !PT ;  /* 0x0000007d4e7c7209 */ /* 0x000fe20007810000 */
[----:B------:R-:W-:Y:S03]  /*6d70*/  MUFU.EX2 R21, R21 ;  /* 0x0000001500157308 */ /* 0x000fe60000000800 */
[----:B------:R-:W-:Y:S01]  /*6d80*/  FMNMX.FTZ R124, R79, R124, !PT ;  /* 0x0000007c4f7c7209 */ /* 0x000fe20007810000 */
[----:B------:R-:W-:Y:S02]  /*6d90*/  WARPGROUP.DEPBAR.LE gsb0, 0x0 ;  /* 0x00008000000079c5 */ /* 0x000fe40000010000 */
[----:B------:R-:W-:Y:S02]  /*6da0*/  WARPGROUP.ARRIVE ;  /* 0x00000000000079c5 */ /* 0x000fe40000000000 */
[----:B------:R-:W5:Y:S01]  /*6db0*/  SHFL.BFLY PT, R125, R124, 0x2, 0x1f ;  /* 0x0c401f007c7d7f89 */ /* 0x000f6200000e0000 */
[----:B------:R-:W-:Y:S03]  /*6dc0*/  MUFU.EX2 R23, R23 ;  /* 0x0000001700177308 */ /* 0x000fe60000000800 */
[----:B------:R-:W-:Y:S01]  /*6dd0*/  HGMMA.64x96x16.F32 R24, gdesc[UR32].tnspB, R24, gsb0 ;  /* 0x41600000201879f0 */ /* 0x000fe20008000818 */
[----:B------:R-:W-:-:S02]  /*6de0*/  UIADD3 UR32, UR4, 0x600, URZ ;  /* 0x0000060004207890 */ /* 0x000fc4000fffe03f */
[----:B------:R-:W-:Y:S02]  /*6df0*/  UIADD3 UR34, UR6, 0x100, URZ ;  /* 0x0000010006227890 */ /* 0x000fe4000fffe03f */
[----:B------:R-:W-:Y:S01]  /*6e00*/  MUFU.EX2 R121, R121 ;  /* 0x0000007900797308 */ /* 0x000fe20000000800 */
[----:B------:R-:W-:Y:S01]  /*6e10*/  UMOV UR33, 0xc0000010 ;  /* 0xc000001000217882 */ /* 0x000fe20000000000 */
[----:B------:R-:W-:-:S06]  /*6e20*/  UMOV UR35, 0x80000020 ;  /* 0x8000002000237882 */ /* 0x000fcc0000000000 */
[----:B------:R-:W-:Y:S01]  /*6e30*/  MUFU.EX2 R112, R112 ;  /* 0x0000007000707308 */ /* 0x000fe20000000800 */
[----:B-----5:R-:W-:-:S07]  /*6e40*/  FMNMX.FTZ R125, R124, R125, !PT ;  /* 0x0000007d7c7d7209 */ /* 0x020fce0007810000 */
[----:B------:R-:W-:Y:S01]  /*6e50*/  MUFU.EX2 R113, R113 ;  /* 0x0000007100717308 */ /* 0x000fe20000000800 */
[----:B------:R-:W5:Y:S07]  /*6e60*/  SHFL.BFLY PT, R124, R125, 0x1, 0x1f ;  /* 0x0c201f007d7c7f89 */ /* 0x000f6e00000e0000 */
[----:B------:R-:W-:Y:S08]  /*6e70*/  MUFU.EX2 R116, R116 ;  /* 0x0000007400747308 */ /* 0x000ff00000000800 */
[----:B------:R-:W-:Y:S08]  /*6e80*/  MUFU.EX2 R117, R117 ;  /* 0x0000007500757308 */ /* 0x000ff00000000800 */
[----:B------:R-:W-:Y:S01]  /*6e90*/  MUFU.EX2 R104, R104 ;  /* 0x0000006800687308 */ /* 0x000fe20000000800 */
[----:B-----5:R-:W-:-:S07]  /*6ea0*/  FMNMX.FTZ R76, R125, R124, !PT ;  /* 0x0000007c7d4c7209 */ /* 0x020fce0007810000 */
[----:B------:R5:W-:Y:S01]  /*6eb0*/  MUFU.EX2 R124, R132 ;  /* 0x00000084007c7308 */ /* 0x000be20000000800 */
[C---:B------:R-:W-:Y:S01]  /*6ec0*/  FMUL.FTZ R128, R76.reuse, R3 ;  /* 0x000000034c807220 */ /* 0x040fe20000410000 */
[----:B------:R-:W-:-:S03]  /*6ed0*/  FADD.FTZ R8, -R76, R8 ;  /* 0x000000084c087221 */ /* 0x000fc60000010100 */
[-CC-:B------:R-:W-:Y:S01]  /*6ee0*/  FFMA.FTZ R129, R138, R3.reuse, -R128.reuse ;  /* 0x000000038a817223 */ /* 0x180fe20000010880 */
[-C--:B------:R-:W-:Y:S01]  /*6ef0*/  FMUL.FTZ R8, R8, R3.reuse ;  /* 0x0000000308087220 */ /* 0x080fe20000410000 */
[----:B------:R-:W-:Y:S02]  /*6f00*/  IMAD.U32 R138, RZ, RZ, UR5 ;  /* 0x00000005ff8a7e24 */ /* 0x000fe4000f8e00ff */
[-CC-:B------:R-:W-:Y:S01]  /*6f10*/  FFMA.FTZ R133, R139, R3.reuse, -R128.reuse ;  /* 0x000000038b857223 */ /* 0x180fe20000010880 */
[-CC-:B-----5:R-:W-:Y:S01]  /*6f20*/  FFMA.FTZ R132, R142, R3.reuse, -R128.reuse ;  /* 0x000000038e847223 */ /* 0x1a0fe20000010880 */
[----:B------:R5:W-:Y:S01]  /*6f30*/  MUFU.EX2 R125, R8 ;  /* 0x00000008007d7308 */ /* 0x000be20000000800 */
[-CC-:B------:R-:W-:Y:S01]  /*6f40*/  FFMA.FTZ R136, R143, R3.reuse, -R128.reuse ;  /* 0x000000038f887223 */ /* 0x180fe20000010880 */
[----:B------:R-:W-:Y:S01]  /*6f50*/  @!P1 LEA R138, R138, UR39, 0x3 ;  /* 0x000000278a8a9c11 */ /* 0x000fe2000f8e18ff */
[-CC-:B------:R-:W-:Y:S01]  /*6f60*/  FFMA.FTZ R137, R131, R3.reuse, -R128.reuse ;  /* 0x0000000383897223 */ /* 0x180fe20000010880 */
[-CC-:B------:R-:W-:Y:S01]  /*6f70*/  FFMA.FTZ R131, R134, R3.reuse, -R128.reuse ;  /* 0x0000000386837223 */ /* 0x180fe20000010880 */
[-CC-:B------:R-:W-:Y:S01]  /*6f80*/  FFMA.FTZ R134, R123, R3.reuse, -R128.reuse ;  /* 0x000000037b867223 */ /* 0x180fe20000010880 */
[----:B------:R-:W-:Y:S01]  /*6f90*/  FFMA.FTZ R130, R130, R3, -R128 ;  /* 0x0000000382827223 */ /* 0x000fe20000010880 */
[----:B------:R-:W-:Y:S01]  /*6fa0*/  @!P1 VIADD R138, R138, 0x31c60 ;  /* 0x00031c608a8a9836 */ /* 0x000fe20000000000 */
[----:B------:R-:W4:Y:S01]  /*6fb0*/  MUFU.EX2 R129, R129 ;  /* 0x0000008100817308 */ /* 0x000f220000000800 */
[----:B-----5:R-:W-:-:S02]  /*6fc0*/  VIADD R8, R152, 0x9 ;  /* 0x0000000998087836 */ /* 0x020fc40000000000 */
[-CC-:B------:R-:W-:Y:S01]  /*6fd0*/  FFMA.FTZ R123, R126, R3.reuse, -R128.reuse ;  /* 0x000000037e7b7223 */ /* 0x180fe20000010880 */
[-CC-:B------:R-:W-:Y:S01]  /*6fe0*/  FFMA.FTZ R126, R127, R3.reuse, -R128.reuse ;  /* 0x000000037f7e7223 */ /* 0x180fe20000010880 */
[-C--:B------:R-:W-:Y:S01]  /*6ff0*/  FFMA.FTZ R127, R115, R3.reuse, -R128 ;  /* 0x00000003737f7223 */ /* 0x080fe20000010880 */
[----:B------:R-:W-:Y:S01]  /*7000*/  @!P1 PRMT R138, RZ, 0x654, R138 ;  /* 0x00000654ff8a9816 */ /* 0x000fe2000000008a */
[-CC-:B------:R-:W-:Y:S01]  /*7010*/  FFMA.FTZ R115, R118, R3.reuse, -R128.reuse ;  /* 0x0000000376737223 */ /* 0x180fe20000010880 */
[----:B------:R-:W-:Y:S01]  /*7020*/  SEL R8, R8, 0x9, !P2 ;  /* 0x0000000908087807 */ /* 0x000fe20005000000 */
[----:B------:R-:W5:Y:S01]  /*7030*/  MUFU.EX2 R133, R133 ;  /* 0x0000008500857308 */ /* 0x000f620000000800 */
[-CC-:B------:R-:W-:Y:S01]  /*7040*/  FFMA.FTZ R107, R107, R3.reuse, -R128.reuse ;  /* 0x000000036b6b7223 */ /* 0x180fe20000010880 */
[-CC-:B------:R-:W-:Y:S01]  /*7050*/  FFMA.FTZ R118, R119, R3.reuse, -R128.reuse ;  /* 0x0000000377767223 */ /* 0x180fe20000010880 */
[-CC-:B------:R-:W-:Y:S01]  /*7060*/  FFMA.FTZ R119, R111, R3.reuse, -R128.reuse ;  /* 0x000000036f777223 */ /* 0x180fe20000010880 */
[-CC-:B------:R-:W-:Y:S01]  /*7070*/  FFMA.FTZ R135, R135, R3.reuse, -R128.reuse ;  /* 0x0000000387877223 */ /* 0x180fe20000010880 */
[-CC-:B------:R-:W-:Y:S01]  /*7080*/  FFMA.FTZ R122, R122, R3.reuse, -R128.reuse ;  /* 0x000000037a7a7223 */ /* 0x180fe20000010880 */
[-CC-:B------:R-:W-:Y:S01]  /*7090*/  FFMA.FTZ R114, R114, R3.reuse, -R128.reuse ;  /* 0x0000000372727223 */ /* 0x180fe20000010880 */
[-CC-:B------:R-:W-:Y:S01]  /*70a0*/  FFMA.FTZ R103, R103, R3.reuse, -R128.reuse ;  /* 0x0000000367677223 */ /* 0x180fe20000010880 */
        /* <DEDUP_REMOVED lines=12> */
[----:B------:R-:W-:Y:S01]  /*7170*/  FFMA.FTZ R79, R79, R3, -R128 ;  /* 0x000000034f4f7223 */ /* 0x000fe20000010880 */
[C---:B------:R-:W-:Y:S01]  /*7180*/  ISETP.GT.AND P2, PT, R4.reuse, RZ, PT ;  /* 0x000000ff0400720c */ /* 0x040fe20003f44270 */
[----:B------:R-:W-:Y:S01]  /*7190*/  UMOV UR5, UR38 ;  /* 0x0000002600057c82 */ /* 0x000fe20008000000 */
[----:B------:R-:W-:Y:S01]  /*71a0*/  VIADD R4, R4, 0xffffffff ;  /* 0xffffffff04047836 */ /* 0x000fe20000000000 */
[----:B------:R-:W-:-:S02]  /*71b0*/  WARPGROUP.DEPBAR.LE gsb0, 0x0 ;  /* 0x00008000000079c5 */ /* 0x000fc40000010000 */
[----:B------:R-:W-:Y:S01]  /*71c0*/  WARPGROUP.ARRIVE ;  /* 0x00000000000079c5 */ /* 0x000fe20000000000 */
[----:B------:R-:W5:Y:S05]  /*71d0*/  MUFU.EX2 R130, R130 ;  /* 0x0000008200827308 */ /* 0x000f6a0000000800 */
[----:B------:R-:W-:Y:S01]  /*71e0*/  HGMMA.64x96x16.F32 R24, gdesc[UR32].tnspB, R24, gsb0 ;  /* 0x41600000201879f0 */ /* 0x000fe20008000818 */
[----:B------:R-:W-:Y:S02]  /*71f0*/  UIADD3 UR32, UR4, 0x780, URZ ;  /* 0x0000078004207890 */ /* 0x000fe4000fffe03f */
[----:B------:R-:W-:Y:S01]  /*7200*/  UIADD3 UR34, UR6, 0x140, URZ ;  /* 0x0000014006227890 */ /* 0x000fe2000fffe03f */
[----:B------:R-:W-:Y:S01]  /*7210*/  MUFU.EX2 R111, R107 ;  /* 0x0000006b006f7308 */ /* 0x000fe20000000800 */
[----:B------:R-:W-:Y:S01]  /*7220*/  UMOV UR33, 0xc0000010 ;  /* 0xc000001000217882 */ /* 0x000fe20000000000 */
[----:B------:R-:W-:-:S06]  /*7230*/  UMOV UR35, 0x80000020 ;  /* 0x8000002000237882 */ /* 0x000fcc0000000000 */
[----:B------:R2:W-:Y:S08]  /*7240*/  MUFU.EX2 R107, R119 ;  /* 0x00000077006b7308 */ /* 0x0005f00000000800 */
[----:B------:R-:W5:Y:S01]  /*7250*/  MUFU.EX2 R137, R137 ;  /* 0x0000008900897308 */ /* 0x000f620000000800 */
[----:B--2---:R-:W-:-:S07]  /*7260*/  FADD.FTZ R119, R11, R6 ;  /* 0x000000060b777221 */ /* 0x004fce0000010000 */
[----:B------:R-:W2:Y:S08]  /*7270*/  MUFU.EX2 R131, R131 ;  /* 0x0000008300837308 */ /* 0x000eb00000000800 */
        /* <DEDUP_REMOVED lines=8> */
[----:B------:R-:W2:Y:S01]  /*7300*/  MUFU.EX2 R118, R118 ;  /* 0x0000007600767308 */ /* 0x000ea20000000800 */
[----:B------:R-:W-:-:S02]  /*7310*/  WARPGROUP.DEPBAR.LE gsb0, 0x0 ;  /* 0x00008000000079c5 */ /* 0x000fc40000010000 */
[----:B------:R-:W-:-:S05]  /*7320*/  WARPGROUP.ARRIVE ;  /* 0x00000000000079c5 */ /* 0x000fca0000000000 */
[----:B------:R-:W2:Y:S01]  /*7330*/  MUFU.EX2 R106, R106 ;  /* 0x0000006a006a7308 */ /* 0x000ea20000000800 */
[----:B------:R-:W-:Y:S01]  /*7340*/  HGMMA.64x96x16.F32 R24, gdesc[UR32].tnspB, R24, gsb0 ;  /* 0x41600000201879f0 */ /* 0x000fe20008000818 */
[----:B------:R-:W-:Y:S02]  /*7350*/  UIADD3 UR32, UR4, 0x900, URZ ;  /* 0x0000090004207890 */ /* 0x000fe4000fffe03f */
[----:B------:R-:W-:Y:S01]  /*7360*/  UIADD3 UR34, UR6, 0x180, URZ ;  /* 0x0000018006227890 */ /* 0x000fe2000fffe03f */
[----:B------:R-:W-:Y:S01]  /*7370*/  UMOV UR33, 0xc0000010 ;  /* 0xc000001000217882 */ /* 0x000fe20000000000 */
[----:B------:R-:W-:Y:S02]  /*7380*/  UMOV UR35, 0x80000020 ;  /* 0x8000002000237882 */ /* 0x000fe40000000000 */
[----:B------:R-:W2:Y:S08]  /*7390*/  MUFU.EX2 R105, R105 ;  /* 0x0000006900697308 */ /* 0x000eb00000000800 */
[----:B------:R-:W2:Y:S08]  /*73a0*/  MUFU.EX2 R108, R108 ;  /* 0x0000006c006c7308 */ /* 0x000eb00000000800 */
[----:B------:R-:W2:Y:S08]  /*73b0*/  MUFU.EX2 R110, R110 ;  /* 0x0000006e006e7308 */ /* 0x000eb00000000800 */
[----:B------:R-:W2:Y:S08]  /*73c0*/  MUFU.EX2 R109, R109 ;  /* 0x0000006d006d7308 */ /* 0x000eb00000000800 */
[----:B------:R-:W2:Y:S08]  /*73d0*/  MUFU.EX2 R96, R96 ;  /* 0x0000006000607308 */ /* 0x000eb00000000800 */
[----:B------:R-:W-:Y:S08]  /*73e0*/  MUFU.EX2 R98, R98 ;  /* 0x0000006200627308 */ /* 0x000ff00000000800 */
[----:B------:R-:W2:Y:S08]  /*73f0*/  MUFU.EX2 R97, R97 ;  /* 0x0000006100617308 */ /* 0x000eb00000000800 */
[----:B------:R-:W-:Y:S08]  /*7400*/  MUFU.EX2 R100, R100 ;  /* 0x0000006400647308 */ /* 0x000ff00000000800 */
[----:B------:R-:W-:Y:S08]  /*7410*/  MUFU.EX2 R101, R101 ;  /* 0x0000006500657308 */ /* 0x000ff00000000800 */
[----:B------:R-:W-:Y:S08]  /*7420*/  MUFU.EX2 R88, R88 ;  /* 0x0000005800587308 */ /* 0x000ff00000000800 */
[----:B------:R-:W-:Y:S08]  /*7430*/  MUFU.EX2 R89, R89 ;  /* 0x0000005900597308 */ /* 0x000ff00000000800 */
[----:B------:R-:W-:Y:S01]  /*7440*/  MUFU.EX2 R92, R92 ;  /* 0x0000005c005c7308 */ /* 0x000fe20000000800 */
[----:B------:R-:W-:-:S02]  /*7450*/  WARPGROUP.DEPBAR.LE gsb0, 0x0 ;  /* 0x00008000000079c5 */ /* 0x000fc40000010000 */
[----:B------:R-:W-:-:S05]  /*7460*/  WARPGROUP.ARRIVE ;  /* 0x00000000000079c5 */ /* 0x000fca0000000000 */
[----:B------:R-:W-:Y:S01]  /*7470*/  MUFU.EX2 R94, R94 ;  /* 0x0000005e005e7308 */ /* 0x000fe20000000800 */
[----:B------:R-:W-:Y:S01]  /*7480*/  HGMMA.64x96x16.F32 R24, gdesc[UR32].tnspB, R24, gsb0 ;  /* 0x41600000201879f0 */ /* 0x000fe20008000818 */
[----:B------:R-:W-:Y:S02]  /*7490*/  UIADD3 UR32, UR4, 0xa80, URZ ;  /* 0x00000a8004207890 */ /* 0x000fe4000fffe03f */
[----:B------:R-:W-:-:S04]  /*74a0*/  UIADD3 UR34, UR6, 0x1c0, URZ ;  /* 0x000001c006227890 */ /* 0x000fc8000fffe03f */
[----:B------:R-:W-:Y:S01]  /*74b0*/  MUFU.EX2 R93, R93 ;  /* 0x0000005d005d7308 */ /* 0x000fe20000000800 */
[----:B------:R-:W-:Y:S01]  /*74c0*/  UMOV UR33, 0xc0000010 ;  /* 0xc000001000217882 */ /* 0x000fe20000000000 */
[----:B------:R-:W-:-:S06]  /*74d0*/  UMOV UR35, 0x80000020 ;  /* 0x8000002000237882 */ /* 0x000fcc0000000000 */
[----:B------:R-:W-:Y:S08]  /*74e0*/  MUFU.EX2 R95, R95 ;  /* 0x0000005f005f7308 */ /* 0x000ff00000000800 */
        /* <DEDUP_REMOVED lines=16> */
[----:B------:R-:W-:Y:S01]  /*75f0*/  UIADD3 UR34, UR6, 0x200, URZ ;  /* 0x0000020006227890 */ /* 0x000fe2000fffe03f */
[----:B------:R-:W-:Y:S01]  /*7600*/  UMOV UR33, 0xc0000010 ;  /* 0xc000001000217882 */ /* 0x000fe20000000000 */
[----:B------:R-:W-:Y:S02]  /*7610*/  UMOV UR35, 0x80000020 ;  /* 0x8000002000237882 */ /* 0x000fe40000000000 */
[----:B------:R-:W-:Y:S01]  /*7620*/  MUFU.EX2 R79, R79 ;  /* 0x0000004f004f7308 */ /* 0x000fe20000000800 */
[----:B------:R-:W-:Y:S01]  /*7630*/  UMOV UR6, UR60 ;  /* 0x0000003c00067c82 */ /* 0x000fe20008000000 */
[----:B------:R-:W-:-:S02]  /*7640*/  WARPGROUP.DEPBAR.LE gsb0, 0x0 ;  /* 0x00008000000079c5 */ /* 0x000fc40000010000 */
[----:B------:R-:W-:-:S06]  /*7650*/  WARPGROUP.ARRIVE ;  /* 0x00000000000079c5 */ /* 0x000fcc0000000000 */
[----:B------:R-:W-:Y:S03]  /*7660*/  HGMMA.64x96x16.F32 R24, gdesc[UR32].tnspB, R24, gsb0 ;  /* 0x41600000201879f0 */ /* 0x000fe60008000818 */
[----:B------:R-:W-:Y:S02]  /*7670*/  WARPGROUP.DEPBAR.LE gsb0, 0x0 ;  /* 0x00008000000079c5 */ /* 0x000fe40000010000 */
[----:B------:R3:W-:Y:S06]  /*7680*/  BAR.ARV R8, 0x100 ;  /* 0x000400080000751d */ /* 0x0007ec0000002000 */
[----:B------:R4:W-:Y:S01]  /*7690*/  @!P1 SYNCS.ARRIVE.TRANS64.RED.A1T0 RZ, [R10+URZ], RZ ;  /* 0x000000ff0aff99a7 */ /* 0x0009e2000810043f */
[-C--:B------:R-:W-:Y:S01]  /*76a0*/  FMUL.FTZ R24, R24, R5.reuse ;  /* 0x0000000518187220 */ /* 0x080fe20000410000 */
[----:B---3--:R-:W-:Y:S01]  /*76b0*/  FADD.FTZ R8, R12, R119 ;  /* 0x000000770c087221 */ /* 0x008fe20000010000 */
[-C--:B------:R-:W-:Y:S01]  /*76c0*/  FMUL.FTZ R25, R25, R5.reuse ;  /* 0x0000000519197220 */ /* 0x080fe20000410000 */
[-C--:B------:R-:W-:Y:S01]  /*76d0*/  FMUL.FTZ R28, R28, R5.reuse ;  /* 0x000000051c1c7220 */ /* 0x080fe20000410000 */
[-C--:B------:R-:W-:Y:S01]  /*76e0*/  FMUL.FTZ R29, R29, R5.reuse ;  /* 0x000000051d1d7220 */ /* 0x080fe20000410000 */
[----:B-1----:R-:W-:Y:S01]  /*76f0*/  FADD.FTZ R119, R13, R8 ;  /* 0x000000080d777221 */ /* 0x002fe20000010000 */
[----:B------:R-:W-:Y:S01]  /*7700*/  FMUL.FTZ R32, R32, R5 ;  /* 0x0000000520207220 */ /* 0x000fe20000410000 */
[----:B------:R1:W-:Y:S01]  /*7710*/  @!P1 SYNCS.ARRIVE.TRANS64.RED.A1T0 RZ, [R138+URZ], RZ ;  /* 0x000000ff8aff99a7 */ /* 0x0003e2000810043f */
[-CC-:B----4-:R-:W-:Y:S01]  /*7720*/  FFMA.FTZ R10, R99, R3.reuse, -R128.reuse ;  /* 0x00000003630a7223 */ /* 0x190fe20000010880 */
[-CC-:B------:R-:W-:Y:S01]  /*7730*/  FFMA.FTZ R99, R102, R3.reuse, -R128.reuse ;  /* 0x0000000366637223 */ /* 0x180fe20000010880 */
[--C-:B------:R-:W-:Y:S01]  /*7740*/  FFMA.FTZ R102, R91, R3, -R128.reuse ;  /* 0x000000035b667223 */ /* 0x100fe20000010880 */
[----:B------:R-:W-:Y:S01]  /*7750*/  FADD.FTZ R8, R14, R119 ;  /* 0x000000770e087221 */ /* 0x000fe20000010000 */
[----:B------:R3:W4:Y:S01]  /*7760*/  MUFU.EX2 R6, R10 ;  /* 0x0000000a00067308 */ /* 0x0007220000000800 */
[-C--:B------:R-:W-:Y:S01]  /*7770*/  FMUL.FTZ R33, R33, R5.reuse ;  /* 0x0000000521217220 */ /* 0x080fe20000410000 */
[----:B------:R-:W-:Y:S01]  /*7780*/  FMUL.FTZ R36, R36, R5 ;  /* 0x0000000524247220 */ /* 0x000fe20000410000 */
[----:B-1----:R-:W-:Y:S01]  /*7790*/  FFMA.FTZ R138, R125, R7, R129 ;  /* 0x000000077d8a7223 */ /* 0x002fe20000010081 */
[-CC-:B------:R-:W-:Y:S01]  /*77a0*/  FFMA.FTZ R7, R90, R3.reuse, -R128.reuse ;  /* 0x000000035a077223 */ /* 0x180fe20000010880 */
[----:B------:R-:W-:Y:S01]  /*77b0*/  FFMA.FTZ R90, R82, R3, -R128 ;  /* 0x00000003525a7223 */ /* 0x000fe20000010880 */
[-C--:B------:R-:W-:Y:S01]  /*77c0*/  FMUL.FTZ R37, R37, R5.reuse ;  /* 0x0000000525257220 */ /* 0x080fe20000410000 */
[----:B-----5:R-:W-:Y:S01]  /*77d0*/  FADD.FTZ R91, R133, R138 ;  /* 0x0000008a855b7221 */ /* 0x020fe20000010000 */
[----:B------:R1:W-:Y:S01]  /*77e0*/  MUFU.EX2 R82, R103 ;  /* 0x0000006700527308 */ /* 0x0003e20000000800 */
[-C--:B------:R-:W-:Y:S01]  /*77f0*/  FMUL.FTZ R40, R40, R5.reuse ;  /* 0x0000000528287220 */ /* 0x080fe20000410000 */
[-C--:B------:R-:W-:Y:S01]  /*7800*/  FMUL.FTZ R41, R41, R5.reuse ;  /* 0x0000000529297220 */ /* 0x080fe20000410000 */
[----:B------:R-:W-:Y:S01]  /*7810*/  FADD.FTZ R91, R132, R91 ;  /* 0x0000005b845b7221 */ /* 0x000fe20000010000 */
[-C--:B------:R-:W-:Y:S01]  /*7820*/  FMUL.FTZ R44, R44, R5.reuse ;  /* 0x000000052c2c7220 */ /* 0x080fe20000410000 */
[-C--:B------:R-:W-:Y:S01]  /*7830*/  FMUL.FTZ R45, R45, R5.reuse ;  /* 0x000000052d2d7220 */ /* 0x080fe20000410000 */
[-C--:B------:R-:W-:Y:S01]  /*7840*/  FMUL.FTZ R48, R48, R5.reuse ;  /* 0x0000000530307220 */ /* 0x080fe20000410000 */
[----:B------:R-:W-:Y:S01]  /*7850*/  FADD.FTZ R91, R136, R91 ;  /* 0x0000005b885b7221 */ /* 0x000fe20000010000 */
[----:B------:R-:W5:Y:S01]  /*7860*/  MUFU.EX2 R99, R99 ;  /* 0x0000006300637308 */ /* 0x000f620000000800 */
[-C--:B------:R-:W-:Y:S01]  /*7870*/  FMUL.FTZ R49, R49, R5.reuse ;  /* 0x0000000531317220 */ /* 0x080fe20000410000 */
[----:B------:R-:W-:Y:S01]  /*7880*/  FMUL.FTZ R52, R52, R5 ;  /* 0x0000000534347220 */ /* 0x000fe20000410000 */
[----:B---3--:R-:W-:Y:S01]  /*7890*/  FADD.FTZ R10, R130, R91 ;  /* 0x0000005b820a7221 */ /* 0x008fe20000010000 */
[----:B------:R-:W-:Y:S01]  /*78a0*/  FADD.FTZ R91, R15, R8 ;  /* 0x000000080f5b7221 */ /* 0x000fe20000010000 */
[----:B------:R-:W-:Y:S01]  /*78b0*/  F2FP.F16.F32.PACK_AB R8, R11, R9 ;  /* 0x000000090b08723e */ /* 0x000fe200000000ff */
[----:B------:R-:W-:Y:S01]  /*78c0*/  FMUL.FTZ R53, R53, R5 ;  /* 0x0000000535357220 */ /* 0x000fe20000410000 */
[----:B------:R-:W-:Y:S01]  /*78d0*/  FADD.FTZ R10, R137, R10 ;  /* 0x0000000a890a7221 */ /* 0x000fe20000010000 */
[----:B------:R-:W-:Y:S01]  /*78e0*/  FADD.FTZ R138, R20, R91 ;  /* 0x0000005b148a7221 */ /* 0x000fe20000010000 */
[----:B------:R-:W-:Y:S01]  /*78f0*/  F2FP.F16.F32.PACK_AB R9, R133, R129 ;  /* 0x000000818509723e */ /* 0x000fe200000000ff */
[----:B------:R-:W-:Y:S01]  /*7900*/  FFMA.FTZ R91, R74, R3, -R128 ;  /* 0x000000034a5b7223 */ /* 0x000fe20000010880 */
[----:B--2---:R-:W-:Y:S01]  /*7910*/  FADD.FTZ R140, R131, R10 ;  /* 0x0000000a838c7221 */ /* 0x004fe20000010000 */
[----:B------:R-:W-:Y:S01]  /*7920*/  F2FP.F16.F32.PACK_AB R10, R13, R12 ;  /* 0x0000000c0d0a723e */ /* 0x000fe200000000ff */
[----:B------:R-:W-:Y:S01]  /*7930*/  FADD.FTZ R11, R21, R138 ;  /* 0x0000008a150b7221 */ /* 0x000fe20000010000 */
[----:B------:R2:W-:Y:S01]  /*7940*/  MUFU.EX2 R74, R102 ;  /* 0x00000066004a7308 */ /* 0x0005e20000000800 */
[----:B------:R-:W-:Y:S01]  /*7950*/  FADD.FTZ R13, R135, R140 ;  /* 0x0000008c870d7221 */ /* 0x000fe20000010000 */
[-C--:B------:R-:W-:Y:S01]  /*7960*/  FMUL.FTZ R56, R56, R5.reuse ;  /* 0x0000000538387220 */ /* 0x080fe20000410000 */
[----:B------:R-:W-:Y:S01]  /*7970*/  FADD.FTZ R12, R22, R11 ;  /* 0x0000000b160c7221 */ /* 0x000fe20000010000 */
[----:B------:R-:W-:Y:S01]  /*7980*/  F2FP.F16.F32.PACK_AB R11, R136, R132 ;  /* 0x00000084880b723e */ /* 0x000fe200000000ff */
[----:B------:R-:W-:Y:S01]  /*7990*/  FADD.FTZ R13, R122, R13 ;  /* 0x0000000d7a0d7221 */ /* 0x000fe20000010000 */
[-C--:B------:R-:W-:Y:S01]  /*79a0*/  FMUL.FTZ R57, R57, R5.reuse ;  /* 0x0000000539397220 */ /* 0x080fe20000410000 */
[----:B-1----:R-:W-:Y:S01]  /*79b0*/  FADD.FTZ R103, R23, R12 ;  /* 0x0000000c17677221 */ /* 0x002fe20000010000 */
[----:B------:R-:W1:Y:S01]  /*79c0*/  MUFU.EX2 R7, R7 ;  /* 0x0000000700077308 */ /* 0x000e620000000800 */
[----:B------:R-:W-:Y:S01]  /*79d0*/  FADD.FTZ R12, R134, R13 ;  /* 0x0000000d860c7221 */ /* 0x000fe20000010000 */
[----:B------:R3:W-:Y:S01]  /*79e0*/  STSM.16.M88.4 [R2+0x24300], R8 ;  /* 0x0243000802007844 */ /* 0x0007e20000000200 */
[----:B------:R-:W-:Y:S01]  /*79f0*/  FADD.FTZ R132, R120, R103 ;  /* 0x0000006778847221 */ /* 0x000fe20000010000 */
[-C--:B------:R-:W-:Y:S01]  /*7a00*/  FMUL.FTZ R60, R60, R5.reuse ;  /* 0x000000053c3c7220 */ /* 0x080fe20000410000 */
[----:B------:R-:W-:Y:S01]  /*7a10*/  FADD.FTZ R13, R123, R12 ;  /* 0x0000000c7b0d7221 */ /* 0x000fe20000010000 */
[-C--:B------:R-:W-:Y:S01]  /*7a20*/  FMUL.FTZ R61, R61, R5.reuse ;  /* 0x000000053d3d7220 */ /* 0x080fe20000410000 */
[----:B------:R-:W-:Y:S01]  /*7a30*/  FADD.FTZ R103, R121, R132 ;  /* 0x0000008479677221 */ /* 0x000fe20000010000 */
[-C--:B------:R-:W-:Y:S01]  /*7a40*/  FMUL.FTZ R64, R64, R5.reuse ;  /* 0x0000000540407220 */ /* 0x080fe20000410000 */
[----:B------:R-:W-:Y:S01]  /*7a50*/  FADD.FTZ R13, R126, R13 ;  /* 0x0000000d7e0d7221 */ /* 0x000fe20000010000 */
[-C--:B------:R-:W-:Y:S01]  /*7a60*/  FMUL.FTZ R65, R65, R5.reuse ;  /* 0x0000000541417220 */ /* 0x080fe20000410000 */
[----:B------:R-:W-:Y:S01]  /*7a70*/  FADD.FTZ R12, R112, R103 ;  /* 0x00000067700c7221 */ /* 0x000fe20000010000 */
[----:B------:R-:W-:Y:S01]  /*7a80*/  F2FP.F16.F32.PACK_AB R112, R113, R112 ;  /* 0x000000707170723e */ /* 0x000fe200000000ff */
[-C--:B------:R-:W-:Y:S01]  /*7a90*/  FMUL.FTZ R68, R68, R5.reuse ;  /* 0x0000000544447220 */ /* 0x080fe20000410000 */
[----:B------:R-:W-:Y:S01]  /*7aa0*/  FMUL.FTZ R69, R69, R5 ;  /* 0x0000000545457220 */ /* 0x000fe20000410000 */
[-C--:B------:R-:W-:Y:S01]  /*7ab0*/  FMUL.FTZ R26, R26, R125.reuse ;  /* 0x0000007d1a1a7220 */ /* 0x080fe20000410000 */
[-C--:B------:R-:W-:Y:S01]  /*7ac0*/  FMUL.FTZ R27, R27, R125.reuse ;  /* 0x0000007d1b1b7220 */ /* 0x080fe20000410000 */
[-C--:B------:R-:W-:Y:S01]  /*7ad0*/  FMUL.FTZ R30, R30, R125.reuse ;  /* 0x0000007d1e1e7220 */ /* 0x080fe20000410000 */
[----:B---3--:R-:W-:Y:S01]  /*7ae0*/  F2FP.F16.F32.PACK_AB R8, R15, R14 ;  /* 0x0000000e0f08723e */ /* 0x008fe200000000ff */
[----:B------:R-:W-:Y:S01]  /*7af0*/  FADD.FTZ R14, R114, R13 ;  /* 0x0000000d720e7221 */ /* 0x000fe20000010000 */
[----:B------:R-:W-:Y:S01]  /*7b00*/  FADD.FTZ R13, R113, R12 ;  /* 0x0000000c710d7221 */ /* 0x000fe20000010000 */
[----:B------:R-:W-:Y:S01]  /*7b10*/  F2FP.F16.F32.PACK_AB R10, R21, R20 ;  /* 0x00000014150a723e */ /* 0x000fe200000000ff */
[-C--:B------:R-:W-:Y:S01]  /*7b20*/  FMUL.FTZ R31, R31, R125.reuse ;  /* 0x0000007d1f1f7220 */ /* 0x080fe20000410000 */
[----:B------:R-:W-:Y:S01]  /*7b30*/  FADD.FTZ R14, R127, R14 ;  /* 0x0000000e7f0e7221 */ /* 0x000fe20000010000 */
[----:B------:R-:W-:Y:S01]  /*7b40*/  FADD.FTZ R20, R116, R13 ;  /* 0x0000000d74147221 */ /* 0x000fe20000010000 */
[----:B------:R-:W-:Y:S01]  /*7b50*/  F2FP.F16.F32.PACK_AB R12, R23, R22 ;  /* 0x00000016170c723e */ /* 0x000fe200000000ff */
[----:B------:R-:W-:Y:S01]  /*7b60*/  FMUL.FTZ R34, R34, R125 ;  /* 0x0000007d22227220 */ /* 0x000fe20000410000 */
[----:B------:R-:W-:Y:S01]  /*7b70*/  FADD.FTZ R15, R115, R14 ;  /* 0x0000000e730f7221 */ /* 0x000fe20000010000 */
[----:B------:R-:W-:Y:S01]  /*7b80*/  FADD.FTZ R21, R117, R20 ;  /* 0x0000001475157221 */ /* 0x000fe20000010000 */
[----:B------:R-:W-:Y:S01]  /*7b90*/  F2FP.F16.F32.PACK_AB R9, R137, R130 ;  /* 0x000000828909723e */ /* 0x000fe200000000ff */
[----:B------:R3:W1:Y:S01]  /*7ba0*/  MUFU.EX2 R20, R90 ;  /* 0x0000005a00147308 */ /* 0x0006620000000800 */
[----:B------:R-:W-:Y:S01]  /*7bb0*/  FADD.FTZ R15, R118, R15 ;  /* 0x0000000f760f7221 */ /* 0x000fe20000010000 */
[----:B------:R-:W-:Y:S01]  /*7bc0*/  FADD.FTZ R22, R104, R21 ;  /* 0x0000001568167221 */ /* 0x000fe20000010000 */
[----:B------:R-:W-:Y:S01]  /*7bd0*/  F2FP.F16.F32.PACK_AB R11, R135, R131 ;  /* 0x00000083870b723e */ /* 0x000fe200000000ff */
[-C--:B------:R-:W-:Y:S01]  /*7be0*/  FMUL.FTZ R35, R35, R125.reuse ;  /* 0x0000007d23237220 */ /* 0x080fe20000410000 */
[----:B--2---:R-:W-:Y:S01]  /*7bf0*/  FADD.FTZ R102, R106, R15 ;  /* 0x0000000f6a667221 */ /* 0x004fe20000010000 */
[----:B------:R-:W-:Y:S01]  /*7c00*/  FADD.FTZ R21, R105, R22 ;  /* 0x0000001669157221 */ /* 0x000fe20000010000 */
[----:B------:R-:W-:Y:S01]  /*7c10*/  F2FP.F16.F32.PACK_AB R13, R134, R122 ;  /* 0x0000007a860d723e */ /* 0x000fe200000000ff */
[----:B------:R2:W-:Y:S01]  /*7c20*/  STSM.16.M88.4 [R2+0x25b00], R8 ;  /* 0x025b000802007844 */ /* 0x0005e20000000200 */
[----:B------:R-:W-:Y:S01]  /*7c30*/  FADD.FTZ R23, R111, R102 ;  /* 0x000000666f177221 */ /* 0x000fe20000010000 */
[----:B------:R-:W-:Y:S01]  /*7c40*/  FADD.FTZ R22, R108, R21 ;  /* 0x000000156c167221 */ /* 0x000fe20000010000 */
[----:B------:R-:W-:Y:S01]  /*7c50*/  F2FP.F16.F32.PACK_AB R14, R121, R120 ;  /* 0x00000078790e723e */ /* 0x000fe200000000ff */
[----:B------:R-:W-:Y:S01]  /*7c60*/  FMUL.FTZ R38, R38, R125 ;  /* 0x0000007d26267220 */ /* 0x000fe20000410000 */
[----:B---3--:R-:W-:Y:S01]  /*7c70*/  FADD.FTZ R90, R110, R23 ;  /* 0x000000176e5a7221 */ /* 0x008fe20000010000 */
[----:B------:R-:W-:Y:S01]  /*7c80*/  FADD.FTZ R21, R109, R22 ;  /* 0x000000166d157221 */ /* 0x000fe20000010000 */
[----:B------:R-:W-:Y:S01]  /*7c90*/  F2FP.F16.F32.PACK_AB R15, R126, R123 ;  /* 0x0000007b7e0f723e */ /* 0x000fe200000000ff */
[-C--:B------:R-:W-:Y:S01]  /*7ca0*/  FMUL.FTZ R39, R39, R125.reuse ;  /* 0x0000007d27277220 */ /* 0x080fe20000410000 */
[----:B------:R-:W-:Y:S01]  /*7cb0*/  FADD.FTZ R23, R107, R90 ;  /* 0x0000005a6b177221 */ /* 0x000fe20000010000 */
[----:B------:R-:W-:Y:S01]  /*7cc0*/  FADD.FTZ R22, R96, R21 ;  /* 0x0000001560167221 */ /* 0x000fe20000010000 */
[C---:B------:R-:W-:Y:S01]  /*7cd0*/  F2FP.F16.F32.PACK_AB R96, R97.reuse, R96 ;  /* 0x000000606160723e */ /* 0x040fe200000000ff */
[----:B------:R3:W-:Y:S01]  /*7ce0*/  STSM.16.M88.4 [R2+0x27300], R12 ;  /* 0x0273000c02007844 */ /* 0x0007e20000000200 */
[----:B------:R-:W-:Y:S01]  /*7cf0*/  FADD.FTZ R23, R98, R23 ;  /* 0x0000001762177221 */ /* 0x000fe20000010000 */
[----:B------:R-:W-:Y:S01]  /*7d00*/  FADD.FTZ R21, R97, R22 ;  /* 0x0000001661157221 */ /* 0x000fe20000010000 */
[----:B----4-:R-:W-:Y:S01]  /*7d10*/  F2FP.F16.F32.PACK_AB R97, R6, R98 ;  /* 0x000000620661723e */ /* 0x010fe200000000ff */
[-C--:B------:R-:W-:Y:S01]  /*7d20*/  FMUL.FTZ R42, R42, R125.reuse ;  /* 0x0000007d2a2a7220 */ /* 0x080fe20000410000 */
[----:B------:R-:W-:Y:S01]  /*7d30*/  FADD.FTZ R22, R6, R23 ;  /* 0x0000001706167221 */ /* 0x000fe20000010000 */
[----:B------:R-:W-:Y:S01]  /*7d40*/  FADD.FTZ R90, R100, R21 ;  /* 0x00000015645a7221 */ /* 0x000fe20000010000 */
[----:B------:R-:W-:Y:S01]  /*7d50*/  F2FP.F16.F32.PACK_AB R113, R127, R114 ;  /* 0x000000727f71723e */ /* 0x000fe200000000ff */
[-C--:B------:R-:W-:Y:S01]  /*7d60*/  FMUL.FTZ R43, R43, R125.reuse ;  /* 0x0000007d2b2b7220 */ /* 0x080fe20000410000 */
[----:B-----5:R-:W-:Y:S01]  /*7d70*/  FADD.FTZ R21, R99, R22 ;  /* 0x0000001663157221 */ /* 0x020fe20000010000 */
[----:B--2---:R-:W-:Y:S01]  /*7d80*/  FADD.FTZ R9, R101, R90 ;  /* 0x0000005a65097221 */ /* 0x004fe20000010000 */
[----:B------:R-:W-:Y:S01]  /*7d90*/  F2FP.F16.F32.PACK_AB R104, R105, R104 ;  /* 0x000000686968723e */ /* 0x000fe200000000ff */
[----:B------:R-:W-:Y:S01]  /*7da0*/  FMUL.FTZ R46, R46, R125 ;  /* 0x0000007d2e2e7220 */ /* 0x000fe20000410000 */
[----:B------:R-:W-:Y:S01]  /*7db0*/  FADD.FTZ R8, R82, R21 ;  /* 0x0000001552087221 */ /* 0x000fe20000010000 */
[----:B------:R-:W-:Y:S01]  /*7dc0*/  FADD.FTZ R10, R88, R9 ;  /* 0x00000009580a7221 */ /* 0x000fe20000010000 */
[----:B------:R-:W-:Y:S01]  /*7dd0*/  F2FP.F16.F32.PACK_AB R88, R89, R88 ;  /* 0x000000585958723e */ /* 0x000fe200000000ff */
[----:B---3--:R-:W2:Y:S01]  /*7de0*/  MUFU.EX2 R12, R91 ;  /* 0x0000005b000c7308 */ /* 0x008ea20000000800 */
[----:B-1----:R-:W-:Y:S01]  /*7df0*/  FADD.FTZ R9, R7, R8 ;  /* 0x0000000807097221 */ /* 0x002fe20000010000 */
[----:B------:R-:W-:Y:S01]  /*7e00*/  FADD.FTZ R11, R89, R10 ;  /* 0x0000000a590b7221 */ /* 0x000fe20000010000 */
[C---:B------:R-:W-:Y:S01]  /*7e10*/  F2FP.F16.F32.PACK_AB R89, R74.reuse, R7 ;  /* 0x000000074a59723e */ /* 0x040fe200000000ff */
        /* <DEDUP_REMOVED lines=8> */
[-C--:B------:R-:W-:Y:S01]  /*7ea0*/  FMUL.FTZ R51, R51, R125.reuse ;  /* 0x0000007d33337220 */ /* 0x080fe20000410000 */
[----:B------:R-:W-:Y:S01]  /*7eb0*/  FADD.FTZ R11, R95, R8 ;  /* 0x000000085f0b7221 */ /* 0x000fe20000010000 */
[----:B------:R-:W-:Y:S01]  /*7ec0*/  FADD.FTZ R6, R80, R9 ;  /* 0x0000000950067221 */ /* 0x000fe20000010000 */
[----:B------:R-:W-:Y:S01]  /*7ed0*/  F2FP.F16.F32.PACK_AB R105, R111, R106 ;  /* 0x0000006a6f69723e */ /* 0x000fe200000000ff */
[----:B------:R1:W-:Y:S01]  /*7ee0*/  STSM.16.M88.4 [R2+0x28b00], R112 ;  /* 0x028b007002007844 */ /* 0x0003e20000000200 */
        /* <DEDUP_REMOVED lines=16> */
[----:B--2---:R-:W-:Y:S01]  /*7ff0*/  FADD.FTZ R7, R12, R7 ;  /* 0x000000070c077221 */ /* 0x004fe20000010000 */
[----:B------:R-:W-:Y:S01]  /*8000*/  F2FP.F16.F32.PACK_AB R80, R81, R80 ;  /* 0x000000505150723e */ /* 0x000fe200000000ff */
[----:B------:R-:W-:Y:S01]  /*8010*/  FADD.FTZ R9, R73, R6 ;  /* 0x0000000649097221 */ /* 0x000fe20000010000 */
[----:B------:R-:W-:Y:S01]  /*8020*/  F2FP.F16.F32.PACK_AB R90, R93, R92 ;  /* 0x0000005c5d5a723e */ /* 0x000fe200000000ff */
[----:B------:R-:W-:Y:S01]  /*8030*/  FADD.FTZ R7, R75, R7 ;  /* 0x000000074b077221 */ /* 0x000fe20000010000 */
[----:B------:R-:W-:Y:S01]  /*8040*/  F2FP.F16.F32.PACK_AB R91, R95, R94 ;  /* 0x0000005e5f5b723e */ /* 0x000fe200000000ff */
[----:B------:R1:W-:Y:S01]  /*8050*/  STSM.16.M88.4 [R2+0x2bb00], R96 ;  /* 0x02bb006002007844 */ /* 0x0003e20000000200 */
[----:B------:R-:W-:Y:S01]  /*8060*/  F2FP.F16.F32.PACK_AB R81, R83, R20 ;  /* 0x000000145351723e */ /* 0x000fe200000000ff */
[----:B------:R-:W-:Y:S01]  /*8070*/  FADD.FTZ R6, R124, R9 ;  /* 0x000000097c067221 */ /* 0x000fe20000010000 */
[----:B------:R-:W-:Y:S01]  /*8080*/  F2FP.F16.F32.PACK_AB R72, R73, R72 ;  /* 0x000000484948723e */ /* 0x000fe200000000ff */
[----:B------:R1:W-:Y:S01]  /*8090*/  STSM.16.M88.4 [R2+0x2d300], R88 ;  /* 0x02d3005802007844 */ /* 0x0003e20000000200 */
[----:B------:R-:W-:Y:S01]  /*80a0*/  F2FP.F16.F32.PACK_AB R82, R85, R84 ;  /* 0x000000545552723e */ /* 0x000fe200000000ff */
[----:B------:R-:W-:Y:S01]  /*80b0*/  FADD.FTZ R7, R78, R7 ;  /* 0x000000074e077221 */ /* 0x000fe20000010000 */
[----:B------:R-:W-:Y:S01]  /*80c0*/  F2FP.F16.F32.PACK_AB R83, R87, R86 ;  /* 0x000000565753723e */ /* 0x000fe200000000ff */
[----:B------:R-:W-:Y:S01]  /*80d0*/  FADD.FTZ R6, R77, R6 ;  /* 0x000000064d067221 */ /* 0x000fe20000010000 */
[----:B------:R-:W-:Y:S01]  /*80e0*/  F2FP.F16.F32.PACK_AB R73, R75, R12 ;  /* 0x0000000c4b49723e */ /* 0x000fe200000000ff */
[----:B------:R-:W-:Y:S01]  /*80f0*/  FADD.FTZ R7, R79, R7 ;  /* 0x000000074f077221 */ /* 0x000fe20000010000 */
[----:B------:R-:W-:Y:S01]  /*8100*/  F2FP.F16.F32.PACK_AB R74, R77, R124 ;  /* 0x0000007c4d4a723e */ /* 0x000fe200000000ff */
[----:B------:R1:W-:Y:S01]  /*8110*/  STSM.16.M88.4 [R2+0x2eb00], R80 ;  /* 0x02eb005002007844 */ /* 0x0003e20000000200 */
[----:B------:R-:W-:Y:S01]  /*8120*/  F2FP.F16.F32.PACK_AB R75, R79, R78 ;  /* 0x0000004e4f4b723e */ /* 0x000fe200000000ff */
[-C--:B------:R-:W-:Y:S01]  /*8130*/  FMUL.FTZ R59, R59, R125.reuse ;  /* 0x0000007d3b3b7220 */ /* 0x080fe20000410000 */
[-C--:B------:R-:W-:Y:S01]  /*8140*/  FMUL.FTZ R62, R62, R125.reuse ;  /* 0x0000007d3e3e7220 */ /* 0x080fe20000410000 */
[-C--:B------:R-:W-:Y:S01]  /*8150*/  FMUL.FTZ R63, R63, R125.reuse ;  /* 0x0000007d3f3f7220 */ /* 0x080fe20000410000 */
[-C--:B------:R-:W-:Y:S01]  /*8160*/  FMUL.FTZ R66, R66, R125.reuse ;  /* 0x0000007d42427220 */ /* 0x080fe20000410000 */
[----:B------:R1:W-:Y:S01]  /*8170*/  STSM.16.M88.4 [R2+0x30300], R72 ;  /* 0x0303004802007844 */ /* 0x0003e20000000200 */
[-C--:B------:R-:W-:Y:S01]  /*8180*/  FMUL.FTZ R67, R67, R125.reuse ;  /* 0x0000007d43437220 */ /* 0x080fe20000410000 */
[-C--:B------:R-:W-:Y:S01]  /*8190*/  FMUL.FTZ R70, R70, R125.reuse ;  /* 0x0000007d46467220 */ /* 0x080fe20000410000 */
[----:B------:R-:W-:Y:S01]  /*81a0*/  FMUL.FTZ R71, R71, R125 ;  /* 0x0000007d47477220 */ /* 0x000fe20000410000 */
[----:B------:R-:W-:Y:S01]  /*81b0*/  @!PT LDS RZ, [RZ] ;  /* 0x00000000fffff984 */ /* 0x000fe20000000800 */
[----:B------:R-:W-:Y:S01]  /*81c0*/  @!PT LDS RZ, [RZ] ;  /* 0x00000000fffff984 */ /* 0x000fe20000000800 */
[----:B------:R-:W-:Y:S01]  /*81d0*/  @!PT LDS RZ, [RZ] ;  /* 0x00000000fffff984 */ /* 0x000fe20000000800 */
[----:B------:R-:W-:Y:S01]  /*81e0*/  @!PT LDS RZ, [RZ] ;  /* 0x00000000fffff984 */ /* 0x000fe20000000800 */
[----:B------:R2:W-:Y:S06]  /*81f0*/  MEMBAR.ALL.CTA ;  /* 0x0000000000007992 */ /* 0x0005ec0000008000 */
[----:B--2---:R-:W2:Y:S01]  /*8200*/  FENCE.VIEW.ASYNC.S ;  /* 0x00000000000073c6 */ /* 0x004ea20000000000 */
[----:B------:R-:W-:-:S02]  /*8210*/  IMAD.MOV.U32 R8, RZ, RZ, R76 ;  /* 0x000000ffff087224 */ /* 0x000fc400078e004c */
[----:B------:R-:W-:Y:S01]  /*8220*/  IMAD.MOV.U32 R5, RZ, RZ, R0 ;  /* 0x000000ffff057224 */ /* 0x000fe200078e0000 */
[----:B--2---:R-:W-:Y:S01]  /*8230*/  NOP ;  /* 0x0000000000007918 */ /* 0x004fe20000000000 */
[----:B------:R-:W-:Y:S05]  /*8240*/  @P2 BRA `(.L_x_24) ;  /* 0xffffffc800402947 */ /* 0x000fea000383ffff */
.L_x_15:
[----:B------:R-:W-:Y:S06]  /*8250*/  BAR.ARV 0x8, 0x1a0 ;  /* 0x0206800000007b1d */ /* 0x000fec0000002000 */
[----:B------:R-:W-:Y:S05]  /*8260*/  @!P0 BRA `(.L_x_25) ;  /* 0x0000000000048947 */ /* 0x000fea0003800000 */
[----:B------:R-:W-:Y:S01]  /*8270*/  BPT.TRAP 0x1 ;  /* 0x000000040000795c */ /* 0x000fe20000300000 */
.L_x_25:
[----:B------:R-:W-:Y:S01]  /*8280*/  ULEA UR12, UR38, UR39, 0x3 ;  /* 0x00000027260c7291 */ /* 0x000fe2000f8e183f */
[----:B------:R-:W-:-:S05]  /*8290*/  IMAD.U32 R4, RZ, RZ, UR60 ;  /* 0x0000003cff047e24 */ /* 0x000fca000f8e00ff */
[----:B------:R-:W-:-:S04]  /*82a0*/  SHF.L.U32 R4, R4, 0x1f, RZ ;  /* 0x0000001f04047819 */ /* 0x000fc800000006ff */
[----:B------:R3:W4:Y:S01]  /*82b0*/  SYNCS.PHASECHK.TRANS64.TRYWAIT P2, [UR12+0x31c50], R4 ;  /* 0x031c5004ff0075a7 */ /* 0x000722000804014c */
[----:B------:R-:W-:Y:S05]  /*82c0*/  @!P0 BRA `(.L_x_26) ;  /* 0x0000000000048947 */ /* 0x000fea0003800000 */
[----:B------:R-:W-:Y:S01]  /*82d0*/  BPT.TRAP 0x1 ;  /* 0x000000040000795c */ /* 0x000fe20000300000 */
.L_x_26:
[----:B----4-:R-:W-:Y:S05]  /*82e0*/  @P2 BRA `(.L_x_27) ;  /* 0x0000000000082947 */ /* 0x010fea0003800000 */
[----:B------:R-:W4:Y:S02]  /*82f0*/  SYNCS.PHASECHK.TRANS64.TRYWAIT P0, [UR12+0x31c50], R4 ;  /* 0x031c5004ff0075a7 */ /* 0x000f24000800014c */
[----:B----4-:R-:W-:Y:S05]  /*8300*/  @!P0 BRA `(.L_x_28) ;  /* 0x0000004000748947 */ /* 0x010fea0003800000 */
.L_x_27:
[----:B------:R-:W-:Y:S01]  /*8310*/  UIADD3 UR4, UR39, 0x200, URZ ;  /* 0x0000020027047890 */ /* 0x000fe2000fffe03f */
[----:B------:R-:W-:Y:S01]  /*8320*/  WARPGROUP.ARRIVE ;  /* 0x00000000000079c5 */ /* 0x000fe20000000000 */
[----:B------:R-:W-:Y:S01]  /*8330*/  UMOV UR5, 0xc0000010 ;  /* 0xc000001000057882 */ /* 0x000fe20000000000 */
[----:B------:R-:W-:Y:S01]  /*8340*/  UMOV UR7, 0x80000020 ;  /* 0x8000002000077882 */ /* 0x000fe20000000000 */
[----:B------:R-:W-:Y:S01]  /*8350*/  USHF.R.U32.HI UR4, URZ, 0x4, UR4 ;  /* 0x000000043f047899 */ /* 0x000fe20008011604 */
[----:B----4-:R-:W4:Y:S01]  /*8360*/  SHFL.BFLY PT, R5, R6, 0x2, 0x1f ;  /* 0x0c401f0006057f89 */ /* 0x010f2200000e0000 */
[----:B------:R-:W-:Y:S01]  /*8370*/  UMOV UR9, 0xc0000010 ;  /* 0xc000001000097882 */ /* 0x000fe20000000000 */
[----:B------:R-:W-:Y:S01]  /*8380*/  UMOV UR11, 0x80000020 ;  /* 0x80000020000b7882 */ /* 0x000fe20000000000 */
[----:B------:R-:W-:Y:S01]  /*8390*/  ULOP3.LUT UR4, UR4, 0x3fff, URZ, 0xc0, !UPT ;  /* 0x00003fff04047892 */ /* 0x000fe2000f8ec03f */
[----:B------:R-:W5:Y:S01]  /*83a0*/  SHFL.BFLY PT, R10, R7, 0x2, 0x1f ;  /* 0x0c401f00070a7f89 */ /* 0x000f6200000e0000 */
[C---:B------:R-:W-:Y:S01]  /*83b0*/  IADD3 R9, P6, R16.reuse, 0x20, RZ ;  /* 0x0000002010097810 */ /* 0x040fe20007fde0ff */
[----:B------:R-:W-:Y:S01]  /*83c0*/  UIADD3 UR35, -UR36, URZ, URZ ;  /* 0x0000003f24237290 */ /* 0x000fe2000fffe13f */
[----:B-1----:R-:W-:Y:S01]  /*83d0*/  LOP3.LUT R73, R16, 0x180, RZ, 0xc0, !PT ;  /* 0x0000018010497812 */ /* 0x002fe200078ec0ff */
[----:B------:R-:W-:Y:S01]  /*83e0*/  ULOP3.LUT UR6, UR4, 0x2400000, URZ, 0xfc, !UPT ;  /* 0x0240000004067892 */ /* 0x000fe2000f8efc3f */
[----:B------:R-:W-:Y:S01]  /*83f0*/  LOP3.LUT R8, R9, 0x180, RZ, 0xc0, !PT ;  /* 0x0000018009087812 */ /* 0x000fe200078ec0ff */
[----:B------:R-:W-:Y:S01]  /*8400*/  ULOP3.LUT UR4, UR61, 0x10000, URZ, 0xfc, !UPT ;  /* 0x000100003d047892 */ /* 0x000fe2000f8efc3f */
[----:B------:R-:W-:Y:S01]  /*8410*/  SHF.R.U64 R73, R73, 0x3, RZ ;  /* 0x0000000349497819 */ /* 0x000fe200000012ff */
[----:B------:R-:W-:Y:S01]  /*8420*/  UIMAD UR6, UR38, 0x6c0, UR6 ;  /* 0x000006c0260678a4 */ /* 0x000fe2000f8e0206 */
[----:B------:R-:W-:Y:S01]  /*8430*/  SHF.R.U64 R8, R8, 0x3, RZ ;  /* 0x0000000308087819 */ /* 0x000fe200000012ff */
[----:B------:R-:W-:Y:S01]  /*8440*/  UIADD3 UR8, UR4, 0x180, URZ ;  /* 0x0000018004087890 */ /* 0x000fe2000fffe03f */
[----:B------:R-:W-:Y:S01]  /*8450*/  LOP3.LUT R72, R73, R16, RZ, 0x3c, !PT ;  /* 0x0000001049487212 */ /* 0x000fe200078e3cff */
[----:B------:R-:W-:Y:S01]  /*8460*/  UIADD3 UR10, UR6, 0x40, URZ ;  /* 0x00000040060a7890 */ /* 0x000fe2000fffe03f */
[----:B------:R-:W-:Y:S01]  /*8470*/  LOP3.LUT R8, R8, R9, RZ, 0x3c, !PT ;  /* 0x0000000908087212 */ /* 0x000fe200078e3cff */
[--C-:B------:R-:W-:Y:S01]  /*8480*/  IMAD.MOV.U32 R73, RZ, RZ, R17.reuse ;  /* 0x000000ffff497224 */ /* 0x100fe200078e0011 */
[----:B------:R-:W-:Y:S01]  /*8490*/  IADD3 R21, P4, R16, 0x3020, RZ ;  /* 0x0000302010157810 */ /* 0x000fe20007f9e0ff */
[----:B------:R-:W-:Y:S01]  /*84a0*/  IMAD.X R9, RZ, RZ, R17, P6 ;  /* 0x000000ffff097224 */ /* 0x000fe200030e0611 */
[----:B------:R-:W-:Y:S01]  /*84b0*/  HGMMA.64x96x16.F32 R24, gdesc[UR4].tnspB, R24, gsb0 ;  /* 0x41600000041879f0 */ /* 0x000fe20008000818 */
[----:B------:R-:W-:Y:S01]  /*84c0*/  UMOV UR5, 0xc0000010 ;  /* 0xc000001000057882 */ /* 0x000fe20000000000 */
[----:B------:R-:W-:Y:S01]  /*84d0*/  UMOV UR7, 0x80000020 ;  /* 0x8000002000077882 */ /* 0x000fe20000000000 */
[----:B----4-:R-:W-:Y:S01]  /*84e0*/  FADD.FTZ R5, R5, R6 ;  /* 0x0000000605057221 */ /* 0x010fe20000010000 */
[----:B------:R-:W-:Y:S01]  /*84f0*/  MOV R72, R72 ;  /* 0x0000004800487202 */ /* 0x000fe20000000f00 */
[----:B------:R-:W-:Y:S01]  /*8500*/  IMAD.MOV.U32 R22, RZ, RZ, -0x800000 ;  /* 0xff800000ff167424 */ /* 0x000fe200078e00ff */
[----:B------:R-:W-:Y:S01]  /*8510*/  MOV R73, R8 ;  /* 0x0000000800497202 */ /* 0x000fe20000000f00 */
[----:B-----5:R-:W-:Y:S01]  /*8520*/  FADD.FTZ R10, R10, R7 ;  /* 0x000000070a0a7221 */ /* 0x020fe20000010000 */
[----:B---3--:R-:W2:Y:S01]  /*8530*/  SHFL.BFLY PT, R4, R5, 0x1, 0x1f ;  /* 0x0c201f0005047f89 */ /* 0x008ea200000e0000 */
[----:B------:R-:W-:Y:S01]  /*8540*/  IADD3 R7, P3, R16, 0x6000, RZ ;  /* 0x0000600010077810 */ /* 0x000fe20007f7e0ff */
[----:B------:R-:W-:Y:S01]  /*8550*/  IMAD.MOV.U32 R8, RZ, RZ, RZ ;  /* 0x000000ffff087224 */ /* 0x000fe200078e00ff */
[----:B------:R-:W-:-:S02]  /*8560*/  LOP3.LUT R20, R21, 0x180, RZ, 0xc0, !PT ;  /* 0x0000018015147812 */ /* 0x000fc400078ec0ff */
[----:B------:R-:W-:Y:S02]  /*8570*/  LOP3.LUT R6, R7, 0x180, RZ, 0xc0, !PT ;  /* 0x0000018007067812 */ /* 0x000fe400078ec0ff */
[----:B------:R-:W-:Y:S02]  /*8580*/  R2UR UR14, R147 ;  /* 0x00000000930e72ca */ /* 0x000fe400000e0000 */
[----:B------:R-:W-:Y:S02]  /*8590*/  SHF.R.U64 R20, R20, 0x3, RZ ;  /* 0x0000000314147819 */ /* 0x000fe400000012ff */
[----:B------:R-:W-:Y:S02]  /*85a0*/  SHF.R.U64 R6, R6, 0x3, RZ ;  /* 0x0000000306067819 */ /* 0x000fe400000012ff */
[----:B------:R-:W-:Y:S01]  /*85b0*/  LOP3.LUT R20, R20, R21, RZ, 0x3c, !PT ;  /* 0x0000001514147212 */ /* 0x000fe200078e3cff */
[--C-:B------:R-:W-:Y:S01]  /*85c0*/  IMAD.X R21, RZ, RZ, R17.reuse, P4 ;  /* 0x000000ffff157224 */ /* 0x100fe200020e0611 */
[----:B------:R-:W-:Y:S01]  /*85d0*/  LOP3.LUT R6, R6, R7, RZ, 0x3c, !PT ;  /* 0x0000000706067212 */ /* 0x000fe200078e3cff */
[----:B------:R-:W-:Y:S01]  /*85e0*/  IMAD.X R7, RZ, RZ, R17, P3 ;  /* 0x000000ffff077224 */ /* 0x000fe200018e0611 */
[----:B------:R-:W-:-:S02]  /*85f0*/  R2UR UR13, R146 ;  /* 0x00000000920d72ca */ /* 0x000fc400000e0000 */
[C---:B------:R-:W-:Y:S01]  /*8600*/  IADD3 R11, P0, R16.reuse, 0x6020, RZ ;  /* 0x00006020100b7810 */ /* 0x040fe20007f1e0ff */
[----:B------:R-:W-:Y:S01]  /*8610*/  UIADD3 UR34, -UR14, URZ, URZ ;  /* 0x0000003f0e227290 */ /* 0x000fe2000fffe13f */
[----:B------:R-:W-:Y:S02]  /*8620*/  MOV R20, R20 ;  /* 0x0000001400147202 */ /* 0x000fe40000000f00 */
[----:B------:R-:W-:Y:S01]  /*8630*/  MOV R21, R6 ;  /* 0x0000000600157202 */ /* 0x000fe20000000f00 */
[----:B--2---:R-:W-:Y:S01]  /*8640*/  FADD.FTZ R12, R5, R4 ;  /* 0x00000004050c7221 */ /* 0x004fe20000010000 */
[----:B------:R-:W-:Y:S01]  /*8650*/  LOP3.LUT R4, R11, 0x180, RZ, 0xc0, !PT ;  /* 0x000001800b047812 */ /* 0x000fe200078ec0ff */
[----:B------:R-:W1:Y:S01]  /*8660*/  SHFL.BFLY PT, R5, R10, 0x1, 0x1f ;  /* 0x0c201f000a057f89 */ /* 0x000e6200000e0000 */
[----:B------:R-:W-:Y:S02]  /*8670*/  IADD3 R75, P5, R16, 0x3000, RZ ;  /* 0x00003000104b7810 */ /* 0x000fe40007fbe0ff */
[----:B------:R-:W-:-:S02]  /*8680*/  FSETP.NE.FTZ.AND P2, PT, R12, RZ, PT ;  /* 0x000000ff0c00720b */ /* 0x000fc40003f55000 */
[----:B------:R-:W-:Y:S02]  /*8690*/  SHF.R.U64 R4, R4, 0x3, RZ ;  /* 0x0000000304047819 */ /* 0x000fe400000012ff */
[----:B------:R-:W-:Y:S02]  /*86a0*/  LOP3.LUT R74, R75, 0x180, RZ, 0xc0, !PT ;  /* 0x000001804b4a7812 */ /* 0x000fe400078ec0ff */
[----:B------:R-:W-:Y:S02]  /*86b0*/  LOP3.LUT R4, R4, R11, RZ, 0x3c, !PT ;  /* 0x0000000b04047212 */ /* 0x000fe400078e3cff */
[----:B------:R-:W-:-:S04]  /*86c0*/  SHF.R.U64 R74, R74, 0x3, RZ ;  /* 0x000000034a4a7819 */ /* 0x000fc800000012ff */
[----:B------:R-:W-:Y:S01]  /*86d0*/  LOP3.LUT R74, R74, R75, RZ, 0x3c, !PT ;  /* 0x0000004b4a4a7212 */ /* 0x000fe200078e3cff */
[----:B------:R-:W2:Y:S01]  /*86e0*/  @P2 MUFU.LG2 R9, R12 ;  /* 0x0000000c00092308 */ /* 0x000ea20000000c00 */
[----:B------:R-:W-:Y:S01]  /*86f0*/  @P2 FMUL.FTZ R7, R3, 0.69314718246459960938 ;  /* 0x3f31721803072820 */ /* 0x000fe20000410000 */
[----:B------:R-:W-:-:S05]  /*8700*/  IMAD.X R75, RZ, RZ, R17, P5 ;  /* 0x000000ffff4b7224 */ /* 0x000fca00028e0611 */
[----:B------:R-:W-:Y:S01]  /*8710*/  MOV R74, R74 ;  /* 0x0000004a004a7202 */ /* 0x000fe20000000f00 */
[----:B-1----:R-:W-:Y:S01]  /*8720*/  FADD.FTZ R13, R10, R5 ;  /* 0x000000050a0d7221 */ /* 0x002fe20000010000 */
[----:B------:R1:W-:Y:S01]  /*8730*/  @P2 MUFU.RCP R8, R12 ;  /* 0x0000000c00082308 */ /* 0x0003e20000001000 */
[----:B------:R-:W-:Y:S02]  /*8740*/  IMAD.MOV.U32 R10, RZ, RZ, RZ ;  /* 0x000000ffff0a7224 */ /* 0x000fe400078e00ff */
[----:B------:R-:W-:Y:S01]  /*8750*/  IMAD.X R5, RZ, RZ, R17, P0 ;  /* 0x000000ffff057224 */ /* 0x000fe200000e0611 */
[----:B------:R-:W-:Y:S02]  /*8760*/  FSETP.NE.FTZ.AND P4, PT, R13, RZ, PT ;  /* 0x000000ff0d00720b */ /* 0x000fe40003f95000 */
[----:B------:R-:W-:Y:S01]  /*8770*/  LOP3.LUT P0, RZ, R145, 0x3, RZ, 0xc0, !PT ;  /* 0x0000000391ff7812 */ /* 0x000fe2000780c0ff */
[----:B--2---:R-:W-:Y:S01]  /*8780*/  @P2 FMUL.FTZ R6, R9, 0.69314718246459960938 ;  /* 0x3f31721809062820 */ /* 0x004fe20000410000 */
[----:B-1----:R-:W-:Y:S01]  /*8790*/  IMAD.U32 R12, RZ, RZ, UR12 ;  /* 0x0000000cff0c7e24 */ /* 0x002fe2000f8e00ff */
[----:B------:R-:W-:-:S02]  /*87a0*/  MOV R23, R4 ;  /* 0x0000000400177202 */ /* 0x000fc40000000f00 */
[----:B------:R-:W-:Y:S01]  /*87b0*/  @P2 FFMA.FTZ R22, R7, R0, R6 ;  /* 0x0000000007162223 */ /* 0x000fe20000010006 */
[----:B------:R-:W-:Y:S01]  /*87c0*/  @!P1 VIADD R12, R12, 0x31c60 ;  /* 0x00031c600c0c9836 */ /* 0x000fe20000000000 */
[----:B------:R-:W1:Y:S04]  /*87d0*/  LDC.64 R6, c[0x0][0xb78] ;  /* 0x0002de00ff067b82 */ /* 0x000e680000000a00 */
[----:B------:R-:W2:Y:S01]  /*87e0*/  @P4 MUFU.LG2 R11, R13 ;  /* 0x0000000d000b4308 */ /* 0x000ea20000000c00 */
[----:B------:R-:W-:Y:S01]  /*87f0*/  @!P1 PRMT R12, RZ, 0x654, R12 ;  /* 0x00000654ff0c9816 */ /* 0x000fe2000000000c */
[----:B------:R-:W-:-:S06]  /*8800*/  @P4 FMUL.FTZ R14, R3, 0.69314718246459960938 ;  /* 0x3f317218030e4820 */ /* 0x000fcc0000410000 */
[----:B------:R3:W4:Y:S01]  /*8810*/  @P4 MUFU.RCP R10, R13 ;  /* 0x0000000d000a4308 */ /* 0x0007220000001000 */
[----:B--2---:R-:W-:Y:S01]  /*8820*/  @P4 FMUL.FTZ R11, R11, 0.69314718246459960938 ;  /* 0x3f3172180b0b4820 */ /* 0x004fe20000410000 */
[----:B------:R-:W-:Y:S02]  /*8830*/  WARPGROUP.DEPBAR.LE gsb0, 0x0 ;  /* 0x00008000000079c5 */ /* 0x000fe40000010000 */
[----:B------:R-:W-:-:S06]  /*8840*/  WARPGROUP.ARRIVE ;  /* 0x00000000000079c5 */ /* 0x000fcc0000000000 */
[----:B------:R-:W-:Y:S01]  /*8850*/  HGMMA.64x96x16.F32 R24, gdesc[UR8].tnspB, R24, gsb0 ;  /* 0x41600000081879f0 */ /* 0x000fe20008000818 */
[----:B------:R-:W-:Y:S02]  /*8860*/  UIADD3 UR8, UR4, 0x300, URZ ;  /* 0x0000030004087890 */ /* 0x000fe4000fffe03f */
[----:B------:R-:W-:Y:S01]  /*8870*/  UIADD3 UR10, UR6, 0x80, URZ ;  /* 0x00000080060a7890 */ /* 0x000fe2000fffe03f */
[----:B------:R-:W-:Y:S01]  /*8880*/  UMOV UR9, 0xc0000010 ;  /* 0xc000001000097882 */ /* 0x000fe20000000000 */
[----:B------:R-:W-:Y:S01]  /*8890*/  UMOV UR11, 0x80000020 ;  /* 0x80000020000b7882 */ /* 0x000fe20000000000 */
        /* <DEDUP_REMOVED lines=35> */
[----:B------:R-:W-:Y:S02]  /*8ad0*/  UIADD3 UR4, UR4, 0xc00, URZ ;  /* 0x00000c0004047890 */ /* 0x000fe4000fffe03f */
[----:B------:R-:W-:Y:S01]  /*8ae0*/  UIADD3 UR6, UR6, 0x200, URZ ;  /* 0x0000020006067890 */ /* 0x000fe2000fffe03f */
[----:B------:R-:W-:Y:S02]  /*8af0*/  WARPGROUP.DEPBAR.LE gsb0, 0x0 ;  /* 0x00008000000079c5 */ /* 0x000fe40000010000 */
[----:B------:R-:W-:-:S06]  /*8b00*/  WARPGROUP.ARRIVE ;  /* 0x00000000000079c5 */ /* 0x000fcc0000000000 */
[----:B------:R-:W-:Y:S01]  /*8b10*/  HGMMA.64x96x16.F32 R24, gdesc[UR8].tnspB, R24, gsb0 ;  /* 0x41600000081879f0 */ /* 0x000fe20008000818 */
[----:B------:R-:W-:Y:S01]  /*8b20*/  ULDC.64 UR8, c[0x0][0xb70] ;  /* 0x0002dc0000087ab9 */ /* 0x000fe20000000a00 */
[----:B------:R-:W-:Y:S01]  /*8b30*/  R2UR UR10, R19 ;  /* 0x00000000130a72ca */ /* 0x000fe200000e0000 */
[----:B------:R-:W-:Y:S02]  /*8b40*/  IMAD.MOV.U32 R19, RZ, RZ, -0x800000 ;  /* 0xff800000ff137424 */ /* 0x000fe400078e00ff */
[----:B------:R-:W-:Y:S01]  /*8b50*/  @P4 FFMA.FTZ R19, R14, R76, R11 ;  /* 0x0000004c0e134223 */ /* 0x000fe2000001000b */
[----:B------:R-:W-:Y:S02]  /*8b60*/  WARPGROUP.DEPBAR.LE gsb0, 0x0 ;  /* 0x00008000000079c5 */ /* 0x000fe40000010000 */
[----:B------:R-:W-:-:S06]  /*8b70*/  WARPGROUP.ARRIVE ;  /* 0x00000000000079c5 */ /* 0x000fcc0000000000 */
[----:B------:R-:W-:Y:S01]  /*8b80*/  HGMMA.64x96x16.F32 R24, gdesc[UR4].tnspB, R24, gsb0 ;  /* 0x41600000041879f0 */ /* 0x000fe20008000818 */
[----:B------:R-:W-:Y:S01]  /*8b90*/  ULDC UR4, c[0x0][0xdb4] ;  /* 0x00036d0000047ab9 */ /* 0x000fe20000000800 */
[----:B------:R-:W-:Y:S01]  /*8ba0*/  ULDC UR5, c[0x0][0xda8] ;  /* 0x00036a0000057ab9 */ /* 0x000fe20000000800 */
[----:B------:R-:W-:Y:S02]  /*8bb0*/  UIMAD UR35, UR4, UR35, UR14 ;  /* 0x00000023042372a4 */ /* 0x000fe4000f8e020e */
[----:B------:R-:W-:Y:S02]  /*8bc0*/  UIMAD UR34, UR5, UR34, UR13 ;  /* 0x00000022052272a4 */ /* 0x000fe4000f8e020d */
[----:B------:R-:W-:Y:S02]  /*8bd0*/  USHF.R.S32.HI UR4, URZ, 0x1f, UR35 ;  /* 0x0000001f3f047899 */ /* 0x000fe40008011423 */
[----:B------:R-:W-:Y:S02]  /*8be0*/  UIMAD UR34, UR34, 0xc0, URZ ;  /* 0x000000c0222278a4 */ /* 0x000fe4000f8e023f */
[----:B------:R-:W-:-:S02]  /*8bf0*/  UIMAD UR6, UR4, UR8, URZ ;  /* 0x00000008040672a4 */ /* 0x000fc4000f8e023f */
[----:B------:R-:W-:Y:S02]  /*8c00*/  UIMAD.WIDE.U32 UR4, UR35, UR8, URZ ;  /* 0x00000008230472a5 */ /* 0x000fe4000f8e003f */
[----:B------:R-:W-:Y:S01]  /*8c10*/  UIMAD UR6, UR35, UR9, UR6 ;  /* 0x00000009230672a4 */ /* 0x000fe2000f8e0206 */
[----:B------:R-:W-:Y:S01]  /*8c20*/  VIADD R75, R150, UR34 ;  /* 0x00000022964b7c36 */ /* 0x000fe20008000000 */
[----:B------:R-:W-:Y:S01]  /*8c30*/  ULDC UR7, c[0x0][0xa88] ;  /* 0x0002a20000077ab9 */ /* 0x000fe20000000800 */
[----:B------:R-:W-:Y:S01]  /*8c40*/  ULDC.64 UR14, c[0x0][0x208] ;  /* 0x00008200000e7ab9 */ /* 0x000fe20000000a00 */
[----:B------:R-:W-:Y:S01]  /*8c50*/  IMAD.U32 R4, RZ, RZ, UR4 ;  /* 0x00000004ff047e24 */ /* 0x000fe2000f8e00ff */
[----:B------:R-:W-:Y:S02]  /*8c60*/  UIADD3 UR4, UR5, UR6, URZ ;  /* 0x0000000605047290 */ /* 0x000fe4000fffe03f */
[----:B------:R-:W-:Y:S02]  /*8c70*/  IMAD.U32 R5, RZ, RZ, UR5 ;  /* 0x00000005ff057e24 */ /* 0x000fe4000f8e00ff */
[----:B---3--:R-:W-:-:S02]  /*8c80*/  VIADD R13, R75, 0x8 ;  /* 0x000000084b0d7836 */ /* 0x008fc40000000000 */
[----:B------:R-:W-:Y:S01]  /*8c90*/  IMAD.U32 R5, RZ, RZ, UR4 ;  /* 0x00000004ff057e24 */ /* 0x000fe2000f8e00ff */
[----:B------:R-:W-:Y:S02]  /*8ca0*/  USHF.R.S32.HI UR4, URZ, 0x1f, UR36 ;  /* 0x0000001f3f047899 */ /* 0x000fe40008011424 */
[----:B------:R-:W-:Y:S02]  /*8cb0*/  ISETP.GE.OR P3, PT, R13, UR7, P0 ;  /* 0x000000070d007c0c */ /* 0x000fe40008766670 */
[----:B------:R-:W-:Y:S01]  /*8cc0*/  ISETP.GE.OR P0, PT, R75, UR7, P0 ;  /* 0x000000074b007c0c */ /* 0x000fe20008706670 */
[----:B------:R-:W-:Y:S02]  /*8cd0*/  WARPGROUP.DEPBAR.LE gsb0, 0x0 ;  /* 0x00008000000079c5 */ /* 0x000fe40000010000 */
[----:B------:R2:W-:Y:S01]  /*8ce0*/  @!P1 SYNCS.ARRIVE.TRANS64.RED.A1T0 RZ, [R12+URZ], RZ ;  /* 0x000000ff0cff99a7 */ /* 0x0005e2000810043f */
[-C--:B------:R-:W-:Y:S01]  /*8cf0*/  FMUL.FTZ R15, R33, R8.reuse ;  /* 0x00000008210f7220 */ /* 0x080fe20000410000 */
[-C--:B------:R-:W-:Y:S01]  /*8d00*/  FMUL.FTZ R3, R24, R8.reuse ;  /* 0x0000000818037220 */ /* 0x080fe20000410000 */
[-C--:B------:R-:W-:Y:S01]  /*8d10*/  FMUL.FTZ R33, R41, R8.reuse ;  /* 0x0000000829217220 */ /* 0x080fe20000410000 */
[----:B------:R-:W-:Y:S01]  /*8d20*/  FMUL.FTZ R41, R49, R8 ;  /* 0x0000000831297220 */ /* 0x000fe20000410000 */
[----:B-1----:R-:W-:-:S02]  /*8d30*/  IMAD R24, R6, UR4, RZ ;  /* 0x0000000406187c24 */ /* 0x002fc4000f8e02ff */
[----:B----4-:R-:W-:Y:S01]  /*8d40*/  FMUL.FTZ R13, R31, R10 ;  /* 0x0000000a1f0d7220 */ /* 0x010fe20000410000 */
[-C--:B------:R-:W-:Y:S01]  /*8d50*/  FMUL.FTZ R11, R29, R8.reuse ;  /* 0x000000081d0b7220 */ /* 0x080fe20000410000 */
[-C--:B--2---:R-:W-:Y:S01]  /*8d60*/  FMUL.FTZ R12, R28, R8.reuse ;  /* 0x000000081c0c7220 */ /* 0x084fe20000410000 */
[-C--:B------:R-:W-:Y:S01]  /*8d70*/  FMUL.FTZ R28, R32, R8.reuse ;  /* 0x00000008201c7220 */ /* 0x080fe20000410000 */
[-C--:B------:R-:W-:Y:S01]  /*8d80*/  FMUL.FTZ R32, R36, R8.reuse ;  /* 0x0000000824207220 */ /* 0x080fe20000410000 */
[-C--:B------:R-:W-:Y:S01]  /*8d90*/  FMUL.FTZ R36, R40, R8.reuse ;  /* 0x0000000828247220 */ /* 0x080fe20000410000 */
[-C--:B------:R-:W-:Y:S01]  /*8da0*/  FMUL.FTZ R40, R44, R8.reuse ;  /* 0x000000082c287220 */ /* 0x080fe20000410000 */
[-C--:B------:R-:W-:Y:S01]  /*8db0*/  FMUL.FTZ R44, R48, R8.reuse ;  /* 0x00000008302c7220 */ /* 0x080fe20000410000 */
[-C--:B------:R-:W-:Y:S01]  /*8dc0*/  FMUL.FTZ R48, R52, R8.reuse ;  /* 0x0000000834307220 */ /* 0x080fe20000410000 */
[-C--:B------:R-:W-:Y:S01]  /*8dd0*/  FMUL.FTZ R49, R57, R8.reuse ;  /* 0x0000000839317220 */ /* 0x080fe20000410000 */
[----:B------:R-:W-:Y:S01]  /*8de0*/  FMUL.FTZ R52, R56, R8 ;  /* 0x0000000838347220 */ /* 0x000fe20000410000 */
[----:B------:R-:W-:Y:S01]  /*8df0*/  FMUL.FTZ R31, R38, R10 ;  /* 0x0000000a261f7220 */ /* 0x000fe20000410000 */
        /* <DEDUP_REMOVED lines=10> */
[-C--:B------:R-:W-:Y:S01]  /*8ea0*/  FMUL.FTZ R64, R69, R8.reuse ;  /* 0x0000000845407220 */ /* 0x080fe20000410000 */
[----:B------:R-:W-:Y:S01]  /*8eb0*/  FMUL.FTZ R65, R68, R8 ;  /* 0x0000000844417220 */ /* 0x000fe20000410000 */
[----:B------:R-:W-:-:S02]  /*8ec0*/  IMAD R54, R7, UR36, R24 ;  /* 0x0000002407367c24 */ /* 0x000fc4000f8e0218 */
[----:B------:R-:W-:Y:S01]  /*8ed0*/  FMUL.FTZ R8, R27, R10 ;  /* 0x0000000a1b087220 */ /* 0x000fe20000410000 */
[----:B------:R-:W-:-:S04]  /*8ee0*/  IMAD.WIDE.U32 R24, R6, UR36, R4 ;  /* 0x0000002406187c25 */ /* 0x000fc8000f8e0004 */
[-C--:B------:R-:W-:Y:S01]  /*8ef0*/  FMUL.FTZ R27, R34, R10.reuse ;  /* 0x0000000a221b7220 */ /* 0x080fe20000410000 */
        /* <DEDUP_REMOVED lines=9> */
[----:B------:R-:W-:Y:S01]  /*8f90*/  F2FP.F16.F32.PACK_AB R4, R0, R3 ;  /* 0x000000030004723e */ /* 0x000fe200000000ff */
[-C--:B------:R-:W-:Y:S01]  /*8fa0*/  FMUL.FTZ R42, R51, R10.reuse ;  /* 0x0000000a332a7220 */ /* 0x080fe20000410000 */
[-C--:B------:R-:W-:Y:S01]  /*8fb0*/  FMUL.FTZ R46, R55, R10.reuse ;  /* 0x0000000a372e7220 */ /* 0x080fe20000410000 */
[-C--:B------:R-:W-:Y:S01]  /*8fc0*/  FMUL.FTZ R58, R62, R10.reuse ;  /* 0x0000000a3e3a7220 */ /* 0x080fe20000410000 */
[----:B------:R-:W-:Y:S01]  /*8fd0*/  SHF.R.S32.HI R3, RZ, 0x1f, R75 ;  /* 0x0000001fff037819 */ /* 0x000fe2000001144b */
[----:B------:R-:W-:Y:S01]  /*8fe0*/  FMUL.FTZ R53, R59, R10 ;  /* 0x0000000a3b357220 */ /* 0x000fe20000410000 */
[----:B------:R-:W-:Y:S01]  /*8ff0*/  IADD3 R0, P1, R75, R24, RZ ;  /* 0x000000184b007210 */ /* 0x000fe20007f3e0ff */
[-C--:B------:R-:W-:Y:S01]  /*9000*/  FMUL.FTZ R55, R63, R10.reuse ;  /* 0x0000000a3f377220 */ /* 0x080fe20000410000 */
[-C--:B------:R-:W-:Y:S01]  /*9010*/  FMUL.FTZ R51, R67, R10.reuse ;  /* 0x0000000a43337220 */ /* 0x080fe20000410000 */
[-C--:B------:R-:W-:Y:S01]  /*9020*/  FMUL.FTZ R62, R66, R10.reuse ;  /* 0x0000000a423e7220 */ /* 0x080fe20000410000 */
[-C--:B------:R-:W-:Y:S01]  /*9030*/  FMUL.FTZ R63, R71, R10.reuse ;  /* 0x0000000a473f7220 */ /* 0x080fe20000410000 */
[----:B------:R-:W-:Y:S01]  /*9040*/  FMUL.FTZ R70, R70, R10 ;  /* 0x0000000a46467220 */ /* 0x000fe20000410000 */
[----:B------:R-:W-:Y:S01]  /*9050*/  F2FP.F16.F32.PACK_AB R5, R8, R9 ;  /* 0x000000090805723e */ /* 0x000fe200000000ff */
[----:B------:R-:W-:Y:S01]  /*9060*/  ULDC.64 UR4, c[0x0][0xb40] ;  /* 0x0002d00000047ab9 */ /* 0x000fe20000000a00 */
[----:B------:R-:W-:-:S02]  /*9070*/  F2FP.F16.F32.PACK_AB R6, R11, R12 ;  /* 0x0000000c0b06723e */ /* 0x000fc400000000ff */
[----:B------:R-:W-:Y:S01]  /*9080*/  F2FP.F16.F32.PACK_AB R7, R13, R14 ;  /* 0x0000000e0d07723e */ /* 0x000fe200000000ff */
[----:B------:R-:W-:Y:S01]  /*9090*/  BAR.SYNC.DEFER_BLOCKING 0x1, 0x180 ;  /* 0x0046000000007b1d */ /* 0x000fe20000010000 */
[----:B------:R-:W-:Y:S02]  /*90a0*/  F2FP.F16.F32.PACK_AB R8, R15, R28 ;  /* 0x0000001c0f08723e */ /* 0x000fe400000000ff */
[----:B------:R-:W-:Y:S02]  /*90b0*/  F2FP.F16.F32.PACK_AB R9, R26, R27 ;  /* 0x0000001b1a09723e */ /* 0x000fe400000000ff */
[----:B------:R-:W-:Y:S02]  /*90c0*/  F2FP.F16.F32.PACK_AB R10, R29, R32 ;  /* 0x000000201d0a723e */ /* 0x000fe400000000ff */
[----:B------:R-:W-:Y:S02]  /*90d0*/  F2FP.F16.F32.PACK_AB R11, R30, R31 ;  /* 0x0000001f1e0b723e */ /* 0x000fe400000000ff */
[----:B------:R-:W-:-:S02]  /*90e0*/  F2FP.F16.F32.PACK_AB R12, R33, R36 ;  /* 0x00000024210c723e */ /* 0x000fc400000000ff */
[----:B------:R-:W-:Y:S02]  /*90f0*/  F2FP.F16.F32.PACK_AB R13, R34, R35 ;  /* 0x00000023220d723e */ /* 0x000fe400000000ff */
[----:B------:R-:W-:Y:S02]  /*9100*/  F2FP.F16.F32.PACK_AB R14, R37, R40 ;  /* 0x00000028250e723e */ /* 0x000fe400000000ff */
[----:B------:R-:W-:Y:S02]  /*9110*/  F2FP.F16.F32.PACK_AB R15, R38, R39 ;  /* 0x00000027260f723e */ /* 0x000fe400000000ff */
[----:B------:R-:W-:Y:S02]  /*9120*/  IADD3.X R3, R3, R25, R54, P1, !PT ;  /* 0x0000001903037210 */ /* 0x000fe40000ffe436 */
[----:B------:R-:W-:Y:S02]  /*9130*/  F2FP.F16.F32.PACK_AB R24, R41, R44 ;  /* 0x0000002c2918723e */ /* 0x000fe400000000ff */
[----:B------:R-:W-:-:S02]  /*9140*/  F2FP.F16.F32.PACK_AB R25, R42, R43 ;  /* 0x0000002b2a19723e */ /* 0x000fc400000000ff */
[----:B------:R-:W-:Y:S01]  /*9150*/  F2FP.F16.F32.PACK_AB R26, R45, R48 ;  /* 0x000000302d1a723e */ /* 0x000fe200000000ff */
[----:B------:R1:W-:Y:S01]  /*9160*/  STSM.16.M88.4 [R72], R4 ;  /* 0x0000000448007844 */ /* 0x0003e20000000200 */
[----:B------:R-:W-:Y:S02]  /*9170*/  F2FP.F16.F32.PACK_AB R27, R46, R47 ;  /* 0x0000002f2e1b723e */ /* 0x000fe400000000ff */
[----:B------:R-:W-:Y:S01]  /*9180*/  F2FP.F16.F32.PACK_AB R60, R60, R61 ;  /* 0x0000003d3c3c723e */ /* 0x000fe200000000ff */
[----:B------:R-:W-:Y:S01]  /*9190*/  STSM.16.M88.4 [R73], R8 ;  /* 0x0000000849007844 */ /* 0x000fe20000000200 */
[----:B------:R-:W-:Y:S02]  /*91a0*/  F2FP.F16.F32.PACK_AB R52, R49, R52 ;  /* 0x000000343134723e */ /* 0x000fe400000000ff */
[----:B------:R-:W-:Y:S01]  /*91b0*/  F2FP.F16.F32.PACK_AB R53, R53, R50 ;  /* 0x000000323535723e */ /* 0x000fe200000000ff */
[----:B------:R-:W-:Y:S01]  /*91c0*/  STSM.16.M88.4 [R74], R12 ;  /* 0x0000000c4a007844 */ /* 0x000fe20000000200 */
[----:B------:R-:W-:-:S02]  /*91d0*/  F2FP.F16.F32.PACK_AB R54, R56, R57 ;  /* 0x000000393836723e */ /* 0x000fc400000000ff */
[----:B------:R-:W-:Y:S01]  /*91e0*/  F2FP.F16.F32.PACK_AB R55, R55, R58 ;  /* 0x0000003a3737723e */ /* 0x000fe200000000ff */
[----:B------:R-:W-:Y:S01]  /*91f0*/  STSM.16.M88.4 [R20], R24 ;  /* 0x0000001814007844 */ /* 0x000fe20000000200 */
[----:B------:R-:W-:Y:S02]  /*9200*/  F2FP.F16.F32.PACK_AB R61, R51, R62 ;  /* 0x0000003e333d723e */ /* 0x000fe400000000ff */
[----:B------:R-:W-:Y:S01]  /*9210*/  F2FP.F16.F32.PACK_AB R62, R64, R65 ;  /* 0x00000041403e723e */ /* 0x000fe200000000ff */
[----:B------:R-:W-:Y:S01]  /*9220*/  STSM.16.M88.4 [R21], R52 ;  /* 0x0000003415007844 */ /* 0x000fe20000000200 */
[----:B------:R-:W-:Y:S02]  /*9230*/  F2FP.F16.F32.PACK_AB R63, R63, R70 ;  /* 0x000000463f3f723e */ /* 0x000fe400000000ff */
[C---:B-1----:R-:W-:Y:S01]  /*9240*/  LEA R4, P1, R0.reuse, UR4, 0x2 ;  /* 0x0000000400047c11 */ /* 0x042fe2000f8210ff */
[----:B------:R-:W-:Y:S02]  /*9250*/  ULDC UR4, c[0x0][0xc] ;  /* 0x0000030000047ab9 */ /* 0x000fe40000000800 */
[----:B------:R-:W-:Y:S01]  /*9260*/  STSM.16.M88.4 [R23], R60 ;  /* 0x0000003c17007844 */ /* 0x000fe20000000200 */
[----:B------:R-:W-:Y:S01]  /*9270*/  LEA.HI.X R5, R0, UR5, R3, 0x2, P1 ;  /* 0x0000000500057c11 */ /* 0x000fe200088f1403 */
[----:B------:R-:W-:Y:S01]  /*9280*/  UIADD3 UR10, UR4, UR10, URZ ;  /* 0x0000000a040a7290 */ /* 0x000fe2000fffe03f */
[----:B------:R-:W-:Y:S01]  /*9290*/  @!PT LDS RZ, [RZ] ;  /* 0x00000000fffff984 */ /* 0x000fe20000000800 */
[----:B------:R-:W-:Y:S01]  /*92a0*/  @!PT LDS RZ, [RZ] ;  /* 0x00000000fffff984 */ /* 0x000fe20000000800 */
[----:B------:R-:W-:Y:S01]  /*92b0*/  @!PT LDS RZ, [RZ] ;  /* 0x00000000fffff984 */ /* 0x000fe20000000800 */
[----:B------:R-:W-:Y:S01]  /*92c0*/  @!PT LDS RZ, [RZ] ;  /* 0x00000000fffff984 */ /* 0x000fe20000000800 */
[----:B------:R1:W-:Y:S06]  /*92d0*/  MEMBAR.ALL.CTA ;  /* 0x0000000000007992 */ /* 0x0003ec0000008000 */
[----:B-1----:R-:W1:Y:S04]  /*92e0*/  FENCE.VIEW.ASYNC.S ;  /* 0x00000000000073c6 */ /* 0x002e680000000000 */
[----:B-1----:R-:W1:Y:S01]  /*92f0*/  SHFL.IDX PT, R0, R149, RZ, 0x1f ;  /* 0x00001fff95007589 */ /* 0x002e6200000e0000 */
[----:B------:R-:W-:Y:S06]  /*9300*/  BAR.ARV 0x1, 0x1a0 ;  /* 0x0046800000007b1d */ /* 0x000fec0000002000 */
[----:B------:R-:W-:Y:S01]  /*9310*/  @!P0 STG.E desc[UR14][R4.64], R22 ;  /* 0x0000001604008986 */ /* 0x000fe2000c10190e */
[----:B-1----:R-:W-:-:S03]  /*9320*/  ISETP.NE.AND P0, PT, R0, 0xb, PT ;  /* 0x0000000b0000780c */ /* 0x002fc60003f05270 */
[----:B------:R1:W-:Y:S02]  /*9330*/  @!P3 STG.E desc[UR14][R4.64+0x20], R19 ;  /* 0x000020130400b986 */ /* 0x0003e4000c10190e */
[----:B-1----:R-:W-:-:S08]  /*9340*/  IMAD.U32 R19, RZ, RZ, UR10 ;  /* 0x0000000aff137e24 */ /* 0x002fd0000f8e00ff */
[----:B------:R-:W-:Y:S05]  /*9350*/  @P0 BRA `(.L_x_29) ;  /* 0x00000000006c0947 */ /* 0x000fea0003800000 */
[----:B------:R-:W-:Y:S01]  /*9360*/  BAR.SYNC.DEFER_BLOCKING 0x1, 0x1a0 ;  /* 0x0046800000007b1d */ /* 0x000fe20000010000 */
[----:B------:R-:W-:-:S05]  /*9370*/  ELECT P0, URZ, PT ;  /* 0x00000000003f782f */ /* 0x000fca0003800000 */
[----:B------:R-:W-:Y:S08]  /*9380*/  BSSY B0, `(.L_x_29) ;  /* 0x0000018000007945 */ /* 0x000ff00003800000 */
[----:B------:R-:W-:Y:S05]  /*9390*/  @!P0 BRA `(.L_x_30) ;  /* 0x0000000000588947 */ /* 0x000fea0003800000 */
[----:B------:R-:W-:Y:S01]  /*93a0*/  ULDC.64 UR8, c[0x0][0x198] ;  /* 0x0000660000087ab9 */ /* 0x000fe20000000a00 */
[----:B------:R-:W-:Y:S02]  /*93b0*/  UIADD3 UR6, UR39, 0x3000, URZ ;  /* 0x0000300027067890 */ /* 0x000fe4000fffe03f */
[----:B------:R-:W-:Y:S02]  /*93c0*/  UIADD3 UR4, UP0, UR8, 0x9f0, URZ ;  /* 0x000009f008047890 */ /* 0x000fe4000ff1e03f */
[----:B------:R-:W-:Y:S02]  /*93d0*/  UIADD3 UR8, UR39, 0x6000, URZ ;  /* 0x0000600027087890 */ /* 0x000fe4000fffe03f */
[----:B------:R-:W-:Y:S01]  /*93e0*/  UIADD3.X UR5, URZ, UR9, URZ, UP0, !UPT ;  /* 0x000000093f057290 */ /* 0x000fe200087fe43f */
[----:B------:R-:W-:Y:S01]  /*93f0*/  UMOV UR33, URZ ;  /* 0x0000003f00217c82 */ /* 0x000fe20008000000 */
[----:B------:R-:W-:Y:S01]  /*9400*/  UMOV UR37, URZ ;  /* 0x0000003f00257c82 */ /* 0x000fe20008000000 */
[----:B------:R-:W-:Y:S01]  /*9410*/  UMOV UR32, UR39 ;  /* 0x0000002700207c82 */ /* 0x000fe20008000000 */
[----:B------:R-:W-:-:S05]  /*9420*/  UMOV UR7, 0x20 ;  /* 0x0000002000077882 */ /* 0x000fca0000000000 */
[----:B------:R1:W-:Y:S02]  /*9430*/  UTMASTG.5D [UR32], [UR4] ;  /* 0x00000020040073b5 */ /* 0x0003e40008020000 */
[----:B-1----:R-:W-:Y:S01]  /*9440*/  UMOV UR32, UR6 ;  /* 0x0000000600207c82 */ /* 0x002fe20008000000 */
[----:B------:R-:W-:Y:S01]  /*9450*/  UMOV UR33, UR7 ;  /* 0x0000000700217c82 */ /* 0x000fe20008000000 */
[----:B------:R-:W-:Y:S01]  /*9460*/  UMOV UR6, 0x40 ;  /* 0x0000004000067882 */ /* 0x000fe20000000000 */
[----:B------:R1:W-:Y:S02]  /*9470*/  UTMASTG.5D [UR32], [UR4] ;  /* 0x00000020040073b5 */ /* 0x0003e40008020000 */
[----:B-1----:R-:W-:Y:S01]  /*9480*/  UMOV UR32, UR8 ;  /* 0x0000000800207c82 */ /* 0x002fe20008000000 */
[----:B------:R-:W-:Y:S01]  /*9490*/  UMOV UR33, UR6 ;  /* 0x0000000600217c82 */ /* 0x000fe20008000000 */
[----:B------:R-:W-:Y:S01]  /*94a0*/  UIADD3 UR6, UR39, 0x31c20, URZ ;  /* 0x00031c2027067890 */ /* 0x000fe2000fffe03f */
[----:B------:R1:W-:Y:S03]  /*94b0*/  UTMASTG.5D [UR32], [UR4] ;  /* 0x00000020040073b5 */ /* 0x0003e60008020000 */
[----:B------:R-:W-:Y:S01]  /*94c0*/  UPRMT UR6, URZ, 0x654, UR6 ;  /* 0x000006543f067896 */ /* 0x000fe20008000006 */
[----:B------:R0:W-:Y:S01]  /*94d0*/  UTMACMDFLUSH ;  /* 0x00000000000079b7 */ /* 0x0001e20000000000 */
[----:B------:R-:W-:-:S07]  /*94e0*/  DEPBAR.LE SB0, 0x0 ;  /* 0x000080000000791a */ /* 0x000fce0000000000 */
[----:B-1----:R-:W-:Y:S03]  /*94f0*/  SYNCS.ARRIVE.TRANS64.RED.A1T0 RZ, [UR6], RZ ;  /* 0x000000ffffff79a7 */ /* 0x002fe60008100406 */
.L_x_30:
[----:B------:R-:W-:Y:S05]  /*9500*/  BSYNC B0 ;  /* 0x0000000000007941 */ /* 0x000fea0003800000 */
.L_x_29:
[----:B------:R-:W1:Y:S01]  /*9510*/  LDC R0, c[0x0][0xda4] ;  /* 0x00036900ff007b82 */ /* 0x000e620000000800 */
[----:B------:R-:W-:Y:S01]  /*9520*/  R2UR UR5, R19 ;  /* 0x00000000130572ca */ /* 0x000fe200000e0000 */
[----:B------:R-:W-:Y:S01]  /*9530*/  UIADD3 UR38, UR38, 0x1, URZ ;  /* 0x0000000126267890 */ /* 0x000fe2000fffe03f */
[----:B------:R-:W-:-:S03]  /*9540*/  VIADD R144, R144, 0x1 ;  /* 0x0000000190907836 */ /* 0x000fc60000000000 */
[----:B------:R-:W-:-:S04]  /*9550*/  UISETP.NE.AND UP0, UPT, UR38, 0x2, UPT ;  /* 0x000000022600788c */ /* 0x000fc8000bf05270 */
[----:B------:R-:W-:Y:S02]  /*9560*/  USEL UR4, URZ, 0x1, UP0 ;  /* 0x000000013f047887 */ /* 0x000fe40008000000 */
[----:B------:R-:W-:Y:S02]  /*9570*/  USEL UR38, UR38, URZ, UP0 ;  /* 0x0000003f26267287 */ /* 0x000fe40008000000 */
[----:B------:R-:W-:Y:S01]  /*9580*/  ULOP3.LUT UR60, UR60, UR4, URZ, 0x3c, !UPT ;  /* 0x000000043c3c7292 */ /* 0x000fe2000f8e3c3f */
[----:B-1----:R-:W-:-:S13]  /*9590*/  ISETP.LE.AND P0, PT, R0, UR5, PT ;  /* 0x0000000500007c0c */ /* 0x002fda000bf03270 */
[----:B------:R-:W-:Y:S05]  /*95a0*/  @!P0 BRA `(.L_x_31) ;  /* 0xffffff7800388947 */ /* 0x000fea000383ffff */
[----:B------:R-:W-:Y:S05]  /*95b0*/  EXIT ;  /* 0x000000000000794d */ /* 0x000fea0003800000 */
.L_x_7:
[----:B------:R-:W-:-:S08]  /*95c0*/  NOP ;  /* 0x0000000000007918 */ /* 0x000fd00000000000 */
[----:B---3--:R-:W1:-:S00]  /*95d0*/  USETMAXREG.DEALLOC.CTAPOOL 0x20 ;  /* 0x00000020000079c8 */ /* 0x008e4000080e0500 */
[----:B-1----:R-:W-:-:S06]  /*95e0*/  LOP3.LUT R0, R0, 0x3, RZ, 0xc0, !PT ;  /* 0x0000000300007812 */ /* 0x002fcc00078ec0ff */
[----:B------:R-:W1:Y:S02]  /*95f0*/  SHFL.IDX PT, R0, R0, RZ, 0x1f ;  /* 0x00001fff00007589 */ /* 0x000e6400000e0000 */
[----:B-1----:R-:W-:-:S13]  /*9600*/  ISETP.NE.AND P0, PT, R0, RZ, PT ;  /* 0x000000ff0000720c */ /* 0x002fda0003f05270 */
[----:B------:R-:W-:Y:S05]  /*9610*/  @P0 EXIT ;  /* 0x000000000000094d */ /* 0x000fea0003800000 */
[----:B------:R-:W1:Y:S01]  /*9620*/  S2UR UR4, SR_CTAID.X ;  /* 0x00000000000479c3 */ /* 0x000e620000002500 */
[----:B------:R-:W-:Y:S02]  /*9630*/  IMAD.MOV.U32 R16, RZ, RZ, RZ ;  /* 0x000000ffff107224 */ /* 0x000fe400078e00ff */
[----:B------:R-:W-:Y:S02]  /*9640*/  IMAD.MOV.U32 R29, RZ, RZ, 0x1 ;  /* 0x00000001ff1d7424 */ /* 0x000fe400078e00ff */
[----:B------:R-:W-:-:S03]  /*9650*/  IMAD.MOV.U32 R17, RZ, RZ, 0x1 ;  /* 0x00000001ff117424 */ /* 0x000fc600078e00ff */
[----:B------:R-:W1:Y:S02]  /*9660*/  LDC R0, c[0x0][0xda4] ;  /* 0x00036900ff007b82 */ /* 0x000e640000000800 */
[----:B-1----:R-:W-:-:S13]  /*9670*/  ISETP.LE.AND P0, PT, R0, UR4, PT ;  /* 0x0000000400007c0c */ /* 0x002fda000bf03270 */
[----:B------:R-:W-:Y:S05]  /*9680*/  @P0 BRA `(.L_x_32) ;  /* 0x0000002800640947 */ /* 0x000fea0003800000 */
[----:B------:R-:W1:Y:S01]  /*9690*/  S2R R2, SR_TID.X ;  /* 0x0000000000027919 */ /* 0x000e620000002100 */
[----:B------:R-:W-:Y:S01]  /*96a0*/  IMAD.U32 R26, RZ, RZ, UR4 ;  /* 0x00000004ff1a7e24 */ /* 0x000fe2000f8e00ff */
[----:B------:R-:W-:Y:S01]  /*96b0*/  ULDC.64 UR36, c[0x0][0x198] ;  /* 0x0000660000247ab9 */ /* 0x000fe20000000a00 */
[----:B------:R-:W-:Y:S01]  /*96c0*/  IMAD.MOV.U32 R16, RZ, RZ, RZ ;  /* 0x000000ffff107224 */ /* 0x000fe200078e00ff */
[----:B------:R-:W-:Y:S01]  /*96d0*/  ULDC UR38, c[0x0][0xc] ;  /* 0x0000030000267ab9 */ /* 0x000fe20000000800 */
[----:B------:R-:W-:Y:S02]  /*96e0*/  IMAD.MOV.U32 R17, RZ, RZ, 0x1 ;  /* 0x00000001ff117424 */ /* 0x000fe400078e00ff */
[----:B------:R-:W-:Y:S01]  /*96f0*/  IMAD.MOV.U32 R29, RZ, RZ, RZ ;  /* 0x000000ffff1d7224 */ /* 0x000fe200078e00ff */
[----:B-1----:R-:W-:-:S07]  /*9700*/  LOP3.LUT R27, R2, 0x1f, RZ, 0xc0, !PT ;  /* 0x0000001f021b7812 */ /* 0x002fce00078ec0ff */
.L_x_76:
[----:B-1----:R-:W1:Y:S01]  /*9710*/  LDC R0, c[0x0][0xda8] ;  /* 0x00036a00ff007b82 */ /* 0x002e620000000800 */
[----:B--2---:R-:W2:Y:S01]  /*9720*/  S2R R6, SR_CgaCtaId ;  /* 0x0000000000067919 */ /* 0x004ea20000008800 */
[----:B------:R-:W-:Y:S05]  /*9730*/  YIELD ;  /* 0x0000000000007946 */ /* 0x000fea0003800000 */
[----:B------:R-:W-:Y:S01]  /*9740*/  ULDC.64 UR4, c[0x0][0x3f8] ;  /* 0x0000fe0000047ab9 */ /* 0x000fe20000000a00 */
[----:B------:R-:W3:Y:S01]  /*9750*/  LDC R4, c[0x0][0xdb4] ;  /* 0x00036d00ff047b82 */ /* 0x000ee20000000800 */
[----:B------:R-:W-:Y:S01]  /*9760*/  IMAD.MOV.U32 R25, RZ, RZ, R26 ;  /* 0x000000ffff197224 */ /* 0x000fe200078e001a */
[----:B------:R-:W-:Y:S01]  /*9770*/  UISETP.NE.U32.AND UP0, UPT, UR4, URZ, UPT ;  /* 0x0000003f0400728c */ /* 0x000fe2000bf05070 */
[----:B------:R-:W-:-:S02]  /*9780*/  MOV R23, 0x400 ;  /* 0x0000040000177802 */ /* 0x000fc40000000f00 */
[----:B------:R-:W-:Y:S01]  /*9790*/  ULDC UR4, c[0x0][0x404] ;  /* 0x0001010000047ab9 */ /* 0x000fe20000000800 */
[----:B------:R-:W-:Y:S02]  /*97a0*/  UISETP.NE.AND.EX UP0, UPT, UR5, URZ, UPT, UP0 ;  /* 0x0000003f0500728c */ /* 0x000fe4000bf05300 */
[----:B------:R-:W4:Y:S02]  /*97b0*/  LDC R28, c[0x0][0x2e0] ;  /* 0x0000b800ff1c7b82 */ /* 0x000f240000000800 */
[----:B------:R-:W-:Y:S01]  /*97c0*/  USEL UR4, UR4, 0x1, UP0 ;  /* 0x0000000104047887 */ /* 0x000fe20008000000 */
[----:B-1----:R-:W-:Y:S02]  /*97d0*/  ISETP.NE.AND P0, PT, R0, 0x1, PT ;  /* 0x000000010000780c */ /* 0x002fe40003f05270 */
[----:B---3--:R-:W-:Y:S02]  /*97e0*/  ISETP.NE.AND P1, PT, R4, 0x1, PT ;  /* 0x000000010400780c */ /* 0x008fe40003f25270 */
[----:B--2---:R-:W-:-:S09]  /*97f0*/  LEA R23, R6, R23, 0x18 ;  /* 0x0000001706177211 */ /* 0x004fd200078ec0ff */
[----:B------:R-:W1:Y:S01]  /*9800*/  @P0 LDC R5, c[0x0][0xdac] ;  /* 0x00036b00ff050b82 */ /* 0x000e620000000800 */
[----:B----4-:R-:W-:-:S07]  /*9810*/  IMAD R28, R28, UR4, RZ ;  /* 0x000000041c1c7c24 */ /* 0x010fce000f8e02ff */
[----:B------:R-:W2:Y:S08]  /*9820*/  @P0 LDC R7, c[0x0][0xdb0] ;  /* 0x00036c00ff070b82 */ /* 0x000eb00000000800 */
[----:B------:R-:W3:Y:S01]  /*9830*/  @P1 LDC.64 R2, c[0x0][0xdb8] ;  /* 0x00036e00ff021b82 */ /* 0x000ee20000000a00 */
[----:B-1----:R-:W-:-:S05]  /*9840*/  @P0 IMAD.HI.U32 R0, R26, R5, RZ ;  /* 0x000000051a000227 */ /* 0x002fca00078e00ff */
[----:B--2---:R-:W-:Y:S01]  /*9850*/  @P0 SHF.R.U32.HI R25, RZ, R7, R0 ;  /* 0x00000007ff190219 */ /* 0x004fe20000011600 */
[----:B------:R-:W-:-:S04]  /*9860*/  VIADD R0, R28, 0x8f ;  /* 0x0000008f1c007836 */ /* 0x000fc80000000000 */
[----:B------:R-:W-:Y:S02]  /*9870*/  IMAD.MOV.U32 R19, RZ, RZ, R25 ;  /* 0x000000ffff137224 */ /* 0x000fe400078e0019 */
[----:B------:R-:W-:-:S04]  /*9880*/  IMAD.HI R0, R0, 0x38e38e39, RZ ;  /* 0x38e38e3900007827 */ /* 0x000fc800078e02ff */
[----:B---3--:R-:W-:-:S05]  /*9890*/  @P1 IMAD.HI.U32 R2, R25, R2, RZ ;  /* 0x0000000219021227 */ /* 0x008fca00078e00ff */
[----:B------:R-:W-:Y:S01]  /*98a0*/  @P1 SHF.R.U32.HI R19, RZ, R3, R2 ;  /* 0x00000003ff131219 */ /* 0x000fe20000011602 */
[----:B------:R-:W-:Y:S01]  /*98b0*/  VIADD R2, R23, 0x16a00 ;  /* 0x00016a0017027836 */ /* 0x000fe20000000000 */
[----:B------:R-:W-:-:S03]  /*98c0*/  SHF.R.U32.HI R3, RZ, 0x1f, R0 ;  /* 0x0000001fff037819 */ /* 0x000fc60000011600 */
[----:B------:R-:W-:Y:S01]  /*98d0*/  IMAD.MOV R22, RZ, RZ, -R19 ;  /* 0x000000ffff167224 */ /* 0x000fe200078e0a13 */
[----:B------:R-:W-:Y:S02]  /*98e0*/  LOP3.LUT P0, RZ, R2, 0x1bf, RZ, 0xc0, !PT ;  /* 0x000001bf02ff7812 */ /* 0x000fe4000780c0ff */
[----:B------:R-:W-:Y:S01]  /*98f0*/  LEA.HI.SX32 R24, R0, R3, 0x1b ;  /* 0x0000000300187211 */ /* 0x000fe200078fdaff */
[----:B------:R-:W-:-:S10]  /*9900*/  IMAD R22, R4, R22, R25 ;  /* 0x0000001604167224 */ /* 0x000fd400078e0219 */
[----:B------:R-:W-:Y:S05]  /*9910*/  @!P0 BRA `(.L_x_33) ;  /* 0x0000000000408947 */ /* 0x000fea0003800000 */
[----:B------:R-:W-:Y:S01]  /*9920*/  MOV R2, 0x0 ;  /* 0x0000000000027802 */ /* 0x000fe20000000f00 */
[----:B------:R-:W-:Y:S01]  /*9930*/  ULDC.64 UR6, c[0x4][0xa8] ;  /* 0x01002a0000067ab9 */ /* 0x000fe20000000a00 */
[----:B------:R-:W-:Y:S01]  /*9940*/  ULDC.64 UR8, c[0x4][0xb0] ;  /* 0x01002c0000087ab9 */ /* 0x000fe20000000a00 */
[----:B------:R-:W-:Y:S01]  /*9950*/  ULDC.64 UR4, c[0x4][0x8] ;  /* 0x0100020000047ab9 */ /* 0x000fe20000000a00 */
[----:B------:R-:W-:Y:S02]  /*9960*/  IMAD.U32 R4, RZ, RZ, UR6 ;  /* 0x00000006ff047e24 */ /* 0x000fe4000f8e00ff */
[----:B------:R-:W1:Y:S01]  /*9970*/  LDC.64 R2, c[0x4][R2] ;  /* 0x0100000002027b82 */ /* 0x000e620000000a00 */
[----:B------:R-:W-:Y:S02]  /*9980*/  IMAD.U32 R5, RZ, RZ, UR7 ;  /* 0x00000007ff057e24 */ /* 0x000fe4000f8e00ff */
[----:B------:R-:W-:Y:S02]  /*9990*/  IMAD.U32 R6, RZ, RZ, UR8 ;  /* 0x00000008ff067e24 */ /* 0x000fe4000f8e00ff */
[----:B------:R-:W-:-:S02]  /*99a0*/  IMAD.U32 R7, RZ, RZ, UR9 ;  /* 0x00000009ff077e24 */ /* 0x000fc4000f8e00ff */
[----:B------:R-:W-:Y:S02]  /*99b0*/  IMAD.U32 R10, RZ, RZ, UR4 ;  /* 0x00000004ff0a7e24 */ /* 0x000fe4000f8e00ff */
[----:B------:R-:W-:Y:S02]  /*99c0*/  IMAD.U32 R11, RZ, RZ, UR5 ;  /* 0x00000005ff0b7e24 */ /* 0x000fe4000f8e00ff */
[----:B------:R-:W-:Y:S02]  /*99d0*/  IMAD.MOV.U32 R8, RZ, RZ, 0x70 ;  /* 0x00000070ff087424 */ /* 0x000fe400078e00ff */
[----:B------:R-:W-:Y:S02]  /*99e0*/  IMAD.MOV.U32 R12, RZ, RZ, 0x1 ;  /* 0x00000001ff0c7424 */ /* 0x000fe400078e00ff */
[----:B------:R-:W-:-:S07]  /*99f0*/  IMAD.MOV.U32 R13, RZ, RZ, RZ ;  /* 0x000000ffff0d7224 */ /* 0x000fce00078e00ff */
[----:B------:R-:W-:-:S07]  /*9a00*/  LEPC R20, `(.L_x_33) ;  /* 0x000000001014794e */ /* 0x000fce0000000000 */
[----:B-1----:R-:W-:Y:S05]  /*9a10*/  CALL.ABS.NOINC R2 ;  /* 0x0000000002007343 */ /* 0x002fea0003c00000 */
.L_x_33:
[----:B------:R-:W-:-:S05]  /*9a20*/  VIADD R0, R23, 0x200 ;  /* 0x0000020017007836 */ /* 0x000fca0000000000 */
[----:B------:R-:W-:-:S13]  /*9a30*/  LOP3.LUT P0, RZ, R0, 0x1bf, RZ, 0xc0, !PT ;  /* 0x000001bf00ff7812 */ /* 0x000fda000780c0ff */
[----:B------:R-:W-:Y:S05]  /*9a40*/  @!P0 BRA `(.L_x_34) ;  /* 0x0000000000808947 */ /* 0x000fea0003800000 */
[----:B------:R-:W-:Y:S01]  /*9a50*/  MOV R0, 0x0 ;  /* 0x0000000000007802 */ /* 0x000fe20000000f00 */
[----:B------:R-:W-:Y:S01]  /*9a60*/  ULDC.64 UR6, c[0x4][0xa8] ;  /* 0x01002a0000067ab9 */ /* 0x000fe20000000a00 */
[----:B------:R-:W-:Y:S01]  /*9a70*/  ULDC.64 UR8, c[0x4][0xb0] ;  /* 0x01002c0000087ab9 */ /* 0x000fe20000000a00 */
[----:B------:R-:W-:Y:S01]  /*9a80*/  ULDC.64 UR4, c[0x4][0x10] ;  /* 0x0100040000047ab9 */ /* 0x000fe20000000a00 */
[----:B------:R1:W2:Y:S01]  /*9a90*/  LDC.64 R2, c[0x4][R0] ;  /* 0x0100000000027b82 */ /* 0x0002a20000000a00 */
[----:B------:R-:W-:Y:S02]  /*9aa0*/  IMAD.U32 R4, RZ, RZ, UR6 ;  /* 0x00000006ff047e24 */ /* 0x000fe4000f8e00ff */
[----:B------:R-:W-:Y:S02]  /*9ab0*/  IMAD.U32 R5, RZ, RZ, UR7 ;  /* 0x00000007ff057e24 */ /* 0x000fe4000f8e00ff */
[----:B------:R-:W-:Y:S02]  /*9ac0*/  IMAD.U32 R6, RZ, RZ, UR8 ;  /* 0x00000008ff067e24 */ /* 0x000fe4000f8e00ff */
[----:B------:R-:W-:-:S02]  /*9ad0*/  IMAD.U32 R7, RZ, RZ, UR9 ;  /* 0x00000009ff077e24 */ /* 0x000fc4000f8e00ff */
[----:B------:R-:W-:Y:S02]  /*9ae0*/  IMAD.U32 R10, RZ, RZ, UR4 ;  /* 0x00000004ff0a7e24 */ /* 0x000fe4000f8e00ff */
[----:B------:R-:W-:Y:S02]  /*9af0*/  IMAD.U32 R11, RZ, RZ, UR5 ;  /* 0x00000005ff0b7e24 */ /* 0x000fe4000f8e00ff */
[----:B------:R-:W-:Y:S02]  /*9b00*/  IMAD.MOV.U32 R8, RZ, RZ, 0x70 ;  /* 0x00000070ff087424 */ /* 0x000fe400078e00ff */
[----:B------:R-:W-:Y:S02]  /*9b10*/  IMAD.MOV.U32 R12, RZ, RZ, 0x1 ;  /* 0x00000001ff0c7424 */ /* 0x000fe400078e00ff */
[----:B-1----:R-:W-:-:S07]  /*9b20*/  IMAD.MOV.U32 R13, RZ, RZ, RZ ;  /* 0x000000ffff0d7224 */ /* 0x002fce00078e00ff */
[----:B------:R-:W-:-:S07]  /*9b30*/  LEPC R20, `(.L_x_35) ;  /* 0x000000001014794e */ /* 0x000fce0000000000 */
[----:B--2---:R-:W-:Y:S05]  /*9b40*/  CALL.ABS.NOINC R2 ;  /* 0x0000000002007343 */ /* 0x004fea0003c00000 */
.L_x_35:
        /* <DEDUP_REMOVED lines=16> */
.L_x_34:
[----:B------:R-:W-:Y:S01]  /*9c50*/  ULDC.64 UR4, c[0x0][0x9f8] ;  /* 0x00027e0000047ab9 */ /* 0x000fe20000000a00 */
[----:B------:R-:W1:Y:S01]  /*9c60*/  LDC R0, c[0x0][0x428] ;  /* 0x00010a00ff007b82 */ /* 0x000e620000000800 */
[----:B------:R-:W-:Y:S01]  /*9c70*/  ISETP.NE.U32.AND P0, PT, RZ, UR4, PT ;  /* 0x00000004ff007c0c */ /* 0x000fe2000bf05070 */
[----:B------:R-:W-:Y:S01]  /*9c80*/  IMAD.MOV.U32 R6, RZ, RZ, R19 ;  /* 0x000000ffff067224 */ /* 0x000fe200078e0013 */
[----:B------:R-:W-:Y:S01]  /*9c90*/  ULDC.64 UR6, c[0x0][0x208] ;  /* 0x0000820000067ab9 */ /* 0x000fe20000000a00 */
[----:B------:R-:W-:Y:S01]  /*9ca0*/  ISETP.NE.AND P1, PT, R27, RZ, PT ;  /* 0x000000ff1b00720c */ /* 0x000fe20003f25270 */
[----:B------:R-:W-:Y:S01]  /*9cb0*/  IMAD.MOV R9, RZ, RZ, -R25 ;  /* 0x000000ffff097224 */ /* 0x000fe200078e0a19 */
[----:B------:R-:W-:Y:S01]  /*9cc0*/  ISETP.NE.AND.EX P0, PT, RZ, UR5, PT, P0 ;  /* 0x00000005ff007c0c */ /* 0x000fe2000bf05300 */
[----:B------:R-:W-:-:S12]  /*9cd0*/  ULDC UR4, c[0x0][0xda8] ;  /* 0x00036a0000047ab9 */ /* 0x000fd80000000800 */
[----:B------:R-:W2:Y:S02]  /*9ce0*/  @P0 LDC.64 R2, c[0x0][0x9f8] ;  /* 0x00027e00ff020b82 */ /* 0x000ea40000000a00 */
[----:B--2---:R-:W-:-:S05]  /*9cf0*/  @P0 IMAD.WIDE R2, R19, 0x4, R2 ;  /* 0x0000000413020825 */ /* 0x004fca00078e0202 */
[----:B------:R2:W5:Y:S01]  /*9d00*/  @P0 LDG.E R6, desc[UR6][R2.64] ;  /* 0x0000000602060981 */ /* 0x000562000c1e1900 */
[----:B-1----:R-:W-:Y:S01]  /*9d10*/  ISETP.NE.AND P0, PT, R0, 0x1, PT ;  /* 0x000000010000780c */ /* 0x002fe20003f05270 */
[----:B------:R-:W-:Y:S01]  /*9d20*/  VOTEU.ALL UP1, P1 ;  /* 0x00000000003f7886 */ /* 0x000fe20000820000 */
[----:B------:R-:W-:Y:S01]  /*9d30*/  IMAD R9, R9, UR4, R26 ;  /* 0x0000000409097c24 */ /* 0x000fe2000f8e021a */
[----:B------:R-:W-:Y:S01]  /*9d40*/  PLOP3.LUT P2, PT, P1, PT, PT, 0x8, 0x0 ;  /* 0x000000000000781c */ /* 0x000fe20000f4e170 */
[----:B------:R-:W-:Y:S02]  /*9d50*/  IMAD.MOV.U32 R0, RZ, RZ, R22 ;  /* 0x000000ffff007224 */ /* 0x000fe400078e0016 */
[----:B------:R-:W-:Y:S01]  /*9d60*/  @!UP1 UIADD3 UR8, UP0, UR36, 0x270, URZ ;  /* 0x0000027024089890 */ /* 0x000fe2000ff1e03f */
[----:B------:R-:W-:-:S03]  /*9d70*/  IMAD R9, R9, 0xc0, RZ ;  /* 0x000000c009097824 */ /* 0x000fc600078e02ff */
[----:B------:R-:W-:-:S03]  /*9d80*/  @!UP1 UIADD3.X UR9, URZ, UR37, URZ, UP0, !UPT ;  /* 0x000000253f099290 */ /* 0x000fc600087fe43f */
[----:B------:R-:W1:Y:S01]  /*9d90*/  @P0 LDC R5, c[0x0][0x42c] ;  /* 0x00010b00ff050b82 */ /* 0x000e620000000800 */
[----:B------:R-:W-:-:S07]  /*9da0*/  VOTEU.ALL UP0, P1 ;  /* 0x00000000003f7886 */ /* 0x000fce0000800000 */
[----:B------:R-:W3:Y:S01]  /*9db0*/  @P0 LDC R7, c[0x0][0x430] ;  /* 0x00010c00ff070b82 */ /* 0x000ee20000000800 */
[----:B-1----:R-:W-:-:S05]  /*9dc0*/  @P0 IMAD.HI.U32 R4, R22, R5, RZ ;  /* 0x0000000516040227 */ /* 0x002fca00078e00ff */
[----:B--23--:R-:W-:-:S07]  /*9dd0*/  @P0 SHF.R.U32.HI R0, RZ, R7, R4 ;  /* 0x00000007ff000219 */ /* 0x00cfce0000011604 */
.L_x_36:
[----:B------:R-:W-:Y:S02]  /*9de0*/  PLOP3.LUT P0, PT, P0, P2, PT, 0xa2, 0x0 ;  /* 0x000000000000781c */ /* 0x000fe40000705472 */
[----:B------:R-:W-:Y:S01]  /*9df0*/  @P2 R2UR P0, UR7, R19 ;  /* 0x00000000130722ca */ /* 0x000fe20000000000 */
[----:B------:R-:W-:-:S07]  /*9e00*/  UMOV UR4, URZ ;  /* 0x0000003f00047c82 */ /* 0x000fce0008000000 */
[----:B------:R-:W-:Y:S02]  /*9e10*/  PLOP3.LUT P0, PT, P0, P2, PT, 0xa2, 0x0 ;  /* 0x000000000000781c */ /* 0x000fe40000705472 */
[----:B------:R-:W-:-:S08]  /*9e20*/  @P2 R2UR.OR P0, UR6, R22 ;  /* 0x00000000160622ca */ /* 0x000fd00000100000 */
[----:B------:R-:W-:Y:S02]  /*9e30*/  PLOP3.LUT P0, PT, P0, P2, PT, 0xa2, 0x0 ;  /* 0x000000000000781c */ /* 0x000fe40000705472 */
[----:B------:R-:W-:-:S08]  /*9e40*/  @P2 R2UR.OR P0, UR5, R9 ;  /* 0x00000000090522ca */ /* 0x000fd00000100000 */
[----:B------:R-:W-:-:S05]  /*9e50*/  @P2 PLOP3.LUT P2, PT, P0, PT, PT, 0x80, 0x0 ;  /* 0x000000000000281c */ /* 0x000fca000074f070 */
[----:B------:R1:W-:Y:S08]  /*9e60*/  @!UP0 UTMAPF.L2.4D [UR4], [UR8] ;  /* 0x00000004080085b8 */ /* 0x0003f00008018000 */
[----:B-1----:R-:W-:Y:S05]  /*9e70*/  @P2 BRA.U.ANY `(.L_x_36) ;  /* 0xfffffffd00d82947 */ /* 0x002fea000393ffff */
[----:B------:R-:W-:Y:S01]  /*9e80*/  PLOP3.LUT P2, PT, P1, PT, PT, 0x8, 0x0 ;  /* 0x000000000000781c */ /* 0x000fe20000f4e170 */
[----:B------:R-:W-:Y:S01]  /*9e90*/  VOTEU.ALL UP0, P1 ;  /* 0x00000000003f7886 */ /* 0x000fe20000800000 */
[----:B------:R-:W-:-:S11]  /*9ea0*/  UMOV UR4, 0x20 ;  /* 0x0000002000047882 */ /* 0x000fd60000000000 */
.L_x_37:
[----:B------:R-:W-:Y:S02]  /*9eb0*/  PLOP3.LUT P0, PT, P0, P2, PT, 0xa2, 0x0 ;  /* 0x000000000000781c */ /* 0x000fe40000705472 */
[----:B------:R-:W-:-:S08]  /*9ec0*/  @P2 R2UR P0, UR7, R19 ;  /* 0x00000000130722ca */ /* 0x000fd00000000000 */
        /* <DEDUP_REMOVED lines=10> */
.L_x_38:
        /* <DEDUP_REMOVED lines=9> */
[----:B------:R-:W1:Y:S01]  /*a000*/  LDC.64 R2, c[0x0][0x3f8] ;  /* 0x0000fe00ff027b82 */ /* 0x000e620000000a00 */
[----:B------:R-:W-:Y:S01]  /*a010*/  UMOV UR4, 0xffffffff ;  /* 0xffffffff00047882 */ /* 0x000fe20000000000 */
[----:B-1----:R-:W-:-:S04]  /*a020*/  ISETP.NE.U32.AND P0, PT, R2, RZ, PT ;  /* 0x000000ff0200720c */ /* 0x002fc80003f05070 */
[----:B------:R-:W-:-:S04]  /*a030*/  ISETP.NE.AND.EX P0, PT, R3, RZ, PT, P0 ;  /* 0x000000ff0300720c */ /* 0x000fc80003f05300 */
[----:B-----5:R-:W-:Y:S01]  /*a040*/  SEL R7, R6, RZ, !P0 ;  /* 0x000000ff06077207 */ /* 0x020fe20004000000 */
[----:B------:R-:W-:Y:S08]  /*a050*/  BRA.DIV UR4, `(.L_x_39) ;  /* 0x0000002604387947 */ /* 0x000ff0000b800000 */
.L_x_92:
[----:B------:R-:W-:Y:S01]  /*a060*/  UMOV UR4, 0xffffffff ;  /* 0xffffffff00047882 */ /* 0x000fe20000000000 */
[----:B------:R-:W-:Y:S01]  /*a070*/  SHF.R.S32.HI R8, RZ, 0x1f, R6 ;  /* 0x0000001fff087819 */ /* 0x000fe20000011406 */
[----:B------:R-:W-:Y:S01]  /*a080*/  VIADD R10, R24, 0xffffffff ;  /* 0xffffffff180a7836 */ /* 0x000fe20000000000 */
[----:B------:R-:W-:Y:S06]  /*a090*/  BRA.DIV UR4, `(.L_x_40) ;  /* 0x00000026045c7947 */ /* 0x000fec000b800000 */
[----:B------:R-:W-:-:S13]  /*a0a0*/  ELECT P6, URZ, PT ;  /* 0x00000000003f782f */ /* 0x000fda00038c0000 */
.L_x_95:
[----:B------:R-:W-:Y:S05]  /*a0b0*/  @!P6 BRA `(.L_x_41) ;  /* 0x0000000000f8e947 */ /* 0x000fea0003800000 */
[----:B------:R-:W-:Y:S02]  /*a0c0*/  IMAD.MOV.U32 R18, RZ, RZ, R10 ;  /* 0x000000ffff127224 */ /* 0x000fe400078e000a */
[----:B------:R-:W-:Y:S01]  /*a0d0*/  IMAD.MOV.U32 R7, RZ, RZ, R6 ;  /* 0x000000ffff077224 */ /* 0x000fe200078e0006 */
[----:B------:R-:W-:Y:S06]  /*a0e0*/  @!P0 BRA `(.L_x_42) ;  /* 0x00000000004c8947 */ /* 0x000fec0003800000 */
[----:B------:R-:W1:Y:S01]  /*a0f0*/  LDC R18, c[0x0][0x41c] ;  /* 0x00010700ff127b82 */ /* 0x000e620000000800 */
[----:B------:R-:W-:Y:S01]  /*a100*/  IMAD.MOV.U32 R11, RZ, RZ, R10 ;  /* 0x000000ffff0b7224 */ /* 0x000fe200078e000a */
[----:B------:R-:W-:Y:S01]  /*a110*/  ULDC.64 UR4, c[0x0][0x408] ;  /* 0x0001020000047ab9 */ /* 0x000fe20000000a00 */
[----:B------:R-:W-:Y:S01]  /*a120*/  ULDC.64 UR6, c[0x0][0x208] ;  /* 0x0000820000067ab9 */ /* 0x000fe20000000a00 */
[----:B------:R-:W-:-:S04]  /*a130*/  IMAD R7, R8, UR4, RZ ;  /* 0x0000000408077c24 */ /* 0x000fc8000f8e02ff */
[----:B------:R-:W-:Y:S01]  /*a140*/  IMAD R7, R6, UR5, R7 ;  /* 0x0000000506077c24 */ /* 0x000fe2000f8e0207 */
[----:B-1----:R-:W-:-:S13]  /*a150*/  ISETP.NE.AND P1, PT, R18, 0x1, PT ;  /* 0x000000011200780c */ /* 0x002fda0003f25270 */
[----:B------:R-:W1:Y:S02]  /*a160*/  @P1 LDC.64 R4, c[0x0][0x420] ;  /* 0x00010800ff041b82 */ /* 0x000e640000000a00 */
[----:B-1----:R-:W-:-:S05]  /*a170*/  @P1 IMAD.HI.U32 R4, R10, R4, RZ ;  /* 0x000000040a041227 */ /* 0x002fca00078e00ff */
[----:B------:R-:W-:-:S04]  /*a180*/  @P1 SHF.R.U32.HI R11, RZ, R5, R4 ;  /* 0x00000005ff0b1219 */ /* 0x000fc80000011604 */
[--C-:B------:R-:W-:Y:S01]  /*a190*/  SHF.R.S32.HI R5, RZ, 0x1f, R11.reuse ;  /* 0x0000001fff057819 */ /* 0x100fe2000001140b */
[----:B------:R-:W-:-:S04]  /*a1a0*/  IMAD.MOV.U32 R4, RZ, RZ, R11 ;  /* 0x000000ffff047224 */ /* 0x000fc800078e000b */
[----:B------:R-:W-:-:S04]  /*a1b0*/  IMAD.WIDE.U32 R4, R6, UR4, R4 ;  /* 0x0000000406047c25 */ /* 0x000fc8000f8e0004 */
[----:B------:R-:W-:Y:S01]  /*a1c0*/  IMAD.IADD R5, R5, 0x1, R7 ;  /* 0x0000000105057824 */ /* 0x000fe200078e0207 */
[----:B------:R-:W-:-:S04]  /*a1d0*/  LEA R12, P1, R4, R2, 0x2 ;  /* 0x00000002040c7211 */ /* 0x000fc800078210ff */
[----:B------:R-:W-:-:S05]  /*a1e0*/  LEA.HI.X R13, R4, R3, R5, 0x2, P1 ;  /* 0x00000003040d7211 */ /* 0x000fca00008f1405 */
[----:B------:R1:W5:Y:S01]  /*a1f0*/  LDG.E R7, desc[UR6][R12.64] ;  /* 0x000000060c077981 */ /* 0x000362000c1e1900 */
[----:B------:R-:W-:-:S04]  /*a200*/  IMAD.MOV R5, RZ, RZ, -R11 ;  /* 0x000000ffff057224 */ /* 0x000fc800078e0a0b */
[----:B------:R-:W-:-:S07]  /*a210*/  IMAD R18, R18, R5, R10 ;  /* 0x0000000512127224 */ /* 0x000fce00078e020a */
.L_x_42:
[----:B------:R-:W2:Y:S01]  /*a220*/  S2R R4, SR_TID.X ;  /* 0x0000000000047919 */ /* 0x000ea20000002100 */
[----:B------:R-:W-:Y:S01]  /*a230*/  IMAD R5, R16, 0x8, R23 ;  /* 0x0000000810057824 */ /* 0x000fe200078e0217 */
[----:B--2---:R-:W-:Y:S02]  /*a240*/  LOP3.LUT R11, R4, 0x7f, RZ, 0xc0, !PT ;  /* 0x0000007f040b7812 */ /* 0x004fe400078ec0ff */
[----:B------:R-:W-:Y:S02]  /*a250*/  SHF.L.U32 R4, R17, 0x1f, RZ ;  /* 0x0000001f11047819 */ /* 0x000fe400000006ff */
[----:B------:R-:W-:Y:S02]  /*a260*/  ISETP.NE.AND P2, PT, R11, RZ, PT ;  /* 0x000000ff0b00720c */ /* 0x000fe40003f45270 */
[----:B------:R-:W2:Y:S02]  /*a270*/  SYNCS.PHASECHK.TRANS64.TRYWAIT P1, [R5+URZ+0x31c40], R4 ;  /* 0x031c4004050075a7 */ /* 0x000ea4000802017f */
[----:B--2---:R-:W-:Y:S09]  /*a280*/  @!P1 BRA `(.L_x_43) ;  /* 0x0000002400009947 */ /* 0x004ff20003800000 */
.L_x_96:
[----:B------:R-:W-:Y:S05]  /*a290*/  @P2 BRA `(.L_x_44) ;  /* 0x0000000000142947 */ /* 0x000fea0003800000 */
[----:B------:R-:W-:Y:S01]  /*a2a0*/  ISETP.NE.AND P1, PT, R27, RZ, PT ;  /* 0x000000ff1b00720c */ /* 0x000fe20003f25270 */
[----:B--2---:R-:W-:-:S04]  /*a2b0*/  IMAD.MOV.U32 R4, RZ, RZ, 0x6c00 ;  /* 0x00006c00ff047424 */ /* 0x004fc800078e00ff */
[----:B------:R3:W-:Y:S08]  /*a2c0*/  SYNCS.ARRIVE.TRANS64 RZ, [R5+URZ+0x31c30], R4 ;  /* 0x031c300405ff79a7 */ /* 0x0007f0000800003f */
[----:B------:R-:W-:Y:S05]  /*a2d0*/  @!P1 BRA `(.L_x_44) ;  /* 0x0000000000049947 */ /* 0x000fea0003800000 */
[----:B------:R-:W-:Y:S01]  /*a2e0*/  BPT.TRAP 0x1 ;  /* 0x000000040000795c */ /* 0x000fe20000300000 */
.L_x_44:
[----:B--23--:R-:W-:Y:S01]  /*a2f0*/  IMAD R4, R16, 0x6c00, R23 ;  /* 0x00006c0010047824 */ /* 0x00cfe200078e0217 */
[----:B------:R-:W-:Y:S01]  /*a300*/  R2UR UR9, R5 ;  /* 0x00000000050972ca */ /* 0x000fe200000e0000 */
[----:B------:R-:W-:Y:S01]  /*a310*/  UIADD3 UR4, UP0, UR36, 0x370, URZ ;  /* 0x0000037024047890 */ /* 0x000fe2000ff1e03f */
[----:B------:R-:W-:Y:S01]  /*a320*/  R2UR UR11, R18 ;  /* 0x00000000120b72ca */ /* 0x000fe200000e0000 */
[----:B------:R-:W-:Y:S01]  /*a330*/  UMOV UR10, URZ ;  /* 0x0000003f000a7c82 */ /* 0x000fe20008000000 */
[----:B------:R-:W-:Y:S01]  /*a340*/  R2UR UR8, R4 ;  /* 0x00000000040872ca */ /* 0x000fe200000e0000 */
[----:B------:R-:W-:Y:S01]  /*a350*/  UIADD3.X UR5, URZ, UR37, URZ, UP0, !UPT ;  /* 0x000000253f057290 */ /* 0x000fe200087fe43f */
[----:B------:R-:W-:Y:S01]  /*a360*/  R2UR UR12, R0 ;  /* 0x00000000000c72ca */ /* 0x000fe200000e0000 */
[----:B------:R-:W-:Y:S01]  /*a370*/  UMOV UR6, 0x0 ;  /* 0x0000000000067882 */ /* 0x000fe20000000000 */
[----:B-----5:R-:W-:Y:S01]  /*a380*/  R2UR UR13, R7 ;  /* 0x00000000070d72ca */ /* 0x020fe200000e0000 */
[----:B------:R-:W-:Y:S01]  /*a390*/  UMOV UR7, 0x14f00000 ;  /* 0x14f0000000077882 */ /* 0x000fe20000000000 */
[----:B------:R-:W-:-:S03]  /*a3a0*/  UMOV UR16, 0x20 ;  /* 0x0000002000107882 */ /* 0x000fc60000000000 */
[----:B------:R-:W-:Y:S02]  /*a3b0*/  UIADD3 UR9, UR9, 0x31c30, URZ ;  /* 0x00031c3009097890 */ /* 0x000fe4000fffe03f */
[----:B------:R-:W-:Y:S02]  /*a3c0*/  UIMAD UR11, UR11, 0x90, URZ ;  /* 0x000000900b0b78a4 */ /* 0x000fe4000f8e023f */
[----:B------:R-:W-:Y:S02]  /*a3d0*/  UIADD3 UR14, UR8, 0x16a00, URZ ;  /* 0x00016a00080e7890 */ /* 0x000fe4000fffe03f */
[----:B------:R-:W-:Y:S02]  /*a3e0*/  UIADD3 UR15, UR8, 0x18e00, URZ ;  /* 0x00018e00080f7890 */ /* 0x000fe4000fffe03f */
[----:B------:R-:W-:-:S03]  /*a3f0*/  UIADD3 UR17, UR8, 0x1b200, URZ ;  /* 0x0001b20008117890 */ /* 0x000fc6000fffe03f */
[----:B------:R-:W-:Y:S01]  /*a400*/  UMOV UR8, UR14 ;  /* 0x0000000e00087c82 */ /* 0x000fe20008000000 */
[----:B------:R-:W-:Y:S01]  /*a410*/  UMOV UR14, 0x40 ;  /* 0x00000040000e7882 */ /* 0x000fe20000000000 */
[----:B------:R2:W-:Y:S02]  /*a420*/  UTMALDG.4D [UR8], [UR4], desc[UR6] ;  /* 0x00000608040075b4 */ /* 0x0005e40008019000 */
[----:B--2---:R-:W-:Y:S01]  /*a430*/  UMOV UR8, UR15 ;  /* 0x0000000f00087c82 */ /* 0x004fe20008000000 */
[----:B------:R-:W-:Y:S02]  /*a440*/  UMOV UR10, UR16 ;  /* 0x00000010000a7c82 */ /* 0x000fe40008000000 */
[----:B------:R2:W-:Y:S02]  /*a450*/  UTMALDG.4D [UR8], [UR4], desc[UR6] ;  /* 0x00000608040075b4 */ /* 0x0005e40008019000 */
[----:B--2---:R-:W-:Y:S01]  /*a460*/  UMOV UR8, UR17 ;  /* 0x0000001100087c82 */ /* 0x004fe20008000000 */
[----:B------:R-:W-:-:S02]  /*a470*/  UMOV UR10, UR14 ;  /* 0x0000000e000a7c82 */ /* 0x000fc40008000000 */
[----:B------:R2:W-:Y:S02]  /*a480*/  UTMALDG.4D [UR8], [UR4], desc[UR6] ;  /* 0x00000608040075b4 */ /* 0x0005e40008019000 */
[----:B--2---:R-:W-:Y:S01]  /*a490*/  NOP ;  /* 0x0000000000007918 */ /* 0x004fe20000000000 */
.L_x_41:
[----:B------:R-:W-:Y:S05]  /*a4a0*/  WARPSYNC.ALL ;  /* 0x0000000000007948 */ /* 0x000fea0003800000 */
[----:B------:R-:W-:Y:S01]  /*a4b0*/  BAR.SYNC.DEFER_BLOCKING 0x8, 0x1a0 ;  /* 0x0206800000007b1d */ /* 0x000fe20000010000 */
[----:B------:R-:W-:Y:S02]  /*a4c0*/  R2UR UR24, R23 ;  /* 0x00000000171872ca */ /* 0x000fe400000e0000 */
[----:B------:R-:W-:-:S13]  /*a4d0*/  ELECT P1, URZ, PT ;  /* 0x00000000003f782f */ /* 0x000fda0003820000 */
[----:B------:R-:W-:Y:S01]  /*a4e0*/  @P1 R2UR UR13, R19 ;  /* 0x00000000130d12ca */ /* 0x000fe200000e0000 */
[----:B------:R-:W-:Y:S01]  /*a4f0*/  UIADD3 UR4, UP0, UR36, 0x270, URZ ;  /* 0x0000027024047890 */ /* 0x000fe2000ff1e03f */
[C---:B------:R-:W-:Y:S01]  /*a500*/  @P1 R2UR UR12, R22.reuse ;  /* 0x00000000160c12ca */ /* 0x040fe200000e0000 */
[----:B------:R-:W-:Y:S01]  /*a510*/  UMOV UR6, 0x0 ;  /* 0x0000000000067882 */ /* 0x000fe20000000000 */
[----:B------:R-:W-:Y:S01]  /*a520*/  @P1 R2UR UR11, R9 ;  /* 0x00000000090b12ca */ /* 0x000fe200000e0000 */
[----:B------:R-:W-:Y:S01]  /*a530*/  UIADD3.X UR5, URZ, UR37, URZ, UP0, !UPT ;  /* 0x000000253f057290 */ /* 0x000fe200087fe43f */
[----:B------:R-:W-:Y:S01]  /*a540*/  @P1 R2UR UR21, R19 ;  /* 0x00000000131512ca */ /* 0x000fe200000e0000 */
[----:B------:R-:W-:Y:S01]  /*a550*/  UMOV UR7, 0x12f00000 ;  /* 0x12f0000000077882 */ /* 0x000fe20000000000 */
[----:B------:R-:W-:Y:S01]  /*a560*/  UMOV UR10, URZ ;  /* 0x0000003f000a7c82 */ /* 0x000fe20008000000 */
[----:B------:R-:W-:Y:S01]  /*a570*/  @P1 R2UR UR20, R22 ;  /* 0x00000000161412ca */ /* 0x000fe200000e0000 */
[----:B------:R-:W-:Y:S01]  /*a580*/  UMOV UR14, 0x0 ;  /* 0x00000000000e7882 */ /* 0x000fe20000000000 */
[----:B------:R-:W-:Y:S01]  /*a590*/  UIADD3 UR8, UR24, 0xda00, URZ ;  /* 0x0000da0018087890 */ /* 0x000fe2000fffe03f */
[----:B------:R-:W-:Y:S01]  /*a5a0*/  @P1 IMAD.MOV.U32 R4, RZ, RZ, 0x9000 ;  /* 0x00009000ff041424 */ /* 0x000fe200078e00ff */
[----:B------:R-:W-:Y:S01]  /*a5b0*/  UIADD3 UR9, UR24, 0x31c00, URZ ;  /* 0x00031c0018097890 */ /* 0x000fe2000fffe03f */
[----:B------:R-:W-:Y:S01]  /*a5c0*/  @P1 R2UR UR19, R9 ;  /* 0x00000000091312ca */ /* 0x000fe200000e0000 */
[----:B------:R-:W-:Y:S01]  /*a5d0*/  UIADD3 UR16, UR24, 0x10a00, URZ ;  /* 0x00010a0018107890 */ /* 0x000fe2000fffe03f */
[----:B------:R-:W-:Y:S01]  /*a5e0*/  BSSY B0, `(.L_x_45) ;  /* 0x0000014000007945 */ /* 0x000fe20003800000 */
[----:B------:R-:W-:Y:S01]  /*a5f0*/  UMOV UR15, 0x12f00000 ;  /* 0x12f00000000f7882 */ /* 0x000fe20000000000 */
[----:B------:R-:W-:Y:S01]  /*a600*/  UMOV UR18, 0x20 ;  /* 0x0000002000127882 */ /* 0x000fe20000000000 */
[----:B------:R-:W-:Y:S01]  /*a610*/  UMOV UR22, 0x0 ;  /* 0x0000000000167882 */ /* 0x000fe20000000000 */
[----:B------:R-:W-:Y:S01]  /*a620*/  UMOV UR17, UR9 ;  /* 0x0000000900117c82 */ /* 0x000fe20008000000 */
[----:B------:R2:W-:Y:S01]  /*a630*/  @P1 SYNCS.ARRIVE.TRANS64 RZ, [R23+URZ+0x31c00], R4 ;  /* 0x031c000417ff19a7 */ /* 0x0005e2000800003f */
[----:B------:R3:W-:Y:S01]  /*a640*/  UTMALDG.4D [UR8], [UR4], desc[UR6] ;  /* 0x00000608040075b4 */ /* 0x0007e20008019000 */
[----:B------:R-:W-:Y:S01]  /*a650*/  UMOV UR23, 0x12f00000 ;  /* 0x12f0000000177882 */ /* 0x000fe20000000000 */
[----:B------:R-:W-:-:S03]  /*a660*/  ISETP.GE.AND P2, PT, R28, 0x91, PT ;  /* 0x000000911c00780c */ /* 0x000fc60003f46270 */
[----:B------:R4:W-:Y:S01]  /*a670*/  UTMALDG.4D [UR16], [UR4], desc[UR14] ;  /* 0x00000e10040075b4 */ /* 0x0009e20008019000 */
[----:B--2---:R-:W-:-:S04]  /*a680*/  LOP3.LUT R4, R29, 0x1, RZ, 0xc, !PT ;  /* 0x000000011d047812 */ /* 0x004fc800078e0cff */
[----:B------:R-:W-:Y:S02]  /*a690*/  SHF.L.U32 R4, R4, 0x1f, RZ ;  /* 0x0000001f04047819 */ /* 0x000fe400000006ff */
[----:B---3--:R-:W-:Y:S01]  /*a6a0*/  @P1 R2UR UR13, R19 ;  /* 0x00000000130d12ca */ /* 0x008fe200000e0000 */
[----:B------:R-:W-:Y:S01]  /*a6b0*/  UIADD3 UR8, UR24, 0x13a00, URZ ;  /* 0x00013a0018087890 */ /* 0x000fe2000fffe03f */
[----:B------:R-:W-:Y:S01]  /*a6c0*/  @P1 R2UR UR12, R22 ;  /* 0x00000000160c12ca */ /* 0x000fe200000e0000 */
[----:B------:R-:W-:Y:S01]  /*a6d0*/  UMOV UR10, 0x40 ;  /* 0x00000040000a7882 */ /* 0x000fe20000000000 */
[----:B------:R-:W-:-:S13]  /*a6e0*/  @P1 R2UR UR11, R9 ;  /* 0x00000000090b12ca */ /* 0x000fda00000e0000 */
[----:B------:R4:W-:Y:S01]  /*a6f0*/  UTMALDG.4D [UR8], [UR4], desc[UR22] ;  /* 0x00001608040075b4 */ /* 0x0009e20008019000 */
[----:B------:R-:W2:Y:S02]  /*a700*/  SYNCS.PHASECHK.TRANS64.TRYWAIT P1, [R23+URZ+0x31c20], R4 ;  /* 0x031c2004170075a7 */ /* 0x000ea4000802017f */
[----:B--2-4-:R-:W-:Y:S05]  /*a710*/  @!P1 BRA `(.L_x_46) ;  /* 0x0000001c00f09947 */ /* 0x014fea0003800000 */
.L_x_97:
[----:B------:R-:W-:Y:S05]  /*a720*/  BSYNC B0 ;  /* 0x0000000000007941 */ /* 0x000fea0003800000 */
.L_x_45:
[----:B------:R-:W-:Y:S05]  /*a730*/  @!P2 BRA `(.L_x_47) ;  /* 0x000000140060a947 */ /* 0x000fea0003800000 */
[----:B------:R-:W-:Y:S02]  /*a740*/  IMAD.MOV R11, RZ, RZ, -R24 ;  /* 0x000000ffff0b7224 */ /* 0x000fe400078e0a18 */
[----:B--2---:R-:W-:Y:S02]  /*a750*/  IMAD.MOV.U32 R4, RZ, RZ, 0x1 ;  /* 0x00000001ff047424 */ /* 0x004fe400078e00ff */
[----:B------:R-:W-:-:S03]  /*a760*/  VIADD R9, R24, 0xfffffffe ;  /* 0xfffffffe18097836 */ /* 0x000fc60000000000 */
[----:B------:R-:W-:-:S05]  /*a770*/  VIADDMNMX R11, R11, R4, 0xffffffff, !PT ;  /* 0xffffffff0b0b7446 */ /* 0x000fca0007800104 */
[----:B------:R-:W-:-:S05]  /*a780*/  IMAD.IADD R4, R24, 0x1, R11 ;  /* 0x0000000118047824 */ /* 0x000fca00078e020b */
[----:B------:R-:W-:-:S04]  /*a790*/  LOP3.LUT R4, R4, 0x1, RZ, 0xc0, !PT ;  /* 0x0000000104047812 */ /* 0x000fc800078ec0ff */
[----:B------:R-:W-:-:S13]  /*a7a0*/  ISETP.NE.U32.AND P1, PT, R4, 0x1, PT ;  /* 0x000000010400780c */ /* 0x000fda0003f25070 */
[----:B------:R-:W-:Y:S05]  /*a7b0*/  @P1 BRA `(.L_x_48) ;  /* 0x0000000400b81947 */ /* 0x000fea0003800000 */
[----:B-1----:R-:W-:Y:S01]  /*a7c0*/  VIADD R12, R16, 0x1 ;  /* 0x00000001100c7836 */ /* 0x002fe20000000000 */
[----:B------:R-:W-:Y:S04]  /*a7d0*/  BSSY B0, `(.L_x_49) ;  /* 0x0000069000007945 */ /* 0x000fe80003800000 */
[----:B------:R-:W-:-:S04]  /*a7e0*/  ISETP.NE.AND P1, PT, R12, 0x2, PT ;  /* 0x000000020c00780c */ /* 0x000fc80003f25270 */
[----:B------:R-:W-:Y:S02]  /*a7f0*/  SEL R4, RZ, 0x1, P1 ;  /* 0x00000001ff047807 */ /* 0x000fe40000800000 */
[----:B------:R-:W-:Y:S02]  /*a800*/  SEL R12, R12, RZ, P1 ;  /* 0x000000ff0c0c7207 */ /* 0x000fe40000800000 */
[----:B------:R-:W-:Y:S01]  /*a810*/  LOP3.LUT R13, R17, R4, RZ, 0x3c, !PT ;  /* 0x00000004110d7212 */ /* 0x000fe200078e3cff */
[----:B------:R-:W-:Y:S06]  /*a820*/  @!P6 BRA `(.L_x_50) ;  /* 0x00000004008ce947 */ /* 0x000fec0003800000 */
[----:B------:R-:W-:Y:S01]  /*a830*/  IMAD.MOV.U32 R4, RZ, RZ, R7 ;  /* 0x000000ffff047224 */ /* 0x000fe200078e0007 */
[----:B------:R-:W-:Y:S06]  /*a840*/  @!P0 BRA `(.L_x_51) ;  /* 0x0000000000488947 */ /* 0x000fec0003800000 */
[----:B------:R-:W1:Y:S01]  /*a850*/  LDC R15, c[0x0][0x41c] ;  /* 0x00010700ff0f7b82 */ /* 0x000e620000000800 */
[----:B------:R-:W-:Y:S01]  /*a860*/  ULDC.64 UR4, c[0x0][0x408] ;  /* 0x0001020000047ab9 */ /* 0x000fe20000000a00 */
[----:B------:R-:W-:Y:S01]  /*a870*/  ULDC.64 UR6, c[0x0][0x208] ;  /* 0x0000820000067ab9 */ /* 0x000fe20000000a00 */
[----:B-1----:R-:W-:-:S13]  /*a880*/  ISETP.NE.AND P1, PT, R15, 0x1, PT ;  /* 0x000000010f00780c */ /* 0x002fda0003f25270 */
[----:B------:R-:W1:Y:S02]  /*a890*/  @P1 LDC.64 R4, c[0x0][0x420] ;  /* 0x00010800ff041b82 */ /* 0x000e640000000a00 */
[----:B-1----:R-:W-:-:S04]  /*a8a0*/  @P1 IMAD.HI.U32 R14, R9, R4, RZ ;  /* 0x00000004090e1227 */ /* 0x002fc800078e00ff */
[----:B------:R-:W-:Y:S01]  /*a8b0*/  IMAD.MOV.U32 R4, RZ, RZ, R9 ;  /* 0x000000ffff047224 */ /* 0x000fe200078e0009 */
[----:B------:R-:W-:-:S04]  /*a8c0*/  @P1 SHF.R.U32.HI R4, RZ, R5, R14 ;  /* 0x00000005ff041219 */ /* 0x000fc8000001160e */
[--C-:B------:R-:W-:Y:S01]  /*a8d0*/  SHF.R.S32.HI R5, RZ, 0x1f, R4.reuse ;  /* 0x0000001fff057819 */ /* 0x100fe20000011404 */
[----:B------:R-:W-:-:S04]  /*a8e0*/  IMAD.MOV R14, RZ, RZ, -R4 ;  /* 0x000000ffff0e7224 */ /* 0x000fc800078e0a04 */
[----:B------:R-:W-:Y:S02]  /*a8f0*/  IMAD R9, R15, R14, R9 ;  /* 0x0000000e0f097224 */ /* 0x000fe400078e0209 */
[----:B------:R-:W-:Y:S02]  /*a900*/  IMAD R15, R8, UR4, RZ ;  /* 0x00000004080f7c24 */ /* 0x000fe4000f8e02ff */
[----:B------:R-:W-:-:S04]  /*a910*/  IMAD.WIDE.U32 R4, R6, UR4, R4 ;  /* 0x0000000406047c25 */ /* 0x000fc8000f8e0004 */
[----:B------:R-:W-:Y:S01]  /*a920*/  IMAD R15, R6, UR5, R15 ;  /* 0x00000005060f7c24 */ /* 0x000fe2000f8e020f */
[----:B------:R-:W-:-:S03]  /*a930*/  LEA R2, P1, R4, R2, 0x2 ;  /* 0x0000000204027211 */ /* 0x000fc600078210ff */
[----:B------:R-:W-:-:S05]  /*a940*/  IMAD.IADD R5, R15, 0x1, R5 ;  /* 0x000000010f057824 */ /* 0x000fca00078e0205 */
[----:B------:R-:W-:-:S05]  /*a950*/  LEA.HI.X R3, R4, R3, R5, 0x2, P1 ;  /* 0x0000000304037211 */ /* 0x000fca00008f1405 */
[----:B------:R1:W5:Y:S02]  /*a960*/  LDG.E R4, desc[UR6][R2.64] ;  /* 0x0000000602047981 */ /* 0x000364000c1e1900 */
.L_x_51:
[----:B-1----:R-:W1:Y:S01]  /*a970*/  S2R R2, SR_TID.X ;  /* 0x0000000000027919 */ /* 0x002e620000002100 */
[----:B------:R-:W-:Y:S01]  /*a980*/  IMAD R3, R12, 0x8, R23 ;  /* 0x000000080c037824 */ /* 0x000fe200078e0217 */
[----:B-1----:R-:W-:Y:S02]  /*a990*/  LOP3.LUT R5, R2, 0x7f, RZ, 0xc0, !PT ;  /* 0x0000007f02057812 */ /* 0x002fe400078ec0ff */
[----:B------:R-:W-:Y:S02]  /*a9a0*/  SHF.L.U32 R2, R13, 0x1f, RZ ;  /* 0x0000001f0d027819 */ /* 0x000fe400000006ff */
[----:B------:R-:W-:Y:S02]  /*a9b0*/  ISETP.NE.AND P1, PT, R5, RZ, PT ;  /* 0x000000ff0500720c */ /* 0x000fe40003f25270 */
[----:B------:R-:W1:Y:S02]  /*a9c0*/  SYNCS.PHASECHK.TRANS64.TRYWAIT P2, [R3+URZ+0x31c40], R2 ;  /* 0x031c4002030075a7 */ /* 0x000e64000804017f */
[----:B-1----:R-:W-:Y:S09]  /*a9d0*/  @!P2 BRA `(.L_x_52) ;  /* 0x0000001c0054a947 */ /* 0x002ff20003800000 */
.L_x_98:
[----:B------:R-:W-:Y:S05]  /*a9e0*/  @P1 BRA `(.L_x_53) ;  /* 0x0000000000141947 */ /* 0x000fea0003800000 */
[----:B------:R-:W-:Y:S01]  /*a9f0*/  ISETP.NE.AND P2, PT, R27, RZ, PT ;  /* 0x000000ff1b00720c */ /* 0x000fe20003f45270 */
[----:B-1----:R-:W-:-:S04]  /*aa00*/  IMAD.MOV.U32 R2, RZ, RZ, 0x6c00 ;  /* 0x00006c00ff027424 */ /* 0x002fc800078e00ff */
[----:B------:R2:W-:Y:S08]  /*aa10*/  SYNCS.ARRIVE.TRANS64 RZ, [R3+URZ+0x31c30], R2 ;  /* 0x031c300203ff79a7 */ /* 0x0005f0000800003f */
[----:B------:R-:W-:Y:S05]  /*aa20*/  @!P2 BRA `(.L_x_53) ;  /* 0x000000000004a947 */ /* 0x000fea0003800000 */
[----:B------:R-:W-:Y:S01]  /*aa30*/  BPT.TRAP 0x1 ;  /* 0x000000040000795c */ /* 0x000fe20000300000 */
.L_x_53:
[----:B-12---:R-:W-:Y:S01]  /*aa40*/  IMAD R2, R12, 0x6c00, R23 ;  /* 0x00006c000c027824 */ /* 0x006fe200078e0217 */
        /* <DEDUP_REMOVED lines=10> */
[----:B------:R-:W-:Y:S01]  /*aaf0*/  UMOV UR16, 0x20 ;  /* 0x0000002000107882 */ /* 0x000fe20000000000 */
[----:B------:R-:W-:Y:S01]  /*ab00*/  VIADD R3, R23, 0x31c00 ;  /* 0x00031c0017037836 */ /* 0x000fe20000000000 */
[----:B------:R-:W-:Y:S01]  /*ab10*/  UMOV UR17, 0x40 ;  /* 0x0000004000117882 */ /* 0x000fe20000000000 */
[----:B------:R-:W-:Y:S01]  /*ab20*/  UIADD3 UR9, UR9, 0x31c30, URZ ;  /* 0x00031c3009097890 */ /* 0x000fe2000fffe03f */
[----:B------:R-:W-:Y:S01]  /*ab30*/  SHF.L.U32 R5, R17, 0x1f, RZ ;  /* 0x0000001f11057819 */ /* 0x000fe200000006ff */
[----:B------:R-:W-:Y:S01]  /*ab40*/  UIMAD UR11, UR11, 0x90, URZ ;  /* 0x000000900b0b78a4 */ /* 0x000fe2000f8e023f */
[----:B------:R-:W-:Y:S01]  /*ab50*/  IMAD R2, R16, 0x8, R3 ;  /* 0x0000000810027824 */ /* 0x000fe200078e0203 */
[----:B------:R-:W-:-:S02]  /*ab60*/  UIADD3 UR8, UR14, 0x16a00, URZ ;  /* 0x00016a000e087890 */ /* 0x000fc4000fffe03f */
[----:B------:R-:W-:Y:S02]  /*ab70*/  UIADD3 UR15, UR14, 0x18e00, URZ ;  /* 0x00018e000e0f7890 */ /* 0x000fe4000fffe03f */
[----:B------:R-:W-:-:S05]  /*ab80*/  UIADD3 UR14, UR14, 0x1b200, URZ ;  /* 0x0001b2000e0e7890 */ /* 0x000fca000fffe03f */
[----:B------:R1:W-:Y:S02]  /*ab90*/  UTMALDG.4D [UR8], [UR4], desc[UR6] ;  /* 0x00000608040075b4 */ /* 0x0003e40008019000 */
[----:B-1----:R-:W-:Y:S01]  /*aba0*/  UMOV UR8, UR15 ;  /* 0x0000000f00087c82 */ /* 0x002fe20008000000 */
[----:B------:R-:W-:Y:S02]  /*abb0*/  UMOV UR10, UR16 ;  /* 0x00000010000a7c82 */ /* 0x000fe40008000000 */
[----:B------:R1:W-:Y:S02]  /*abc0*/  UTMALDG.4D [UR8], [UR4], desc[UR6] ;  /* 0x00000608040075b4 */ /* 0x0003e40008019000 */
[----:B-1----:R-:W-:Y:S01]  /*abd0*/  UMOV UR8, UR14 ;  /* 0x0000000e00087c82 */ /* 0x002fe20008000000 */
[----:B------:R-:W-:Y:S02]  /*abe0*/  UMOV UR10, UR17 ;  /* 0x00000011000a7c82 */ /* 0x000fe40008000000 */
[----:B------:R1:W-:Y:S01]  /*abf0*/  UTMALDG.4D [UR8], [UR4], desc[UR6] ;  /* 0x00000608040075b4 */ /* 0x0003e20008019000 */
[----:B------:R-:W2:Y:S02]  /*ac00*/  SYNCS.PHASECHK.TRANS64.TRYWAIT P2, [R2+URZ+0x60], R5 ;  /* 0x00006005020075a7 */ /* 0x000ea4000804017f */
[----:B-12---:R-:W-:Y:S05]  /*ac10*/  @!P2 BRA `(.L_x_54) ;  /* 0x0000001800d8a947 */ /* 0x006fea0003800000 */
.L_x_99:
[----:B------:R-:W-:Y:S05]  /*ac20*/  @P1 BRA `(.L_x_55) ;  /* 0x0000000000181947 */ /* 0x000fea0003800000 */
[----:B------:R-:W-:Y:S01]  /*ac30*/  ISETP.NE.AND P1, PT, R27, RZ, PT ;  /* 0x000000ff1b00720c */ /* 0x000fe20003f25270 */
[----:B-1----:R-:W-:Y:S02]  /*ac40*/  IMAD R2, R16, 0x8, R23 ;  /* 0x0000000810027824 */ /* 0x002fe400078e0217 */
[----:B------:R-:W-:-:S04]  /*ac50*/  IMAD.MOV.U32 R3, RZ, RZ, 0x6c00 ;  /* 0x00006c00ff037424 */ /* 0x000fc800078e00ff */
[----:B------:R2:W-:Y:S06]  /*ac60*/  SYNCS.ARRIVE.TRANS64 RZ, [R2+URZ+0x31c50], R3 ;  /* 0x031c500302ff79a7 */ /* 0x0005ec000800003f */
[----:B------:R-:W-:Y:S05]  /*ac70*/  @!P1 BRA `(.L_x_55) ;  /* 0x0000000000049947 */ /* 0x000fea0003800000 */
[----:B------:R-:W-:Y:S01]  /*ac80*/  BPT.TRAP 0x1 ;  /* 0x000000040000795c */ /* 0x000fe20000300000 */
.L_x_55:
[--C-:B--2---:R-:W-:Y:S01]  /*ac90*/  IMAD R3, R16, 0x6c00, R23.reuse ;  /* 0x00006c0010037824 */ /* 0x104fe200078e0217 */
[----:B------:R-:W-:Y:S01]  /*aca0*/  R2UR UR11, R18 ;  /* 0x00000000120b72ca */ /* 0x000fe200000e0000 */
[----:B-1----:R-:W-:Y:S01]  /*acb0*/  IMAD R2, R16, 0x8, R23 ;  /* 0x0000000810027824 */ /* 0x002fe200078e0217 */
        /* <DEDUP_REMOVED lines=8> */
[----:B------:R-:W-:Y:S01]  /*ad40*/  UMOV UR7, 0x14f00000 ;  /* 0x14f0000000077882 */ /* 0x000fe20000000000 */
[----:B------:R-:W-:Y:S01]  /*ad50*/  UMOV UR16, 0x20 ;  /* 0x0000002000107882 */ /* 0x000fe20000000000 */
[----:B------:R-:W-:Y:S01]  /*ad60*/  IMAD.MOV.U32 R7, RZ, RZ, R4 ;  /* 0x000000ffff077224 */ /* 0x000fe200078e0004 */
[----:B------:R-:W-:Y:S01]  /*ad70*/  UIMAD UR11, UR11, 0x90, URZ ;  /* 0x000000900b0b78a4 */ /* 0x000fe2000f8e023f */
[----:B------:R-:W-:-:S03]  /*ad80*/  IMAD.MOV.U32 R18, RZ, RZ, R9 ;  /* 0x000000ffff127224 */ /* 0x000fc600078e0009 */
[----:B------:R-:W-:Y:S02]  /*ad90*/  UIADD3 UR8, UR15, 0x200, URZ ;  /* 0x000002000f087890 */ /* 0x000fe4000fffe03f */
[----:B------:R-:W-:Y:S02]  /*ada0*/  UIADD3 UR9, UR9, 0x31c50, URZ ;  /* 0x00031c5009097890 */ /* 0x000fe4000fffe03f */
[----:B------:R-:W-:Y:S02]  /*adb0*/  UIADD3 UR14, UR15, 0x2600, URZ ;  /* 0x000026000f0e7890 */ /* 0x000fe4000fffe03f */
[----:B------:R-:W-:-:S05]  /*adc0*/  UIADD3 UR15, UR15, 0x4a00, URZ ;  /* 0x00004a000f0f7890 */ /* 0x000fca000fffe03f */
[----:B------:R1:W-:Y:S02]  /*add0*/  UTMALDG.4D [UR8], [UR4], desc[UR6] ;  /* 0x00000608040075b4 */ /* 0x0003e40008019000 */
[----:B-1----:R-:W-:Y:S01]  /*ade0*/  UMOV UR8, UR14 ;  /* 0x0000000e00087c82 */ /* 0x002fe20008000000 */
[----:B------:R-:W-:Y:S01]  /*adf0*/  UMOV UR10, UR16 ;  /* 0x00000010000a7c82 */ /* 0x000fe20008000000 */
[----:B------:R-:W-:Y:S01]  /*ae00*/  UMOV UR14, 0x40 ;  /* 0x00000040000e7882 */ /* 0x000fe20000000000 */
[----:B------:R1:W-:Y:S02]  /*ae10*/  UTMALDG.4D [UR8], [UR4], desc[UR6] ;  /* 0x00000608040075b4 */ /* 0x0003e40008019000 */
[----:B-1----:R-:W-:Y:S01]  /*ae20*/  UMOV UR8, UR15 ;  /* 0x0000000f00087c82 */ /* 0x002fe20008000000 */
[----:B------:R-:W-:Y:S02]  /*ae30*/  UMOV UR10, UR14 ;  /* 0x0000000e000a7c82 */ /* 0x000fe40008000000 */
[----:B------:R1:W-:Y:S02]  /*ae40*/  UTMALDG.4D [UR8], [UR4], desc[UR6] ;  /* 0x00000608040075b4 */ /* 0x0003e40008019000 */
[----:B-1----:R-:W-:Y:S01]  /*ae50*/  NOP ;  /* 0x0000000000007918 */ /* 0x002fe20000000000 */
.L_x_50:
[----:B------:R-:W-:Y:S05]  /*ae60*/  BSYNC B0 ;  /* 0x0000000000007941 */ /* 0x000fea0003800000 */
.L_x_49:
[----:B------:R-:W-:Y:S02]  /*ae70*/  VIADD R9, R24, 0xfffffffd ;  /* 0xfffffffd18097836 */ /* 0x000fe40000000000 */
[----:B------:R-:W-:Y:S02]  /*ae80*/  IMAD.MOV.U32 R16, RZ, RZ, R12 ;  /* 0x000000ffff107224 */ /* 0x000fe400078e000c */
[----:B------:R-:W-:-:S07]  /*ae90*/  IMAD.MOV.U32 R17, RZ, RZ, R13 ;  /* 0x000000ffff117224 */ /* 0x000fce00078e000d */
.L_x_48:
[----:B------:R-:W-:Y:S01]  /*aea0*/  IMAD.MOV R11, RZ, RZ, -R11 ;  /* 0x000000ffff0b7224 */ /* 0x000fe200078e0a0b */
[----:B------:R-:W-:Y:S04]  /*aeb0*/  BSSY B0, `(.L_x_47) ;  /* 0x00000e0000007945 */ /* 0x000fe80003800000 */
[----:B------:R-:W-:-:S13]  /*aec0*/  ISETP.NE.AND P1, PT, R10, R11, PT ;  /* 0x0000000b0a00720c */ /* 0x000fda0003f25270 */
[----:B------:R-:W-:Y:S05]  /*aed0*/  @!P1 BRA `(.L_x_56) ;  /* 0x0000000c00749947 */ /* 0x000fea0003800000 */
[----:B------:R-:W-:-:S07]  /*aee0*/  IMAD.MOV.U32 R4, RZ, RZ, R7 ;  /* 0x000000ffff047224 */ /* 0x000fce00078e0007 */
.L_x_71:
[----:B------:R-:W-:Y:S01]  /*aef0*/  VIADD R10, R16, 0x1 ;  /* 0x00000001100a7836 */ /* 0x000fe20000000000 */
[----:B------:R-:W-:Y:S04]  /*af00*/  BSSY B1, `(.L_x_57) ;  /* 0x000006a000017945 */ /* 0x000fe80003800000 */
[----:B------:R-:W-:-:S04]  /*af10*/  ISETP.NE.AND P1, PT, R10, 0x2, PT ;  /* 0x000000020a00780c */ /* 0x000fc80003f25270 */
[----:B-12---:R-:W-:Y:S02]  /*af20*/  SEL R2, RZ, 0x1, P1 ;  /* 0x00000001ff027807 */ /* 0x006fe40000800000 */
[----:B------:R-:W-:Y:S02]  /*af30*/  SEL R10, R10, RZ, P1 ;  /* 0x000000ff0a0a7207 */ /* 0x000fe40000800000 */
[----:B------:R-:W-:Y:S01]  /*af40*/  LOP3.LUT R11, R17, R2, RZ, 0x3c, !PT ;  /* 0x00000002110b7212 */ /* 0x000fe200078e3cff */
[----:B------:R-:W-:Y:S06]  /*af50*/  @!P6 BRA `(.L_x_58) ;  /* 0x000000040090e947 */ /* 0x000fec0003800000 */
[----:B-1----:R-:W-:Y:S01]  /*af60*/  IMAD.MOV.U32 R12, RZ, RZ, R9 ;  /* 0x000000ffff0c7224 */ /* 0x002fe200078e0009 */
[----:B------:R-:W-:Y:S06]  /*af70*/  @!P0 BRA `(.L_x_59) ;  /* 0x0000000000508947 */ /* 0x000fec0003800000 */
[----:B------:R-:W1:Y:S01]  /*af80*/  LDC R12, c[0x0][0x41c] ;  /* 0x00010700ff0c7b82 */ /* 0x000e620000000800 */
[----:B------:R-:W-:Y:S01]  /*af90*/  IMAD.MOV.U32 R13, RZ, RZ, R9 ;  /* 0x000000ffff0d7224 */ /* 0x000fe200078e0009 */
[----:B------:R-:W-:Y:S01]  /*afa0*/  ULDC.64 UR4, c[0x0][0x408] ;  /* 0x0001020000047ab9 */ /* 0x000fe20000000a00 */
[----:B------:R-:W-:Y:S01]  /*afb0*/  ULDC.64 UR6, c[0x0][0x208] ;  /* 0x0000820000067ab9 */ /* 0x000fe20000000a00 */
[----:B------:R-:W-:-:S04]  /*afc0*/  IMAD R15, R8, UR4, RZ ;  /* 0x00000004080f7c24 */ /* 0x000fc8000f8e02ff */
[----:B------:R-:W2:Y:S01]  /*afd0*/  LDC.64 R4, c[0x0][0x3f8] ;  /* 0x0000fe00ff047b82 */ /* 0x000ea20000000a00 */
        /* <DEDUP_REMOVED lines=9> */
[----:B--2---:R-:W-:-:S04]  /*b070*/  LEA R4, P1, R2, R4, 0x2 ;  /* 0x0000000402047211 */ /* 0x004fc800078210ff */
[----:B------:R-:W-:-:S05]  /*b080*/  LEA.HI.X R5, R2, R5, R3, 0x2, P1 ;  /* 0x0000000502057211 */ /* 0x000fca00008f1403 */
[----:B------:R1:W5:Y:S01]  /*b090*/  LDG.E R4, desc[UR6][R4.64] ;  /* 0x0000000604047981 */ /* 0x000362000c1e1900 */
[----:B------:R-:W-:-:S04]  /*b0a0*/  IMAD.MOV R2, RZ, RZ, -R13 ;  /* 0x000000ffff027224 */ /* 0x000fc800078e0a0d */
[----:B------:R-:W-:-:S07]  /*b0b0*/  IMAD R12, R12, R2, R9 ;  /* 0x000000020c0c7224 */ /* 0x000fce00078e0209 */
.L_x_59:
[----:B------:R-:W1:Y:S01]  /*b0c0*/  S2R R2, SR_TID.X ;  /* 0x0000000000027919 */ /* 0x000e620000002100 */
[----:B------:R-:W-:Y:S01]  /*b0d0*/  IMAD R3, R10, 0x8, R23 ;  /* 0x000000080a037824 */ /* 0x000fe200078e0217 */
[----:B-1----:R-:W-:Y:S02]  /*b0e0*/  LOP3.LUT R5, R2, 0x7f, RZ, 0xc0, !PT ;  /* 0x0000007f02057812 */ /* 0x002fe400078ec0ff */
[----:B------:R-:W-:Y:S02]  /*b0f0*/  SHF.L.U32 R2, R11, 0x1f, RZ ;  /* 0x0000001f0b027819 */ /* 0x000fe400000006ff */
[----:B------:R-:W-:Y:S02]  /*b100*/  ISETP.NE.AND P1, PT, R5, RZ, PT ;  /* 0x000000ff0500720c */ /* 0x000fe40003f25270 */
[----:B------:R-:W1:Y:S02]  /*b110*/  SYNCS.PHASECHK.TRANS64.TRYWAIT P2, [R3+URZ+0x31c40], R2 ;  /* 0x031c4002030075a7 */ /* 0x000e64000804017f */
[----:B-1----:R-:W-:Y:S09]  /*b120*/  @!P2 BRA `(.L_x_60) ;  /* 0x0000001400a8a947 */ /* 0x002ff20003800000 */
.L_x_100:
[----:B------:R-:W-:Y:S05]  /*b130*/  @P1 BRA `(.L_x_61) ;  /* 0x0000000000141947 */ /* 0x000fea0003800000 */
[----:B------:R-:W-:Y:S01]  /*b140*/  ISETP.NE.AND P2, PT, R27, RZ, PT ;  /* 0x000000ff1b00720c */ /* 0x000fe20003f45270 */
[----:B-1----:R-:W-:-:S04]  /*b150*/  IMAD.MOV.U32 R2, RZ, RZ, 0x6c00 ;  /* 0x00006c00ff027424 */ /* 0x002fc800078e00ff */
[----:B------:R2:W-:Y:S08]  /*b160*/  SYNCS.ARRIVE.TRANS64 RZ, [R3+URZ+0x31c30], R2 ;  /* 0x031c300203ff79a7 */ /* 0x0005f0000800003f */
[----:B------:R-:W-:Y:S05]  /*b170*/  @!P2 BRA `(.L_x_61) ;  /* 0x000000000004a947 */ /* 0x000fea0003800000 */
[----:B------:R-:W-:Y:S01]  /*b180*/  BPT.TRAP 0x1 ;  /* 0x000000040000795c */ /* 0x000fe20000300000 */
.L_x_61:
        /* <DEDUP_REMOVED lines=30> */
.L_x_101:
[----:B------:R-:W-:Y:S05]  /*b370*/  @P1 BRA `(.L_x_63) ;  /* 0x0000000000141947 */ /* 0x000fea0003800000 */
[----:B------:R-:W-:Y:S01]  /*b380*/  ISETP.NE.AND P1, PT, R27, RZ, PT ;  /* 0x000000ff1b00720c */ /* 0x000fe20003f25270 */
[----:B------:R-:W-:-:S04]  /*b390*/  IMAD.MOV.U32 R3, RZ, RZ, 0x6c00 ;  /* 0x00006c00ff037424 */ /* 0x000fc800078e00ff */
[----:B------:R2:W-:Y:S08]  /*b3a0*/  SYNCS.ARRIVE.TRANS64 RZ, [R2+URZ+0x50], R3 ;  /* 0x0000500302ff79a7 */ /* 0x0005f0000800003f */
[----:B------:R-:W-:Y:S05]  /*b3b0*/  @!P1 BRA `(.L_x_63) ;  /* 0x0000000000049947 */ /* 0x000fea0003800000 */
[----:B------:R-:W-:Y:S01]  /*b3c0*/  BPT.TRAP 0x1 ;  /* 0x000000040000795c */ /* 0x000fe20000300000 */
.L_x_63:
[----:B------:R-:W-:Y:S01]  /*b3d0*/  IMAD R16, R16, 0x6c00, R23 ;  /* 0x00006c0010107824 */ /* 0x000fe200078e0217 */
        /* <DEDUP_REMOVED lines=8> */
[----:B------:R-:W-:Y:S01]  /*b460*/  R2UR UR12, R0 ;  /* 0x00000000000c72ca */ /* 0x000fe200000e0000 */
[----:B------:R-:W-:Y:S01]  /*b470*/  UMOV UR7, 0x14f00000 ;  /* 0x14f0000000077882 */ /* 0x000fe20000000000 */
[----:B------:R-:W-:Y:S01]  /*b480*/  UMOV UR17, 0x20 ;  /* 0x0000002000117882 */ /* 0x000fe20000000000 */
[----:B------:R-:W-:-:S02]  /*b490*/  IMAD.MOV.U32 R18, RZ, RZ, R12 ;  /* 0x000000ffff127224 */ /* 0x000fc400078e000c */
[----:B------:R-:W-:Y:S01]  /*b4a0*/  UIMAD UR11, UR11, 0x90, URZ ;  /* 0x000000900b0b78a4 */ /* 0x000fe2000f8e023f */
[----:B------:R-:W-:Y:S01]  /*b4b0*/  IMAD.MOV.U32 R7, RZ, RZ, R4 ;  /* 0x000000ffff077224 */ /* 0x000fe200078e0004 */
[----:B------:R-:W-:Y:S02]  /*b4c0*/  UIADD3 UR9, UR9, 0x50, URZ ;  /* 0x0000005009097890 */ /* 0x000fe4000fffe03f */
[----:B------:R-:W-:Y:S02]  /*b4d0*/  UIADD3 UR14, UR8, 0x200, URZ ;  /* 0x00000200080e7890 */ /* 0x000fe4000fffe03f */
[----:B------:R-:W-:Y:S02]  /*b4e0*/  UIADD3 UR15, UR8, 0x2600, URZ ;  /* 0x00002600080f7890 */ /* 0x000fe4000fffe03f */
[----:B------:R-:W-:-:S03]  /*b4f0*/  UIADD3 UR16, UR8, 0x4a00, URZ ;  /* 0x00004a0008107890 */ /* 0x000fc6000fffe03f */
[----:B------:R-:W-:Y:S01]  /*b500*/  UMOV UR8, UR14 ;  /* 0x0000000e00087c82 */ /* 0x000fe20008000000 */
[----:B------:R-:W-:Y:S01]  /*b510*/  UMOV UR14, 0x40 ;  /* 0x00000040000e7882 */ /* 0x000fe20000000000 */
[----:B------:R3:W-:Y:S02]  /*b520*/  UTMALDG.4D [UR8], [UR4], desc[UR6] ;  /* 0x00000608040075b4 */ /* 0x0007e40008019000 */
[----:B---3--:R-:W-:Y:S01]  /*b530*/  UMOV UR8, UR15 ;  /* 0x0000000f00087c82 */ /* 0x008fe20008000000 */
[----:B------:R-:W-:Y:S02]  /*b540*/  UMOV UR10, UR17 ;  /* 0x00000011000a7c82 */ /* 0x000fe40008000000 */
[----:B------:R3:W-:Y:S02]  /*b550*/  UTMALDG.4D [UR8], [UR4], desc[UR6] ;  /* 0x00000608040075b4 */ /* 0x0007e40008019000 */
[----:B---3--:R-:W-:Y:S01]  /*b560*/  UMOV UR8, UR16 ;  /* 0x0000001000087c82 */ /* 0x008fe20008000000 */
[----:B------:R-:W-:-:S02]  /*b570*/  UMOV UR10, UR14 ;  /* 0x0000000e000a7c82 */ /* 0x000fc40008000000 */
[----:B------:R3:W-:Y:S02]  /*b580*/  UTMALDG.4D [UR8], [UR4], desc[UR6] ;  /* 0x00000608040075b4 */ /* 0x0007e40008019000 */
[----:B---3--:R-:W-:Y:S01]  /*b590*/  NOP ;  /* 0x0000000000007918 */ /* 0x008fe20000000000 */
.L_x_58:
[----:B------:R-:W-:Y:S05]  /*b5a0*/  BSYNC B1 ;  /* 0x0000000000017941 */ /* 0x000fea0003800000 */
.L_x_57:
[----:B------:R-:W-:Y:S01]  /*b5b0*/  VIADD R16, R10, 0x1 ;  /* 0x000000010a107836 */ /* 0x000fe20000000000 */
[----:B------:R-:W-:Y:S04]  /*b5c0*/  BSSY B1, `(.L_x_64) ;  /* 0x000006b000017945 */ /* 0x000fe80003800000 */
[----:B------:R-:W-:-:S04]  /*b5d0*/  ISETP.NE.AND P1, PT, R16, 0x2, PT ;  /* 0x000000021000780c */ /* 0x000fc80003f25270 */
[----:B-12---:R-:W-:Y:S02]  /*b5e0*/  SEL R2, RZ, 0x1, P1 ;  /* 0x00000001ff027807 */ /* 0x006fe40000800000 */
[----:B------:R-:W-:Y:S02]  /*b5f0*/  SEL R16, R16, RZ, P1 ;  /* 0x000000ff10107207 */ /* 0x000fe40000800000 */
[----:B------:R-:W-:Y:S01]  /*b600*/  LOP3.LUT R17, R11, R2, RZ, 0x3c, !PT ;  /* 0x000000020b117212 */ /* 0x000fe200078e3cff */
[----:B------:R-:W-:Y:S06]  /*b610*/  @!P6 BRA `(.L_x_65) ;  /* 0x000000040094e947 */ /* 0x000fec0003800000 */
[----:B------:R-:W-:Y:S01]  /*b620*/  VIADD R13, R9, 0xffffffff ;  /* 0xffffffff090d7836 */ /* 0x000fe20000000000 */
        /* <DEDUP_REMOVED lines=21> */
.L_x_66:
[----:B------:R-:W1:Y:S01]  /*b780*/  S2R R2, SR_TID.X ;  /* 0x0000000000027919 */ /* 0x000e620000002100 */
[----:B------:R-:W-:Y:S02]  /*b790*/  SHF.L.U32 R3, R17, 0x1f, RZ ;  /* 0x0000001f11037819 */ /* 0x000fe400000006ff */
[----:B-1----:R-:W-:Y:S01]  /*b7a0*/  LOP3.LUT R5, R2, 0x7f, RZ, 0xc0, !PT ;  /* 0x0000007f02057812 */ /* 0x002fe200078ec0ff */
[----:B------:R-:W-:-:S03]  /*b7b0*/  IMAD R2, R16, 0x8, R23 ;  /* 0x0000000810027824 */ /* 0x000fc600078e0217 */
[----:B------:R-:W-:Y:S01]  /*b7c0*/  ISETP.NE.AND P1, PT, R5, RZ, PT ;  /* 0x000000ff0500720c */ /* 0x000fe20003f25270 */
[----:B------:R-:W1:Y:S02]  /*b7d0*/  SYNCS.PHASECHK.TRANS64.TRYWAIT P2, [R2+URZ+0x31c40], R3 ;  /* 0x031c4003020075a7 */ /* 0x000e64000804017f */
[----:B-1----:R-:W-:Y:S10]  /*b7e0*/  @!P2 BRA `(.L_x_67) ;  /* 0x000000100020a947 */ /* 0x002ff40003800000 */
.L_x_102:
[----:B------:R-:W-:Y:S05]  /*b7f0*/  @P1 BRA `(.L_x_68) ;  /* 0x0000000000141947 */ /* 0x000fea0003800000 */
[----:B------:R-:W-:Y:S01]  /*b800*/  ISETP.NE.AND P2, PT, R27, RZ, PT ;  /* 0x000000ff1b00720c */ /* 0x000fe20003f45270 */
[----:B-1----:R-:W-:-:S04]  /*b810*/  IMAD.MOV.U32 R3, RZ, RZ, 0x6c00 ;  /* 0x00006c00ff037424 */ /* 0x002fc800078e00ff */
[----:B------:R2:W-:Y:S08]  /*b820*/  SYNCS.ARRIVE.TRANS64 RZ, [R2+URZ+0x31c30], R3 ;  /* 0x031c300302ff79a7 */ /* 0x0005f0000800003f */
[----:B------:R-:W-:Y:S05]  /*b830*/  @!P2 BRA `(.L_x_68) ;  /* 0x000000000004a947 */ /* 0x000fea0003800000 */
[----:B------:R-:W-:Y:S01]  /*b840*/  BPT.TRAP 0x1 ;  /* 0x000000040000795c */ /* 0x000fe20000300000 */
.L_x_68:
[----:B-12---:R-:W-:Y:S01]  /*b850*/  IMAD R2, R16, 0x6c00, R23 ;  /* 0x00006c0010027824 */ /* 0x006fe200078e0217 */
[----:B------:R-:W-:Y:S01]  /*b860*/  R2UR UR11, R13 ;  /* 0x000000000d0b72ca */ /* 0x000fe200000e0000 */
[----:B------:R-:W-:Y:S01]  /*b870*/  VIADD R3, R23, 0x31c00 ;  /* 0x00031c0017037836 */ /* 0x000fe20000000000 */
[----:B------:R-:W-:Y:S01]  /*b880*/  UIADD3 UR4, UP0, UR36, 0x370, URZ ;  /* 0x0000037024047890 */ /* 0x000fe2000ff1e03f */
[----:B------:R-:W-:Y:S01]  /*b890*/  R2UR UR12, R0 ;  /* 0x00000000000c72ca */ /* 0x000fe200000e0000 */
[----:B------:R-:W-:Y:S01]  /*b8a0*/  UMOV UR10, URZ ;  /* 0x0000003f000a7c82 */ /* 0x000fe20008000000 */
[----:B------:R-:W-:Y:S01]  /*b8b0*/  R2UR UR8, R2 ;  /* 0x00000000020872ca */ /* 0x000fe200000e0000 */
[--C-:B------:R-:W-:Y:S01]  /*b8c0*/  IMAD R2, R16, 0x8, R3.reuse ;  /* 0x0000000810027824 */ /* 0x100fe200078e0203 */
[----:B-----5:R-:W-:Y:S01]  /*b8d0*/  R2UR UR13, R4 ;  /* 0x00000000040d72ca */ /* 0x020fe200000e0000 */
[----:B------:R-:W-:Y:S01]  /*b8e0*/  UIADD3.X UR5, URZ, UR37, URZ, UP0, !UPT ;  /* 0x000000253f057290 */ /* 0x000fe200087fe43f */
[----:B------:R-:W-:Y:S01]  /*b8f0*/  SHF.L.U32 R11, R11, 0x1f, RZ ;  /* 0x0000001f0b0b7819 */ /* 0x000fe200000006ff */
[----:B------:R-:W-:Y:S01]  /*b900*/  UMOV UR6, 0x0 ;  /* 0x0000000000067882 */ /* 0x000fe20000000000 */
[----:B------:R-:W-:Y:S01]  /*b910*/  R2UR UR9, R2 ;  /* 0x00000000020972ca */ /* 0x000fe200000e0000 */
[----:B------:R-:W-:Y:S01]  /*b920*/  UMOV UR7, 0x14f00000 ;  /* 0x14f0000000077882 */ /* 0x000fe20000000000 */
[----:B------:R-:W-:Y:S01]  /*b930*/  UIMAD UR11, UR11, 0x90, URZ ;  /* 0x000000900b0b78a4 */ /* 0x000fe2000f8e023f */
[----:B------:R-:W-:Y:S01]  /*b940*/  IMAD R2, R10, 0x8, R3 ;  /* 0x000000080a027824 */ /* 0x000fe200078e0203 */
[----:B------:R-:W-:Y:S01]  /*b950*/  UMOV UR17, 0x20 ;  /* 0x0000002000117882 */ /* 0x000fe20000000000 */
[----:B------:R-:W-:-:S02]  /*b960*/  UMOV UR18, 0x40 ;  /* 0x0000004000127882 */ /* 0x000fc40000000000 */
[----:B------:R-:W-:Y:S02]  /*b970*/  UIADD3 UR14, UR8, 0x16a00, URZ ;  /* 0x00016a00080e7890 */ /* 0x000fe4000fffe03f */
[----:B------:R-:W-:Y:S02]  /*b980*/  UIADD3 UR15, UR8, 0x18e00, URZ ;  /* 0x00018e00080f7890 */ /* 0x000fe4000fffe03f */
[----:B------:R-:W-:Y:S02]  /*b990*/  UIADD3 UR16, UR8, 0x1b200, URZ ;  /* 0x0001b20008107890 */ /* 0x000fe4000fffe03f */
[----:B------:R-:W-:Y:S01]  /*b9a0*/  UIADD3 UR9, UR9, 0x30, URZ ;  /* 0x0000003009097890 */ /* 0x000fe2000fffe03f */
[----:B------:R-:W-:-:S08]  /*b9b0*/  UMOV UR8, UR14 ;  /* 0x0000000e00087c82 */ /* 0x000fd00008000000 */
        /* <DEDUP_REMOVED lines=9> */
.L_x_103:
[----:B------:R-:W-:Y:S05]  /*ba50*/  @P1 BRA `(.L_x_70) ;  /* 0x0000000000141947 */ /* 0x000fea0003800000 */
[----:B------:R-:W-:Y:S01]  /*ba60*/  ISETP.NE.AND P1, PT, R27, RZ, PT ;  /* 0x000000ff1b00720c */ /* 0x000fe20003f25270 */
[----:B------:R-:W-:-:S04]  /*ba70*/  IMAD.MOV.U32 R3, RZ, RZ, 0x6c00 ;  /* 0x00006c00ff037424 */ /* 0x000fc800078e00ff */
[----:B------:R2:W-:Y:S08]  /*ba80*/  SYNCS.ARRIVE.TRANS64 RZ, [R2+URZ+0x50], R3 ;  /* 0x0000500302ff79a7 */ /* 0x0005f0000800003f */
[----:B------:R-:W-:Y:S05]  /*ba90*/  @!P1 BRA `(.L_x_70) ;  /* 0x0000000000049947 */ /* 0x000fea0003800000 */
[----:B------:R-:W-:Y:S01]  /*baa0*/  BPT.TRAP 0x1 ;  /* 0x000000040000795c */ /* 0x000fe20000300000 */
.L_x_70:
        /* <DEDUP_REMOVED lines=18> */
[----:B------:R-:W-:-:S05]  /*bbd0*/  UIADD3 UR15, UR15, 0x4a00, URZ ;  /* 0x00004a000f0f7890 */ /* 0x000fca000fffe03f */
[----:B------:R3:W-:Y:S02]  /*bbe0*/  UTMALDG.4D [UR8], [UR4], desc[UR6] ;  /* 0x00000608040075b4 */ /* 0x0007e40008019000 */
[----:B---3--:R-:W-:Y:S01]  /*bbf0*/  UMOV UR8, UR14 ;  /* 0x0000000e00087c82 */ /* 0x008fe20008000000 */
[----:B------:R-:W-:Y:S01]  /*bc00*/  UMOV UR10, UR16 ;  /* 0x00000010000a7c82 */ /* 0x000fe20008000000 */
[----:B------:R-:W-:Y:S01]  /*bc10*/  UMOV UR14, 0x40 ;  /* 0x00000040000e7882 */ /* 0x000fe20000000000 */
[----:B------:R3:W-:Y:S02]  /*bc20*/  UTMALDG.4D [UR8], [UR4], desc[UR6] ;  /* 0x00000608040075b4 */ /* 0x0007e40008019000 */
[----:B---3--:R-:W-:Y:S01]  /*bc30*/  UMOV UR8, UR15 ;  /* 0x0000000f00087c82 */ /* 0x008fe20008000000 */
[----:B------:R-:W-:Y:S02]  /*bc40*/  UMOV UR10, UR14 ;  /* 0x0000000e000a7c82 */ /* 0x000fe40008000000 */
[----:B------:R3:W-:Y:S02]  /*bc50*/  UTMALDG.4D [UR8], [UR4], desc[UR6] ;  /* 0x00000608040075b4 */ /* 0x0007e40008019000 */
[----:B---3--:R-:W-:Y:S01]  /*bc60*/  NOP ;  /* 0x0000000000007918 */ /* 0x008fe20000000000 */
.L_x_65:
[----:B------:R-:W-:Y:S05]  /*bc70*/  BSYNC B1 ;  /* 0x0000000000017941 */ /* 0x000fea0003800000 */
.L_x_64:
[C---:B------:R-:W-:Y:S01]  /*bc80*/  ISETP.GT.AND P1, PT, R9.reuse, 0x1, PT ;  /* 0x000000010900780c */ /* 0x040fe20003f24270 */
[----:B------:R-:W-:-:S12]  /*bc90*/  VIADD R9, R9, 0xfffffffe ;  /* 0xfffffffe09097836 */ /* 0x000fd80000000000 */
[----:B------:R-:W-:Y:S05]  /*bca0*/  @P1 BRA `(.L_x_71) ;  /* 0xfffffff000901947 */ /* 0x000fea000383ffff */
.L_x_56:
[----:B------:R-:W-:Y:S05]  /*bcb0*/  BSYNC B0 ;  /* 0x0000000000007941 */ /* 0x000fea0003800000 */
.L_x_47:
[----:B------:R-:W-:Y:S04]  /*bcc0*/  BSSY B0, `(.L_x_72) ;  /* 0x000002a000007945 */ /* 0x000fe80003800000 */
[----:B------:R-:W-:Y:S05]  /*bcd0*/  @!P6 BRA `(.L_x_73) ;  /* 0x0000000000a0e947 */ /* 0x000fea0003800000 */
[----:B-12---:R-:W1:Y:S01]  /*bce0*/  S2R R2, SR_TID.X ;  /* 0x0000000000027919 */ /* 0x006e620000002100 */
[----:B------:R-:W-:Y:S01]  /*bcf0*/  IMAD R3, R16, 0x8, R23 ;  /* 0x0000000810037824 */ /* 0x000fe200078e0217 */
[----:B-1----:R-:W-:Y:S02]  /*bd00*/  LOP3.LUT R4, R2, 0x7f, RZ, 0xc0, !PT ;  /* 0x0000007f02047812 */ /* 0x002fe400078ec0ff */
[----:B------:R-:W-:Y:S02]  /*bd10*/  SHF.L.U32 R2, R17, 0x1f, RZ ;  /* 0x0000001f11027819 */ /* 0x000fe400000006ff */
[----:B------:R-:W-:Y:S02]  /*bd20*/  ISETP.NE.AND P1, PT, R4, RZ, PT ;  /* 0x000000ff0400720c */ /* 0x000fe40003f25270 */
[----:B------:R-:W1:Y:S02]  /*bd30*/  SYNCS.PHASECHK.TRANS64.TRYWAIT P0, [R3+URZ+0x31c60], R2 ;  /* 0x031c6002030075a7 */ /* 0x000e64000800017f */
[----:B-1----:R-:W-:Y:S09]  /*bd40*/  @!P0 BRA `(.L_x_74) ;  /* 0x0000000800f08947 */ /* 0x002ff20003800000 */
.L_x_104:
[----:B------:R-:W-:Y:S05]  /*bd50*/  @P1 BRA `(.L_x_75) ;  /* 0x0000000000141947 */ /* 0x000fea0003800000 */
[----:B------:R-:W-:Y:S01]  /*bd60*/  ISETP.NE.AND P0, PT, R27, RZ, PT ;  /* 0x000000ff1b00720c */ /* 0x000fe20003f05270 */
[----:B-1----:R-:W-:-:S04]  /*bd70*/  IMAD.MOV.U32 R2, RZ, RZ, 0x6c00 ;  /* 0x00006c00ff027424 */ /* 0x002fc800078e00ff */
[----:B------:R2:W-:Y:S08]  /*bd80*/  SYNCS.ARRIVE.TRANS64 RZ, [R3+URZ+0x31c50], R2 ;  /* 0x031c500203ff79a7 */ /* 0x0005f0000800003f */
[----:B------:R-:W-:Y:S05]  /*bd90*/  @!P0 BRA `(.L_x_75) ;  /* 0x0000000000048947 */ /* 0x000fea0003800000 */
[----:B------:R-:W-:Y:S01]  /*bda0*/  BPT.TRAP 0x1 ;  /* 0x000000040000795c */ /* 0x000fe20000300000 */
.L_x_75:
        /* <DEDUP_REMOVED lines=11> */
[----:B------:R-:W-:-:S03]  /*be60*/  UMOV UR17, 0x20 ;  /* 0x0000002000117882 */ /* 0x000fc60000000000 */
[----:B------:R-:W-:Y:S02]  /*be70*/  UIMAD UR11, UR11, 0x90, URZ ;  /* 0x000000900b0b78a4 */ /* 0x000fe4000f8e023f */
        /* <DEDUP_REMOVED lines=14> */
.L_x_73:
[----:B------:R-:W-:Y:S05]  /*bf60*/  BSYNC B0 ;  /* 0x0000000000007941 */ /* 0x000fea0003800000 */
.L_x_72:
[----:B------:R-:W-:Y:S01]  /*bf70*/  VIADD R26, R26, UR38 ;  /* 0x000000261a1a7c36 */ /* 0x000fe20008000000 */
[----:B------:R-:W-:Y:S01]  /*bf80*/  ULDC UR4, c[0x0][0xda4] ;  /* 0x0003690000047ab9 */ /* 0x000fe20000000800 */
[----:B------:R-:W-:Y:S02]  /*bf90*/  VIADD R16, R16, 0x1 ;  /* 0x0000000110107836 */ /* 0x000fe40000000000 */
[----:B------:R-:W-:Y:S01]  /*bfa0*/  VIADD R29, R29, 0x1 ;  /* 0x000000011d1d7836 */ /* 0x000fe20000000000 */
[----:B------:R-:W-:Y:S02]  /*bfb0*/  ISETP.GE.AND P1, PT, R26, UR4, PT ;  /* 0x000000041a007c0c */ /* 0x000fe4000bf26270 */
[----:B------:R-:W-:-:S04]  /*bfc0*/  ISETP.NE.AND P0, PT, R16, 0x2, PT ;  /* 0x000000021000780c */ /* 0x000fc80003f05270 */
[----:B------:R-:W-:Y:S02]  /*bfd0*/  SEL R0, RZ, 0x1, P0 ;  /* 0x00000001ff007807 */ /* 0x000fe40000000000 */
[----:B------:R-:W-:Y:S02]  /*bfe0*/  SEL R16, R16, RZ, P0 ;  /* 0x000000ff10107207 */ /* 0x000fe40000000000 */
[----:B------:R-:W-:-:S03]  /*bff0*/  LOP3.LUT R17, R17, R0, RZ, 0x3c, !PT ;  /* 0x0000000011117212 */ /* 0x000fc600078e3cff */
[----:B------:R-:W-:Y:S05]  /*c000*/  @!P1 BRA `(.L_x_76) ;  /* 0xffffffd400c09947 */ /* 0x000fea000383ffff */
[----:B------:R-:W-:-:S07]  /*c010*/  LOP3.LUT R29, R29, 0x1, RZ, 0xc, !PT ;  /* 0x000000011d1d7812 */ /* 0x000fce00078e0cff */
.L_x_32:
[----:B-12---:R-:W1:Y:S01]  /*c020*/  S2R R3, SR_CgaCtaId ;  /* 0x0000000000037919 */ /* 0x006e620000008800 */
[----:B------:R-:W-:Y:S01]  /*c030*/  MOV R0, 0x400 ;  /* 0x0000040000007802 */ /* 0x000fe20000000f00 */
[----:B------:R-:W-:Y:S01]  /*c040*/  BSSY B0, `(.L_x_77) ;  /* 0x0000005000007945 */ /* 0x000fe20003800000 */
[----:B------:R-:W-:Y:S02]  /*c050*/  SHF.L.U32 R29, R29, 0x1f, RZ ;  /* 0x0000001f1d1d7819 */ /* 0x000fe400000006ff */
[----:B-1----:R-:W-:-:S04]  /*c060*/  LEA R8, R3, R0, 0x18 ;  /* 0x0000000003087211 */ /* 0x002fc800078ec0ff */
[----:B------:R-:W1:Y:S02]  /*c070*/  SYNCS.PHASECHK.TRANS64.TRYWAIT P0, [R8+URZ+0x31c20], R29 ;  /* 0x031c201d080075a7 */ /* 0x000e64000800017f */
[----:B-1----:R-:W-:Y:S05]  /*c080*/  @!P0 BRA `(.L_x_78) ;  /* 0x0000000800348947 */ /* 0x002fea0003800000 */
.L_x_105:
[----:B------:R-:W-:Y:S05]  /*c090*/  BSYNC B0 ;  /* 0x0000000000007941 */ /* 0x000fea0003800000 */
.L_x_77:
[----:B------:R-:W-:-:S03]  /*c0a0*/  UMOV UR4, 0xffffffff ;  /* 0xffffffff00047882 */ /* 0x000fc60000000000 */
[----:B------:R-:W-:Y:S05]  /*c0b0*/  BRA.DIV UR4, `(.L_x_79) ;  /* 0x0000000a043c7947 */ /* 0x000fea000b800000 */
[----:B------:R-:W2:Y:S02]  /*c0c0*/  S2R R0, SR_TID.X ;  /* 0x0000000000007919 */ /* 0x000ea40000002100 */
[----:B--2---:R-:W-:-:S04]  /*c0d0*/  SHF.R.U32.HI R0, RZ, 0x5, R0 ;  /* 0x00000005ff007819 */ /* 0x004fc80000011600 */
[----:B------:R-:W-:-:S05]  /*c0e0*/  LOP3.LUT R0, R0, 0x3, RZ, 0xc0, !PT ;  /* 0x0000000300007812 */ /* 0x000fca00078ec0ff */
[----:B------:R2:W3:Y:S02]  /*c0f0*/  SHFL.IDX PT, R14, R0, RZ, 0x1f ;  /* 0x00001fff000e7589 */ /* 0x0004e400000e0000 */
.L_x_108:
[----:B---3--:R-:W-:Y:S01]  /*c100*/  ISETP.NE.AND P0, PT, R14, RZ, PT ;  /* 0x000000ff0e00720c */ /* 0x008fe20003f05270 */
[----:B------:R-:W-:-:S12]  /*c110*/  BSSY B0, `(.L_x_80) ;  /* 0x0000024000007945 */ /* 0x000fd80003800000 */
[----:B------:R-:W-:Y:S05]  /*c120*/  @P0 BRA `(.L_x_81) ;  /* 0x0000000000880947 */ /* 0x000fea0003800000 */
[----:B------:R-:W-:-:S03]  /*c130*/  UMOV UR4, 0xffffffff ;  /* 0xffffffff00047882 */ /* 0x000fc60000000000 */
[----:B------:R-:W-:Y:S05]  /*c140*/  BRA.DIV UR4, `(.L_x_82) ;  /* 0x0000000a044c7947 */ /* 0x000fea000b800000 */
[----:B------:R-:W-:-:S13]  /*c150*/  ELECT P6, URZ, PT ;  /* 0x00000000003f782f */ /* 0x000fda00038c0000 */
.L_x_111:
[----:B------:R-:W-:Y:S05]  /*c160*/  @!P6 BRA `(.L_x_81) ;  /* 0x000000000078e947 */ /* 0x000fea0003800000 */
[----:B--2---:R-:W2:Y:S02]  /*c170*/  LDL.LU R0, [R1] ;  /* 0x0000000001007983 */ /* 0x004ea40000300800 */
[----:B--2---:R-:W-:-:S04]  /*c180*/  LOP3.LUT R0, R0, 0x2, RZ, 0xfc, !PT ;  /* 0x0000000200007812 */ /* 0x004fc800078efcff */
[----:B------:R-:W-:-:S13]  /*c190*/  ISETP.NE.AND P2, PT, R0, 0x3, PT ;  /* 0x000000030000780c */ /* 0x000fda0003f45270 */
[----:B------:R-:W-:Y:S05]  /*c1a0*/  @!P2 BRA `(.L_x_83) ;  /* 0x000000000004a947 */ /* 0x000fea0003800000 */
[----:B------:R-:W-:Y:S01]  /*c1b0*/  BPT.TRAP 0x1 ;  /* 0x000000040000795c */ /* 0x000fe20000300000 */
.L_x_83:
[----:B------:R-:W-:Y:S01]  /*c1c0*/  VIADD R3, R8, 0x31c40 ;  /* 0x00031c4008037836 */ /* 0x000fe20000000000 */
[----:B------:R-:W-:Y:S01]  /*c1d0*/  SHF.L.U32 R4, R17, 0x1f, RZ ;  /* 0x0000001f11047819 */ /* 0x000fe200000006ff */
[C---:B------:R-:W-:Y:S02]  /*c1e0*/  VIADD R0, R16.reuse, 0x1 ;  /* 0x0000000110007836 */ /* 0x040fe40000000000 */
[----:B------:R-:W-:-:S03]  /*c1f0*/  IMAD R5, R16, 0x8, R3 ;  /* 0x0000000810057824 */ /* 0x000fc600078e0203 */
[C---:B------:R-:W-:Y:S01]  /*c200*/  ISETP.NE.AND P1, PT, R0.reuse, 0x2, PT ;  /* 0x000000020000780c */ /* 0x040fe20003f25270 */
[----:B------:R-:W2:Y:S03]  /*c210*/  SYNCS.PHASECHK.TRANS64.TRYWAIT P0, [R5+URZ], R4 ;  /* 0x00000004050075a7 */ /* 0x000ea6000800017f */
[----:B------:R-:W-:Y:S02]  /*c220*/  SEL R2, RZ, 0x1, P1 ;  /* 0x00000001ff027807 */ /* 0x000fe40000800000 */
[----:B------:R-:W-:Y:S02]  /*c230*/  SEL R6, R0, RZ, P1 ;  /* 0x000000ff00067207 */ /* 0x000fe40000800000 */
[----:B------:R-:W-:-:S03]  /*c240*/  LOP3.LUT R0, R17, R2, RZ, 0x3c, !PT ;  /* 0x0000000211007212 */ /* 0x000fc600078e3cff */
[----:B------:R-:W-:Y:S01]  /*c250*/  IMAD R3, R6, 0x8, R3 ;  /* 0x0000000806037824 */ /* 0x000fe200078e0203 */
[----:B------:R-:W-:Y:S01]  /*c260*/  SHF.L.U32 R0, R0, 0x1f, RZ ;  /* 0x0000001f00007819 */ /* 0x000fe200000006ff */
[----:B--2---:R-:W-:Y:S06]  /*c270*/  @!P0 BRA `(.L_x_84) ;  /* 0x0000000800208947 */ /* 0x004fec0003800000 */
.L_x_112:
[----:B------:R-:W3:Y:S02]  /*c280*/  SYNCS.PHASECHK.TRANS64.TRYWAIT P0, [R3+URZ], R0 ;  /* 0x00000000030075a7 */ /* 0x000ee4000800017f */
[----:B---3--:R-:W-:Y:S05]  /*c290*/  @!P0 BRA `(.L_x_85) ;  /* 0x00000008002c8947 */ /* 0x008fea0003800000 */
.L_x_113:
[----:B------:R-:W-:Y:S05]  /*c2a0*/  @!P2 BRA `(.L_x_86) ;  /* 0x000000000004a947 */ /* 0x000fea0003800000 */
[----:B------:R-:W-:Y:S01]  /*c2b0*/  BPT.TRAP 0x1 ;  /* 0x000000040000795c */ /* 0x000fe20000300000 */
.L_x_86:
[----:B---3--:R-:W-:-:S04]  /*c2c0*/  VIADD R3, R8, 0x31c60 ;  /* 0x00031c6008037836 */ /* 0x008fc80000000000 */
[----:B--2---:R-:W-:-:S04]  /*c2d0*/  IMAD R5, R16, 0x8, R3 ;  /* 0x0000000810057824 */ /* 0x004fc800078e0203 */
[----:B------:R-:W2:Y:S02]  /*c2e0*/  SYNCS.PHASECHK.TRANS64.TRYWAIT P0, [R5+URZ], R4 ;  /* 0x00000004050075a7 */ /* 0x000ea4000800017f */
[----:B--2---:R-:W-:Y:S05]  /*c2f0*/  @!P0 BRA `(.L_x_87) ;  /* 0x0000000800288947 */ /* 0x004fea0003800000 */
.L_x_114:
[----:B------:R-:W-:-:S07]  /*c300*/  IMAD R3, R6, 0x8, R3 ;  /* 0x0000000806037824 */ /* 0x000fce00078e0203 */
.L_x_88:
[----:B---3--:R3:W4:Y:S02]  /*c310*/  SYNCS.PHASECHK.TRANS64.TRYWAIT P0, [R3+URZ], R0 ;  /* 0x00000000030075a7 */ /* 0x008724000800017f */
[----:B----4-:R-:W-:Y:S05]  /*c320*/  @!P0 NANOSLEEP.SYNCS 0x989680 ;  /* 0x009896800000895d */ /* 0x010fea0003900000 */
[----:B------:R-:W4:Y:S02]  /*c330*/  @!P0 SYNCS.PHASECHK.TRANS64 P0, [R3+URZ], R0 ;  /* 0x00000000030085a7 */ /* 0x000f24000800007f */
[----:B----4-:R-:W-:Y:S05]  /*c340*/  @!P0 BRA `(.L_x_88) ;  /* 0xfffffffc00f08947 */ /* 0x010fea000383ffff */
.L_x_81:
[----:B------:R-:W-:Y:S05]  /*c350*/  BSYNC B0 ;  /* 0x0000000000007941 */ /* 0x000fea0003800000 */
.L_x_80:
[----:B------:R-:W-:Y:S05]  /*c360*/  EXIT ;  /* 0x000000000000794d */ /* 0x000fea0003800000 */
.L_x_10:
[----:B-1----:R-:W-:-:S04]  /*c370*/  IMAD.U32 R3, RZ, RZ, UR39 ;  /* 0x00000027ff037e24 */ /* 0x002fc8000f8e00ff */
[----:B------:R1:W2:Y:S03]  /*c380*/  SYNCS.PHASECHK.TRANS64.TRYWAIT P1, [R3+URZ+0x31c00], R0 ;  /* 0x031c0000030075a7 */ /* 0x0002a6000802017f */
[----:B--2---:R-:W-:Y:S05]  /*c390*/  @!P1 NANOSLEEP.SYNCS 0x989680 ;  /* 0x009896800000995d */ /* 0x004fea0003900000 */
[----:B------:R-:W2:Y:S02]  /*c3a0*/  @!P1 SYNCS.PHASECHK.TRANS64 P1, [R3+URZ+0x31c00], R0 ;  /* 0x031c0000030095a7 */ /* 0x000ea4000802007f */
[----:B--2---:R-:W-:Y:S05]  /*c3b0*/  @!P1 BRA `(.L_x_10) ;  /* 0xfffffffc00ec9947 */ /* 0x004fea000383ffff */
[----:B------:R-:W-:Y:S05]  /*c3c0*/  BRA `(.L_x_89) ;  /* 0xffffff4c00a47947 */ /* 0x000fea000383ffff */
.L_x_14:
[----:B--2---:R2:W3:Y:S02]  /*c3d0*/  SYNCS.PHASECHK.TRANS64.TRYWAIT P2, [R4+URZ+0x31c30], R3 ;  /* 0x031c3003040075a7 */ /* 0x0044e4000804017f */
[----:B---3--:R-:W-:Y:S05]  /*c3e0*/  @!P2 NANOSLEEP.SYNCS 0x989680 ;  /* 0x009896800000a95d */ /* 0x008fea0003900000 */
[----:B------:R-:W3:Y:S02]  /*c3f0*/  @!P2 SYNCS.PHASECHK.TRANS64 P2, [R4+URZ+0x31c30], R3 ;  /* 0x031c30030400a5a7 */ /* 0x000ee4000804007f */
[----:B---3--:R-:W-:Y:S05]  /*c400*/  @!P2 BRA `(.L_x_14) ;  /* 0xfffffffc00f0a947 */ /* 0x008fea000383ffff */
[----:B------:R-:W-:Y:S05]  /*c410*/  BRA `(.L_x_13) ;  /* 0xffffff4c00cc7947 */ /* 0x000fea000383ffff */
.L_x_19:
[----:B---3--:R-:W-:-:S04]  /*c420*/  IMAD.U32 R3, RZ, RZ, UR4 ;  /* 0x00000004ff037e24 */ /* 0x008fc8000f8e00ff */
[----:B------:R3:W4:Y:S03]  /*c430*/  SYNCS.PHASECHK.TRANS64.TRYWAIT P2, [R3+URZ+0x31c30], R0 ;  /* 0x031c3000030075a7 */ /* 0x000726000804017f */
[----:B----4-:R-:W-:Y:S05]  /*c440*/  @!P2 NANOSLEEP.SYNCS 0x989680 ;  /* 0x009896800000a95d */ /* 0x010fea0003900000 */
[----:B------:R-:W4:Y:S02]  /*c450*/  @!P2 SYNCS.PHASECHK.TRANS64 P2, [R3+URZ+0x31c30], R0 ;  /* 0x031c30000300a5a7 */ /* 0x000f24000804007f */
[----:B----4-:R-:W-:Y:S05]  /*c460*/  @!P2 BRA `(.L_x_19) ;  /* 0xfffffffc00eca947 */ /* 0x010fea000383ffff */
[----:B------:R-:W-:Y:S05]  /*c470*/  BRA `(.L_x_16) ;  /* 0xffffff8400fc7947 */ /* 0x000fea000383ffff */
.L_x_23:
[----:B--2---:R-:W-:-:S04]  /*c480*/  IMAD.U32 R3, RZ, RZ, UR4 ;  /* 0x00000004ff037e24 */ /* 0x004fc8000f8e00ff */
[----:B------:R2:W3:Y:S03]  /*c490*/  SYNCS.PHASECHK.TRANS64.TRYWAIT P2, [R3+URZ+0x31c50], R0 ;  /* 0x031c5000030075a7 */ /* 0x0004e6000804017f */
[----:B---3--:R-:W-:Y:S05]  /*c4a0*/  @!P2 NANOSLEEP.SYNCS 0x989680 ;  /* 0x009896800000a95d */ /* 0x008fea0003900000 */
[----:B------:R-:W3:Y:S02]  /*c4b0*/  @!P2 SYNCS.PHASECHK.TRANS64 P2, [R3+URZ+0x31c50], R0 ;  /* 0x031c50000300a5a7 */ /* 0x000ee4000804007f */
[----:B---3--:R-:W-:Y:S05]  /*c4c0*/  @!P2 BRA `(.L_x_23) ;  /* 0xfffffffc00eca947 */ /* 0x008fea000383ffff */
[----:B------:R-:W-:Y:S05]  /*c4d0*/  BRA `(.L_x_20) ;  /* 0xffffff9c00987947 */ /* 0x000fea000383ffff */
.L_x_28:
[----:B----4-:R-:W-:-:S04]  /*c4e0*/  IMAD.U32 R5, RZ, RZ, UR12 ;  /* 0x0000000cff057e24 */ /* 0x010fc8000f8e00ff */
[----:B------:R4:W1:Y:S03]  /*c4f0*/  SYNCS.PHASECHK.TRANS64.TRYWAIT P0, [R5+URZ+0x31c50], R4 ;  /* 0x031c5004050075a7 */ /* 0x000866000800017f */
[----:B-1----:R-:W-:Y:S05]  /*c500*/  @!P0 NANOSLEEP.SYNCS 0x989680 ;  /* 0x009896800000895d */ /* 0x002fea0003900000 */
[----:B------:R-:W1:Y:S02]  /*c510*/  @!P0 SYNCS.PHASECHK.TRANS64 P0, [R5+URZ+0x31c50], R4 ;  /* 0x031c5004050085a7 */ /* 0x000e64000800007f */
[----:B-1----:R-:W-:Y:S05]  /*c520*/  @!P0 BRA `(.L_x_28) ;  /* 0xfffffffc00ec8947 */ /* 0x002fea000383ffff */
[----:B------:R-:W-:Y:S05]  /*c530*/  BRA `(.L_x_27) ;  /* 0xffffffbc00747947 */ /* 0x000fea000383ffff */
.L_x_39:
[----:B------:R-:W1:Y:S01]  /*c540*/  S2R R4, SR_TID.X ;  /* 0x0000000000047919 */ /* 0x000e620000002100 */
[----:B------:R-:W-:Y:S01]  /*c550*/  BSSY B0, `(.L_x_90) ;  /* 0x000000a000007945 */ /* 0x000fe20003800000 */
[----:B------:R-:W-:Y:S02]  /*c560*/  IMAD.MOV.U32 R12, RZ, RZ, RZ ;  /* 0x000000ffff0c7224 */ /* 0x000fe400078e00ff */
[----:B------:R-:W-:Y:S02]  /*c570*/  IMAD.MOV.U32 R11, RZ, RZ, 0x1f ;  /* 0x0000001fff0b7424 */ /* 0x000fe400078e00ff */
[----:B------:R-:W-:Y:S01]  /*c580*/  IMAD.MOV.U32 R15, RZ, RZ, -0x1 ;  /* 0xffffffffff0f7424 */ /* 0x000fe200078e00ff */
[----:B-1----:R-:W-:-:S04]  /*c590*/  SHF.R.U32.HI R4, RZ, 0x5, R4 ;  /* 0x00000005ff047819 */ /* 0x002fc80000011604 */
[----:B------:R-:W-:-:S05]  /*c5a0*/  LOP3.LUT R4, R4, 0x3, RZ, 0xc0, !PT ;  /* 0x0000000304047812 */ /* 0x000fca00078ec0ff */
[----:B------:R-:W-:-:S07]  /*c5b0*/  IMAD.MOV.U32 R13, RZ, RZ, R4 ;  /* 0x000000ffff0d7224 */ /* 0x000fce00078e0004 */
[----:B------:R-:W-:Y:S05]  /*c5c0*/  WARPSYNC.COLLECTIVE R15, `(.L_x_91) ;  /* 0x000000000f087348 */ /* 0x000fea0003c00000 */
[----:B------:R1:W2:Y:S02]  /*c5d0*/  SHFL.IDX P6, R14, R13, R12, R11 ;  /* 0x0000000c0d0e7389 */ /* 0x0002a400000c000b */
[----:B-12---:R-:W-:Y:S01]  /*c5e0*/  ENDCOLLECTIVE ;  /* 0x000000000000791b */ /* 0x006fe20003800000 */
.L_x_91:
[----:B------:R-:W-:Y:S05]  /*c5f0*/  BSYNC B0 ;  /* 0x0000000000007941 */ /* 0x000fea0003800000 */
.L_x_90:
[----:B------:R-:W-:Y:S05]  /*c600*/  BRA `(.L_x_92) ;  /* 0xffffffd800947947 */ /* 0x000fea000383ffff */
.L_x_40:
[----:B------:R-:W-:Y:S01]  /*c610*/  BSSY B0, `(.L_x_93) ;  /* 0x0000006000007945 */ /* 0x000fe20003800000 */
[----:B------:R-:W-:-:S07]  /*c620*/  IMAD.MOV.U32 R15, RZ, RZ, -0x1 ;  /* 0xffffffffff0f7424 */ /* 0x000fce00078e00ff */
[----:B------:R-:W-:Y:S05]  /*c630*/  WARPSYNC.COLLECTIVE R15, `(.L_x_94) ;  /* 0x000000000f0c7348 */ /* 0x000fea0003c00000 */
[----:B------:R-:W-:Y:S02]  /*c640*/  ELECT P6, UR62, PT ;  /* 0x00000000003e782f */ /* 0x000fe400038c0000 */
[----:B------:R-:W-:Y:S01]  /*c650*/  MOV R14, UR62 ;  /* 0x0000003e000e7c02 */ /* 0x000fe20008000f00 */
[----:B------:R-:W-:Y:S10]  /*c660*/  ENDCOLLECTIVE ;  /* 0x000000000000791b */ /* 0x000ff40003800000 */
.L_x_94:
[----:B------:R-:W-:Y:S05]  /*c670*/  BSYNC B0 ;  /* 0x0000000000007941 */ /* 0x000fea0003800000 */
.L_x_93:
[----:B------:R-:W-:Y:S05]  /*c680*/  BRA `(.L_x_95) ;  /* 0xffffffd800887947 */ /* 0x000fea000383ffff */
.L_x_43:
[----:B--2---:R2:W3:Y:S02]  /*c690*/  SYNCS.PHASECHK.TRANS64.TRYWAIT P1, [R5+URZ+0x31c40], R4 ;  /* 0x031c4004050075a7 */ /* 0x0044e4000802017f */
[----:B---3--:R-:W-:Y:S05]  /*c6a0*/  @!P1 NANOSLEEP.SYNCS 0x989680 ;  /* 0x009896800000995d */ /* 0x008fea0003900000 */
[----:B------:R-:W3:Y:S02]  /*c6b0*/  @!P1 SYNCS.PHASECHK.TRANS64 P1, [R5+URZ+0x31c40], R4 ;  /* 0x031c4004050095a7 */ /* 0x000ee4000802007f */
[----:B---3--:R-:W-:Y:S05]  /*c6c0*/  @!P1 BRA `(.L_x_43) ;  /* 0xfffffffc00f09947 */ /* 0x008fea000383ffff */
[----:B------:R-:W-:Y:S05]  /*c6d0*/  BRA `(.L_x_96) ;  /* 0xffffffd800ec7947 */ /* 0x000fea000383ffff */
.L_x_46:
[----:B--2---:R2:W3:Y:S02]  /*c6e0*/  SYNCS.PHASECHK.TRANS64.TRYWAIT P1, [R23+URZ+0x31c20], R4 ;  /* 0x031c2004170075a7 */ /* 0x0044e4000802017f */
[----:B---3--:R-:W-:Y:S05]  /*c6f0*/  @!P1 NANOSLEEP.SYNCS 0x989680 ;  /* 0x009896800000995d */ /* 0x008fea0003900000 */
[----:B------:R-:W3:Y:S02]  /*c700*/  @!P1 SYNCS.PHASECHK.TRANS64 P1, [R23+URZ+0x31c20], R4 ;  /* 0x031c2004170095a7 */ /* 0x000ee4000802007f */
[----:B---3--:R-:W-:Y:S05]  /*c710*/  @!P1 BRA `(.L_x_46) ;  /* 0xfffffffc00f09947 */ /* 0x008fea000383ffff */
[----:B------:R-:W-:Y:S05]  /*c720*/  BRA `(.L_x_97) ;  /* 0xffffffdc00fc7947 */ /* 0x000fea000383ffff */
.L_x_52:
[----:B-1----:R1:W2:Y:S02]  /*c730*/  SYNCS.PHASECHK.TRANS64.TRYWAIT P2, [R3+URZ+0x31c40], R2 ;  /* 0x031c4002030075a7 */ /* 0x0022a4000804017f */
[----:B--2---:R-:W-:Y:S05]  /*c740*/  @!P2 NANOSLEEP.SYNCS 0x989680 ;  /* 0x009896800000a95d */ /* 0x004fea0003900000 */
[----:B------:R-:W2:Y:S02]  /*c750*/  @!P2 SYNCS.PHASECHK.TRANS64 P2, [R3+URZ+0x31c40], R2 ;  /* 0x031c40020300a5a7 */ /* 0x000ea4000804007f */
[----:B--2---:R-:W-:Y:S05]  /*c760*/  @!P2 BRA `(.L_x_52) ;  /* 0xfffffffc00f0a947 */ /* 0x004fea000383ffff */
[----:B------:R-:W-:Y:S05]  /*c770*/  BRA `(.L_x_98) ;  /* 0xffffffe000987947 */ /* 0x000fea000383ffff */
.L_x_54:
[----:B-1----:R1:W2:Y:S02]  /*c780*/  SYNCS.PHASECHK.TRANS64.TRYWAIT P2, [R2+URZ+0x60], R5 ;  /* 0x00006005020075a7 */ /* 0x0022a4000804017f */
[----:B--2---:R-:W-:Y:S05]  /*c790*/  @!P2 NANOSLEEP.SYNCS 0x989680 ;  /* 0x009896800000a95d */ /* 0x004fea0003900000 */
[----:B------:R-:W2:Y:S02]  /*c7a0*/  @!P2 SYNCS.PHASECHK.TRANS64 P2, [R2+URZ+0x60], R5 ;  /* 0x000060050200a5a7 */ /* 0x000ea4000804007f */
[----:B--2---:R-:W-:Y:S05]  /*c7b0*/  @!P2 BRA `(.L_x_54) ;  /* 0xfffffffc00f0a947 */ /* 0x004fea000383ffff */
[----:B------:R-:W-:Y:S05]  /*c7c0*/  BRA `(.L_x_99) ;  /* 0xffffffe400147947 */ /* 0x000fea000383ffff */
.L_x_60:
[----:B-1----:R1:W2:Y:S02]  /*c7d0*/  SYNCS.PHASECHK.TRANS64.TRYWAIT P2, [R3+URZ+0x31c40], R2 ;  /* 0x031c4002030075a7 */ /* 0x0022a4000804017f */
[----:B--2---:R-:W-:Y:S05]  /*c7e0*/  @!P2 NANOSLEEP.SYNCS 0x989680 ;  /* 0x009896800000a95d */ /* 0x004fea0003900000 */
[----:B------:R-:W2:Y:S02]  /*c7f0*/  @!P2 SYNCS.PHASECHK.TRANS64 P2, [R3+URZ+0x31c40], R2 ;  /* 0x031c40020300a5a7 */ /* 0x000ea4000804007f */
[----:B--2---:R-:W-:Y:S05]  /*c800*/  @!P2 BRA `(.L_x_60) ;  /* 0xfffffffc00f0a947 */ /* 0x004fea000383ffff */
[----:B------:R-:W-:Y:S05]  /*c810*/  BRA `(.L_x_100) ;  /* 0xffffffe800447947 */ /* 0x000fea000383ffff */
.L_x_62:
[----:B-1----:R1:W2:Y:S02]  /*c820*/  SYNCS.PHASECHK.TRANS64.TRYWAIT P2, [R2+URZ+0x60], R17 ;  /* 0x00006011020075a7 */ /* 0x0022a4000804017f */
[----:B--2---:R-:W-:Y:S05]  /*c830*/  @!P2 NANOSLEEP.SYNCS 0x989680 ;  /* 0x009896800000a95d */ /* 0x004fea0003900000 */
[----:B------:R-:W2:Y:S02]  /*c840*/  @!P2 SYNCS.PHASECHK.TRANS64 P2, [R2+URZ+0x60], R17 ;  /* 0x000060110200a5a7 */ /* 0x000ea4000804007f */
[----:B--2---:R-:W-:Y:S05]  /*c850*/  @!P2 BRA `(.L_x_62) ;  /* 0xfffffffc00f0a947 */ /* 0x004fea000383ffff */
[----:B------:R-:W-:Y:S05]  /*c860*/  BRA `(.L_x_101) ;  /* 0xffffffe800c07947 */ /* 0x000fea000383ffff */
.L_x_67:
[----:B-1----:R1:W2:Y:S02]  /*c870*/  SYNCS.PHASECHK.TRANS64.TRYWAIT P2, [R2+URZ+0x31c40], R3 ;  /* 0x031c4003020075a7 */ /* 0x0022a4000804017f */
[----:B--2---:R-:W-:Y:S05]  /*c880*/  @!P2 NANOSLEEP.SYNCS 0x989680 ;  /* 0x009896800000a95d */ /* 0x004fea0003900000 */
[----:B------:R-:W2:Y:S02]  /*c890*/  @!P2 SYNCS.PHASECHK.TRANS64 P2, [R2+URZ+0x31c40], R3 ;  /* 0x031c40030200a5a7 */ /* 0x000ea4000804007f */
[----:B--2---:R-:W-:Y:S05]  /*c8a0*/  @!P2 BRA `(.L_x_67) ;  /* 0xfffffffc00f0a947 */ /* 0x004fea000383ffff */
[----:B------:R-:W-:Y:S05]  /*c8b0*/  BRA `(.L_x_102) ;  /* 0xffffffec00cc7947 */ /* 0x000fea000383ffff */
.L_x_69:
[----:B-1----:R1:W2:Y:S02]  /*c8c0*/  SYNCS.PHASECHK.TRANS64.TRYWAIT P2, [R2+URZ+0x60], R11 ;  /* 0x0000600b020075a7 */ /* 0x0022a4000804017f */
[----:B--2---:R-:W-:Y:S05]  /*c8d0*/  @!P2 NANOSLEEP.SYNCS 0x989680 ;  /* 0x009896800000a95d */ /* 0x004fea0003900000 */
[----:B------:R-:W2:Y:S02]  /*c8e0*/  @!P2 SYNCS.PHASECHK.TRANS64 P2, [R2+URZ+0x60], R11 ;  /* 0x0000600b0200a5a7 */ /* 0x000ea4000804007f */
[----:B--2---:R-:W-:Y:S05]  /*c8f0*/  @!P2 BRA `(.L_x_69) ;  /* 0xfffffffc00f0a947 */ /* 0x004fea000383ffff */
[----:B------:R-:W-:Y:S05]  /*c900*/  BRA `(.L_x_103) ;  /* 0xfffffff000507947 */ /* 0x000fea000383ffff */
.L_x_74:
[----:B-1----:R1:W2:Y:S02]  /*c910*/  SYNCS.PHASECHK.TRANS64.TRYWAIT P0, [R3+URZ+0x31c60], R2 ;  /* 0x031c6002030075a7 */ /* 0x0022a4000800017f */
[----:B--2---:R-:W-:Y:S05]  /*c920*/  @!P0 NANOSLEEP.SYNCS 0x989680 ;  /* 0x009896800000895d */ /* 0x004fea0003900000 */
[----:B------:R-:W2:Y:S02]  /*c930*/  @!P0 SYNCS.PHASECHK.TRANS64 P0, [R3+URZ+0x31c60], R2 ;  /* 0x031c6002030085a7 */ /* 0x000ea4000800007f */
[----:B--2---:R-:W-:Y:S05]  /*c940*/  @!P0 BRA `(.L_x_74) ;  /* 0xfffffffc00f08947 */ /* 0x004fea000383ffff */
[----:B------:R-:W-:Y:S05]  /*c950*/  BRA `(.L_x_104) ;  /* 0xfffffff000fc7947 */ /* 0x000fea000383ffff */
.L_x_78:
[----:B-1----:R1:W2:Y:S02]  /*c960*/  SYNCS.PHASECHK.TRANS64.TRYWAIT P0, [R8+URZ+0x31c20], R29 ;  /* 0x031c201d080075a7 */ /* 0x0022a4000800017f */
[----:B--2---:R-:W-:Y:S05]  /*c970*/  @!P0 NANOSLEEP.SYNCS 0x989680 ;  /* 0x009896800000895d */ /* 0x004fea0003900000 */
[----:B------:R-:W2:Y:S02]  /*c980*/  @!P0 SYNCS.PHASECHK.TRANS64 P0, [R8+URZ+0x31c20], R29 ;  /* 0x031c201d080085a7 */ /* 0x000ea4000800007f */
[----:B--2---:R-:W-:Y:S05]  /*c990*/  @!P0 BRA `(.L_x_78) ;  /* 0xfffffffc00f08947 */ /* 0x004fea000383ffff */
[----:B------:R-:W-:Y:S05]  /*c9a0*/  BRA `(.L_x_105) ;  /* 0xfffffff400b87947 */ /* 0x000fea000383ffff */
.L_x_79:
[----:B------:R-:W2:Y:S01]  /*c9b0*/  S2R R2, SR_TID.X ;  /* 0x0000000000027919 */ /* 0x000ea20000002100 */
[----:B------:R-:W-:Y:S01]  /*c9c0*/  BSSY B0, `(.L_x_106) ;  /* 0x000000a000007945 */ /* 0x000fe20003800000 */
[----:B------:R-:W-:Y:S02]  /*c9d0*/  IMAD.MOV.U32 R12, RZ, RZ, RZ ;  /* 0x000000ffff0c7224 */ /* 0x000fe400078e00ff */
[----:B------:R-:W-:Y:S02]  /*c9e0*/  IMAD.MOV.U32 R11, RZ, RZ, 0x1f ;  /* 0x0000001fff0b7424 */ /* 0x000fe400078e00ff */
[----:B------:R-:W-:Y:S01]  /*c9f0*/  IMAD.MOV.U32 R15, RZ, RZ, -0x1 ;  /* 0xffffffffff0f7424 */ /* 0x000fe200078e00ff */
[----:B--2---:R-:W-:-:S04]  /*ca00*/  SHF.R.U32.HI R2, RZ, 0x5, R2 ;  /* 0x00000005ff027819 */ /* 0x004fc80000011602 */
[----:B------:R-:W-:-:S05]  /*ca10*/  LOP3.LUT R2, R2, 0x3, RZ, 0xc0, !PT ;  /* 0x0000000302027812 */ /* 0x000fca00078ec0ff */
[----:B------:R-:W-:-:S07]  /*ca20*/  IMAD.MOV.U32 R13, RZ, RZ, R2 ;  /* 0x000000ffff0d7224 */ /* 0x000fce00078e0002 */
[----:B-1----:R-:W-:Y:S05]  /*ca30*/  WARPSYNC.COLLECTIVE R15, `(.L_x_107) ;  /* 0x000000000f087348 */ /* 0x002fea0003c00000 */
[----:B------:R2:W3:Y:S02]  /*ca40*/  SHFL.IDX P6, R14, R13, R12, R11 ;  /* 0x0000000c0d0e7389 */ /* 0x0004e400000c000b */
[----:B-123--:R-:W-:Y:S01]  /*ca50*/  ENDCOLLECTIVE ;  /* 0x000000000000791b */ /* 0x00efe20003800000 */
.L_x_107:
[----:B------:R-:W-:Y:S05]  /*ca60*/  BSYNC B0 ;  /* 0x0000000000007941 */ /* 0x000fea0003800000 */
.L_x_106:
[----:B------:R-:W-:Y:S05]  /*ca70*/  BRA `(.L_x_108) ;  /* 0xfffffff400a07947 */ /* 0x000fea000383ffff */
.L_x_82:
[----:B------:R-:W-:Y:S01]  /*ca80*/  BSSY B1, `(.L_x_109) ;  /* 0x0000006000017945 */ /* 0x000fe20003800000 */
[----:B------:R-:W-:-:S07]  /*ca90*/  IMAD.MOV.U32 R15, RZ, RZ, -0x1 ;  /* 0xffffffffff0f7424 */ /* 0x000fce00078e00ff */
[----:B-12---:R-:W-:Y:S05]  /*caa0*/  WARPSYNC.COLLECTIVE R15, `(.L_x_110) ;  /* 0x000000000f0c7348 */ /* 0x006fea0003c00000 */
[----:B------:R-:W-:Y:S02]  /*cab0*/  ELECT P6, UR62, PT ;  /* 0x00000000003e782f */ /* 0x000fe400038c0000 */
[----:B------:R-:W-:Y:S01]  /*cac0*/  MOV R14, UR62 ;  /* 0x0000003e000e7c02 */ /* 0x000fe20008000f00 */
[----:B-12---:R-:W-:Y:S10]  /*cad0*/  ENDCOLLECTIVE ;  /* 0x000000000000791b */ /* 0x006ff40003800000 */
.L_x_110:
[----:B------:R-:W-:Y:S05]  /*cae0*/  BSYNC B1 ;  /* 0x0000000000017941 */ /* 0x000fea0003800000 */
.L_x_109:
[----:B------:R-:W-:Y:S05]  /*caf0*/  BRA `(.L_x_111) ;  /* 0xfffffff400987947 */ /* 0x000fea000383ffff */
.L_x_84:
[----:B--2---:R2:W3:Y:S02]  /*cb00*/  SYNCS.PHASECHK.TRANS64.TRYWAIT P0, [R5+URZ], R4 ;  /* 0x00000004050075a7 */ /* 0x0044e4000800017f */
[----:B---3--:R-:W-:Y:S05]  /*cb10*/  @!P0 NANOSLEEP.SYNCS 0x989680 ;  /* 0x009896800000895d */ /* 0x008fea0003900000 */
[----:B------:R-:W3:Y:S02]  /*cb20*/  @!P0 SYNCS.PHASECHK.TRANS64 P0, [R5+URZ], R4 ;  /* 0x00000004050085a7 */ /* 0x000ee4000800007f */
[----:B---3--:R-:W-:Y:S05]  /*cb30*/  @!P0 BRA `(.L_x_84) ;  /* 0xfffffffc00f08947 */ /* 0x008fea000383ffff */
[----:B------:R-:W-:Y:S05]  /*cb40*/  BRA `(.L_x_112) ;  /* 0xfffffff400cc7947 */ /* 0x000fea000383ffff */
.L_x_85:
[----:B---3--:R3:W4:Y:S02]  /*cb50*/  SYNCS.PHASECHK.TRANS64.TRYWAIT P0, [R3+URZ], R0 ;  /* 0x00000000030075a7 */ /* 0x008724000800017f */
[----:B----4-:R-:W-:Y:S05]  /*cb60*/  @!P0 NANOSLEEP.SYNCS 0x989680 ;  /* 0x009896800000895d */ /* 0x010fea0003900000 */
[----:B------:R-:W4:Y:S02]  /*cb70*/  @!P0 SYNCS.PHASECHK.TRANS64 P0, [R3+URZ], R0 ;  /* 0x00000000030085a7 */ /* 0x000f24000800007f */
[----:B----4-:R-:W-:Y:S05]  /*cb80*/  @!P0 BRA `(.L_x_85) ;  /* 0xfffffffc00f08947 */ /* 0x010fea000383ffff */
[----:B------:R-:W-:Y:S05]  /*cb90*/  BRA `(.L_x_113) ;  /* 0xfffffff400c07947 */ /* 0x000fea000383ffff */
.L_x_87:
[----:B--2---:R2:W3:Y:S02]  /*cba0*/  SYNCS.PHASECHK.TRANS64.TRYWAIT P0, [R5+URZ], R4 ;  /* 0x00000004050075a7 */ /* 0x0044e4000800017f */
[----:B---3--:R-:W-:Y:S05]  /*cbb0*/  @!P0 NANOSLEEP.SYNCS 0x989680 ;  /* 0x009896800000895d */ /* 0x008fea0003900000 */
[----:B------:R-:W3:Y:S02]  /*cbc0*/  @!P0 SYNCS.PHASECHK.TRANS64 P0, [R5+URZ], R4 ;  /* 0x00000004050085a7 */ /* 0x000ee4000800007f */
[----:B---3--:R-:W-:Y:S05]  /*cbd0*/  @!P0 BRA `(.L_x_87) ;  /* 0xfffffffc00f08947 */ /* 0x008fea000383ffff */
[----:B------:R-:W-:Y:S05]  /*cbe0*/  BRA `(.L_x_114) ;  /* 0xfffffff400c47947 */ /* 0x000fea000383ffff */
.L_x_115:
[----:B------:R-:W-:-:S00]  /*cbf0*/  BRA `(.L_x_115) ;  /* 0xfffffffc00fc7947 */ /* 0x000fc0000383ffff */
[----:B------:R-:W-:-:S00]  /*cc00*/  NOP ;  /* 0x0000000000007918 */ /* 0x000fc00000000000 */
[----:B------:R-:W-:-:S00]  /*cc10*/  NOP ;  /* 0x0000000000007918 */ /* 0x000fc00000000000 */
[----:B------:R-:W-:-:S00]  /*cc20*/  NOP ;  /* 0x0000000000007918 */ /* 0x000fc00000000000 */
[----:B------:R-:W-:-:S00]  /*cc30*/  NOP ;  /* 0x0000000000007918 */ /* 0x000fc00000000000 */
[----:B------:R-:W-:-:S00]  /*cc40*/  NOP ;  /* 0x0000000000007918 */ /* 0x000fc00000000000 */
[----:B------:R-:W-:-:S00]  /*cc50*/  NOP ;  /* 0x0000000000007918 */ /* 0x000fc00000000000 */
[----:B------:R-:W-:-:S00]  /*cc60*/  NOP ;  /* 0x0000000000007918 */ /* 0x000fc00000000000 */
[----:B------:R-:W-:-:S00]  /*cc70*/  NOP ;  /* 0x0000000000007918 */ /* 0x000fc00000000000 */
.L_x_2207:


//--------------------- .text._ZN7cutlass13device_kernelIN5flash11enable_sm90INS1_16FlashAttnFwdSm90INS1_25CollectiveMainloopFwdSm90ILi2EN4cute5tupleIJNS5_1CILi1EEES8_S8_EEENS6_IJNS7_ILi192EEENS7_ILi144EEENS7_ILi96EEEEEELi96ENS_6half_tEfNS_4arch4Sm90ELb0ELb0ELb0ELb1ELb0ELb0ELb0ELb0ELb1ELb0ELb0ELb0EEENS1_21CollectiveEpilogueFwdINS6_IJSA_SC_SB_EEES9_SE_SG_Li384ELb1ELb0ELb0ELb0EEENS1_36VarlenDynamicPersistentTileSchedulerILi192ELi144ELi384ELi32ELb0ELb0ELb1ELb0ELb1ELb1EEEEEEEEEvNT_6ParamsE --------------------------
	.section	.text._ZN7cutlass13device_kernelIN5flash11enable_sm90INS1_16FlashAttnFwdSm90INS1_25CollectiveMainloopFwdSm90ILi2EN4cute5tupleIJNS5_1CILi1EEES8_S8_EEENS6_IJNS7_ILi192EEENS7_ILi144EEENS7_ILi96EEEEEELi96ENS_6half_tEfNS_4arch4Sm90ELb0ELb0ELb0ELb1ELb0ELb0ELb0ELb0ELb1ELb0ELb0ELb0EEENS1_21CollectiveEpilogueFwdINS6_IJSA_SC_SB_EEES9_SE_SG_Li384ELb1ELb0ELb0ELb0EEENS1_36VarlenDynamicPersistentTileSchedulerILi192ELi144ELi384ELi32ELb0ELb0ELb1ELb0ELb1ELb1EEEEEEEEEvNT_6ParamsE,"ax",@progbits
	.align	128
.text._ZN7cutlass13device_kernelIN5flash11enable_sm90INS1_16FlashAttnFwdSm90INS1_25CollectiveMainloopFwdSm90ILi2EN4cute5tupleIJNS5_1CILi1EEES8_S8_EEENS6_IJNS7_ILi192EEENS7_ILi144EEENS7_ILi96EEEEEELi96ENS_6half_tEfNS_4arch4Sm90ELb0ELb0ELb0ELb1ELb0ELb0ELb0ELb0ELb1ELb0ELb0ELb0EEENS1_21CollectiveEpilogueFwdINS6_IJSA_SC_SB_EEES9_SE_SG_Li384ELb1ELb0ELb0ELb0EEENS1_36VarlenDynamicPersistentTileSchedulerILi192ELi144ELi384ELi32ELb0ELb0ELb1ELb0ELb1ELb1EEEEEEEEEvNT_6ParamsE:
        .type           _ZN7cutlass13device_kernelIN5flash11enable_sm90INS1_16FlashAttnFwdSm90INS1_25CollectiveMainloopFwdSm90ILi2EN4cute5tupleIJNS5_1CILi1EEES8_S8_EEENS6_IJNS7_ILi192EEENS7_ILi144EEENS7_ILi96EEEEEELi96ENS_6half_tEfNS_4arch4Sm90ELb0ELb0ELb0ELb1ELb0ELb0ELb0ELb0ELb1ELb0ELb0ELb0EEENS1_21CollectiveEpilogueFwdINS6_IJSA_SC_SB_EEES9_SE_SG_Li384ELb1ELb0ELb0ELb0EEENS1_36VarlenDynamicPersistentTileSchedulerILi192ELi144ELi384ELi32ELb0ELb0ELb1ELb0ELb1ELb1EEEEEEEEEvNT_6ParamsE,@function
        .size           _ZN7cutlass13device_kernelIN5flash11enable_sm90INS1_16FlashAttnFwdSm90INS1_25CollectiveMainloopFwdSm90ILi2EN4cute5tupleIJNS5_1CILi1EEES8_S8_EEENS6_IJNS7_ILi192EEENS7_ILi144EEENS7_ILi96EEEEEELi96ENS_6half_tEfNS_4arch4Sm90ELb0ELb0ELb0ELb1ELb0ELb0ELb0ELb0ELb1ELb0ELb0ELb0EEENS1_21CollectiveEpilogueFwdINS6_IJSA_SC_SB_EEES9_SE_SG_Li384ELb1ELb0ELb0ELb0EEENS1_36VarlenDynamicPersistentTileSchedulerILi192ELi144ELi384ELi32ELb0ELb0ELb1ELb0ELb1ELb1EEEEEEEEEvNT_6ParamsE,(.L_x_2208 - _ZN7cutlass13device_kernelIN5flash11enable_sm90INS1_16FlashAttnFwdSm90INS1_25CollectiveMainloopFwdSm90ILi2EN4cute5tupleIJNS5_1CILi1EEES8_S8_EEENS6_IJNS7_ILi192EEENS7_ILi144EEENS7_ILi96EEEEEELi96ENS_6half_tEfNS_4arch4Sm90ELb0ELb0ELb0ELb1ELb0ELb0ELb0ELb0ELb1ELb0ELb0ELb0EEENS1_21CollectiveEpilogueFwdINS6_IJSA_SC_SB_EEES9_SE_SG_Li384ELb1ELb0ELb0ELb0EEENS1_36VarlenDynamicPersistentTileSchedulerILi192ELi144ELi384ELi32ELb0ELb0ELb1ELb0ELb1ELb1EEEEEEEEEvNT_6ParamsE)
        .other          _ZN7cutlass13device_kernelIN5flash11enable_sm90INS1_16FlashAttnFwdSm90INS1_25CollectiveMainloopFwdSm90ILi2EN4cute5tupleIJNS5_1CILi1EEES8_S8_EEENS6_IJNS7_ILi192EEENS7_ILi144EEENS7_ILi96EEEEEELi96ENS_6half_tEfNS_4arch4Sm90ELb0ELb0ELb0ELb1ELb0ELb0ELb0ELb0ELb1ELb0ELb0ELb0EEENS1_21CollectiveEpilogueFwdINS6_IJSA_SC_SB_EEES9_SE_SG_Li384ELb1ELb0ELb0ELb0EEENS1_36VarlenDynamicPersistentTileSchedulerILi192ELi144ELi384ELi32ELb0ELb0ELb1ELb0ELb1ELb1EEEEEEEEEvNT_6ParamsE,@"STO_CUDA_ENTRY STV_DEFAULT"
_ZN7cutlass13device_kernelIN5flash11enable_sm90INS1_16FlashAttnFwdSm90INS1_25CollectiveMainloopFwdSm90ILi2EN4cute5tupleIJNS5_1CILi1EEES8_S8_EEENS6_IJNS7_ILi192EEENS7_ILi144EEENS7_ILi96EEEEEELi96ENS_6half_tEfNS_4arch4Sm90ELb0ELb0ELb0ELb1ELb0ELb0ELb0ELb0ELb1ELb0ELb0ELb0EEENS1_21CollectiveEpilogueFwdINS6_IJSA_SC_SB_EEES9_SE_SG_Li384ELb1ELb0ELb0ELb0EEENS1_36VarlenDynamicPersistentTileSchedulerILi192ELi144ELi384ELi32ELb0ELb0ELb1ELb0ELb1ELb1EEEEEEEEEvNT_6ParamsE:
[----:B------:R-:W0:Y:S02]  /*0000*/  LDC R1, c[0x0][0x28] ;  /* 0x00000a00ff017b82 */ /* 0x000e240000000800 */
[----:B0-----:R-:W-:Y:S01]  /*0010*/  VIADD R1, R1, 0xffffffe8 ;  /* 0xffffffe801017836 */ /* 0x001fe20000000000 */
[----:B------:R-:W0:Y:S01]  /*0020*/  S2R R3, SR_TID.X ;  /* 0x0000000000037919 */ /* 0x000e220000002100 */
[----:B------:R-:W-:Y:S01]  /*0030*/  ELECT P0, URZ, PT ;  /* 0x00000000003f782f */ /* 0x000fe20003800000 */
[----:B------:R-:W-:Y:S01]  /*0040*/  BSSY B0, `(.L_x_116) ;  /* 0x0000010000007945 */ /* 0x000fe20003800000 */
[----:B0-----:R-:W-:-:S05]  /*0050*/  SHF.R.U32.HI R0, RZ, 0x5, R3 ;  /* 0x00000005ff007819 */ /* 0x001fca0000011603 */
[----:B------:R-:W0:Y:S02]  /*0060*/  SHFL.IDX PT, R2, R0, RZ, 0x1f ;  /* 0x00001fff00027589 */ /* 0x000e2400000e0000 */
[----:B0-----:R-:W-:-:S13]  /*0070*/  ISETP.EQ.AND P0, PT, R2, RZ, P0 ;  /* 0x000000ff0200720c */ /* 0x001fda0000702270 */
[----:B------:R-:W-:Y:S05]  /*0080*/  @!P0 BRA `(.L_x_117) ;  /* 0x00000000002c8947 */ /* 0x000fea0003800000 */
[----:B------:R-:W-:Y:S02]  /*0090*/  ULDC.64 UR4, c[0x0][0x198] ;  /* 0x0000660000047ab9 */ /* 0x000fe40000000a00 */
[----:B------:R-:W-:Y:S02]  /*00a0*/  UIADD3 UR6, UP0, UR4, 0x270, URZ ;  /* 0x0000027004067890 */ /* 0x000fe4000ff1e03f */
[----:B------:R-:W-:Y:S02]  /*00b0*/  UIADD3 UR8, UP1, UR4, 0x370, URZ ;  /* 0x0000037004087890 */ /* 0x000fe4000ff3e03f */
[----:B------:R-:W-:Y:S02]  /*00c0*/  UIADD3 UR4, UP2, UR4, 0x470, URZ ;  /* 0x0000047004047890 */ /* 0x000fe4000ff5e03f */
[----:B------:R-:W-:Y:S02]  /*00d0*/  UIADD3.X UR7, URZ, UR5, URZ, UP0, !UPT ;  /* 0x000000053f077290 */ /* 0x000fe400087fe43f */
[----:B------:R-:W-:-:S02]  /*00e0*/  UIADD3.X UR9, URZ, UR5, URZ, UP1, !UPT ;  /* 0x000000053f097290 */ /* 0x000fc40008ffe43f */
[----:B------:R-:W-:-:S05]  /*00f0*/  UIADD3.X UR5, URZ, UR5, URZ, UP2, !UPT ;  /* 0x000000053f057290 */ /* 0x000fca00097fe43f */
[----:B------:R0:W-:Y:S02]  /*0100*/  UTMACCTL.PF [UR6] ;  /* 0x00000000060079b9 */ /* 0x0001e40008040000 */
[----:B------:R0:W-:Y:S02]  /*0110*/  UTMACCTL.PF [UR8] ;  /* 0x00000000080079b9 */ /* 0x0001e40008040000 */
[----:B------:R0:W-:Y:S02]  /*0120*/  UTMACCTL.PF [UR4] ;  /* 0x00000000040079b9 */ /* 0x0001e40008040000 */
[----:B0-----:R-:W-:Y:S01]  /*0130*/  NOP ;  /* 0x0000000000007918 */ /* 0x001fe20000000000 */
.L_x_117:
[----:B------:R-:W-:Y:S05]  /*0140*/  BSYNC B0 ;  /* 0x0000000000007941 */ /* 0x000fea0003800000 */
.L_x_116:
[----:B------:R-:W-:Y:S01]  /*0150*/  VOTEU.ANY UP0, P0 ;  /* 0x00000000003f7886 */ /* 0x000fe20000000100 */
[----:B------:R-:W0:Y:S01]  /*0160*/  SHFL.IDX PT, R2, R0, RZ, 0x1f ;  /* 0x00001fff00027589 */ /* 0x000e2200000e0000 */
[----:B------:R-:W-:Y:S01]  /*0170*/  UMOV UR4, 0x1 ;  /* 0x0000000100047882 */ /* 0x000fe20000000000 */
[----:B------:R-:W-:Y:S01]  /*0180*/  UMOV UR7, 0x180 ;  /* 0x0000018000077882 */ /* 0x000fe20000000000 */
[----:B------:R-:W-:Y:S01]  /*0190*/  SHF.R.U32.HI R3, RZ, 0x7, R3 ;  /* 0x00000007ff037819 */ /* 0x000fe20000011603 */
[----:B------:R-:W1:Y:S01]  /*01a0*/  @UP0 S2UR UR8, SR_CgaCtaId ;  /* 0x00000000000809c3 */ /* 0x000e620000008800 */
[----:B------:R-:W-:Y:S01]  /*01b0*/  @UP0 UMOV UR6, 0x400 ;  /* 0x0000040000060882 */ /* 0x000fe20000000000 */
[----:B------:R-:W-:-:S04]  /*01c0*/  @UP0 UIADD3 UR4, -UR4, 0x100000, URZ ;  /* 0x0010000004040890 */ /* 0x000fc8000fffe13f */
[----:B------:R-:W-:Y:S02]  /*01d0*/  @UP0 USHF.L.U32 UR5, UR4, 0xb, URZ ;  /* 0x0000000b04050899 */ /* 0x000fe4000800063f */
[----:B------:R-:W-:Y:S01]  /*01e0*/  @UP0 USHF.L.U32 UR4, UR4, 0x1, URZ ;  /* 0x0000000104040899 */ /* 0x000fe2000800063f */
[----:B------:R-:W-:Y:S01]  /*01f0*/  VOTEU.ANY UP1, P0 ;  /* 0x00000000003f7886 */ /* 0x000fe20000020100 */
[----:B0-----:R-:W-:Y:S02]  /*0200*/  ISETP.NE.AND P1, PT, R2, RZ, PT ;  /* 0x000000ff0200720c */ /* 0x001fe40003f25270 */
[----:B------:R0:W2:Y:S01]  /*0210*/  SHFL.IDX PT, R2, R3, RZ, 0x1f ;  /* 0x00001fff03027589 */ /* 0x0000a200000e0000 */
[----:B-1----:R-:W-:Y:S02]  /*0220*/  @UP0 ULEA UR8, UR8, UR6, 0x18 ;  /* 0x0000000608080291 */ /* 0x002fe4000f8ec03f */
[----:B------:R-:W-:-:S04]  /*0230*/  @UP0 UIADD3 UR6, -UR7, 0x100000, URZ ;  /* 0x0010000007060890 */ /* 0x000fc8000fffe13f */
[----:B------:R-:W-:Y:S02]  /*0240*/  @UP0 USHF.L.U32 UR7, UR6, 0xb, URZ ;  /* 0x0000000b06070899 */ /* 0x000fe4000800063f */
[----:B------:R-:W-:Y:S01]  /*0250*/  @UP0 USHF.L.U32 UR6, UR6, 0x1, URZ ;  /* 0x0000000106060899 */ /* 0x000fe2000800063f */
[----:B------:R-:W-:Y:S01]  /*0260*/  VOTEU.ANY UP0, P0 ;  /* 0x00000000003f7886 */ /* 0x000fe20000000100 */
[----:B------:R-:W1:Y:S04]  /*0270*/  FENCE.VIEW.ASYNC.S ;  /* 0x00000000000073c6 */ /* 0x000e680000000000 */
[----:B-1----:R0:W1:Y:S06]  /*0280*/  @UP0 SYNCS.EXCH.64 URZ, [UR8+0x31c00], UR4 ;  /* 0x031c0004083f05b2 */ /* 0x00206c0008000100 */
[----:B------:R0:W3:Y:S02]  /*0290*/  @UP1 SYNCS.EXCH.64 URZ, [UR8+0x31c20], UR6 ;  /* 0x031c2006083f15b2 */ /* 0x0000e40008000100 */
[----:B0-----:R-:W-:Y:S05]  /*02a0*/  @P1 BRA `(.L_x_118) ;  /* 0x0000000000481947 */ /* 0x001fea0003800000 */
[----:B------:R-:W0:Y:S01]  /*02b0*/  S2UR UR5, SR_CgaCtaId ;  /* 0x00000000000579c3 */ /* 0x000e220000008800 */
[----:B------:R-:W-:Y:S01]  /*02c0*/  UMOV UR4, 0x400 ;  /* 0x0000040000047882 */ /* 0x000fe20000000000 */
[----:B------:R-:W-:Y:S01]  /*02d0*/  UMOV UR6, 0x1 ;  /* 0x0000000100067882 */ /* 0x000fe20000000000 */
[----:B------:R-:W-:Y:S01]  /*02e0*/  UMOV UR9, 0x3 ;  /* 0x0000000300097882 */ /* 0x000fe20000000000 */
[----:B------:R-:W-:-:S04]  /*02f0*/  UIADD3 UR6, -UR6, 0x100000, URZ ;  /* 0x0010000006067890 */ /* 0x000fc8000fffe13f */
[----:B------:R-:W-:Y:S02]  /*0300*/  USHF.L.U32 UR7, UR6, 0xb, URZ ;  /* 0x0000000b06077899 */ /* 0x000fe4000800063f */
[----:B------:R-:W-:Y:S01]  /*0310*/  USHF.L.U32 UR6, UR6, 0x1, URZ ;  /* 0x0000000106067899 */ /* 0x000fe2000800063f */
[----:B------:R-:W-:Y:S01]  /*0320*/  ELECT P0, URZ, PT ;  /* 0x00000000003f782f */ /* 0x000fe20003800000 */
[----:B0-----:R-:W-:Y:S02]  /*0330*/  ULEA UR8, UR5, UR4, 0x18 ;  /* 0x0000000405087291 */ /* 0x001fe4000f8ec03f */
[----:B------:R-:W-:-:S04]  /*0340*/  UIADD3 UR4, -UR9, 0x100000, URZ ;  /* 0x0010000009047890 */ /* 0x000fc8000fffe13f */
[----:B------:R-:W-:Y:S02]  /*0350*/  USHF.L.U32 UR5, UR4, 0xb, URZ ;  /* 0x0000000b04057899 */ /* 0x000fe4000800063f */
[----:B------:R-:W-:Y:S01]  /*0360*/  USHF.L.U32 UR4, UR4, 0x1, URZ ;  /* 0x0000000104047899 */ /* 0x000fe2000800063f */
[----:B------:R-:W0:Y:S03]  /*0370*/  FENCE.VIEW.ASYNC.S ;  /* 0x00000000000073c6 */ /* 0x000e260000000000 */
[----:B0-----:R0:W4:Y:S08]  /*0380*/  SYNCS.EXCH.64 URZ, [UR8+0x31c30], UR6 ;  /* 0x031c3006083f75b2 */ /* 0x0011300008000100 */
[----:B------:R0:W0:Y:S01]  /*0390*/  SYNCS.EXCH.64 URZ, [UR8+0x31c40], UR4 ;  /* 0x031c4004083f75b2 */ /* 0x0000220008000100 */
[----:B------:R0:W0:Y:S01]  /*03a0*/  SYNCS.EXCH.64 URZ, [UR8+0x31c38], UR6 ;  /* 0x031c3806083f75b2 */ /* 0x0000220008000100 */
[----:B------:R0:W0:Y:S01]  /*03b0*/  SYNCS.EXCH.64 URZ, [UR8+0x31c48], UR4 ;  /* 0x031c4804083f75b2 */ /* 0x0000220008000100 */
[----:B------:R-:W-:Y:S01]  /*03c0*/  NOP ;  /* 0x0000000000007918 */ /* 0x000fe20000000000 */
.L_x_118:
[----:B------:R-:W5:Y:S01]  /*03d0*/  SHFL.IDX PT, R3, R0, RZ, 0x1f ;  /* 0x00001fff00037589 */ /* 0x000f6200000e0000 */
[----:B------:R-:W-:Y:S01]  /*03e0*/  NOP ;  /* 0x0000000000007918 */ /* 0x000fe20000000000 */
[----:B-----5:R-:W-:-:S13]  /*03f0*/  ISETP.NE.AND P0, PT, R3, RZ, PT ;  /* 0x000000ff0300720c */ /* 0x020fda0003f05270 */
[----:B------:R-:W-:Y:S05]  /*0400*/  @P0 BRA `(.L_x_119) ;  /* 0x0000000000480947 */ /* 0x000fea0003800000 */
[----:B0-----:R-:W0:Y:S01]  /*0410*/  S2UR UR5, SR_CgaCtaId ;  /* 0x00000000000579c3 */ /* 0x001e220000008800 */
[----:B------:R-:W-:Y:S01]  /*0420*/  UMOV UR4, 0x400 ;  /* 0x0000040000047882 */ /* 0x000fe20000000000 */
[----:B------:R-:W-:Y:S01]  /*0430*/  UMOV UR6, 0x1 ;  /* 0x0000000100067882 */ /* 0x000fe20000000000 */
[----:B------:R-:W-:Y:S01]  /*0440*/  UMOV UR7, 0x3 ;  /* 0x0000000300077882 */ /* 0x000fe20000000000 */
[----:B------:R-:W-:Y:S01]  /*0450*/  ELECT P0, URZ, PT ;  /* 0x00000000003f782f */ /* 0x000fe20003800000 */
[----:B0-----:R-:W-:Y:S02]  /*0460*/  ULEA UR8, UR5, UR4, 0x18 ;  /* 0x0000000405087291 */ /* 0x001fe4000f8ec03f */
[----:B------:R-:W-:-:S04]  /*0470*/  UIADD3 UR4, -UR6, 0x100000, URZ ;  /* 0x0010000006047890 */ /* 0x000fc8000fffe13f */
[----:B------:R-:W-:Y:S02]  /*0480*/  USHF.L.U32 UR5, UR4, 0xb, URZ ;  /* 0x0000000b04057899 */ /* 0x000fe4000800063f */
[----:B------:R-:W-:Y:S02]  /*0490*/  USHF.L.U32 UR4, UR4, 0x1, URZ ;  /* 0x0000000104047899 */ /* 0x000fe4000800063f */
[----:B------:R-:W-:-:S04]  /*04a0*/  UIADD3 UR6, -UR7, 0x100000, URZ ;  /* 0x0010000007067890 */ /* 0x000fc8000fffe13f */
[----:B------:R-:W-:Y:S02]  /*04b0*/  USHF.L.U32 UR7, UR6, 0xb, URZ ;  /* 0x0000000b06077899 */ /* 0x000fe4000800063f */
[----:B------:R-:W-:Y:S01]  /*04c0*/  USHF.L.U32 UR6, UR6, 0x1, URZ ;  /* 0x0000000106067899 */ /* 0x000fe2000800063f */
[----:B------:R-:W0:Y:S03]  /*04d0*/  FENCE.VIEW.ASYNC.S ;  /* 0x00000000000073c6 */ /* 0x000e260000000000 */
[----:B0-----:R0:W0:Y:S08]  /*04e0*/  SYNCS.EXCH.64 URZ, [UR8+0x31c50], UR4 ;  /* 0x031c5004083f75b2 */ /* 0x0010300008000100 */
[----:B------:R0:W0:Y:S01]  /*04f0*/  SYNCS.EXCH.64 URZ, [UR8+0x31c60], UR6 ;  /* 0x031c6006083f75b2 */ /* 0x0000220008000100 */
[----:B------:R0:W0:Y:S01]  /*0500*/  SYNCS.EXCH.64 URZ, [UR8+0x31c58], UR4 ;  /* 0x031c5804083f75b2 */ /* 0x0000220008000100 */
[----:B------:R0:W0:Y:S01]  /*0510*/  SYNCS.EXCH.64 URZ, [UR8+0x31c68], UR6 ;  /* 0x031c6806083f75b2 */ /* 0x0000220008000100 */
[----:B------:R-:W-:Y:S01]  /*0520*/  NOP ;  /* 0x0000000000007918 */ /* 0x000fe20000000000 */
.L_x_119:
[----:B------:R-:W5:Y:S01]  /*0530*/  SHFL.IDX PT, R3, R0, RZ, 0x1f ;  /* 0x00001fff00037589 */ /* 0x000f6200000e0000 */
[----:B------:R-:W-:Y:S01]  /*0540*/  NOP ;  /* 0x0000000000007918 */ /* 0x000fe20000000000 */
[----:B-----5:R-:W-:-:S13]  /*0550*/  ISETP.NE.AND P0, PT, R3, RZ, PT ;  /* 0x000000ff0300720c */ /* 0x020fda0003f05270 */
[----:B------:R-:W-:Y:S05]  /*0560*/  @P0 BRA `(.L_x_120) ;  /* 0x0000000000380947 */ /* 0x000fea0003800000 */
[----:B0-----:R-:W0:Y:S01]  /*0570*/  S2UR UR5, SR_CgaCtaId ;  /* 0x00000000000579c3 */ /* 0x001e220000008800 */
[----:B------:R-:W-:Y:S01]  /*0580*/  UMOV UR4, 0x400 ;  /* 0x0000040000047882 */ /* 0x000fe20000000000 */
[----:B------:R-:W-:Y:S01]  /*0590*/  UMOV UR7, 0x1 ;  /* 0x0000000100077882 */ /* 0x000fe20000000000 */
[----:B------:R-:W-:Y:S01]  /*05a0*/  ELECT P0, URZ, PT ;  /* 0x00000000003f782f */ /* 0x000fe20003800000 */
[----:B0-----:R-:W-:Y:S02]  /*05b0*/  ULEA UR6, UR5, UR4, 0x18 ;  /* 0x0000000405067291 */ /* 0x001fe4000f8ec03f */
[----:B------:R-:W-:-:S04]  /*05c0*/  UIADD3 UR4, -UR7, 0x100000, URZ ;  /* 0x0010000007047890 */ /* 0x000fc8000fffe13f */
[----:B------:R-:W-:Y:S02]  /*05d0*/  USHF.L.U32 UR5, UR4, 0xb, URZ ;  /* 0x0000000b04057899 */ /* 0x000fe4000800063f */
[----:B------:R-:W-:Y:S01]  /*05e0*/  USHF.L.U32 UR4, UR4, 0x1, URZ ;  /* 0x0000000104047899 */ /* 0x000fe2000800063f */
[----:B------:R-:W0:Y:S11]  /*05f0*/  FENCE.VIEW.ASYNC.S ;  /* 0x00000000000073c6 */ /* 0x000e360000000000 */
[----:B0-----:R0:W0:Y:S01]  /*0600*/  SYNCS.EXCH.64 URZ, [UR6+0x31c70], UR4 ;  /* 0x031c7004063f75b2 */ /* 0x0010220008000100 */
[----:B------:R0:W0:Y:S01]  /*0610*/  SYNCS.EXCH.64 URZ, [UR6+0x31c80], UR4 ;  /* 0x031c8004063f75b2 */ /* 0x0000220008000100 */
[----:B------:R0:W0:Y:S01]  /*0620*/  SYNCS.EXCH.64 URZ, [UR6+0x31c78], UR4 ;  /* 0x031c7804063f75b2 */ /* 0x0000220008000100 */
[----:B------:R0:W0:Y:S01]  /*0630*/  SYNCS.EXCH.64 URZ, [UR6+0x31c88], UR4 ;  /* 0x031c8804063f75b2 */ /* 0x0000220008000100 */
[----:B------:R-:W-:Y:S01]  /*0640*/  NOP ;  /* 0x0000000000007918 */ /* 0x000fe20000000000 */
.L_x_120:
        /* <DEDUP_REMOVED lines=22> */
.L_x_121:
        /* <DEDUP_REMOVED lines=22> */
.L_x_122:
[----:B--2---:R-:W-:Y:S01]  /*0910*/  ISETP.NE.AND P0, PT, R2, RZ, PT ;  /* 0x000000ff0200720c */ /* 0x004fe20003f05270 */
[----:B------:R-:W-:Y:S01]  /*0920*/  IMAD.MOV.U32 R2, RZ, RZ, 0x1 ;  /* 0x00000001ff027424 */ /* 0x000fe200078e00ff */
[----:B------:R-:W-:Y:S01]  /*0930*/  NOP ;  /* 0x0000000000007918 */ /* 0x000fe20000000000 */
[----:B------:R-:W-:-:S03]  /*0940*/  ULDC.64 UR58, c[0x0][0x208] ;  /* 0x00008200003a7ab9 */ /* 0x000fc60000000a00 */
[----:B------:R-:W-:-:S05]  /*0950*/  SEL R2, R2, 0x2, !P0 ;  /* 0x0000000202027807 */ /* 0x000fca0004000000 */
[----:B------:R2:W-:Y:S01]  /*0960*/  STL [R1+0x14], R2 ;  /* 0x0000140201007387 */ /* 0x0005e20000100800 */
[----:B01-34-:R-:W-:Y:S06]  /*0970*/  BAR.SYNC.DEFER_BLOCKING 0x0 ;  /* 0x0000000000007b1d */ /* 0x01bfec0000010000 */
[----:B------:R-:W-:Y:S05]  /*0980*/  @!P0 BRA `(.L_x_123) ;  /* 0x0000009c00308947 */ /* 0x000fea0003800000 */
.L_x_124:
[----:B------:R-:W-:-:S08]  /*0990*/  NOP ;  /* 0x0000000000007918 */ /* 0x000fd00000000000 */
[----:B------:R-:W0:Y:S02]  /*09a0*/  USETMAXREG.TRY_ALLOC.CTAPOOL UP0, 0xa0 ;  /* 0x000000a0000079c8 */ /* 0x000e240008000600 */
[----:B0-----:R-:W-:-:S13]  /*09b0*/  PLOP3.LUT P0, PT, PT, PT, UP0, 0x80, 0x0 ;  /* 0x000000000000781c */ /* 0x001fda0003f0f008 */
[----:B------:R-:W-:Y:S05]  /*09c0*/  @!P0 BRA `(.L_x_124) ;  /* 0xfffffffc00f08947 */ /* 0x000fea000383ffff */
[----:B------:R-:W0:Y:S01]  /*09d0*/  S2R R0, SR_TID.X ;  /* 0x0000000000007919 */ /* 0x000e220000002100 */
[----:B------:R-:W1:Y:S01]  /*09e0*/  S2UR UR4, SR_CgaCtaId ;  /* 0x00000000000479c3 */ /* 0x000e620000008800 */
[----:B------:R-:W-:-:S07]  /*09f0*/  UMOV UR36, 0x400 ;  /* 0x0000040000247882 */ /* 0x000fce0000000000 */
[----:B------:R-:W-:Y:S06]  /*0a00*/  BAR.ARV 0x8, 0x1a0 ;  /* 0x0206800000007b1d */ /* 0x000fec0000002000 */
[----:B-1----:R-:W-:-:S03]  /*0a10*/  ULEA UR36, UR4, UR36, 0x18 ;  /* 0x0000002404247291 */ /* 0x002fc6000f8ec03f */
[----:B------:R-:W-:Y:S01]  /*0a20*/  ULDC UR4, c[0x0][0xc14] ;  /* 0x0003050000047ab9 */ /* 0x000fe20000000800 */
[----:B0-----:R-:W-:-:S04]  /*0a30*/  SHF.R.U32.HI R0, RZ, 0x7, R0 ;  /* 0x00000007ff007819 */ /* 0x001fc80000011600 */
[----:B------:R-:W-:-:S13]  /*0a40*/  ISETP.NE.AND P0, PT, R0, 0x1, PT ;  /* 0x000000010000780c */ /* 0x000fda0003f05270 */
[----:B------:R-:W-:Y:S08]  /*0a50*/  @!P0 BAR.ARV 0x9, 0x100 ;  /* 0x0244000000008b1d */ /* 0x000ff00000002000 */
[----:B------:R-:W-:Y:S06]  /*0a60*/  BAR.SYNC.DEFER_BLOCKING 0x5, 0x1a0 ;  /* 0x0146800000007b1d */ /* 0x000fec0000010000 */
[----:B------:R-:W0:Y:S02]  /*0a70*/  LDS.128 R28, [UR36+0x31cd0] ;  /* 0x031cd024ff1c7984 */ /* 0x000e240008000c00 */
[----:B------:R-:W-:Y:S06]  /*0a80*/  BAR.ARV 0x4, 0x1a0 ;  /* 0x0106800000007b1d */ /* 0x000fec0000002000 */
[----:B0-----:R-:W-:-:S13]  /*0a90*/  ISETP.GE.AND P0, PT, R31, UR4, PT ;  /* 0x000000041f007c0c */ /* 0x001fda000bf06270 */
[----:B------:R-:W-:Y:S05]  /*0aa0*/  @P0 EXIT ;  /* 0x000000000000094d */ /* 0x000fea0003800000 */
[----:B------:R-:W3:Y:S01]  /*0ab0*/  LDL.LU R14, [R1+0x14] ;  /* 0x00001400010e7983 */ /* 0x000ee20000300800 */
[----:B------:R-:W0:Y:S02]  /*0ac0*/  S2R R0, SR_TID.X ;  /* 0x0000000000007919 */ /* 0x000e240000002100 */
[----:B0-----:R-:W-:-:S05]  /*0ad0*/  VIADD R155, R0, 0xffffff80 ;  /* 0xffffff80009b7836 */ /* 0x001fca0000000000 */
[----:B------:R-:W-:-:S04]  /*0ae0*/  SHF.R.S32.HI R0, RZ, 0x1f, R155 ;  /* 0x0000001fff007819 */ /* 0x000fc8000001149b */
[----:B--2---:R-:W-:-:S04]  /*0af0*/  LEA.HI R2, R0, R155, RZ, 0x4 ;  /* 0x0000009b00027211 */ /* 0x004fc800078f20ff */
[----:B------:R-:W-:-:S04]  /*0b00*/  SHF.R.S32.HI R3, RZ, 0x4, R2 ;  /* 0x00000004ff037819 */ /* 0x000fc80000011402 */
[C---:B------:R-:W-:Y:S02]  /*0b10*/  LEA.HI R4, R2.reuse, R3, RZ, 0x1 ;  /* 0x0000000302047211 */ /* 0x040fe400078f08ff */
[----:B------:R-:W-:Y:S02]  /*0b20*/  LOP3.LUT R2, R2, 0xfffffff0, RZ, 0xc0, !PT ;  /* 0xfffffff002027812 */ /* 0x000fe400078ec0ff */
[----:B------:R-:W-:-:S03]  /*0b30*/  LOP3.LUT R4, R4, 0x1ffffffe, RZ, 0xc0, !PT ;  /* 0x1ffffffe04047812 */ /* 0x000fc600078ec0ff */
[----:B------:R-:W-:Y:S01]  /*0b40*/  IMAD.IADD R2, R155, 0x1, -R2 ;  /* 0x000000019b027824 */ /* 0x000fe200078e0a02 */
[CC--:B------:R-:W-:Y:S01]  /*0b50*/  LEA.HI R151, R0.reuse, R155.reuse, RZ, 0x7 ;  /* 0x0000009b00977211 */ /* 0x0c0fe200078f38ff */
[----:B------:R-:W-:Y:S01]  /*0b60*/  IMAD.IADD R4, R3, 0x1, -R4 ;  /* 0x0000000103047824 */ /* 0x000fe200078e0a04 */
[----:B------:R-:W-:Y:S02]  /*0b70*/  LEA.HI R5, R0, R155, RZ, 0x5 ;  /* 0x0000009b00057211 */ /* 0x000fe400078f28ff */
[----:B------:R-:W-:Y:S02]  /*0b80*/  SHF.R.S32.HI R3, RZ, 0x1f, R2 ;  /* 0x0000001fff037819 */ /* 0x000fe40000011402 */
[----:B------:R-:W-:Y:S02]  /*0b90*/  LOP3.LUT R150, R151, 0xffffff80, RZ, 0xc0, !PT ;  /* 0xffffff8097967812 */ /* 0x000fe400078ec0ff */
[----:B------:R-:W-:Y:S02]  /*0ba0*/  SHF.R.S32.HI R7, RZ, 0x5, R5 ;  /* 0x00000005ff077819 */ /* 0x000fe40000011405 */
[-C--:B------:R-:W-:Y:S01]  /*0bb0*/  LEA.HI R5, R3, R2.reuse, RZ, 0x3 ;  /* 0x0000000203057211 */ /* 0x080fe200078f18ff */
[----:B------:R-:W-:Y:S01]  /*0bc0*/  IMAD.IADD R150, R155, 0x1, -R150 ;  /* 0x000000019b967824 */ /* 0x000fe200078e0a96 */
[----:B------:R-:W-:-:S03]  /*0bd0*/  LEA.HI R3, R3, R2, RZ, 0x2 ;  /* 0x0000000203037211 */ /* 0x000fc600078f10ff */
[----:B------:R-:W-:Y:S01]  /*0be0*/  IMAD.SHL.U32 R6, R5, 0x10, RZ ;  /* 0x0000001005067824 */ /* 0x000fe200078e00ff */
[----:B------:R-:W-:Y:S02]  /*0bf0*/  LOP3.LUT R5, R3, 0x7fffffc, RZ, 0xc0, !PT ;  /* 0x07fffffc03057812 */ /* 0x000fe400078ec0ff */
[----:B------:R-:W-:Y:S02]  /*0c00*/  SHF.R.S32.HI R9, RZ, 0x1f, R150 ;  /* 0x0000001fff097819 */ /* 0x000fe40000011496 */
[----:B------:R-:W-:Y:S02]  /*0c10*/  SHF.R.S32.HI R3, RZ, 0x2, R3 ;  /* 0x00000002ff037819 */ /* 0x000fe40000011403 */
[----:B------:R-:W-:-:S03]  /*0c20*/  LEA.HI R10, R9, R150, RZ, 0x2 ;  /* 0x00000096090a7211 */ /* 0x000fc600078f10ff */
[----:B------:R-:W-:Y:S01]  /*0c30*/  IMAD.SHL.U32 R3, R3, 0x40, RZ ;  /* 0x0000004003037824 */ /* 0x000fe200078e00ff */
[----:B------:R-:W-:Y:S01]  /*0c40*/  SHF.R.S32.HI R11, RZ, 0x2, R10 ;  /* 0x00000002ff0b7819 */ /* 0x000fe2000001140a */
[----:B------:R-:W-:Y:S01]  /*0c50*/  IMAD R13, R7, 0x10, R2 ;  /* 0x00000010070d7824 */ /* 0x000fe200078e0202 */
[----:B------:R-:W-:Y:S01]  /*0c60*/  SHF.R.S32.HI R12, RZ, 0x1f, R10 ;  /* 0x0000001fff0c7819 */ /* 0x000fe2000001140a */
[----:B------:R-:W-:Y:S01]  /*0c70*/  IMAD.SHL.U32 R4, R4, 0x8, RZ ;  /* 0x0000000804047824 */ /* 0x000fe200078e00ff */
[----:B------:R-:W-:Y:S02]  /*0c80*/  SHF.R.S32.HI R151, RZ, 0x7, R151 ;  /* 0x00000007ff977819 */ /* 0x000fe40000011497 */
[----:B------:R-:W-:Y:S02]  /*0c90*/  LOP3.LUT R3, R3, 0x40, RZ, 0xc0, !PT ;  /* 0x0000004003037812 */ /* 0x000fe400078ec0ff */
[----:B------:R-:W-:Y:S01]  /*0ca0*/  LOP3.LUT R6, R6, 0x7fffff80, RZ, 0xc0, !PT ;  /* 0x7fffff8006067812 */ /* 0x000fe200078ec0ff */
[--C-:B------:R-:W-:Y:S01]  /*0cb0*/  IMAD.U32 R154, R13, 0x20, R4.reuse ;  /* 0x000000200d9a7824 */ /* 0x100fe200078e0004 */
[----:B------:R-:W-:Y:S01]  /*0cc0*/  LEA.HI R12, R12, R11, RZ, 0x3 ;  /* 0x0000000b0c0c7211 */ /* 0x000fe200078f18ff */
[----:B------:R-:W-:Y:S01]  /*0cd0*/  IMAD.HI R8, R151, 0x55555556, RZ ;  /* 0x5555555697087827 */ /* 0x000fe200078e02ff */
[----:B------:R-:W-:-:S02]  /*0ce0*/  LOP3.LUT R4, R3, 0x8, R4, 0xf8, !PT ;  /* 0x0000000803047812 */ /* 0x000fc400078ef804 */
[----:B------:R-:W-:Y:S01]  /*0cf0*/  SHF.R.U32.HI R3, RZ, 0x3, R3 ;  /* 0x00000003ff037819 */ /* 0x000fe20000011603 */
[----:B------:R-:W-:Y:S01]  /*0d00*/  IMAD.IADD R5, R2, 0x1, -R5 ;  /* 0x0000000102057824 */ /* 0x000fe200078e0a05 */
[----:B------:R-:W-:Y:S01]  /*0d10*/  LOP3.LUT R12, R12, 0xfffffff8, RZ, 0xc0, !PT ;  /* 0xfffffff80c0c7812 */ /* 0x000fe200078ec0ff */
[----:B------:R-:W-:Y:S01]  /*0d20*/  IMAD R6, R7, 0x100, R6 ;  /* 0x0000010007067824 */ /* 0x000fe200078e0206 */
[----:B------:R-:W-:Y:S02]  /*0d30*/  LEA.HI R9, R9, R150, RZ, 0x5 ;  /* 0x0000009609097211 */ /* 0x000fe400078f28ff */
[----:B------:R-:W-:Y:S01]  /*0d40*/  LEA.HI R0, R0, R155, RZ, 0x2 ;  /* 0x0000009b00007211 */ /* 0x000fe200078f10ff */
[----:B------:R-:W-:Y:S01]  /*0d50*/  IMAD R6, R5, 0x10, R6 ;  /* 0x0000001005067824 */ /* 0x000fe200078e0206 */
[----:B------:R-:W-:Y:S01]  /*0d60*/  LOP3.LUT R3, R4, R3, RZ, 0x3c, !PT ;  /* 0x0000000304037212 */ /* 0x000fe200078e3cff */
[----:B------:R-:W-:Y:S01]  /*0d70*/  IMAD.IADD R12, R11, 0x1, -R12 ;  /* 0x000000010b0c7824 */ /* 0x000fe200078e0a0c */
[----:B------:R-:W-:-:S02]  /*0d80*/  LEA.HI R8, R8, R8, RZ, 0x1 ;  /* 0x0000000808087211 */ /* 0x000fc400078f08ff */
[----:B------:R-:W-:Y:S02]  /*0d90*/  LOP3.LUT R7, R10, 0x7ffffffc, RZ, 0xc0, !PT ;  /* 0x7ffffffc0a077812 */ /* 0x000fe400078ec0ff */
[----:B------:R-:W-:Y:S02]  /*0da0*/  SHF.R.S32.HI R9, RZ, 0x5, R9 ;  /* 0x00000005ff097819 */ /* 0x000fe40000011409 */
[----:B------:R-:W-:Y:S01]  /*0db0*/  LOP3.LUT R4, R0, 0x1ffffffc, RZ, 0xc0, !PT ;  /* 0x1ffffffc00047812 */ /* 0x000fe200078ec0ff */
[----:B------:R-:W-:Y:S02]  /*0dc0*/  IMAD.IADD R2, R3, 0x1, R6 ;  /* 0x0000000103027824 */ /* 0x000fe400078e0206 */
[----:B------:R-:W-:Y:S02]  /*0dd0*/  IMAD.MOV.U32 R152, RZ, RZ, -0x2 ;  /* 0xfffffffeff987424 */ /* 0x000fe400078e00ff */
[----:B------:R-:W-:Y:S02]  /*0de0*/  IMAD.IADD R7, R150, 0x1, -R7 ;  /* 0x0000000196077824 */ /* 0x000fe400078e0a07 */
[----:B------:R-:W-:-:S02]  /*0df0*/  IMAD R8, R8, -0x3, R151 ;  /* 0xfffffffd08087824 */ /* 0x000fc400078e0297 */
[----:B------:R-:W-:Y:S02]  /*0e00*/  IMAD R9, R9, 0x10, R12 ;  /* 0x0000001009097824 */ /* 0x000fe400078e020c */
[----:B------:R-:W-:Y:S01]  /*0e10*/  IMAD.IADD R4, R155, 0x1, -R4 ;  /* 0x000000019b047824 */ /* 0x000fe200078e0a04 */
[----:B------:R-:W-:Y:S01]  /*0e20*/  SHF.R.S32.HI R18, RZ, 0x2, R0 ;  /* 0x00000002ff127819 */ /* 0x000fe20000011400 */
[----:B------:R-:W-:Y:S01]  /*0e30*/  IMAD R152, R7, R152, 0x90 ;  /* 0x0000009007987424 */ /* 0x000fe200078e0298 */
[----:B------:R-:W-:Y:S01]  /*0e40*/  LEA R2, R2, UR36, 0x1 ;  /* 0x0000002402027c11 */ /* 0x000fe2000f8e08ff */
[----:B------:R-:W-:Y:S02]  /*0e50*/  IMAD R153, R8, 0x40, R9 ;  /* 0x0000004008997824 */ /* 0x000fe400078e0209 */
[----:B------:R-:W-:Y:S02]  /*0e60*/  IMAD.MOV.U32 R149, RZ, RZ, RZ ;  /* 0x000000ffff957224 */ /* 0x000fe400078e00ff */
[----:B------:R-:W-:-:S02]  /*0e70*/  IMAD.MOV.U32 R16, RZ, RZ, RZ ;  /* 0x000000ffff107224 */ /* 0x000fc400078e00ff */
[----:B------:R-:W-:Y:S01]  /*0e80*/  IMAD.SHL.U32 R17, R4, 0x8, RZ ;  /* 0x0000000804117824 */ /* 0x000fe200078e00ff */
[----:B------:R-:W-:Y:S01]  /*0e90*/  UMOV UR39, URZ ;  /* 0x0000003f00277c82 */ /* 0x000fe20008000000 */
[----:B---3--:R-:W-:-:S07]  /*0ea0*/  LOP3.LUT R144, R14, 0x1, RZ, 0xfc, !PT ;  /* 0x000000010e907812 */ /* 0x008fce00078efcff */
.L_x_158:
[----:B---3-5:R-:W0:Y:S01]  /*0eb0*/  LDC.64 R4, c[0x0][0xc60] ;  /* 0x00031800ff047b82 */ /* 0x028e220000000a00 */
[----:B------:R-:W-:Y:S01]  /*0ec0*/  ULDC.64 UR4, c[0x0][0xa28] ;  /* 0x00028a0000047ab9 */ /* 0x000fe20000000a00 */
[----:B------:R-:W-:Y:S01]  /*0ed0*/  IMAD.MOV.U32 R0, RZ, RZ, RZ ;  /* 0x000000ffff007224 */ /* 0x000fe200078e00ff */
[----:B------:R-:W-:Y:S01]  /*0ee0*/  ULDC.64 UR6, c[0x0][0xa20] ;  /* 0x0002880000067ab9 */ /* 0x000fe20000000a00 */
[----:B0-----:R-:W-:-:S05]  /*0ef0*/  IMAD.WIDE R4, R31, 0x4, R4 ;  /* 0x000000041f047825 */ /* 0x001fca00078e0204 */
[----:B--2---:R-:W2:Y:S01]  /*0f00*/  LDG.E R145, desc[UR58][R4.64] ;  /* 0x0000003a04917981 */ /* 0x004ea2000c1e1900 */
[----:B------:R-:W-:-:S04]  /*0f10*/  ISETP.NE.U32.AND P0, PT, RZ, UR4, PT ;  /* 0x00000004ff007c0c */ /* 0x000fc8000bf05070 */
[----:B------:R-:W-:Y:S02]  /*0f20*/  ISETP.NE.AND.EX P0, PT, RZ, UR5, PT, P0 ;  /* 0x00000005ff007c0c */ /* 0x000fe4000bf05300 */
[----:B--2---:R-:W-:-:S11]  /*0f30*/  SHF.R.S32.HI R148, RZ, 0x1f, R145 ;  /* 0x0000001fff947819 */ /* 0x004fd60000011491 */
[----:B------:R-:W-:-:S04]  /*0f40*/  @P0 LEA R6, P1, R145, UR4, 0x2 ;  /* 0x0000000491060c11 */ /* 0x000fc8000f8210ff */
[----:B------:R-:W-:Y:S01]  /*0f50*/  @P0 LEA.HI.X R7, R145, UR5, R148, 0x2, P1 ;  /* 0x0000000591070c11 */ /* 0x000fe200088f1494 */
[----:B------:R-:W-:-:S04]  /*0f60*/  ULDC.64 UR4, c[0x0][0x3f8] ;  /* 0x0000fe0000047ab9 */ /* 0x000fc80000000a00 */
[----:B------:R0:W5:Y:S01]  /*0f70*/  @P0 LDG.E R0, desc[UR58][R6.64] ;  /* 0x0000003a06000981 */ /* 0x000162000c1e1900 */
[----:B------:R-:W-:Y:S01]  /*0f80*/  ISETP.NE.U32.AND P0, PT, RZ, UR6, PT ;  /* 0x00000006ff007c0c */ /* 0x000fe2000bf05070 */
[----:B------:R-:W-:-:S03]  /*0f90*/  UISETP.NE.U32.AND UP0, UPT, UR4, URZ, UPT ;  /* 0x0000003f0400728c */ /* 0x000fc6000bf05070 */
[----:B------:R-:W-:Y:S01]  /*0fa0*/  ISETP.NE.AND.EX P0, PT, RZ, UR7, PT, P0 ;  /* 0x00000007ff007c0c */ /* 0x000fe2000bf05300 */
[----:B------:R-:W-:Y:S01]  /*0fb0*/  UISETP.NE.AND.EX UP0, UPT, UR5, URZ, UPT, UP0 ;  /* 0x0000003f0500728c */ /* 0x000fe2000bf05300 */
[----:B------:R-:W-:Y:S02]  /*0fc0*/  ULDC UR4, c[0x0][0x404] ;  /* 0x0001010000047ab9 */ /* 0x000fe40000000800 */
[----:B------:R-:W-:Y:S01]  /*0fd0*/  ULDC UR5, c[0x0][0x2e0] ;  /* 0x0000b80000057ab9 */ /* 0x000fe20000000800 */
[----:B------:R-:W-:-:S04]  /*0fe0*/  USEL UR4, UR4, 0x1, UP0 ;  /* 0x0000000104047887 */ /* 0x000fc80008000000 */
[----:B------:R-:W-:-:S04]  /*0ff0*/  UIMAD UR4, UR4, UR5, URZ ;  /* 0x00000005040472a4 */ /* 0x000fc8000f8e023f */
[C---:B------:R-:W-:Y:S02]  /*1000*/  @P0 LEA R4, P1, R145.reuse, UR6, 0x2 ;  /* 0x0000000691040c11 */ /* 0x040fe4000f8210ff */
[----:B------:R-:W-:Y:S02]  /*1010*/  IMAD.U32 R23, RZ, RZ, UR4 ;  /* 0x00000004ff177e24 */ /* 0x000fe4000f8e00ff */
[----:B------:R-:W-:-:S05]  /*1020*/  @P0 LEA.HI.X R5, R145, UR7, R148, 0x2, P1 ;  /* 0x0000000791050c11 */ /* 0x000fca00088f1494 */
[----:B------:R0:W5:Y:S01]  /*1030*/  @P0 LDG.E R23, desc[UR58][R4.64] ;  /* 0x0000003a04170981 */ /* 0x000162000c1e1900 */
[----:B-1--4-:R-:W-:Y:S05]  /*1040*/  @P0 BRA `(.L_x_125) ;  /* 0x0000000000240947 */ /* 0x012fea0003800000 */
[----:B------:R-:W-:Y:S02]  /*1050*/  ULDC.64 UR4, c[0x0][0xa08] ;  /* 0x0002820000047ab9 */ /* 0x000fe40000000a00 */
[----:B------:R-:W-:-:S04]  /*1060*/  ISETP.NE.U32.AND P0, PT, RZ, UR4, PT ;  /* 0x00000004ff007c0c */ /* 0x000fc8000bf05070 */
[----:B------:R-:W-:-:S13]  /*1070*/  ISETP.NE.AND.EX P0, PT, RZ, UR5, PT, P0 ;  /* 0x00000005ff007c0c */ /* 0x000fda000bf05300 */
[----:B------:R-:W-:Y:S05]  /*1080*/  @!P0 BRA `(.L_x_125) ;  /* 0x0000000000148947 */ /* 0x000fea0003800000 */
[----:B0-----:R-:W0:Y:S02]  /*1090*/  LDC.64 R4, c[0x0][0xa08] ;  /* 0x00028200ff047b82 */ /* 0x001e240000000a00 */
[----:B0-----:R-:W-:-:S05]  /*10a0*/  IMAD.WIDE R4, R145, 0x4, R4 ;  /* 0x0000000491047825 */ /* 0x001fca00078e0204 */
[----:B-----5:R-:W2:Y:S04]  /*10b0*/  LDG.E R23, desc[UR58][R4.64] ;  /* 0x0000003a04177981 */ /* 0x020ea8000c1e1900 */
[----:B------:R-:W2:Y:S02]  /*10c0*/  LDG.E R6, desc[UR58][R4.64+0x4] ;  /* 0x0000043a04067981 */ /* 0x000ea4000c1e1900 */
[----:B--2---:R-:W-:-:S07]  /*10d0*/  IMAD.IADD R23, R6, 0x1, -R23 ;  /* 0x0000000106177824 */ /* 0x004fce00078e0a17 */
.L_x_125:
[----:B-----5:R-:W-:Y:S01]  /*10e0*/  IMAD.IADD R23, R23, 0x1, -R0 ;  /* 0x0000000117177824 */ /* 0x020fe200078e0a00 */
[----:B------:R-:W-:Y:S01]  /*10f0*/  PLOP3.LUT P0, PT, PT, PT, PT, 0x80, 0x0 ;  /* 0x000000000000781c */ /* 0x000fe20003f0f070 */
[----:B------:R-:W-:Y:S01]  /*1100*/  IMAD.MOV.U32 R147, RZ, RZ, R29 ;  /* 0x000000ffff937224 */ /* 0x000fe200078e001d */
[----:B------:R-:W-:Y:S01]  /*1110*/  CS2R R20, SRZ ;  /* 0x0000000000147805 */ /* 0x000fe2000001ff00 */
[C---:B------:R-:W-:Y:S01]  /*1120*/  VIADD R0, R23.reuse, 0x8f ;  /* 0x0000008f17007836 */ /* 0x040fe20000000000 */
[----:B------:R-:W-:Y:S01]  /*1130*/  ISETP.GE.AND P1, PT, R23, 0x1, PT ;  /* 0x000000011700780c */ /* 0x000fe20003f26270 */
[----:B------:R-:W-:Y:S01]  /*1140*/  IMAD.MOV.U32 R146, RZ, RZ, R30 ;  /* 0x000000ffff927224 */ /* 0x000fe200078e001e */
[----:B------:R-:W-:Y:S01]  /*1150*/  CS2R R38, SRZ ;  /* 0x0000000000267805 */ /* 0x000fe2000001ff00 */
[----:B------:R-:W-:Y:S01]  /*1160*/  IMAD.HI R0, R0, 0x38e38e39, RZ ;  /* 0x38e38e3900007827 */ /* 0x000fe200078e02ff */
[----:B------:R-:W-:Y:S02]  /*1170*/  CS2R R34, SRZ ;  /* 0x0000000000227805 */ /* 0x000fe4000001ff00 */
[----:B------:R-:W-:-:S02]  /*1180*/  CS2R R44, SRZ ;  /* 0x00000000002c7805 */ /* 0x000fc4000001ff00 */
[----:B------:R-:W-:Y:S02]  /*1190*/  CS2R R36, SRZ ;  /* 0x0000000000247805 */ /* 0x000fe4000001ff00 */
[----:B------:R-:W-:Y:S02]  /*11a0*/  CS2R R42, SRZ ;  /* 0x00000000002a7805 */ /* 0x000fe4000001ff00 */
[----:B------:R-:W-:Y:S02]  /*11b0*/  SHF.R.U32.HI R3, RZ, 0x1f, R0 ;  /* 0x0000001fff037819 */ /* 0x000fe40000011600 */
[----:B------:R-:W-:Y:S02]  /*11c0*/  CS2R R48, SRZ ;  /* 0x0000000000307805 */ /* 0x000fe4000001ff00 */
[----:B------:R-:W-:Y:S02]  /*11d0*/  CS2R R46, SRZ ;  /* 0x00000000002e7805 */ /* 0x000fe4000001ff00 */
[----:B------:R-:W-:-:S02]  /*11e0*/  CS2R R40, SRZ ;  /* 0x0000000000287805 */ /* 0x000fc4000001ff00 */
[----:B------:R-:W-:Y:S01]  /*11f0*/  LEA.HI.SX32 R22, R0, R3, 0x1b ;  /* 0x0000000300167211 */ /* 0x000fe200078fdaff */
[----:B------:R-:W-:Y:S01]  /*1200*/  IMAD.MOV.U32 R3, RZ, RZ, RZ ;  /* 0x000000ffff037224 */ /* 0x000fe200078e00ff */
[----:B------:R-:W-:Y:S01]  /*1210*/  CS2R R50, SRZ ;  /* 0x0000000000327805 */ /* 0x000fe2000001ff00 */
[----:B------:R-:W-:Y:S01]  /*1220*/  IMAD.MOV.U32 R0, RZ, RZ, RZ ;  /* 0x000000ffff007224 */ /* 0x000fe200078e00ff */
        /* <DEDUP_REMOVED lines=10> */
[----:B0-----:R-:W-:Y:S01]  /*12d0*/  CS2R R6, SRZ ;  /* 0x0000000000067805 */ /* 0x001fe2000001ff00 */
[----:B------:R-:W-:Y:S01]  /*12e0*/  IMAD.MOV.U32 R8, RZ, RZ, RZ ;  /* 0x000000ffff087224 */ /* 0x000fe200078e00ff */
[----:B------:R-:W-:Y:S01]  /*12f0*/  CS2R R80, SRZ ;  /* 0x0000000000507805 */ /* 0x000fe2000001ff00 */
[----:B------:R-:W-:Y:S02]  /*1300*/  IMAD.MOV.U32 R24, RZ, RZ, RZ ;  /* 0x000000ffff187224 */ /* 0x000fe400078e00ff */
[----:B------:R-:W-:Y:S02]  /*1310*/  IMAD.MOV.U32 R33, RZ, RZ, RZ ;  /* 0x000000ffff217224 */ /* 0x000fe400078e00ff */
[----:B------:R-:W-:Y:S01]  /*1320*/  IMAD.MOV.U32 R83, RZ, RZ, RZ ;  /* 0x000000ffff537224 */ /* 0x000fe200078e00ff */
[----:B------:R-:W-:Y:S06]  /*1330*/  @!P1 BRA `(.L_x_126) ;  /* 0x0000007c000c9947 */ /* 0x000fec0003800000 */
[----:B------:R-:W0:Y:S01]  /*1340*/  SHFL.IDX PT, R0, R151, RZ, 0x1f ;  /* 0x00001fff97007589 */ /* 0x000e2200000e0000 */
[----:B------:R-:W-:-:S04]  /*1350*/  UIADD3 UR6, UR36, 0x24300, URZ ;  /* 0x0002430024067890 */ /* 0x000fc8000fffe03f */
[----:B------:R-:W-:-:S06]  /*1360*/  ULOP3.LUT UP0, URZ, UR6, 0x9f, URZ, 0xc0, !UPT ;  /* 0x0000009f063f7892 */ /* 0x000fcc000f80c03f */
[----:B------:R-:W-:Y:S02]  /*1370*/  PLOP3.LUT P0, PT, PT, PT, UP0, 0x80, 0x0 ;  /* 0x000000000000781c */ /* 0x000fe40003f0f008 */
[----:B0-----:R-:W-:-:S13]  /*1380*/  R2UR UR38, R0 ;  /* 0x00000000002672ca */ /* 0x001fda00000e0000 */
[----:B------:R-:W-:-:S04]  /*1390*/  UIMAD.WIDE UR4, UR38, 0x55555556, URZ ;  /* 0x55555556260478a5 */ /* 0x000fc8000f8e023f */
[----:B------:R-:W-:-:S04]  /*13a0*/  ULEA.HI UR5, UR5, UR5, URZ, 0x1 ;  /* 0x0000000505057291 */ /* 0x000fc8000f8f083f */
[----:B------:R-:W-:-:S04]  /*13b0*/  UIMAD UR40, UR5, -0x3, UR38 ;  /* 0xfffffffd052878a4 */ /* 0x000fc8000f8e0226 */
[----:B------:R-:W-:-:S04]  /*13c0*/  ULEA UR4, UR40, UR6, 0xb ;  /* 0x0000000628047291 */ /* 0x000fc8000f8e583f */
[----:B------:R-:W-:-:S04]  /*13d0*/  USHF.R.U32.HI UR4, URZ, 0x4, UR4 ;  /* 0x000000043f047899 */ /* 0x000fc80008011604 */
[----:B------:R-:W-:Y:S01]  /*13e0*/  ULOP3.LUT UR37, UR4, 0x3fff, URZ, 0xc0, !UPT ;  /* 0x00003fff04257892 */ /* 0x000fe2000f8ec03f */
[----:B------:R-:W-:Y:S11]  /*13f0*/  @!P0 BRA `(.L_x_127) ;  /* 0x0000000000408947 */ /* 0x000ff60003800000 */
[----:B------:R-:W-:Y:S01]  /*1400*/  MOV R0, 0x0 ;  /* 0x0000000000007802 */ /* 0x000fe20000000f00 */
[----:B------:R-:W-:Y:S01]  /*1410*/  ULDC.64 UR4, c[0x4][0xa8] ;  /* 0x01002a0000047ab9 */ /* 0x000fe20000000a00 */
[----:B------:R-:W-:Y:S01]  /*1420*/  ULDC.64 UR6, c[0x4][0x20] ;  /* 0x0100080000067ab9 */ /* 0x000fe20000000a00 */
[----:B------:R-:W-:Y:S01]  /*1430*/  IMAD.U32 R4, RZ, RZ, UR4 ;  /* 0x00000004ff047e24 */ /* 0x000fe2000f8e00ff */
[----:B------:R0:W1:Y:S01]  /*1440*/  LDC.64 R14, c[0x4][R0] ;  /* 0x01000000000e7b82 */ /* 0x0000620000000a00 */
        /* <DEDUP_REMOVED lines=8> */
[----:B0-----:R-:W-:-:S07]  /*14d0*/  IMAD.MOV.U32 R13, RZ, RZ, RZ ;  /* 0x000000ffff0d7224 */ /* 0x001fce00078e00ff */
[----:B------:R-:W-:-:S07]  /*14e0*/  LEPC R20, `(.L_x_127) ;  /* 0x000000001014794e */ /* 0x000fce0000000000 */
[----:B-1----:R-:W-:Y:S05]  /*14f0*/  CALL.ABS.NOINC R14 ;  /* 0x000000000e007343 */ /* 0x002fea0003c00000 */
.L_x_127:
[----:B------:R-:W-:Y:S02]  /*1500*/  LEA.HI R0, R149, R149, RZ, 0x1 ;  /* 0x0000009595007211 */ /* 0x000fe400078f08ff */
[----:B------:R-:W-:Y:S02]  /*1510*/  ISETP.NE.AND P0, PT, R144, 0x3, PT ;  /* 0x000000039000780c */ /* 0x000fe40003f05270 */
[----:B------:R-:W-:-:S05]  /*1520*/  LOP3.LUT R0, R0, 0xfffffffe, RZ, 0xc0, !PT ;  /* 0xfffffffe00007812 */ /* 0x000fca00078ec0ff */
[----:B------:R-:W-:-:S05]  /*1530*/  IMAD.IADD R0, R149, 0x1, -R0 ;  /* 0x0000000195007824 */ /* 0x000fca00078e0a00 */
[----:B------:R-:W-:-:S04]  /*1540*/  SHF.L.U32 R0, R0, 0x1f, RZ ;  /* 0x0000001f00007819 */ /* 0x000fc800000006ff */
[----:B------:R-:W0:Y:S02]  /*1550*/  SYNCS.PHASECHK.TRANS64.TRYWAIT P1, [UR36+0x31c00], R0 ;  /* 0x031c0000ff0075a7 */ /* 0x000e240008020164 */
[----:B0-----:R-:W-:Y:S05]  /*1560*/  @!P1 BRA `(.L_x_128) ;  /* 0x000000d400a49947 */ /* 0x001fea0003800000 */
.L_x_244:
[----:B------:R-:W-:Y:S05]  /*1570*/  @!P0 BRA `(.L_x_129) ;  /* 0x0000000000048947 */ /* 0x000fea0003800000 */
[----:B------:R-:W-:Y:S01]  /*1580*/  BPT.TRAP 0x1 ;  /* 0x000000040000795c */ /* 0x000fe20000300000 */
.L_x_129:
[----:B------:R-:W-:Y:S01]  /*1590*/  IMAD.U32 R4, RZ, RZ, UR39 ;  /* 0x00000027ff047e24 */ /* 0x000fe2000f8e00ff */
[----:B0-----:R-:W-:-:S04]  /*15a0*/  SHF.L.U32 R3, R16, 0x1f, RZ ;  /* 0x0000001f10037819 */ /* 0x001fc800000006ff */
[----:B------:R-:W-:-:S04]  /*15b0*/  LEA R4, R4, UR36, 0x3 ;  /* 0x0000002404047c11 */ /* 0x000fc8000f8e18ff */
[----:B------:R0:W1:Y:S01]  /*15c0*/  SYNCS.PHASECHK.TRANS64.TRYWAIT P2, [R4+URZ+0x31c30], R3 ;  /* 0x031c3003040075a7 */ /* 0x000062000804017f */
[----:B------:R-:W-:Y:S05]  /*15d0*/  @!P0 BRA `(.L_x_130) ;  /* 0x0000000000048947 */ /* 0x000fea0003800000 */
[----:B------:R-:W-:Y:S01]  /*15e0*/  BPT.TRAP 0x1 ;  /* 0x000000040000795c */ /* 0x000fe20000300000 */
.L_x_130:
[----:B------:R-:W2:Y:S01]  /*15f0*/  S2R R0, SR_TID.X ;  /* 0x0000000000007919 */ /* 0x000ea20000002100 */
[----:B------:R-:W-:Y:S01]  /*1600*/  IMAD.MOV.U32 R71, RZ, RZ, RZ ;  /* 0x000000ffff477224 */ /* 0x000fe200078e00ff */
[----:B--2---:R-:W-:Y:S01]  /*1610*/  LOP3.LUT P1, RZ, R0, 0x7f, RZ, 0xc0, !PT ;  /* 0x0000007f00ff7812 */ /* 0x004fe2000782c0ff */
[----:B-1----:R-:W-:-:S12]  /*1620*/  @P2 BRA `(.L_x_131) ;  /* 0x0000000000082947 */ /* 0x002fd80003800000 */
[----:B------:R-:W1:Y:S02]  /*1630*/  SYNCS.PHASECHK.TRANS64.TRYWAIT P2, [R4+URZ+0x31c30], R3 ;  /* 0x031c3003040075a7 */ /* 0x000e64000804017f */
[----:B-1----:R-:W-:Y:S05]  /*1640*/  @!P2 BRA `(.L_x_132) ;  /* 0x000000d40084a947 */ /* 0x002fea0003800000 */
.L_x_131:
        /* <DEDUP_REMOVED lines=26> */
[----:B------:R-:W-:Y:S01]  /*17f0*/  UMOV UR7, 0x80000020 ;  /* 0x8000002000077882 */ /* 0x000fe20000000000 */
[----:B------:R-:W-:Y:S01]  /*1800*/  HGMMA.64x16x16.F32 R96, gdesc[UR24], RZ, !UPT, gsb0 ;  /* 0x00200000186079f0 */ /* 0x000fe2000c0008ff */
        /* <DEDUP_REMOVED lines=121> */
[----:B------:R-:W-:Y:S01]  /*1fa0*/  UMOV UR8, UR10 ;  /* 0x0000000a00087c82 */ /* 0x000fe20008000000 */
[----:B------:R-:W-:Y:S01]  /*1fb0*/  UMOV UR10, UR12 ;  /* 0x0000000c000a7c82 */ /* 0x000fe20008000000 */
        /* <DEDUP_REMOVED lines=170> */
[----:B01----:R-:W-:Y:S01]  /*2a60*/  FMNMX.FTZ R3, R96, R97, !PT ;  /* 0x0000006160037209 */ /* 0x003fe20007810000 */
        /* <DEDUP_REMOVED lines=101> */
[----:B------:R-:W-:Y:S01]  /*30c0*/  FSEL R114, R49, -INF , P2 ;  /* 0xff80000031727808 */ /* 0x000fe20001000000 */
[----:B------:R-:W-:Y:S01]  /*30d0*/  ULDC UR6, c[0x0][0x988] ;  /* 0x0002620000067ab9 */ /* 0x000fe20000000800 */
[----:B------:R-:W-:-:S02]  /*30e0*/  FMNMX.FTZ R3, R120, R3, !PT ;  /* 0x0000000378037209 */ /* 0x000fc40007810000 */
[----:B------:R-:W-:Y:S02]  /*30f0*/  FSEL R116, R52, -INF , P6 ;  /* 0xff80000034747808 */ /* 0x000fe40003000000 */
[----:B------:R-:W-:Y:S02]  /*3100*/  FMNMX.FTZ R3, R114, R3, !PT ;  /* 0x0000000372037209 */ /* 0x000fe40007810000 */
[----:B------:R-:W-:Y:S02]  /*3110*/  FSEL R52, R63, -INF , P4 ;  /* 0xff8000003f347808 */ /* 0x000fe40002000000 */
[----:B------:R-:W-:Y:S02]  /*3120*/  ISETP.GT.AND P4, PT, R5, 0x60, PT ;  /* 0x000000600500780c */ /* 0x000fe40003f84270 */
[----:B------:R-:W-:Y:S02]  /*3130*/  FSEL R122, R53, -INF , P5 ;  /* 0xff800000357a7808 */ /* 0x000fe40002800000 */
[----:B------:R-:W-:-:S02]  /*3140*/  FMNMX.FTZ R3, R116, R3, !PT ;  /* 0x0000000374037209 */ /* 0x000fc40007810000 */
[----:B------:R-:W-:Y:S02]  /*3150*/  FSEL R50, R50, -INF , P3 ;  /* 0xff80000032327808 */ /* 0x000fe40001800000 */
[----:B------:R-:W-:Y:S02]  /*3160*/  ISETP.GT.AND P3, PT, R5, 0x61, PT ;  /* 0x000000610500780c */ /* 0x000fe40003f64270 */
[----:B------:R-:W-:Y:S02]  /*3170*/  FMNMX.FTZ R3, R122, R3, !PT ;  /* 0x000000037a037209 */ /* 0x000fe40007810000 */
[----:B------:R-:W-:Y:S02]  /*3180*/  FSEL R56, R51, -INF , P2 ;  /* 0xff80000033387808 */ /* 0x000fe40001000000 */
[----:B------:R-:W-:Y:S02]  /*3190*/  ISETP.GT.AND P2, PT, R5, 0x68, PT ;  /* 0x000000680500780c */ /* 0x000fe40003f44270 */
[----:B------:R-:W-:-:S02]  /*31a0*/  FSEL R54, R54, -INF , P6 ;  /* 0xff80000036367808 */ /* 0x000fc40003000000 */
        /* <DEDUP_REMOVED lines=13> */
[C---:B------:R-:W-:Y:S02]  /*3280*/  ISETP.GT.AND P1, PT, R5.reuse, 0x71, PT ;  /* 0x000000710500780c */ /* 0x040fe40003f24270 */
[----:B------:R-:W-:Y:S02]  /*3290*/  FMNMX.FTZ R3, R140, R3, !PT ;  /* 0x000000038c037209 */ /* 0x000fe40007810000 */
[----:B------:R-:W-:Y:S02]  /*32a0*/  FSEL R46, R46, -INF , P2 ;  /* 0xff8000002e2e7808 */ /* 0x000fe40001000000 */
[----:B------:R-:W-:-:S02]  /*32b0*/  ISETP.GT.AND P2, PT, R5, 0x79, PT ;  /* 0x000000790500780c */ /* 0x000fc40003f44270 */
[----:B------:R-:W-:Y:S02]  /*32c0*/  FSEL R42, R42, -INF , P4 ;  /* 0xff8000002a2a7808 */ /* 0x000fe40002000000 */
[----:B------:R-:W-:Y:S02]  /*32d0*/  ISETP.GT.AND P4, PT, R5, 0x81, PT ;  /* 0x000000810500780c */ /* 0x000fe40003f84270 */
[----:B------:R-:W-:Y:S02]  /*32e0*/  FSEL R40, R55, -INF , P5 ;  /* 0xff80000037287808 */ /* 0x000fe40002800000 */
[----:B------:R-:W-:Y:S02]  /*32f0*/  ISETP.GT.AND P5, PT, R5, 0x88, PT ;  /* 0x000000880500780c */ /* 0x000fe40003fa4270 */
        /* <DEDUP_REMOVED lines=9> */
[----:B------:R-:W-:Y:S01]  /*3390*/  FMNMX.FTZ R0, R156, R3, !PT ;  /* 0x000000039c007209 */ /* 0x000fe20007810000 */
[----:B------:R-:W-:Y:S01]  /*33a0*/  IMAD.U32 R3, RZ, RZ, UR6 ;  /* 0x00000006ff037e24 */ /* 0x000fe2000f8e00ff */
[----:B------:R-:W-:-:S02]  /*33b0*/  FSEL R32, R43, -INF , P3 ;  /* 0xff8000002b207808 */ /* 0x000fc40001800000 */
[----:B------:R-:W-:Y:S02]  /*33c0*/  FSEL R59, R37, -INF , P2 ;  /* 0xff800000253b7808 */ /* 0x000fe40001000000 */
[----:B------:R-:W-:Y:S02]  /*33d0*/  FMNMX.FTZ R0, R53, R0, !PT ;  /* 0x0000000035007209 */ /* 0x000fe40007810000 */
[----:B------:R-:W-:Y:S02]  /*33e0*/  ISETP.GT.AND P3, PT, R5, 0x80, PT ;  /* 0x000000800500780c */ /* 0x000fe40003f64270 */
[----:B------:R-:W-:Y:S02]  /*33f0*/  FMNMX.FTZ R0, R59, R0, !PT ;  /* 0x000000003b007209 */ /* 0x000fe40007810000 */
[----:B------:R-:W-:Y:S02]  /*3400*/  P2R R21, PR, RZ, 0x1 ;  /* 0x00000001ff157803 */ /* 0x000fe40000000000 */
[----:B------:R-:W-:-:S02]  /*3410*/  ISETP.GT.AND P0, PT, R5, 0x69, PT ;  /* 0x000000690500780c */ /* 0x000fc40003f04270 */
[----:B------:R-:W-:Y:S02]  /*3420*/  P2R R33, PR, RZ, 0x2 ;  /* 0x00000002ff217803 */ /* 0x000fe40000000000 */
        /* <DEDUP_REMOVED lines=12> */
[----:B------:R-:W-:Y:S02]  /*34f0*/  FMNMX.FTZ R11, R51, R0, !PT ;  /* 0x00000000330b7209 */ /* 0x000fe40007810000 */
[----:B------:R-:W-:-:S02]  /*3500*/  ISETP.NE.AND P0, PT, R21, RZ, PT ;  /* 0x000000ff1500720c */ /* 0x000fc40003f05270 */
[----:B------:R-:W-:Y:S01]  /*3510*/  FSEL R28, R35, -INF , P1 ;  /* 0xff800000231c7808 */ /* 0x000fe20000800000 */
[----:B------:R-:W0:Y:S01]  /*3520*/  SHFL.BFLY PT, R0, R11, 0x2, 0x1f ;  /* 0x0c401f000b007f89 */ /* 0x000e2200000e0000 */
[----:B------:R-:W-:Y:S02]  /*3530*/  FSEL R38, R38, -INF , P0 ;  /* 0xff80000026267808 */ /* 0x000fe40000000000 */
[----:B------:R-:W-:Y:S02]  /*3540*/  FSEL R26, R26, -INF , P3 ;  /* 0xff8000001a1a7808 */ /* 0x000fe40001800000 */
[----:B------:R-:W-:Y:S02]  /*3550*/  ISETP.NE.AND P0, PT, R7, RZ, PT ;  /* 0x000000ff0700720c */ /* 0x000fe40003f05270 */
[----:B------:R-:W-:-:S13]  /*3560*/  ISETP.NE.AND P1, PT, R9, RZ, PT ;  /* 0x000000ff0900720c */ /* 0x000fda0003f25270 */
[----:B------:R-:W-:Y:S01]  /*3570*/  @!P1 VIADD R4, R4, 0x31c40 ;  /* 0x00031c4004049836 */ /* 0x000fe20000000000 */
[----:B0-----:R-:W-:Y:S02]  /*3580*/  FMNMX.FTZ R13, R11, R0, !PT ;  /* 0x000000000b0d7209 */ /* 0x001fe40007810000 */
[----:B------:R-:W-:Y:S02]  /*3590*/  FMNMX.FTZ R11, R98, R99, !PT ;  /* 0x00000063620b7209 */ /* 0x000fe40007810000 */
[----:B------:R-:W-:Y:S01]  /*35a0*/  @!P1 PRMT R4, RZ, 0x654, R4 ;  /* 0x00000654ff049816 */ /* 0x000fe20000000004 */
[----:B------:R-:W0:Y:S01]  /*35b0*/  SHFL.BFLY PT, R0, R13, 0x1, 0x1f ;  /* 0x0c201f000d007f89 */ /* 0x000e2200000e0000 */
[----:B------:R-:W-:Y:S02]  /*35c0*/  FMNMX.FTZ R11, R102, R11, !PT ;  /* 0x0000000b660b7209 */ /* 0x000fe40007810000 */
[----:B------:R1:W-:Y:S01]  /*35d0*/  @!P1 SYNCS.ARRIVE.TRANS64.RED.A1T0 RZ, [R4+URZ], RZ ;  /* 0x000000ff04ff99a7 */ /* 0x0003e2000810043f */
[----:B0-----:R-:W-:-:S02]  /*35e0*/  FMNMX.FTZ R0, R13, R0, !PT ;  /* 0x000000000d007209 */ /* 0x001fc40007810000 */
        /* <DEDUP_REMOVED lines=23> */
[-CC-:B------:R-:W-:Y:S01]  /*3760*/  FFMA.FTZ R5, R96, R3.reuse, -R55.reuse ;  /* 0x0000000360057223 */ /* 0x180fe20000010837 */
[--C-:B------:R-:W-:Y:S01]  /*3770*/  FFMA.FTZ R106, R97, R3, -R55.reuse ;  /* 0x00000003616a7223 */ /* 0x100fe20000010837 */
[----:B------:R-:W-:Y:S01]  /*3780*/  FMNMX.FTZ R13, R14, R13, !PT ;  /* 0x0000000d0e0d7209 */ /* 0x000fe20007810000 */
[-CC-:B------:R-:W-:Y:S01]  /*3790*/  FFMA.FTZ R108, R66, R3.reuse, -R55.reuse ;  /* 0x00000003426c7223 */ /* 0x180fe20000010837 */
[----:B------:R-:W-:Y:S01]  /*37a0*/  MUFU.EX2 R7, R7 ;  /* 0x0000000700077308 */ /* 0x000fe20000000800 */
        /* <DEDUP_REMOVED lines=15> */
[----:B------:R0:W-:Y:S01]  /*38a0*/  MUFU.EX2 R13, R112 ;  /* 0x00000070000d7308 */ /* 0x0001e20000000800 */
[--C-:B------:R-:W-:Y:S01]  /*38b0*/  FFMA.FTZ R130, R130, R3, -R55.reuse ;  /* 0x0000000382827223 */ /* 0x100fe20000010837 */
[----:B------:R-:W-:Y:S01]  /*38c0*/  FMNMX.FTZ R15, R58, R15, !PT ;  /* 0x0000000f3a0f7209 */ /* 0x000fe20007810000 */
[-CC-:B------:R-:W-:Y:S01]  /*38d0*/  FFMA.FTZ R120, R120, R3.reuse, -R55.reuse ;  /* 0x0000000378787223 */ /* 0x180fe20000010837 */
[-CC-:B------:R-:W-:Y:S01]  /*38e0*/  FFMA.FTZ R43, R116, R3.reuse, -R55.reuse ;  /* 0x00000003742b7223 */ /* 0x180fe20000010837 */
[--C-:B------:R-:W-:Y:S01]  /*38f0*/  FFMA.FTZ R96, R122, R3, -R55.reuse ;  /* 0x000000037a607223 */ /* 0x100fe20000010837 */
[----:B------:R-:W-:Y:S01]  /*3900*/  FMNMX.FTZ R15, R48, R15, !PT ;  /* 0x0000000f300f7209 */ /* 0x000fe20007810000 */
[-CC-:B------:R-:W-:Y:S01]  /*3910*/  FFMA.FTZ R41, R126, R3.reuse, -R55.reuse ;  /* 0x000000037e297223 */ /* 0x180fe20000010837 */
[----:B------:R-:W1:Y:S01]  /*3920*/  MUFU.EX2 R106, R106 ;  /* 0x0000006a006a7308 */ /* 0x000e620000000800 */
[----:B0-----:R-:W-:Y:S01]  /*3930*/  FSEL R112, R27, -INF , P4 ;  /* 0xff8000001b707808 */ /* 0x001fe20002000000 */
[--C-:B------:R-:W-:Y:S01]  /*3940*/  FFMA.FTZ R84, R136, R3, -R55.reuse ;  /* 0x0000000388547223 */ /* 0x100fe20000010837 */
[----:B------:R-:W-:Y:S01]  /*3950*/  FMNMX.FTZ R15, R62, R15, !PT ;  /* 0x0000000f3e0f7209 */ /* 0x000fe20007810000 */
[-CC-:B------:R-:W-:Y:S01]  /*3960*/  FFMA.FTZ R39, R138, R3.reuse, -R55.reuse ;  /* 0x000000038a277223 */ /* 0x180fe20000010837 */
[-CC-:B------:R-:W-:Y:S01]  /*3970*/  FFMA.FTZ R88, R140, R3.reuse, -R55.reuse ;  /* 0x000000038c587223 */ /* 0x180fe20000010837 */
[----:B------:R-:W-:Y:S01]  /*3980*/  FFMA.FTZ R80, R59, R3, -R55 ;  /* 0x000000033b507223 */ /* 0x000fe20000010837 */
[----:B------:R-:W-:Y:S01]  /*3990*/  FMNMX.FTZ R21, R52, R15, !PT ;  /* 0x0000000f34157209 */ /* 0x000fe20007810000 */
[----:B------:R-:W-:Y:S03]  /*39a0*/  MUFU.EX2 R108, R108 ;  /* 0x0000006c006c7308 */ /* 0x000fe60000000800 */
[----:B------:R-:W-:-:S04]  /*39b0*/  FMNMX.FTZ R21, R50, R21, !PT ;  /* 0x0000001532157209 */ /* 0x000fc80007810000 */
[----:B------:R-:W-:Y:S01]  /*39c0*/  FMNMX.FTZ R21, R56, R21, !PT ;  /* 0x0000001538157209 */ /* 0x000fe20007810000 */
[----:B------:R-:W-:Y:S01]  /*39d0*/  MUFU.EX2 R9, R9 ;  /* 0x0000000900097308 */ /* 0x000fe20000000800 */
[----:B-1----:R-:W-:Y:S02]  /*39e0*/  F2FP.F16.F32.PACK_AB R4, R106, R5 ;  /* 0x000000056a04723e */ /* 0x002fe400000000ff */
[----:B------:R-:W-:-:S04]  /*39f0*/  FMNMX.FTZ R21, R54, R21, !PT ;  /* 0x0000001536157209 */ /* 0x000fc80007810000 */
[----:B------:R-:W-:Y:S01]  /*3a00*/  FMNMX.FTZ R21, R40, R21, !PT ;  /* 0x0000001528157209 */ /* 0x000fe20007810000 */
[----:B------:R-:W-:Y:S03]  /*3a10*/  MUFU.EX2 R72, R72 ;  /* 0x0000004800487308 */ /* 0x000fe60000000800 */
[----:B------:R-:W-:-:S04]  /*3a20*/  FMNMX.FTZ R21, R42, R21, !PT ;  /* 0x000000152a157209 */ /* 0x000fc80007810000 */
[----:B------:R-:W-:Y:S01]  /*3a30*/  FMNMX.FTZ R21, R32, R21, !PT ;  /* 0x0000001520157209 */ /* 0x000fe20007810000 */
[----:B------:R0:W-:Y:S03]  /*3a40*/  MUFU.EX2 R11, R92 ;  /* 0x0000005c000b7308 */ /* 0x0001e60000000800 */
[----:B------:R-:W-:-:S04]  /*3a50*/  FMNMX.FTZ R21, R46, R21, !PT ;  /* 0x000000152e157209 */ /* 0x000fc80007810000 */
[----:B------:R-:W-:Y:S01]  /*3a60*/  FMNMX.FTZ R35, R24, R21, !PT ;  /* 0x0000001518237209 */ /* 0x000fe20007810000 */
[----:B------:R-:W-:Y:S01]  /*3a70*/  MUFU.EX2 R44, R44 ;  /* 0x0000002c002c7308 */ /* 0x000fe20000000800 */
[----:B0-----:R-:W-:Y:S02]  /*3a80*/  FFMA.FTZ R92, R156, R3, -R55 ;  /* 0x000000039c5c7223 */ /* 0x001fe40000010837 */
[----:B------:R-:W-:-:S04]  /*3a90*/  FMNMX.FTZ R35, R34, R35, !PT ;  /* 0x0000002322237209 */ /* 0x000fc80007810000 */
[----:B------:R-:W-:Y:S01]  /*3aa0*/  FMNMX.FTZ R35, R28, R35, !PT ;  /* 0x000000231c237209 */ /* 0x000fe20007810000 */
[----:B------:R-:W-:Y:S03]  /*3ab0*/  MUFU.EX2 R33, R33 ;  /* 0x0000002100217308 */ /* 0x000fe60000000800 */
        /* <DEDUP_REMOVED lines=9> */
[----:B0-----:R-:W-:-:S03]  /*3b50*/  FFMA.FTZ R76, R134, R3, -R55 ;  /* 0x00000003864c7223 */ /* 0x001fc60000010837 */
[----:B------:R-:W0:Y:S04]  /*3b60*/  SHFL.BFLY PT, R30, R37, 0x2, 0x1f ;  /* 0x0c401f00251e7f89 */ /* 0x000e2800000e0000 */
[----:B------:R-:W-:Y:S08]  /*3b70*/  MUFU.EX2 R68, R68 ;  /* 0x0000004400447308 */ /* 0x000ff00000000800 */
[----:B------:R-:W-:Y:S08]  /*3b80*/  MUFU.EX2 R60, R60 ;  /* 0x0000003c003c7308 */ /* 0x000ff00000000800 */
[----:B------:R-:W-:Y:S01]  /*3b90*/  MUFU.EX2 R36, R36 ;  /* 0x0000002400247308 */ /* 0x000fe20000000800 */
[----:B0-----:R-:W-:Y:S01]  /*3ba0*/  FMNMX.FTZ R27, R37, R30, !PT ;  /* 0x0000001e251b7209 */ /* 0x001fe20007810000 */
[-CC-:B------:R-:W-:Y:S01]  /*3bb0*/  FFMA.FTZ R30, R45, R3.reuse, -R55.reuse ;  /* 0x000000032d1e7223 */ /* 0x180fe20000010837 */
[-CC-:B------:R-:W-:Y:S01]  /*3bc0*/  FFMA.FTZ R37, R142, R3.reuse, -R55.reuse ;  /* 0x000000038e257223 */ /* 0x180fe20000010837 */
[----:B------:R-:W-:-:S04]  /*3bd0*/  FFMA.FTZ R45, R57, R3, -R55 ;  /* 0x00000003392d7223 */ /* 0x000fc80000010837 */
[----:B------:R-:W-:Y:S01]  /*3be0*/  MUFU.EX2 R25, R25 ;  /* 0x0000001900197308 */ /* 0x000fe20000000800 */
[----:B------:R-:W0:Y:S07]  /*3bf0*/  SHFL.BFLY PT, R104, R27, 0x1, 0x1f ;  /* 0x0c201f001b687f89 */ /* 0x000e2e00000e0000 */
[----:B------:R-:W-:Y:S08]  /*3c00*/  MUFU.EX2 R66, R66 ;  /* 0x0000004200427308 */ /* 0x000ff00000000800 */
[----:B------:R-:W-:Y:S08]  /*3c10*/  MUFU.EX2 R21, R130 ;  /* 0x0000008200157308 */ /* 0x000ff00000000800 */
[----:B------:R-:W-:Y:S01]  /*3c20*/  MUFU.EX2 R76, R76 ;  /* 0x0000004c004c7308 */ /* 0x000fe20000000800 */
[----:B0-----:R-:W-:Y:S01]  /*3c30*/  FMNMX.FTZ R73, R27, R104, !PT ;  /* 0x000000681b497209 */ /* 0x001fe20007810000 */
[----:B------:R-:W-:-:S03]  /*3c40*/  FFMA.FTZ R104, R51, R3, -R55 ;  /* 0x0000000333687223 */ /* 0x000fc60000010837 */
[C---:B------:R-:W-:Y:S01]  /*3c50*/  FSETP.NEU.FTZ.AND P2, PT, R73.reuse, -INF , PT ;  /* 0xff8000004900780b */ /* 0x040fe20003f5d000 */
[----:B------:R-:W-:Y:S02]  /*3c60*/  FMUL.FTZ R27, R73, R3 ;  /* 0x00000003491b7220 */ /* 0x000fe40000410000 */
[----:B------:R-:W-:Y:S03]  /*3c70*/  MUFU.EX2 R35, R120 ;  /* 0x0000007800237308 */ /* 0x000fe60000000800 */
[----:B------:R-:W-:Y:S02]  /*3c80*/  FSEL R27, R27, RZ, P2 ;  /* 0x000000ff1b1b7208 */ /* 0x000fe40001000000 */
[----:B------:R-:W-:-:S03]  /*3c90*/  ISETP.GE.AND P2, PT, R23, 0x91, PT ;  /* 0x000000911700780c */ /* 0x000fc60003f46270 */
        /* <DEDUP_REMOVED lines=14> */
[----:B------:R-:W0:Y:S01]  /*3d80*/  MUFU.EX2 R99, R99 ;  /* 0x0000006300637308 */ /* 0x000e220000000800 */
        /* <DEDUP_REMOVED lines=14> */
[-C--:B------:R-:W-:Y:S01]  /*3e70*/  FFMA.FTZ R24, R24, R3.reuse, -R27 ;  /* 0x0000000318187223 */ /* 0x080fe2000001081b */
[----:B------:R2:W3:Y:S01]  /*3e80*/  MUFU.EX2 R65, R6 ;  /* 0x0000000600417308 */ /* 0x0004e20000000800 */
[----:B0-----:R-:W-:Y:S01]  /*3e90*/  FADD.FTZ R67, R98, R99 ;  /* 0x0000006362437221 */ /* 0x001fe20000010000 */
[-CC-:B------:R-:W-:Y:S01]  /*3ea0*/  FFMA.FTZ R34, R34, R3.reuse, -R27.reuse ;  /* 0x0000000322227223 */ /* 0x180fe2000001081b */
[-CC-:B------:R-:W-:Y:S01]  /*3eb0*/  FFMA.FTZ R42, R28, R3.reuse, -R27.reuse ;  /* 0x000000031c2a7223 */ /* 0x180fe2000001081b */
[-CC-:B------:R-:W-:Y:S01]  /*3ec0*/  FFMA.FTZ R38, R38, R3.reuse, -R27.reuse ;  /* 0x0000000326267223 */ /* 0x180fe2000001081b */
[-CC-:B------:R-:W-:Y:S01]  /*3ed0*/  FFMA.FTZ R110, R110, R3.reuse, -R27.reuse ;  /* 0x000000036e6e7223 */ /* 0x180fe2000001081b */
[-CC-:B------:R-:W-:Y:S01]  /*3ee0*/  FFMA.FTZ R46, R26, R3.reuse, -R27.reuse ;  /* 0x000000031a2e7223 */ /* 0x180fe2000001081b */
[-C--:B------:R-:W-:Y:S01]  /*3ef0*/  FFMA.FTZ R112, R112, R3.reuse, -R27 ;  /* 0x0000000370707223 */ /* 0x080fe2000001081b */
[----:B------:R-:W0:Y:S01]  /*3f00*/  MUFU.EX2 R49, R49 ;  /* 0x0000003100317308 */ /* 0x000e220000000800 */
[----:B--2---:R-:W-:Y:S01]  /*3f10*/  FADD.FTZ R6, R5, R106 ;  /* 0x0000006a05067221 */ /* 0x004fe20000010000 */
[----:B-1----:R-:W-:Y:S01]  /*3f20*/  FADD.FTZ R8, R102, R67 ;  /* 0x0000004366087221 */ /* 0x002fe20000010000 */
[-CC-:B------:R-:W-:Y:S01]  /*3f30*/  FFMA.FTZ R118, R118, R3.reuse, -R27.reuse ;  /* 0x0000000376767223 */ /* 0x180fe2000001081b */
[----:B------:R-:W-:Y:S01]  /*3f40*/  FFMA.FTZ R114, R114, R3, -R27 ;  /* 0x0000000372727223 */ /* 0x000fe2000001081b */
[----:B------:R-:W-:Y:S01]  /*3f50*/  FADD.FTZ R69, R7, R6 ;  /* 0x0000000607457221 */ /* 0x000fe20000010000 */
[C---:B------:R-:W-:Y:S01]  /*3f60*/  F2FP.F16.F32.PACK_AB R6, R108.reuse, R7 ;  /* 0x000000076c06723e */ /* 0x040fe200000000ff */
[----:B------:R-:W-:Y:S01]  /*3f70*/  IMAD.MOV.U32 R62, RZ, RZ, R71 ;  /* 0x000000ffff3e7224 */ /* 0x000fe200078e0047 */
[----:B------:R-:W1:Y:S01]  /*3f80*/  MUFU.EX2 R90, R90 ;  /* 0x0000005a005a7308 */ /* 0x000e620000000800 */
[----:B------:R-:W-:Y:S01]  /*3f90*/  FADD.FTZ R10, R108, R69 ;  /* 0x000000456c0a7221 */ /* 0x000fe20000010000 */
[C---:B---3--:R-:W-:Y:S01]  /*3fa0*/  FADD.FTZ R8, R65.reuse, R8 ;  /* 0x0000000841087221 */ /* 0x048fe20000010000 */
[----:B------:R-:W-:Y:S01]  /*3fb0*/  F2FP.F16.F32.PACK_AB R7, R65, R102 ;  /* 0x000000664107723e */ /* 0x000fe200000000ff */
[----:B------:R-:W-:Y:S01]  /*3fc0*/  FFMA.FTZ R65, R40, R3, -R27 ;  /* 0x0000000328417223 */ /* 0x000fe2000001081b */
[----:B------:R-:W-:Y:S01]  /*3fd0*/  FADD.FTZ R67, R9, R10 ;  /* 0x0000000a09437221 */ /* 0x000fe20000010000 */
[----:B------:R-:W-:Y:S01]  /*3fe0*/  F2FP.F16.F32.PACK_AB R5, R99, R98 ;  /* 0x000000626305723e */ /* 0x000fe200000000ff */
[----:B------:R-:W-:Y:S01]  /*3ff0*/  IMAD.MOV.U32 R58, RZ, RZ, R71 ;  /* 0x000000ffff3a7224 */ /* 0x000fe200078e0047 */
[----:B------:R-:W2:Y:S01]  /*4000*/  MUFU.EX2 R51, R51 ;  /* 0x0000003300337308 */ /* 0x000ea20000000800 */
[----:B0-----:R-:W-:Y:S01]  /*4010*/  FADD.FTZ R69, R49, R8 ;  /* 0x0000000831457221 */ /* 0x001fe20000010000 */
[----:B------:R-:W-:Y:S01]  /*4020*/  FADD.FTZ R8, R72, R67 ;  /* 0x0000004348087221 */ /* 0x000fe20000010000 */
[----:B------:R0:W-:Y:S01]  /*4030*/  STSM.16.M88.4 [R2+0x24300], R4 ;  /* 0x0243000402007844 */ /* 0x0001e20000000200 */
[----:B------:R-:W-:-:S02]  /*4040*/  IMAD.MOV.U32 R56, RZ, RZ, R71 ;  /* 0x000000ffff387224 */ /* 0x000fc400078e0047 */
[----:B------:R-:W-:Y:S02]  /*4050*/  FADD.FTZ R67, R11, R8 ;  /* 0x000000080b437221 */ /* 0x000fe40000010000 */
[----:B------:R-:W3:Y:S01]  /*4060*/  MUFU.EX2 R94, R94 ;  /* 0x0000005e005e7308 */ /* 0x000ee20000000800 */
[----:B-1----:R-:W-:Y:S01]  /*4070*/  FADD.FTZ R10, R90, R69 ;  /* 0x000000455a0a7221 */ /* 0x002fe20000010000 */
[----:B------:R-:W-:-:S04]  /*4080*/  FADD.FTZ R8, R44, R67 ;  /* 0x000000432c087221 */ /* 0x000fc80000010000 */
[----:B------:R-:W-:Y:S02]  /*4090*/  FADD.FTZ R67, R33, R8 ;  /* 0x0000000821437221 */ /* 0x000fe40000010000 */
[----:B------:R-:W1:Y:S01]  /*40a0*/  MUFU.EX2 R53, R53 ;  /* 0x0000003500357308 */ /* 0x000e620000000800 */
[----:B--2---:R-:W-:Y:S01]  /*40b0*/  FADD.FTZ R69, R51, R10 ;  /* 0x0000000a33457221 */ /* 0x004fe20000010000 */
[C---:B------:R-:W-:Y:S01]  /*40c0*/  FADD.FTZ R8, R70.reuse, R67 ;  /* 0x0000004346087221 */ /* 0x040fe20000010000 */
[----:B0-----:R-:W-:Y:S01]  /*40d0*/  F2FP.F16.F32.PACK_AB R4, R70, R33 ;  /* 0x000000214604723e */ /* 0x001fe200000000ff */
[--C-:B------:R-:W-:Y:S02]  /*40e0*/  IMAD.MOV.U32 R70, RZ, RZ, R71.reuse ;  /* 0x000000ffff467224 */ /* 0x100fe400078e0047 */
[----:B------:R-:W-:Y:S01]  /*40f0*/  FADD.FTZ R67, R29, R8 ;  /* 0x000000081d437221 */ /* 0x000fe20000010000 */
[----:B------:R-:W-:Y:S01]  /*4100*/  IMAD.MOV.U32 R33, RZ, RZ, R71 ;  /* 0x000000ffff217224 */ /* 0x000fe200078e0047 */
[----:B------:R-:W0:Y:S01]  /*4110*/  MUFU.EX2 R82, R82 ;  /* 0x0000005200527308 */ /* 0x000e220000000800 */
[----:B---3--:R-:W-:-:S07]  /*4120*/  FADD.FTZ R10, R94, R69 ;  /* 0x000000455e0a7221 */ /* 0x008fce0000010000 */
[----:B------:R-:W2:Y:S01]  /*4130*/  MUFU.EX2 R12, R12 ;  /* 0x0000000c000c7308 */ /* 0x000ea20000000800 */
[----:B-1----:R-:W-:Y:S01]  /*4140*/  FADD.FTZ R69, R53, R10 ;  /* 0x0000000a35457221 */ /* 0x002fe20000010000 */
[----:B------:R-:W-:-:S04]  /*4150*/  FADD.FTZ R10, R68, R67 ;  /* 0x00000043440a7221 */ /* 0x000fc80000010000 */
[----:B------:R-:W-:Y:S01]  /*4160*/  FADD.FTZ R67, R13, R10 ;  /* 0x0000000a0d437221 */ /* 0x000fe20000010000 */
[----:B------:R-:W-:Y:S01]  /*4170*/  F2FP.F16.F32.PACK_AB R10, R44, R11 ;  /* 0x0000000b2c0a723e */ /* 0x000fe200000000ff */
[----:B------:R-:W1:Y:S01]  /*4180*/  MUFU.EX2 R55, R55 ;  /* 0x0000003700377308 */ /* 0x000e620000000800 */
[----:B0-----:R-:W-:Y:S01]  /*4190*/  FADD.FTZ R69, R82, R69 ;  /* 0x0000004552457221 */ /* 0x001fe20000010000 */
[----:B------:R-:W-:Y:S01]  /*41a0*/  FADD.FTZ R52, R60, R67 ;  /* 0x000000433c347221 */ /* 0x000fe20000010000 */
[----:B------:R-:W-:Y:S01]  /*41b0*/  F2FP.F16.F32.PACK_AB R11, R94, R51 ;  /* 0x000000335e0b723e */ /* 0x000fe200000000ff */
[--C-:B------:R-:W-:Y:S02]  /*41c0*/  IMAD.MOV.U32 R67, RZ, RZ, R71.reuse ;  /* 0x000000ffff437224 */ /* 0x100fe400078e0047 */
[----:B------:R-:W-:Y:S01]  /*41d0*/  FADD.FTZ R5, R15, R52 ;  /* 0x000000340f057221 */ /* 0x000fe20000010000 */
[----:B------:R-:W-:Y:S01]  /*41e0*/  IMAD.MOV.U32 R52, RZ, RZ, R71 ;  /* 0x000000ffff347224 */ /* 0x000fe200078e0047 */
[----:B------:R-:W0:Y:S01]  /*41f0*/  MUFU.EX2 R14, R14 ;  /* 0x0000000e000e7308 */ /* 0x000e220000000800 */
[----:B--2---:R-:W-:Y:S01]  /*4200*/  FADD.FTZ R8, R12, R69 ;  /* 0x000000450c087221 */ /* 0x004fe20000010000 */
[----:B------:R-:W-:Y:S01]  /*4210*/  FADD.FTZ R6, R36, R5 ;  /* 0x0000000524067221 */ /* 0x000fe20000010000 */
[----:B------:R-:W-:Y:S01]  /*4220*/  F2FP.F16.F32.PACK_AB R5, R82, R53 ;  /* 0x000000355205723e */ /* 0x000fe200000000ff */
[----:B------:R-:W-:-:S02]  /*4230*/  IMAD.MOV.U32 R69, RZ, RZ, R71 ;  /* 0x000000ffff457224 */ /* 0x000fc400078e0047 */
[--C-:B------:R-:W-:Y:S02]  /*4240*/  IMAD.MOV.U32 R53, RZ, RZ, R71.reuse ;  /* 0x000000ffff357224 */ /* 0x100fe400078e0047 */
[----:B------:R-:W2:Y:S01]  /*4250*/  MUFU.EX2 R57, R57 ;  /* 0x0000003900397308 */ /* 0x000ea20000000800 */
[----:B-1----:R-:W-:Y:S01]  /*4260*/  FADD.FTZ R27, R55, R8 ;  /* 0x00000008371b7221 */ /* 0x002fe20000010000 */
[----:B------:R-:W-:Y:S01]  /*4270*/  F2FP.F16.F32.PACK_AB R8, R72, R9 ;  /* 0x000000094808723e */ /* 0x000fe200000000ff */
[--C-:B------:R-:W-:Y:S01]  /*4280*/  IMAD.MOV.U32 R51, RZ, RZ, R71.reuse ;  /* 0x000000ffff337224 */ /* 0x100fe200078e0047 */
[----:B------:R-:W-:Y:S01]  /*4290*/  F2FP.F16.F32.PACK_AB R9, R90, R49 ;  /* 0x000000315a09723e */ /* 0x000fe200000000ff */
[--C-:B------:R-:W-:Y:S02]  /*42a0*/  IMAD.MOV.U32 R49, RZ, RZ, R71.reuse ;  /* 0x000000ffff317224 */ /* 0x100fe400078e0047 */
[----:B------:R-:W-:Y:S01]  /*42b0*/  IMAD.MOV.U32 R44, RZ, RZ, R71 ;  /* 0x000000ffff2c7224 */ /* 0x000fe200078e0047 */
[----:B------:R-:W1:Y:S01]  /*42c0*/  MUFU.EX2 R59, R59 ;  /* 0x0000003b003b7308 */ /* 0x000e620000000800 */
[----:B0-----:R-:W-:Y:S01]  /*42d0*/  FADD.FTZ R26, R14, R27 ;  /* 0x0000001b0e1a7221 */ /* 0x001fe20000010000 */
[----:B------:R-:W-:Y:S01]  /*42e0*/  FADD.FTZ R27, R25, R6 ;  /* 0x00000006191b7221 */ /* 0x000fe20000010000 */
[----:B------:R-:W-:Y:S01]  /*42f0*/  F2FP.F16.F32.PACK_AB R6, R68, R29 ;  /* 0x0000001d4406723e */ /* 0x000fe200000000ff */
[----:B------:R-:W-:Y:S01]  /*4300*/  STSM.16.M88.4 [R2+0x25b00], R8 ;  /* 0x025b000802007844 */ /* 0x000fe20000000200 */
[----:B------:R-:W-:-:S03]  /*4310*/  IMAD.MOV.U32 R68, RZ, RZ, R71 ;  /* 0x000000ffff447224 */ /* 0x000fc600078e0047 */
[----:B------:R-:W0:Y:S01]  /*4320*/  MUFU.EX2 R64, R64 ;  /* 0x0000004000407308 */ /* 0x000e220000000800 */
[----:B--2---:R-:W-:-:S07]  /*4330*/  FADD.FTZ R26, R57, R26 ;  /* 0x0000001a391a7221 */ /* 0x004fce0000010000 */
[----:B------:R-:W2:Y:S01]  /*4340*/  MUFU.EX2 R20, R20 ;  /* 0x0000001400147308 */ /* 0x000ea20000000800 */
[----:B-1----:R-:W-:Y:S01]  /*4350*/  FADD.FTZ R7, R59, R26 ;  /* 0x0000001a3b077221 */ /* 0x002fe20000010000 */
[----:B------:R-:W-:-:S04]  /*4360*/  FADD.FTZ R26, R66, R27 ;  /* 0x0000001b421a7221 */ /* 0x000fc80000010000 */
[----:B------:R-:W-:Y:S02]  /*4370*/  FADD.FTZ R29, R21, R26 ;  /* 0x0000001a151d7221 */ /* 0x000fe40000010000 */
[----:B------:R-:W1:Y:S01]  /*4380*/  MUFU.EX2 R61, R61 ;  /* 0x0000003d003d7308 */ /* 0x000e620000000800 */
[----:B0-----:R-:W-:Y:S01]  /*4390*/  FADD.FTZ R7, R64, R7 ;  /* 0x0000000740077221 */ /* 0x001fe20000010000 */
[----:B------:R-:W-:-:S04]  /*43a0*/  FADD.FTZ R26, R76, R29 ;  /* 0x0000001d4c1a7221 */ /* 0x000fc80000010000 */
[----:B------:R-:W-:Y:S02]  /*43b0*/  FADD.FTZ R29, R35, R26 ;  /* 0x0000001a231d7221 */ /* 0x000fe40000010000 */
[----:B------:R-:W0:Y:S08]  /*43c0*/  MUFU.EX2 R48, R48 ;  /* 0x0000003000307308 */ /* 0x000e300000000800 */
[----:B------:R-:W3:Y:S08]  /*43d0*/  MUFU.EX2 R63, R63 ;  /* 0x0000003f003f7308 */ /* 0x000ef00000000800 */
[----:B------:R-:W-:Y:S08]  /*43e0*/  MUFU.EX2 R28, R32 ;  /* 0x00000020001c7308 */ /* 0x000ff00000000800 */
[----:B------:R-:W4:Y:S08]  /*43f0*/  MUFU.EX2 R50, R50 ;  /* 0x0000003200327308 */ /* 0x000f300000000800 */
[----:B------:R2:W-:Y:S08]  /*4400*/  MUFU.EX2 R32, R24 ;  /* 0x0000001800207308 */ /* 0x0005f00000000800 */
[----:B------:R-:W5:Y:S01]  /*4410*/  MUFU.EX2 R100, R100 ;  /* 0x0000006400647308 */ /* 0x000f620000000800 */
[----:B--2---:R-:W-:Y:S01]  /*4420*/  FADD.FTZ R24, R20, R7 ;  /* 0x0000000714187221 */ /* 0x004fe20000010000 */
[----:B------:R-:W-:Y:S01]  /*4430*/  F2FP.F16.F32.PACK_AB R7, R55, R12 ;  /* 0x0000000c3707723e */ /* 0x000fe200000000ff */
[----:B------:R-:W-:Y:S01]  /*4440*/  IMAD.MOV.U32 R55, RZ, RZ, R71 ;  /* 0x000000ffff377224 */ /* 0x000fe200078e0047 */
[----:B------:R-:W-:Y:S01]  /*4450*/  F2FP.F16.F32.PACK_AB R12, R60, R13 ;  /* 0x0000000d3c0c723e */ /* 0x000fe200000000ff */
[----:B-1----:R-:W-:Y:S01]  /*4460*/  FADD.FTZ R27, R61, R24 ;  /* 0x000000183d1b7221 */ /* 0x002fe20000010000 */
[----:B------:R-:W-:Y:S01]  /*4470*/  F2FP.F16.F32.PACK_AB R13, R57, R14 ;  /* 0x0000000e390d723e */ /* 0x000fe200000000ff */
[----:B------:R1:W-:Y:S01]  /*4480*/  STSM.16.M88.4 [R2+0x27300], R4 ;  /* 0x0273000402007844 */ /* 0x0003e20000000200 */
[----:B------:R-:W2:Y:S01]  /*4490*/  MUFU.EX2 R23, R23 ;  /* 0x0000001700177308 */ /* 0x000ea20000000800 */
[----:B0-----:R-:W-:Y:S01]  /*44a0*/  FADD.FTZ R24, R48, R27 ;  /* 0x0000001b30187221 */ /* 0x001fe20000010000 */
[----:B------:R-:W-:Y:S01]  /*44b0*/  F2FP.F16.F32.PACK_AB R14, R36, R15 ;  /* 0x0000000f240e723e */ /* 0x000fe200000000ff */
[--C-:B------:R-:W-:Y:S01]  /*44c0*/  IMAD.MOV.U32 R60, RZ, RZ, R71.reuse ;  /* 0x000000ffff3c7224 */ /* 0x100fe200078e0047 */
[----:B------:R-:W-:Y:S01]  /*44d0*/  F2FP.F16.F32.PACK_AB R15, R64, R59 ;  /* 0x0000003b400f723e */ /* 0x000fe200000000ff */
[----:B---3--:R-:W-:Y:S01]  /*44e0*/  FADD.FTZ R27, R63, R24 ;  /* 0x000000183f1b7221 */ /* 0x008fe20000010000 */
[----:B------:R-:W-:-:S02]  /*44f0*/  IMAD.MOV.U32 R64, RZ, RZ, R71 ;  /* 0x000000ffff407224 */ /* 0x000fc400078e0047 */
[----:B------:R-:W0:Y:S01]  /*4500*/  MUFU.EX2 R43, R43 ;  /* 0x0000002b002b7308 */ /* 0x000e220000000800 */
[----:B----4-:R-:W-:Y:S01]  /*4510*/  FADD.FTZ R24, R50, R27 ;  /* 0x0000001b32187221 */ /* 0x010fe20000010000 */
[C---:B-----5:R-:W-:Y:S01]  /*4520*/  FADD.FTZ R26, R100.reuse, R29 ;  /* 0x0000001d641a7221 */ /* 0x060fe20000010000 */
[----:B------:R-:W-:Y:S01]  /*4530*/  STSM.16.M88.4 [R2+0x28b00], R12 ;  /* 0x028b000c02007844 */ /* 0x000fe20000000200 */
[--C-:B------:R-:W-:Y:S02]  /*4540*/  IMAD.MOV.U32 R59, RZ, RZ, R71.reuse ;  /* 0x000000ffff3b7224 */ /* 0x100fe400078e0047 */
[--C-:B------:R-:W-:Y:S01]  /*4550*/  IMAD.MOV.U32 R57, RZ, RZ, R71.reuse ;  /* 0x000000ffff397224 */ /* 0x100fe200078e0047 */
[----:B-1----:R-:W-:Y:S01]  /*4560*/  F2FP.F16.F32.PACK_AB R4, R100, R35 ;  /* 0x000000236404723e */ /* 0x002fe200000000ff */
[----:B------:R1:W3:Y:S01]  /*4570*/  MUFU.EX2 R40, R54 ;  /* 0x0000003600287308 */ /* 0x0002e20000000800 */
[----:B--2---:R-:W-:Y:S01]  /*4580*/  FADD.FTZ R27, R23, R24 ;  /* 0x00000018171b7221 */ /* 0x004fe20000010000 */
[----:B------:R-:W-:Y:S01]  /*4590*/  F2FP.F16.F32.PACK_AB R24, R66, R25 ;  /* 0x000000194218723e */ /* 0x000fe200000000ff */
[--C-:B------:R-:W-:Y:S01]  /*45a0*/  IMAD.MOV.U32 R66, RZ, RZ, R71.reuse ;  /* 0x000000ffff427224 */ /* 0x100fe200078e0047 */
[----:B------:R-:W-:Y:S01]  /*45b0*/  F2FP.F16.F32.PACK_AB R25, R61, R20 ;  /* 0x000000143d19723e */ /* 0x000fe200000000ff */
[----:B------:R-:W-:-:S02]  /*45c0*/  IMAD.MOV.U32 R61, RZ, RZ, R71 ;  /* 0x000000ffff3d7224 */ /* 0x000fc400078e0047 */
[--C-:B------:R-:W-:Y:S01]  /*45d0*/  IMAD.MOV.U32 R35, RZ, RZ, R71.reuse ;  /* 0x000000ffff237224 */ /* 0x100fe200078e0047 */
[----:B------:R-:W2:Y:S01]  /*45e0*/  MUFU.EX2 R96, R96 ;  /* 0x0000006000607308 */ /* 0x000ea20000000800 */
[----:B0-----:R-:W-:Y:S01]  /*45f0*/  FADD.FTZ R29, R43, R26 ;  /* 0x0000001a2b1d7221 */ /* 0x001fe20000010000 */
[----:B------:R-:W-:Y:S01]  /*4600*/  F2FP.F16.F32.PACK_AB R26, R76, R21 ;  /* 0x000000154c1a723e */ /* 0x000fe200000000ff */
[----:B-1----:R-:W-:-:S05]  /*4610*/  IMAD.MOV.U32 R54, RZ, RZ, R71 ;  /* 0x000000ffff367224 */ /* 0x002fca00078e0047 */
[----:B------:R-:W0:Y:S01]  /*4620*/  MUFU.EX2 R65, R65 ;  /* 0x0000004100417308 */ /* 0x000e220000000800 */
[----:B---3--:R-:W-:Y:S01]  /*4630*/  FADD.FTZ R36, R40, R27 ;  /* 0x0000001b28247221 */ /* 0x008fe20000010000 */
[----:B------:R-:W-:Y:S01]  /*4640*/  F2FP.F16.F32.PACK_AB R27, R63, R48 ;  /* 0x000000303f1b723e */ /* 0x000fe200000000ff */
[--C-:B------:R-:W-:Y:S02]  /*4650*/  IMAD.MOV.U32 R63, RZ, RZ, R71.reuse ;  /* 0x000000ffff3f7224 */ /* 0x100fe400078e0047 */
[----:B------:R-:W-:Y:S02]  /*4660*/  IMAD.MOV.U32 R48, RZ, RZ, R71 ;  /* 0x000000ffff307224 */ /* 0x000fe400078e0047 */
[----:B------:R1:W-:Y:S01]  /*4670*/  STSM.16.M88.4 [R2+0x2a300], R24 ;  /* 0x02a3001802007844 */ /* 0x0003e20000000200 */
[----:B------:R-:W3:Y:S01]  /*4680*/  MUFU.EX2 R41, R41 ;  /* 0x0000002900297308 */ /* 0x000ee20000000800 */
[----:B--2---:R-:W-:Y:S01]  /*4690*/  FADD.FTZ R8, R96, R29 ;  /* 0x0000001d60087221 */ /* 0x004fe20000010000 */
[----:B------:R-:W-:-:S06]  /*46a0*/  IMAD.MOV.U32 R29, RZ, RZ, R71 ;  /* 0x000000ffff1d7224 */ /* 0x000fcc00078e0047 */
[----:B------:R-:W2:Y:S01]  /*46b0*/  MUFU.EX2 R85, R85 ;  /* 0x0000005500557308 */ /* 0x000ea20000000800 */
[----:B0-----:R-:W-:Y:S01]  /*46c0*/  FADD.FTZ R36, R65, R36 ;  /* 0x0000002441247221 */ /* 0x001fe20000010000 */
[----:B-1----:R-:W-:-:S06]  /*46d0*/  IMAD.MOV.U32 R27, RZ, RZ, R71 ;  /* 0x000000ffff1b7224 */ /* 0x002fcc00078e0047 */
[----:B------:R-:W0:Y:S01]  /*46e0*/  MUFU.EX2 R84, R84 ;  /* 0x0000005400547308 */ /* 0x000e220000000800 */
[----:B---3--:R-:W-:Y:S01]  /*46f0*/  FADD.FTZ R5, R41, R8 ;  /* 0x0000000829057221 */ /* 0x008fe20000010000 */
[--C-:B------:R-:W-:Y:S02]  /*4700*/  IMAD.MOV.U32 R26, RZ, RZ, R71.reuse ;  /* 0x000000ffff1a7224 */ /* 0x100fe400078e0047 */
[--C-:B------:R-:W-:Y:S02]  /*4710*/  IMAD.MOV.U32 R25, RZ, RZ, R71.reuse ;  /* 0x000000ffff197224 */ /* 0x100fe400078e0047 */
[--C-:B------:R-:W-:Y:S02]  /*4720*/  IMAD.MOV.U32 R24, RZ, RZ, R71.reuse ;  /* 0x000000ffff187224 */ /* 0x100fe400078e0047 */
[----:B------:R-:W1:Y:S01]  /*4730*/  MUFU.EX2 R39, R39 ;  /* 0x0000002700277308 */ /* 0x000e620000000800 */
[----:B--2---:R-:W-:Y:S01]  /*4740*/  FADD.FTZ R7, R85, R36 ;  /* 0x0000002455077221 */ /* 0x004fe20000010000 */
[----:B------:R-:W-:Y:S01]  /*4750*/  F2FP.F16.F32.PACK_AB R85, R28, R85 ;  /* 0x000000551c55723e */ /* 0x000fe200000000ff */
[----:B------:R-:W-:-:S02]  /*4760*/  IMAD.MOV.U32 R36, RZ, RZ, R71 ;  /* 0x000000ffff247224 */ /* 0x000fc400078e0047 */
[----:B------:R-:W-:Y:S01]  /*4770*/  FADD.FTZ R8, R28, R7 ;  /* 0x000000071c087221 */ /* 0x000fe20000010000 */
[----:B------:R-:W-:Y:S01]  /*4780*/  F2FP.F16.F32.PACK_AB R7, R65, R40 ;  /* 0x000000284107723e */ /* 0x000fe200000000ff */
[----:B------:R-:W-:Y:S01]  /*4790*/  IMAD.MOV.U32 R65, RZ, RZ, R71 ;  /* 0x000000ffff417224 */ /* 0x000fe200078e0047 */
[----:B------:R-:W2:Y:S01]  /*47a0*/  MUFU.EX2 R87, R87 ;  /* 0x0000005700577308 */ /* 0x000ea20000000800 */
[C---:B0-----:R-:W-:Y:S01]  /*47b0*/  FADD.FTZ R6, R84.reuse, R5 ;  /* 0x0000000554067221 */ /* 0x041fe20000010000 */
[----:B------:R-:W-:Y:S01]  /*47c0*/  F2FP.F16.F32.PACK_AB R5, R23, R50 ;  /* 0x000000321705723e */ /* 0x000fe200000000ff */
[--C-:B------:R-:W-:Y:S01]  /*47d0*/  IMAD.MOV.U32 R50, RZ, RZ, R71.reuse ;  /* 0x000000ffff327224 */ /* 0x100fe200078e0047 */
[----:B------:R-:W-:Y:S01]  /*47e0*/  F2FP.F16.F32.PACK_AB R84, R84, R41 ;  /* 0x000000295454723e */ /* 0x000fe200000000ff */
[--C-:B------:R-:W-:Y:S02]  /*47f0*/  IMAD.MOV.U32 R41, RZ, RZ, R71.reuse ;  /* 0x000000ffff297224 */ /* 0x100fe400078e0047 */
[--C-:B------:R-:W-:Y:S01]  /*4800*/  IMAD.MOV.U32 R40, RZ, RZ, R71.reuse ;  /* 0x000000ffff287224 */ /* 0x100fe200078e0047 */
[----:B------:R-:W0:Y:S01]  /*4810*/  MUFU.EX2 R88, R88 ;  /* 0x0000005800587308 */ /* 0x000e220000000800 */
[----:B-1----:R-:W-:Y:S01]  /*4820*/  FADD.FTZ R11, R39, R6 ;  /* 0x00000006270b7221 */ /* 0x002fe20000010000 */
[----:B------:R-:W-:Y:S01]  /*4830*/  F2FP.F16.F32.PACK_AB R6, R96, R43 ;  /* 0x0000002b6006723e */ /* 0x000fe200000000ff */
[----:B------:R-:W-:-:S02]  /*4840*/  IMAD.MOV.U32 R43, RZ, RZ, R71 ;  /* 0x000000ffff2b7224 */ /* 0x000fc400078e0047 */
[----:B------:R-:W-:Y:S02]  /*4850*/  IMAD.MOV.U32 R28, RZ, RZ, R71 ;  /* 0x000000ffff1c7224 */ /* 0x000fe400078e0047 */
[----:B------:R1:W-:Y:S01]  /*4860*/  STSM.16.M88.4 [R2+0x2bb00], R4 ;  /* 0x02bb000402007844 */ /* 0x0003e20000000200 */
[----:B------:R-:W3:Y:S01]  /*4870*/  MUFU.EX2 R37, R37 ;  /* 0x0000002500257308 */ /* 0x000ee20000000800 */
[----:B--2---:R-:W-:Y:S01]  /*4880*/  FADD.FTZ R13, R87, R8 ;  /* 0x00000008570d7221 */ /* 0x004fe20000010000 */
[----:B------:R-:W-:-:S03]  /*4890*/  F2FP.F16.F32.PACK_AB R87, R32, R87 ;  /* 0x000000572057723e */ /* 0x000fc600000000ff */
[----:B------:R-:W-:Y:S01]  /*48a0*/  FADD.FTZ R13, R32, R13 ;  /* 0x0000000d200d7221 */ /* 0x000fe20000010000 */
[----:B------:R-:W-:Y:S02]  /*48b0*/  IMAD.MOV.U32 R32, RZ, RZ, R71 ;  /* 0x000000ffff207224 */ /* 0x000fe400078e0047 */
[----:B------:R-:W2:Y:S01]  /*48c0*/  MUFU.EX2 R92, R92 ;  /* 0x0000005c005c7308 */ /* 0x000ea20000000800 */
[C---:B0-----:R-:W-:Y:S01]  /*48d0*/  FADD.FTZ R8, R88.reuse, R11 ;  /* 0x0000000b58087221 */ /* 0x041fe20000010000 */
[----:B------:R-:W-:Y:S01]  /*48e0*/  F2FP.F16.F32.PACK_AB R86, R88, R39 ;  /* 0x000000275856723e */ /* 0x000fe200000000ff */
[----:B------:R-:W-:-:S04]  /*48f0*/  IMAD.MOV.U32 R39, RZ, RZ, R71 ;  /* 0x000000ffff277224 */ /* 0x000fc800078e0047 */
[----:B------:R0:W-:Y:S01]  /*4900*/  STSM.16.M88.4 [R2+0x2d300], R84 ;  /* 0x02d3005402007844 */ /* 0x0001e20000000200 */
[----:B------:R-:W4:Y:S01]  /*4910*/  MUFU.EX2 R34, R34 ;  /* 0x0000002200227308 */ /* 0x000f220000000800 */
[----:B---3--:R-:W-:-:S07]  /*4920*/  FADD.FTZ R11, R37, R8 ;  /* 0x00000008250b7221 */ /* 0x008fce0000010000 */
[----:B------:R3:W5:Y:S01]  /*4930*/  MUFU.EX2 R93, R42 ;  /* 0x0000002a005d7308 */ /* 0x0007620000000800 */
[C---:B--2---:R-:W-:Y:S01]  /*4940*/  FADD.FTZ R10, R92.reuse, R11 ;  /* 0x0000000b5c0a7221 */ /* 0x044fe20000010000 */
[----:B------:R-:W-:Y:S01]  /*4950*/  F2FP.F16.F32.PACK_AB R92, R92, R37 ;  /* 0x000000255c5c723e */ /* 0x000fe200000000ff */
[----:B------:R-:W-:-:S05]  /*4960*/  IMAD.MOV.U32 R37, RZ, RZ, R71 ;  /* 0x000000ffff257224 */ /* 0x000fca00078e0047 */
[----:B------:R-:W2:Y:S01]  /*4970*/  MUFU.EX2 R31, R31 ;  /* 0x0000001f001f7308 */ /* 0x000ea20000000800 */
[----:B----4-:R-:W-:Y:S01]  /*4980*/  FADD.FTZ R8, R34, R13 ;  /* 0x0000000d22087221 */ /* 0x010fe20000010000 */
[----:B---3--:R-:W-:-:S06]  /*4990*/  IMAD.MOV.U32 R42, RZ, RZ, R71 ;  /* 0x000000ffff2a7224 */ /* 0x008fcc00078e0047 */
[----:B------:R-:W3:Y:S01]  /*49a0*/  MUFU.EX2 R38, R38 ;  /* 0x0000002600267308 */ /* 0x000ee20000000800 */
[C---:B-----5:R-:W-:Y:S01]  /*49b0*/  FADD.FTZ R13, R93.reuse, R8 ;  /* 0x000000085d0d7221 */ /* 0x060fe20000010000 */
[----:B------:R-:W-:Y:S01]  /*49c0*/  F2FP.F16.F32.PACK_AB R93, R93, R34 ;  /* 0x000000225d5d723e */ /* 0x000fe200000000ff */
[----:B------:R-:W-:-:S05]  /*49d0*/  IMAD.MOV.U32 R34, RZ, RZ, R71 ;  /* 0x000000ffff227224 */ /* 0x000fca00078e0047 */
[----:B------:R-:W4:Y:S01]  /*49e0*/  MUFU.EX2 R80, R80 ;  /* 0x0000005000507308 */ /* 0x000f220000000800 */
[----:B--2---:R-:W-:-:S07]  /*49f0*/  FADD.FTZ R15, R31, R10 ;  /* 0x0000000a1f0f7221 */ /* 0x004fce0000010000 */
[----:B------:R-:W1:Y:S01]  /*4a00*/  MUFU.EX2 R95, R110 ;  /* 0x0000006e005f7308 */ /* 0x000e620000000800 */
[----:B---3--:R-:W-:-:S07]  /*4a10*/  FADD.FTZ R8, R38, R13 ;  /* 0x0000000d26087221 */ /* 0x008fce0000010000 */
[----:B------:R-:W2:Y:S01]  /*4a20*/  MUFU.EX2 R30, R30 ;  /* 0x0000001e001e7308 */ /* 0x000ea20000000800 */
[C---:B----4-:R-:W-:Y:S01]  /*4a30*/  FADD.FTZ R15, R80.reuse, R15 ;  /* 0x0000000f500f7221 */ /* 0x050fe20000010000 */
[----:B------:R-:W-:Y:S01]  /*4a40*/  F2FP.F16.F32.PACK_AB R94, R80, R31 ;  /* 0x0000001f505e723e */ /* 0x000fe200000000ff */
[----:B------:R-:W-:-:S05]  /*4a50*/  IMAD.MOV.U32 R31, RZ, RZ, R71 ;  /* 0x000000ffff1f7224 */ /* 0x000fca00078e0047 */
[----:B------:R-:W3:Y:S01]  /*4a60*/  MUFU.EX2 R45, R45 ;  /* 0x0000002d002d7308 */ /* 0x000ee20000000800 */
[C---:B-1----:R-:W-:Y:S01]  /*4a70*/  FADD.FTZ R5, R95.reuse, R8 ;  /* 0x000000085f057221 */ /* 0x042fe20000010000 */
[----:B------:R-:W-:Y:S01]  /*4a80*/  F2FP.F16.F32.PACK_AB R95, R95, R38 ;  /* 0x000000265f5f723e */ /* 0x000fe200000000ff */
[----:B------:R-:W-:-:S04]  /*4a90*/  IMAD.MOV.U32 R38, RZ, RZ, R71 ;  /* 0x000000ffff267224 */ /* 0x000fc800078e0047 */
[----:B------:R0:W-:Y:S01]  /*4aa0*/  STSM.16.M88.4 [R2+0x2eb00], R92 ;  /* 0x02eb005c02007844 */ /* 0x0001e20000000200 */
[----:B------:R-:W1:Y:S01]  /*4ab0*/  MUFU.EX2 R47, R47 ;  /* 0x0000002f002f7308 */ /* 0x000e620000000800 */
[----:B--2---:R-:W-:-:S07]  /*4ac0*/  FADD.FTZ R4, R30, R15 ;  /* 0x0000000f1e047221 */ /* 0x004fce0000010000 */
[----:B------:R-:W2:Y:S01]  /*4ad0*/  MUFU.EX2 R104, R104 ;  /* 0x0000006800687308 */ /* 0x000ea20000000800 */
[C---:B---3--:R-:W-:Y:S01]  /*4ae0*/  F2FP.F16.F32.PACK_AB R12, R45.reuse, R30 ;  /* 0x0000001e2d0c723e */ /* 0x048fe200000000ff */
[----:B------:R-:W-:Y:S01]  /*4af0*/  FADD.FTZ R4, R45, R4 ;  /* 0x000000042d047221 */ /* 0x000fe20000010000 */
[--C-:B------:R-:W-:Y:S02]  /*4b00*/  IMAD.MOV.U32 R45, RZ, RZ, R71.reuse ;  /* 0x000000ffff2d7224 */ /* 0x100fe400078e0047 */
[----:B------:R-:W-:-:S03]  /*4b10*/  IMAD.MOV.U32 R30, RZ, RZ, R71 ;  /* 0x000000ffff1e7224 */ /* 0x000fc600078e0047 */
[----:B------:R-:W3:Y:S01]  /*4b20*/  MUFU.EX2 R46, R46 ;  /* 0x0000002e002e7308 */ /* 0x000ee20000000800 */
[----:B-1----:R-:W-:-:S07]  /*4b30*/  FADD.FTZ R7, R47, R4 ;  /* 0x000000042f077221 */ /* 0x002fce0000010000 */
[----:B------:R-:W1:Y:S01]  /*4b40*/  MUFU.EX2 R9, R112 ;  /* 0x0000007000097308 */ /* 0x000e620000000800 */
[C---:B--2---:R-:W-:Y:S01]  /*4b50*/  F2FP.F16.F32.PACK_AB R14, R104.reuse, R47 ;  /* 0x0000002f680e723e */ /* 0x044fe200000000ff */
[----:B------:R-:W-:Y:S01]  /*4b60*/  FADD.FTZ R7, R104, R7 ;  /* 0x0000000768077221 */ /* 0x000fe20000010000 */
[----:B------:R-:W-:-:S05]  /*4b70*/  IMAD.MOV.U32 R47, RZ, RZ, R71 ;  /* 0x000000ffff2f7224 */ /* 0x000fca00078e0047 */
[----:B------:R-:W2:Y:S01]  /*4b80*/  MUFU.EX2 R118, R118 ;  /* 0x0000007600767308 */ /* 0x000ea20000000800 */
[----:B---3--:R-:W-:-:S07]  /*4b90*/  FADD.FTZ R6, R46, R5 ;  /* 0x000000052e067221 */ /* 0x008fce0000010000 */
[----:B------:R-:W3:Y:S01]  /*4ba0*/  MUFU.EX2 R11, R114 ;  /* 0x00000072000b7308 */ /* 0x000ee20000000800 */
[C---:B-1----:R-:W-:Y:S01]  /*4bb0*/  F2FP.F16.F32.PACK_AB R13, R9.reuse, R46 ;  /* 0x0000002e090d723e */ /* 0x042fe200000000ff */
[----:B------:R-:W-:Y:S01]  /*4bc0*/  FADD.FTZ R5, R9, R6 ;  /* 0x0000000609057221 */ /* 0x000fe20000010000 */
[----:B------:R-:W-:-:S03]  /*4bd0*/  IMAD.MOV.U32 R46, RZ, RZ, R71 ;  /* 0x000000ffff2e7224 */ /* 0x000fc600078e0047 */
[----:B--2---:R-:W-:Y:S01]  /*4be0*/  FADD.FTZ R6, R118, R5 ;  /* 0x0000000576067221 */ /* 0x004fe20000010000 */
[----:B---3--:R-:W-:-:S03]  /*4bf0*/  F2FP.F16.F32.PACK_AB R15, R11, R118 ;  /* 0x000000760b0f723e */ /* 0x008fc600000000ff */
[----:B------:R-:W-:Y:S02]  /*4c00*/  FADD.FTZ R6, R11, R6 ;  /* 0x000000060b067221 */ /* 0x000fe40000010000 */
[----:B------:R0:W-:Y:S01]  /*4c10*/  STSM.16.M88.4 [R2+0x30300], R12 ;  /* 0x0303000c02007844 */ /* 0x0001e20000000200 */
        /* <DEDUP_REMOVED lines=9> */
[----:B------:R-:W-:Y:S01]  /*4cb0*/  CS2R R66, SRZ ;  /* 0x0000000000427805 */ /* 0x000fe2000001ff00 */
[----:B------:R-:W-:Y:S01]  /*4cc0*/  IMAD.MOV.U32 R9, RZ, RZ, R16 ;  /* 0x000000ffff097224 */ /* 0x000fe200078e0010 */
        /* <DEDUP_REMOVED lines=21> */
[----:B------:R-:W-:-:S06]  /*4e20*/  UMOV UR57, UR39 ;  /* 0x0000002700397c82 */ /* 0x000fcc0008000000 */
.L_x_142:
[----:B------:R-:W-:Y:S01]  /*4e30*/  UIADD3 UR39, UR57, 0x1, URZ ;  /* 0x0000000139277890 */ /* 0x000fe2000fffe03f */
[----:B------:R-:W-:-:S03]  /*4e40*/  ISETP.NE.AND P3, PT, RZ, UR38, PT ;  /* 0x00000026ff007c0c */ /* 0x000fc6000bf65270 */
[----:B------:R-:W-:-:S04]  /*4e50*/  UISETP.NE.AND UP0, UPT, UR39, 0x2, UPT ;  /* 0x000000022700788c */ /* 0x000fc8000bf05270 */
[----:B------:R-:W-:Y:S02]  /*4e60*/  USEL UR6, URZ, 0x1, UP0 ;  /* 0x000000013f067887 */ /* 0x000fe40008000000 */
[----:B------:R-:W-:-:S04]  /*4e70*/  USEL UR39, UR39, URZ, UP0 ;  /* 0x0000003f27277287 */ /* 0x000fc80008000000 */
[----:B------:R-:W-:Y:S01]  /*4e80*/  LOP3.LUT R16, R9, UR6, RZ, 0x3c, !PT ;  /* 0x0000000609107c12 */ /* 0x000fe2000f8e3cff */
[----:B------:R-:W-:Y:S07]  /*4e90*/  @P3 BRA `(.L_x_134) ;  /* 0x0000000000283947 */ /* 0x000fee0003800000 */
[----:B------:R-:W-:Y:S05]  /*4ea0*/  @!P0 BRA `(.L_x_135) ;  /* 0x0000000000048947 */ /* 0x000fea0003800000 */
[----:B------:R-:W-:Y:S01]  /*4eb0*/  BPT.TRAP 0x1 ;  /* 0x000000040000795c */ /* 0x000fe20000300000 */
.L_x_135:
[----:B------:R-:W-:Y:S01]  /*4ec0*/  ULEA UR6, UR39, UR36, 0x3 ;  /* 0x0000002427067291 */ /* 0x000fe2000f8e183f */
[----:B------:R-:W-:-:S08]  /*4ed0*/  SHF.L.U32 R0, R16, 0x1f, RZ ;  /* 0x0000001f10007819 */ /* 0x000fd000000006ff */
[----:B------:R1:W2:Y:S01]  /*4ee0*/  SYNCS.PHASECHK.TRANS64.TRYWAIT P2, [UR6+0x31c30], R0 ;  /* 0x031c3000ff0075a7 */ /* 0x0002a20008040146 */
[----:B------:R-:W-:Y:S05]  /*4ef0*/  @!P0 BRA `(.L_x_136) ;  /* 0x0000000000048947 */ /* 0x000fea0003800000 */
[----:B------:R-:W-:Y:S01]  /*4f00*/  BPT.TRAP 0x1 ;  /* 0x000000040000795c */ /* 0x000fe20000300000 */
.L_x_136:
[----:B--2---:R-:W-:Y:S05]  /*4f10*/  @P2 BRA `(.L_x_134) ;  /* 0x0000000000082947 */ /* 0x004fea0003800000 */
[----:B------:R-:W2:Y:S02]  /*4f20*/  SYNCS.PHASECHK.TRANS64.TRYWAIT P2, [UR6+0x31c30], R0 ;  /* 0x031c3000ff0075a7 */ /* 0x000ea40008040146 */
[----:B--2---:R-:W-:Y:S05]  /*4f30*/  @!P2 BRA `(.L_x_137) ;  /* 0x0000009c005ca947 */ /* 0x004fea0003800000 */
.L_x_134:
[----:B--2---:R-:W2:Y:S01]  /*4f40*/  S2R R3, SR_TID.X ;  /* 0x0000000000037919 */ /* 0x004ea20000002100 */
[----:B------:R-:W-:Y:S01]  /*4f50*/  UIMAD UR26, UR39, 0x6c0, UR56 ;  /* 0x000006c0271a78a4 */ /* 0x000fe2000f8e0238 */
[----:B------:R-:W-:Y:S01]  /*4f60*/  UMOV UR27, 0x80000020 ;  /* 0x80000020001b7882 */ /* 0x000fe20000000000 */
[----:B------:R-:W-:Y:S02]  /*4f70*/  UMOV UR28, UR24 ;  /* 0x00000018001c7c82 */ /* 0x000fe40008000000 */
[----:B------:R-:W-:Y:S01]  /*4f80*/  UIADD3 UR30, UR26, 0x40, URZ ;  /* 0x000000401a1e7890 */ /* 0x000fe2000fffe03f */
        /* <DEDUP_REMOVED lines=20> */
[----:B--2---:R-:W-:Y:S01]  /*50d0*/  SHF.R.U32.HI R3, RZ, 0x7, R3 ;  /* 0x00000007ff037819 */ /* 0x004fe20000011603 */
[----:B------:R-:W-:Y:S01]  /*50e0*/  UMOV UR53, UR25 ;  /* 0x0000001900357c82 */ /* 0x000fe20008000000 */
[----:B------:R-:W-:Y:S01]  /*50f0*/  UMOV UR55, 0x80000020 ;  /* 0x8000002000377882 */ /* 0x000fe20000000000 */
[----:B------:R-:W-:-:S02]  /*5100*/  UIADD3 UR6, UR26, 0x200, URZ ;  /* 0x000002001a067890 */ /* 0x000fc4000fffe03f */
[----:B-1----:R-:W-:Y:S01]  /*5110*/  VIADD R0, R3, 0x8 ;  /* 0x0000000803007836 */ /* 0x002fe20000000000 */
[----:B------:R-:W-:Y:S01]  /*5120*/  UMOV UR7, 0x80000020 ;  /* 0x8000002000077882 */ /* 0x000fe20000000000 */
[----:B------:R-:W-:Y:S01]  /*5130*/  UIADD3 UR10, UR26, 0x202, URZ ;  /* 0x000002021a0a7890 */ /* 0x000fe2000fffe03f */
[----:B------:R-:W-:Y:S02]  /*5140*/  UMOV UR11, 0x80000020 ;  /* 0x80000020000b7882 */ /* 0x000fe40000000000 */
        /* <DEDUP_REMOVED lines=8> */
[----:B------:R-:W-:Y:S03]  /*51d0*/  HGMMA.64x16x16.F32 R136, gdesc[UR24], RZ, !UPT, gsb0 ;  /* 0x00200000188879f0 */ /* 0x000fe6000c0008ff */
        /* <DEDUP_REMOVED lines=36> */
[----:B0-----:R-:W-:-:S06]  /*5420*/  WARPGROUP.ARRIVE ;  /* 0x00000000000079c5 */ /* 0x001fcc0000000000 */
        /* <DEDUP_REMOVED lines=280> */
.L_x_139:
[----:B------:R-:W-:Y:S01]  /*65b0*/  ULEA UR6, UR57, UR36, 0x3 ;  /* 0x0000002439067291 */ /* 0x000fe2000f8e183f */
[----:B------:R-:W-:-:S08]  /*65c0*/  SHF.L.U32 R0, R9, 0x1f, RZ ;  /* 0x0000001f09007819 */ /* 0x000fd000000006ff */
[----:B------:R0:W1:Y:S01]  /*65d0*/  SYNCS.PHASECHK.TRANS64.TRYWAIT P2, [UR6+0x31c50], R0 ;  /* 0x031c5000ff0075a7 */ /* 0x0000620008040146 */
[----:B------:R-:W-:Y:S05]  /*65e0*/  @!P0 BRA `(.L_x_140) ;  /* 0x0000000000048947 */ /* 0x000fea0003800000 */
[----:B------:R-:W-:Y:S01]  /*65f0*/  BPT.TRAP 0x1 ;  /* 0x000000040000795c */ /* 0x000fe20000300000 */
.L_x_140:
[----:B-1----:R-:W-:Y:S05]  /*6600*/  @P2 BRA `(.L_x_138) ;  /* 0x0000000000082947 */ /* 0x002fea0003800000 */
[----:B------:R-:W1:Y:S02]  /*6610*/  SYNCS.PHASECHK.TRANS64.TRYWAIT P2, [UR6+0x31c50], R0 ;  /* 0x031c5000ff0075a7 */ /* 0x000e640008040146 */
[----:B-1----:R-:W-:Y:S05]  /*6620*/  @!P2 BRA `(.L_x_141) ;  /* 0x0000008400b8a947 */ /* 0x002fea0003800000 */
.L_x_138:
[----:B------:R-:W-:Y:S01]  /*6630*/  UIADD3 UR6, UR36, 0x200, URZ ;  /* 0x0000020024067890 */ /* 0x000fe2000fffe03f */
[----:B------:R-:W-:Y:S01]  /*6640*/  WARPGROUP.ARRIVE ;  /* 0x00000000000079c5 */ /* 0x000fe20000000000 */
[----:B------:R-:W-:Y:S01]  /*6650*/  ULOP3.LUT UR7, UR37, 0x10000, URZ, 0xfc, !UPT ;  /* 0x0001000025077892 */ /* 0x000fe2000f8efc3f */
[----:B01----:R-:W-:Y:S01]  /*6660*/  FMNMX.FTZ R0, R136, R5, !PT ;  /* 0x0000000588007209 */ /* 0x003fe20007810000 */
[----:B------:R-:W-:Y:S01]  /*6670*/  USHF.R.U32.HI UR6, URZ, 0x4, UR6 ;  /* 0x000000043f067899 */ /* 0x000fe20008011606 */
[----:B------:R-:W-:Y:S01]  /*6680*/  FMNMX.FTZ R22, R138, R8, !PT ;  /* 0x000000088a167209 */ /* 0x000fe20007810000 */
[----:B------:R-:W-:Y:S01]  /*6690*/  UMOV UR29, 0xc0000010 ;  /* 0xc0000010001d7882 */ /* 0x000fe20000000000 */
[----:B------:R-:W-:Y:S01]  /*66a0*/  UMOV UR31, 0x80000020 ;  /* 0x80000020001f7882 */ /* 0x000fe20000000000 */
[----:B------:R-:W-:Y:S01]  /*66b0*/  ULOP3.LUT UR6, UR6, 0x3fff, URZ, 0xc0, !UPT ;  /* 0x00003fff06067892 */ /* 0x000fe2000f8ec03f */
[----:B------:R-:W-:Y:S01]  /*66c0*/  FMNMX.FTZ R3, R137, R0, !PT ;  /* 0x0000000089037209 */ /* 0x000fe20007810000 */
[----:B------:R-:W-:Y:S01]  /*66d0*/  UMOV UR28, UR7 ;  /* 0x00000007001c7c82 */ /* 0x000fe20008000000 */
[----:B------:R-:W-:Y:S01]  /*66e0*/  FMNMX.FTZ R23, R139, R22, !PT ;  /* 0x000000168b177209 */ /* 0x000fe20007810000 */
[----:B------:R-:W-:Y:S01]  /*66f0*/  ULOP3.LUT UR6, UR6, 0x2400000, URZ, 0xfc, !UPT ;  /* 0x0240000006067892 */ /* 0x000fe2000f8efc3f */
[----:B------:R-:W-:-:S03]  /*6700*/  FMNMX.FTZ R0, R140, R3, !PT ;  /* 0x000000038c007209 */ /* 0x000fc60007810000 */
[----:B------:R-:W-:Y:S01]  /*6710*/  UIMAD UR6, UR57, 0x6c0, UR6 ;  /* 0x000006c0390678a4 */ /* 0x000fe2000f8e0206 */
[----:B------:R-:W-:-:S04]  /*6720*/  FMNMX.FTZ R3, R141, R0, !PT ;  /* 0x000000008d037209 */ /* 0x000fc80007810000 */
[----:B------:R-:W-:Y:S02]  /*6730*/  FMNMX.FTZ R0, R128, R3, !PT ;  /* 0x0000000380007209 */ /* 0x000fe40007810000 */
[----:B------:R-:W-:Y:S02]  /*6740*/  UMOV UR30, UR6 ;  /* 0x00000006001e7c82 */ /* 0x000fe40008000000 */
[----:B------:R-:W-:Y:S01]  /*6750*/  HGMMA.64x96x16.F32 R24, gdesc[UR28].tnspB, R24, gsb0 ;  /* 0x416000001c1879f0 */ /* 0x000fe20008000818 */
[----:B------:R-:W-:Y:S01]  /*6760*/  UIADD3 UR28, UR7, 0x180, URZ ;  /* 0x00000180071c7890 */ /* 0x000fe2000fffe03f */
[----:B------:R-:W-:Y:S01]  /*6770*/  FMNMX.FTZ R3, R129, R0, !PT ;  /* 0x0000000081037209 */ /* 0x000fe20007810000 */
[----:B------:R-:W-:Y:S01]  /*6780*/  UIADD3 UR30, UR6, 0x40, URZ ;  /* 0x00000040061e7890 */ /* 0x000fe2000fffe03f */
[----:B------:R-:W-:Y:S01]  /*6790*/  UMOV UR29, 0xc0000010 ;  /* 0xc0000010001d7882 */ /* 0x000fe20000000000 */
[----:B------:R-:W-:Y:S01]  /*67a0*/  UMOV UR31, 0x80000020 ;  /* 0x80000020001f7882 */ /* 0x000fe20000000000 */
        /* <DEDUP_REMOVED lines=36> */
[----:B------:R-:W0:Y:S02]  /*69f0*/  LDC R3, c[0x0][0x988] ;  /* 0x00026200ff037b82 */ /* 0x000e240000000800 */
[----:B------:R-:W-:-:S05]  /*6a00*/  FMNMX.FTZ R9, R77, R0, !PT ;  /* 0x000000004d097209 */ /* 0x000fca0007810000 */
[----:B------:R-:W1:Y:S02]  /*6a10*/  SHFL.BFLY PT, R0, R9, 0x2, 0x1f ;  /* 0x0c401f0009007f89 */ /* 0x000e6400000e0000 */
[----:B-1----:R-:W-:-:S05]  /*6a20*/  FMNMX.FTZ R12, R9, R0, !PT ;  /* 0x00000000090c7209 */ /* 0x002fca0007810000 */
[----:B------:R-:W1:Y:S02]  /*6a30*/  SHFL.BFLY PT, R11, R12, 0x1, 0x1f ;  /* 0x0c201f000c0b7f89 */ /* 0x000e6400000e0000 */
[----:B-1----:R-:W-:-:S05]  /*6a40*/  FMNMX.FTZ R0, R12, R11, !PT ;  /* 0x0000000b0c007209 */ /* 0x002fca0007810000 */
[----:B------:R-:W-:-:S04]  /*6a50*/  FADD.FTZ R10, -R0, R5 ;  /* 0x00000005000a7221 */ /* 0x000fc80000010100 */
[-C--:B0-----:R-:W-:Y:S01]  /*6a60*/  FMUL.FTZ R5, R10, R3.reuse ;  /* 0x000000030a057220 */ /* 0x081fe20000410000 */
[----:B------:R-:W-:-:S04]  /*6a70*/  FMUL.FTZ R10, R0, R3 ;  /* 0x00000003000a7220 */ /* 0x000fc80000410000 */
        /* <DEDUP_REMOVED lines=10> */
[----:B------:R-:W0:Y:S01]  /*6b20*/  S2R R141, SR_TID.X ;  /* 0x00000000008d7919 */ /* 0x000e220000002100 */
[----:B------:R1:W-:Y:S01]  /*6b30*/  MUFU.EX2 R23, R128 ;  /* 0x0000008000177308 */ /* 0x0003e20000000800 */
[----:B------:R-:W-:Y:S01]  /*6b40*/  FFMA.FTZ R9, R136, R3, -R10 ;  /* 0x0000000388097223 */ /* 0x000fe2000001080a */
[----:B------:R-:W-:Y:S01]  /*6b50*/  FMNMX.FTZ R121, R131, R120, !PT ;  /* 0x0000007883797209 */ /* 0x000fe20007810000 */
[----:B------:R-:W-:-:S02]  /*6b60*/  WARPGROUP.DEPBAR.LE gsb0, 0x0 ;  /* 0x00008000000079c5 */ /* 0x000fc40000010000 */
[----:B------:R-:W-:Y:S01]  /*6b70*/  WARPGROUP.ARRIVE ;  /* 0x00000000000079c5 */ /* 0x000fe20000000000 */
[--C-:B------:R-:W-:Y:S01]  /*6b80*/  FFMA.FTZ R120, R124, R3, -R10.reuse ;  /* 0x000000037c787223 */ /* 0x100fe2000001080a */
[----:B------:R-:W-:Y:S01]  /*6b90*/  FMNMX.FTZ R124, R134, R121, !PT ;  /* 0x00000079867c7209 */ /* 0x000fe20007810000 */
[-CC-:B------:R-:W-:Y:S01]  /*6ba0*/  FFMA.FTZ R11, R137, R3.reuse, -R10.reuse ;  /* 0x00000003890b7223 */ /* 0x180fe2000001080a */
[-CC-:B------:R-:W-:Y:S01]  /*6bb0*/  FFMA.FTZ R20, R132, R3.reuse, -R10.reuse ;  /* 0x0000000384147223 */ /* 0x180fe2000001080a */
[-CC-:B------:R-:W-:Y:S01]  /*6bc0*/  FFMA.FTZ R21, R133, R3.reuse, -R10.reuse ;  /* 0x0000000385157223 */ /* 0x180fe2000001080a */
[----:B------:R-:W-:Y:S01]  /*6bd0*/  HGMMA.64x96x16.F32 R24, gdesc[UR28].tnspB, R24, gsb0 ;  /* 0x416000001c1879f0 */ /* 0x000fe20008000818 */
[----:B------:R-:W-:Y:S01]  /*6be0*/  UIADD3 UR28, UR7, 0x480, URZ ;  /* 0x00000480071c7890 */ /* 0x000fe2000fffe03f */
[----:B------:R-:W-:Y:S01]  /*6bf0*/  FMNMX.FTZ R121, R135, R124, !PT ;  /* 0x0000007c87797209 */ /* 0x000fe20007810000 */
[----:B------:R-:W-:Y:S01]  /*6c00*/  UIADD3 UR30, UR6, 0xc0, URZ ;  /* 0x000000c0061e7890 */ /* 0x000fe2000fffe03f */
[--C-:B------:R-:W-:Y:S01]  /*6c10*/  FFMA.FTZ R112, R112, R3, -R10.reuse ;  /* 0x0000000370707223 */ /* 0x100fe2000001080a */
[----:B------:R-:W-:Y:S01]  /*6c20*/  UMOV UR29, 0xc0000010 ;  /* 0xc0000010001d7882 */ /* 0x000fe20000000000 */
[----:B------:R-:W-:Y:S01]  /*6c30*/  UMOV UR31, 0x80000020 ;  /* 0x80000020001f7882 */ /* 0x000fe20000000000 */
        /* <DEDUP_REMOVED lines=14> */
[----:B0-----:R-:W-:Y:S01]  /*6d20*/  SHF.R.U32.HI R140, RZ, 0x7, R141 ;  /* 0x00000007ff8c7819 */ /* 0x001fe2000001168d */
[--C-:B------:R-:W-:Y:S01]  /*6d30*/  FFMA.FTZ R101, R101, R3, -R10.reuse ;  /* 0x0000000365657223 */ /* 0x100fe2000001080a */
[----:B------:R-:W-:Y:S01]  /*6d40*/  FMNMX.FTZ R124, R114, R125, !PT ;  /* 0x0000007d727c7209 */ /* 0x000fe20007810000 */
[-CC-:B------:R-:W-:Y:S01]  /*6d50*/  FFMA.FTZ R88, R88, R3.reuse, -R10.reuse ;  /* 0x0000000358587223 */ /* 0x180fe2000001080a */
[----:B------:R-:W-:Y:S01]  /*6d60*/  ISETP.GE.U32.AND P2, PT, R141, 0x180, PT ;  /* 0x000001808d00780c */ /* 0x000fe20003f46070 */
        /* <DEDUP_REMOVED lines=12> */
[----:B------:R-:W-:Y:S01]  /*6e30*/  FFMA.FTZ R77, R77, R3, -R10 ;  /* 0x000000034d4d7223 */ /* 0x000fe2000001080a */
[----:B------:R-:W-:Y:S01]  /*6e40*/  FMNMX.FTZ R124, R106, R125, !PT ;  /* 0x0000007d6a7c7209 */ /* 0x000fe20007810000 */
[----:B------:R-:W0:Y:S03]  /*6e50*/  MUFU.EX2 R5, R5 ;  /* 0x0000000500057308 */ /* 0x000e260000000800 */
[----:B------:R-:W-:-:S04]  /*6e60*/  FMNMX.FTZ R125, R107, R124, !PT ;  /* 0x0000007c6b7d7209 */ /* 0x000fc80007810000 */
[----:B------:R-:W-:Y:S01]  /*6e70*/  FMNMX.FTZ R124, R110, R125, !PT ;  /* 0x0000007d6e7c7209 */ /* 0x000fe20007810000 */
[----:B------:R-:W2:Y:S03]  /*6e80*/  MUFU.EX2 R9, R9 ;  /* 0x0000000900097308 */ /* 0x000ea60000000800 */
[----:B------:R-:W-:-:S04]  /*6e90*/  FMNMX.FTZ R125, R111, R124, !PT ;  /* 0x0000007c6f7d7209 */ /* 0x000fc80007810000 */
[----:B------:R-:W-:Y:S01]  /*6ea0*/  FMNMX.FTZ R124, R98, R125, !PT ;  /* 0x0000007d627c7209 */ /* 0x000fe20007810000 */
[----:B------:R3:W-:Y:S03]  /*6eb0*/  MUFU.EX2 R121, R129 ;  /* 0x0000008100797308 */ /* 0x0007e60000000800 */
        /* <DEDUP_REMOVED lines=17> */
[----:B------:R-:W-:Y:S01]  /*6fd0*/  WARPGROUP.ARRIVE ;  /* 0x00000000000079c5 */ /* 0x000fe20000000000 */
[----:B------:R-:W-:Y:S01]  /*6fe0*/  FMNMX.FTZ R124, R74, R125, !PT ;  /* 0x0000007d4a7c7209 */ /* 0x000fe20007810000 */
[----:B------:R-:W-:Y:S03]  /*6ff0*/  MUFU.EX2 R20, R20 ;  /* 0x0000001400147308 */ /* 0x000fe60000000800 */
[----:B------:R-:W-:Y:S01]  /*7000*/  FMNMX.FTZ R125, R75, R124, !PT ;  /* 0x0000007c4b7d7209 */ /* 0x000fe20007810000 */
[----:B------:R-:W-:Y:S01]  /*7010*/  HGMMA.64x96x16.F32 R24, gdesc[UR28].tnspB, R24, gsb0 ;  /* 0x416000001c1879f0 */ /* 0x000fe20008000818 */
[----:B------:R-:W-:-:S02]  /*7020*/  UIADD3 UR28, UR7, 0x600, URZ ;  /* 0x00000600071c7890 */ /* 0x000fc4000fffe03f */
[----:B------:R-:W-:Y:S01]  /*7030*/  UIADD3 UR30, UR6, 0x100, URZ ;  /* 0x00000100061e7890 */ /* 0x000fe2000fffe03f */
[----:B------:R-:W-:Y:S01]  /*7040*/  FMNMX.FTZ R124, R78, R125, !PT ;  /* 0x0000007d4e7c7209 */ /* 0x000fe20007810000 */
[----:B------:R-:W-:Y:S01]  /*7050*/  UMOV UR29, 0xc0000010 ;  /* 0xc0000010001d7882 */ /* 0x000fe20000000000 */
[----:B------:R-:W-:Y:S01]  /*7060*/  UMOV UR31, 0x80000020 ;  /* 0x80000020001f7882 */ /* 0x000fe20000000000 */
[----:B------:R-:W-:Y:S01]  /*7070*/  MUFU.EX2 R21, R21 ;  /* 0x0000001500157308 */ /* 0x000fe20000000800 */
[----:B------:R-:W-:-:S05]  /*7080*/  FMNMX.FTZ R124, R79, R124, !PT ;  /* 0x0000007c4f7c7209 */ /* 0x000fca0007810000 */
[----:B------:R-:W5:Y:S02]  /*7090*/  SHFL.BFLY PT, R125, R124, 0x2, 0x1f ;  /* 0x0c401f007c7d7f89 */ /* 0x000f6400000e0000 */
[----:B------:R-:W-:Y:S08]  /*70a0*/  MUFU.EX2 R22, R22 ;  /* 0x0000001600167308 */ /* 0x000ff00000000800 */
[----:B------:R-:W-:Y:S08]  /*70b0*/  MUFU.EX2 R120, R120 ;  /* 0x0000007800787308 */ /* 0x000ff00000000800 */
[----:B------:R-:W-:Y:S01]  /*70c0*/  MUFU.EX2 R112, R112 ;  /* 0x0000007000707308 */ /* 0x000fe20000000800 */
[----:B-----5:R-:W-:Y:S01]  /*70d0*/  FMNMX.FTZ R125, R124, R125, !PT ;  /* 0x0000007d7c7d7209 */ /* 0x020fe20007810000 */
[----:B------:R-:W-:Y:S01]  /*70e0*/  FFMA.FTZ R124, R73, R3, -R10 ;  /* 0x00000003497c7223 */ /* 0x000fe2000001080a */
[----:B------:R-:W-:-:S05]  /*70f0*/  IMAD.U32 R10, RZ, RZ, UR39 ;  /* 0x00000027ff0a7e24 */ /* 0x000fca000f8e00ff */
[----:B------:R-:W-:Y:S01]  /*7100*/  MUFU.EX2 R113, R113 ;  /* 0x0000007100717308 */ /* 0x000fe20000000800 */
[----:B-1----:R-:W1:Y:S01]  /*7110*/  SHFL.BFLY PT, R128, R125, 0x1, 0x1f ;  /* 0x0c201f007d807f89 */ /* 0x002e6200000e0000 */
[----:B------:R-:W-:-:S06]  /*7120*/  @!P1 LEA R10, R10, UR36, 0x3 ;  /* 0x000000240a0a9c11 */ /* 0x000fcc000f8e18ff */
[----:B------:R-:W-:Y:S01]  /*7130*/  MUFU.EX2 R116, R116 ;  /* 0x0000007400747308 */ /* 0x000fe20000000800 */
[----:B------:R-:W-:-:S05]  /*7140*/  @!P1 VIADD R10, R10, 0x31c40 ;  /* 0x00031c400a0a9836 */ /* 0x000fca0000000000 */
[----:B------:R-:W-:Y:S02]  /*7150*/  @!P1 PRMT R10, RZ, 0x654, R10 ;  /* 0x00000654ff0a9816 */ /* 0x000fe4000000000a */
[----:B------:R-:W-:Y:S08]  /*7160*/  MUFU.EX2 R117, R117 ;  /* 0x0000007500757308 */ /* 0x000ff00000000800 */
[----:B------:R-:W-:Y:S01]  /*7170*/  MUFU.EX2 R104, R104 ;  /* 0x0000006800687308 */ /* 0x000fe20000000800 */
[----:B-1----:R-:W-:-:S05]  /*7180*/  FMNMX.FTZ R73, R125, R128, !PT ;  /* 0x000000807d497209 */ /* 0x002fca0007810000 */
[C---:B------:R-:W-:Y:S01]  /*7190*/  FADD.FTZ R8, -R73.reuse, R8 ;  /* 0x0000000849087221 */ /* 0x040fe20000010100 */
[-C--:B------:R-:W-:Y:S01]  /*71a0*/  FMUL.FTZ R128, R73, R3.reuse ;  /* 0x0000000349807220 */ /* 0x080fe20000410000 */
[----:B------:R-:W-:Y:S02]  /*71b0*/  MUFU.EX2 R105, R105 ;  /* 0x0000006900697308 */ /* 0x000fe40000000800 */
[-C--:B------:R-:W-:Y:S01]  /*71c0*/  FMUL.FTZ R8, R8, R3.reuse ;  /* 0x0000000308087220 */ /* 0x080fe20000410000 */
[-CC-:B---3--:R-:W-:Y:S01]  /*71d0*/  FFMA.FTZ R129, R138, R3.reuse, -R128.reuse ;  /* 0x000000038a817223 */ /* 0x188fe20000010880 */
[-CC-:B------:R-:W-:Y:S01]  /*71e0*/  FFMA.FTZ R132, R139, R3.reuse, -R128.reuse ;  /* 0x000000038b847223 */ /* 0x180fe20000010880 */
[-CC-:B------:R-:W-:Y:S01]  /*71f0*/  FFMA.FTZ R136, R142, R3.reuse, -R128.reuse ;  /* 0x000000038e887223 */ /* 0x180fe20000010880 */
[-CC-:B------:R-:W-:Y:S01]  /*7200*/  FFMA.FTZ R137, R143, R3.reuse, -R128.reuse ;  /* 0x000000038f897223 */ /* 0x180fe20000010880 */
[-CC-:B------:R-:W-:Y:S01]  /*7210*/  FFMA.FTZ R133, R130, R3.reuse, -R128.reuse ;  /* 0x0000000382857223 */ /* 0x180fe20000010880 */
[----:B------:R1:W-:Y:S01]  /*7220*/  MUFU.EX2 R125, R8 ;  /* 0x00000008007d7308 */ /* 0x0003e20000000800 */
[-CC-:B------:R-:W-:Y:S01]  /*7230*/  FFMA.FTZ R138, R131, R3.reuse, -R128.reuse ;  /* 0x00000003838a7223 */ /* 0x180fe20000010880 */
[-CC-:B------:R-:W-:Y:S01]  /*7240*/  FFMA.FTZ R131, R134, R3.reuse, -R128.reuse ;  /* 0x0000000386837223 */ /* 0x180fe20000010880 */
[-CC-:B------:R-:W-:Y:S01]  /*7250*/  FFMA.FTZ R134, R135, R3.reuse, -R128.reuse ;  /* 0x0000000387867223 */ /* 0x180fe20000010880 */
[-CC-:B------:R-:W-:Y:S01]  /*7260*/  FFMA.FTZ R130, R122, R3.reuse, -R128.reuse ;  /* 0x000000037a827223 */ /* 0x180fe20000010880 */
[-CC-:B------:R-:W-:Y:S01]  /*7270*/  FFMA.FTZ R122, R126, R3.reuse, -R128.reuse ;  /* 0x000000037e7a7223 */ /* 0x180fe20000010880 */
[-CC-:B------:R-:W-:Y:S01]  /*7280*/  FFMA.FTZ R126, R127, R3.reuse, -R128.reuse ;  /* 0x000000037f7e7223 */ /* 0x180fe20000010880 */
[----:B------:R-:W-:Y:S01]  /*7290*/  FFMA.FTZ R127, R115, R3, -R128 ;  /* 0x00000003737f7223 */ /* 0x000fe20000010880 */
[----:B------:R-:W3:Y:S01]  /*72a0*/  MUFU.EX2 R129, R129 ;  /* 0x0000008100817308 */ /* 0x000ee20000000800 */
[----:B-1----:R-:W-:-:S02]  /*72b0*/  VIADD R8, R140, 0x9 ;  /* 0x000000098c087836 */ /* 0x002fc40000000000 */
[-CC-:B------:R-:W-:Y:S01]  /*72c0*/  FFMA.FTZ R123, R123, R3.reuse, -R128.reuse ;  /* 0x000000037b7b7223 */ /* 0x180fe20000010880 */
[-CC-:B------:R-:W-:Y:S01]  /*72d0*/  FFMA.FTZ R115, R118, R3.reuse, -R128.reuse ;  /* 0x0000000376737223 */ /* 0x180fe20000010880 */
[-CC-:B------:R-:W-:Y:S01]  /*72e0*/  FFMA.FTZ R118, R119, R3.reuse, -R128.reuse ;  /* 0x0000000377767223 */ /* 0x180fe20000010880 */
[-CC-:B------:R-:W-:Y:S01]  /*72f0*/  FFMA.FTZ R119, R107, R3.reuse, -R128.reuse ;  /* 0x000000036b777223 */ /* 0x180fe20000010880 */
[----:B------:R-:W-:Y:S01]  /*7300*/  SEL R8, R8, 0x9, !P2 ;  /* 0x0000000908087807 */ /* 0x000fe20005000000 */
[-CC-:B------:R-:W-:Y:S01]  /*7310*/  FFMA.FTZ R107, R110, R3.reuse, -R128.reuse ;  /* 0x000000036e6b7223 */ /* 0x180fe20000010880 */
[----:B------:R-:W1:Y:S01]  /*7320*/  MUFU.EX2 R132, R132 ;  /* 0x0000008400847308 */ /* 0x000e620000000800 */
[-CC-:B------:R-:W-:Y:S01]  /*7330*/  FFMA.FTZ R103, R103, R3.reuse, -R128.reuse ;  /* 0x0000000367677223 */ /* 0x180fe20000010880 */
[-CC-:B------:R-:W-:Y:S01]  /*7340*/  FFMA.FTZ R114, R114, R3.reuse, -R128.reuse ;  /* 0x0000000372727223 */ /* 0x180fe20000010880 */
[-CC-:B------:R-:W-:Y:S01]  /*7350*/  FFMA.FTZ R106, R106, R3.reuse, -R128.reuse ;  /* 0x000000036a6a7223 */ /* 0x180fe20000010880 */
[----:B------:R-:W-:Y:S01]  /*7360*/  FFMA.FTZ R98, R98, R3, -R128 ;  /* 0x0000000362627223 */ /* 0x000fe20000010880 */
[----:B------:R-:W-:-:S02]  /*7370*/  WARPGROUP.DEPBAR.LE gsb0, 0x0 ;  /* 0x00008000000079c5 */ /* 0x000fc40000010000 */
[----:B------:R-:W-:Y:S01]  /*7380*/  WARPGROUP.ARRIVE ;  /* 0x00000000000079c5 */ /* 0x000fe20000000000 */
[----:B------:R-:W5:Y:S01]  /*7390*/  MUFU.EX2 R136, R136 ;  /* 0x0000008800887308 */ /* 0x000f620000000800 */
[-CC-:B------:R-:W-:Y:S01]  /*73a0*/  FFMA.FTZ R86, R86, R3.reuse, -R128.reuse ;  /* 0x0000000356567223 */ /* 0x180fe20000010880 */
[-CC-:B------:R-:W-:Y:S01]  /*73b0*/  FFMA.FTZ R87, R87, R3.reuse, -R128.reuse ;  /* 0x0000000357577223 */ /* 0x180fe20000010880 */
[-CC-:B------:R-:W-:Y:S01]  /*73c0*/  FFMA.FTZ R75, R75, R3.reuse, -R128.reuse ;  /* 0x000000034b4b7223 */ /* 0x180fe20000010880 */
[-CC-:B------:R-:W-:Y:S01]  /*73d0*/  FFMA.FTZ R78, R78, R3.reuse, -R128.reuse ;  /* 0x000000034e4e7223 */ /* 0x180fe20000010880 */
[----:B------:R-:W-:Y:S01]  /*73e0*/  HGMMA.64x96x16.F32 R24, gdesc[UR28].tnspB, R24, gsb0 ;  /* 0x416000001c1879f0 */ /* 0x000fe20008000818 */
[----:B------:R-:W-:Y:S01]  /*73f0*/  UIADD3 UR28, UR7, 0x780, URZ ;  /* 0x00000780071c7890 */ /* 0x000fe2000fffe03f */
[----:B------:R-:W-:Y:S01]  /*7400*/  FFMA.FTZ R79, R79, R3, -R128 ;  /* 0x000000034f4f7223 */ /* 0x000fe20000010880 */
[----:B------:R-:W-:Y:S01]  /*7410*/  UIADD3 UR30, UR6, 0x140, URZ ;  /* 0x00000140061e7890 */ /* 0x000fe2000fffe03f */
[----:B------:R-:W5:Y:S01]  /*7420*/  MUFU.EX2 R137, R137 ;  /* 0x0000008900897308 */ /* 0x000f620000000800 */
[----:B------:R-:W-:Y:S01]  /*7430*/  UMOV UR29, 0xc0000010 ;  /* 0xc0000010001d7882 */ /* 0x000fe20000000000 */
[----:B------:R-:W-:Y:S01]  /*7440*/  UMOV UR31, 0x80000020 ;  /* 0x80000020001f7882 */ /* 0x000fe20000000000 */
[C---:B------:R-:W-:Y:S01]  /*7450*/  ISETP.GT.AND P2, PT, R4.reuse, RZ, PT ;  /* 0x000000ff0400720c */ /* 0x040fe20003f44270 */
[----:B------:R-:W-:-:S04]  /*7460*/  VIADD R4, R4, 0xffffffff ;  /* 0xffffffff04047836 */ /* 0x000fc80000000000 */
[----:B------:R-:W5:Y:S08]  /*7470*/  MUFU.EX2 R133, R133 ;  /* 0x0000008500857308 */ /* 0x000f700000000800 */
        /* <DEDUP_REMOVED lines=10> */
[----:B------:R-:W5:Y:S01]  /*7520*/  MUFU.EX2 R118, R118 ;  /* 0x0000007600767308 */ /* 0x000f620000000800 */
[----:B------:R-:W-:-:S02]  /*7530*/  WARPGROUP.DEPBAR.LE gsb0, 0x0 ;  /* 0x00008000000079c5 */ /* 0x000fc40000010000 */
[----:B------:R-:W-:-:S05]  /*7540*/  WARPGROUP.ARRIVE ;  /* 0x00000000000079c5 */ /* 0x000fca0000000000 */
[----:B------:R-:W5:Y:S01]  /*7550*/  MUFU.EX2 R106, R106 ;  /* 0x0000006a006a7308 */ /* 0x000f620000000800 */
[----:B------:R-:W-:Y:S01]  /*7560*/  HGMMA.64x96x16.F32 R24, gdesc[UR28].tnspB, R24, gsb0 ;  /* 0x416000001c1879f0 */ /* 0x000fe20008000818 */
[----:B------:R-:W-:Y:S02]  /*7570*/  UIADD3 UR28, UR7, 0x900, URZ ;  /* 0x00000900071c7890 */ /* 0x000fe4000fffe03f */
[----:B------:R-:W-:Y:S01]  /*7580*/  UIADD3 UR30, UR6, 0x180, URZ ;  /* 0x00000180061e7890 */ /* 0x000fe2000fffe03f */
[----:B------:R-:W-:Y:S01]  /*7590*/  UMOV UR29, 0xc0000010 ;  /* 0xc0000010001d7882 */ /* 0x000fe20000000000 */
[----:B------:R-:W-:Y:S02]  /*75a0*/  UMOV UR31, 0x80000020 ;  /* 0x80000020001f7882 */ /* 0x000fe40000000000 */
[----:B------:R-:W5:Y:S08]  /*75b0*/  MUFU.EX2 R108, R108 ;  /* 0x0000006c006c7308 */ /* 0x000f700000000800 */
[----:B------:R-:W5:Y:S08]  /*75c0*/  MUFU.EX2 R119, R119 ;  /* 0x0000007700777308 */ /* 0x000f700000000800 */
[----:B------:R-:W5:Y:S08]  /*75d0*/  MUFU.EX2 R109, R109 ;  /* 0x0000006d006d7308 */ /* 0x000f700000000800 */
[----:B------:R-:W5:Y:S08]  /*75e0*/  MUFU.EX2 R107, R107 ;  /* 0x0000006b006b7308 */ /* 0x000f700000000800 */
        /* <DEDUP_REMOVED lines=38> */
[----:B------:R-:W-:Y:S03]  /*7850*/  HGMMA.64x96x16.F32 R24, gdesc[UR28].tnspB, R24, gsb0 ;  /* 0x416000001c1879f0 */ /* 0x000fe60008000818 */
[----:B------:R-:W-:Y:S02]  /*7860*/  WARPGROUP.DEPBAR.LE gsb0, 0x0 ;  /* 0x00008000000079c5 */ /* 0x000fe40000010000 */
[----:B------:R2:W-:Y:S06]  /*7870*/  BAR.ARV R8, 0x100 ;  /* 0x000400080000751d */ /* 0x0005ec0000002000 */
[----:B------:R-:W-:Y:S01]  /*7880*/  @!P1 SYNCS.ARRIVE.TRANS64.RED.A1T0 RZ, [R10+URZ], RZ ;  /* 0x000000ff0aff99a7 */ /* 0x000fe2000810043f */
[-C--:B0-----:R-:W-:Y:S01]  /*7890*/  FMUL.FTZ R24, R24, R5.reuse ;  /* 0x0000000518187220 */ /* 0x081fe20000410000 */
[----:B--2---:R-:W-:Y:S01]  /*78a0*/  IMAD.U32 R8, RZ, RZ, UR57 ;  /* 0x00000039ff087e24 */ /* 0x004fe2000f8e00ff */
[----:B------:R-:W-:Y:S01]  /*78b0*/  UMOV UR57, UR39 ;  /* 0x0000002700397c82 */ /* 0x000fe20008000000 */
[-C--:B------:R-:W-:Y:S01]  /*78c0*/  FMUL.FTZ R25, R25, R5.reuse ;  /* 0x0000000519197220 */ /* 0x080fe20000410000 */
[-C--:B------:R-:W-:Y:S01]  /*78d0*/  FMUL.FTZ R28, R28, R5.reuse ;  /* 0x000000051c1c7220 */ /* 0x080fe20000410000 */
[-C--:B------:R-:W-:Y:S01]  /*78e0*/  FMUL.FTZ R29, R29, R5.reuse ;  /* 0x000000051d1d7220 */ /* 0x080fe20000410000 */
[----:B------:R-:W-:Y:S01]  /*78f0*/  @!P1 LEA R8, R8, UR36, 0x3 ;  /* 0x0000002408089c11 */ /* 0x000fe2000f8e18ff */
[-C--:B------:R-:W-:Y:S01]  /*7900*/  FMUL.FTZ R32, R32, R5.reuse ;  /* 0x0000000520207220 */ /* 0x080fe20000410000 */
[-C--:B------:R-:W-:Y:S01]  /*7910*/  FMUL.FTZ R33, R33, R5.reuse ;  /* 0x0000000521217220 */ /* 0x080fe20000410000 */
[-C--:B------:R-:W-:Y:S01]  /*7920*/  FMUL.FTZ R36, R36, R5.reuse ;  /* 0x0000000524247220 */ /* 0x080fe20000410000 */
[----:B------:R-:W-:Y:S01]  /*7930*/  FMUL.FTZ R37, R37, R5 ;  /* 0x0000000525257220 */ /* 0x000fe20000410000 */
[----:B------:R-:W-:-:S02]  /*7940*/  @!P1 VIADD R8, R8, 0x31c60 ;  /* 0x00031c6008089836 */ /* 0x000fc40000000000 */
[-C--:B------:R-:W-:Y:S01]  /*7950*/  FMUL.FTZ R40, R40, R5.reuse ;  /* 0x0000000528287220 */ /* 0x080fe20000410000 */
[-C--:B------:R-:W-:Y:S01]  /*7960*/  FMUL.FTZ R41, R41, R5.reuse ;  /* 0x0000000529297220 */ /* 0x080fe20000410000 */
[-C--:B------:R-:W-:Y:S01]  /*7970*/  FMUL.FTZ R44, R44, R5.reuse ;  /* 0x000000052c2c7220 */ /* 0x080fe20000410000 */
[-C--:B------:R-:W-:Y:S01]  /*7980*/  FMUL.FTZ R45, R45, R5.reuse ;  /* 0x000000052d2d7220 */ /* 0x080fe20000410000 */
[----:B------:R-:W-:Y:S01]  /*7990*/  @!P1 PRMT R8, RZ, 0x654, R8 ;  /* 0x00000654ff089816 */ /* 0x000fe20000000008 */
[-C--:B------:R-:W-:Y:S01]  /*79a0*/  FMUL.FTZ R48, R48, R5.reuse ;  /* 0x0000000530307220 */ /* 0x080fe20000410000 */
[-C--:B------:R-:W-:Y:S01]  /*79b0*/  FMUL.FTZ R49, R49, R5.reuse ;  /* 0x0000000531317220 */ /* 0x080fe20000410000 */
[-C--:B------:R-:W-:Y:S01]  /*79c0*/  FMUL.FTZ R52, R52, R5.reuse ;  /* 0x0000000534347220 */ /* 0x080fe20000410000 */
[----:B------:R0:W-:Y:S01]  /*79d0*/  @!P1 SYNCS.ARRIVE.TRANS64.RED.A1T0 RZ, [R8+URZ], RZ ;  /* 0x000000ff08ff99a7 */ /* 0x0001e2000810043f */
[-C--:B------:R-:W-:Y:S01]  /*79e0*/  FMUL.FTZ R53, R53, R5.reuse ;  /* 0x0000000535357220 */ /* 0x080fe20000410000 */
[-C--:B------:R-:W-:Y:S01]  /*79f0*/  FMUL.FTZ R56, R56, R5.reuse ;  /* 0x0000000538387220 */ /* 0x080fe20000410000 */
[-C--:B------:R-:W-:Y:S01]  /*7a00*/  FMUL.FTZ R57, R57, R5.reuse ;  /* 0x0000000539397220 */ /* 0x080fe20000410000 */
[-C--:B------:R-:W-:Y:S01]  /*7a10*/  FMUL.FTZ R60, R60, R5.reuse ;  /* 0x000000053c3c7220 */ /* 0x080fe20000410000 */
[-C--:B------:R-:W-:Y:S01]  /*7a20*/  FMUL.FTZ R61, R61, R5.reuse ;  /* 0x000000053d3d7220 */ /* 0x080fe20000410000 */
[-C--:B------:R-:W-:Y:S01]  /*7a30*/  FMUL.FTZ R64, R64, R5.reuse ;  /* 0x0000000540407220 */ /* 0x080fe20000410000 */
[----:B------:R-:W-:Y:S01]  /*7a40*/  FMUL.FTZ R65, R65, R5 ;  /* 0x0000000541417220 */ /* 0x000fe20000410000 */
[----:B0-----:R-:W-:Y:S01]  /*7a50*/  FFMA.FTZ R8, R5, R7, R9 ;  /* 0x0000000705087223 */ /* 0x001fe20000010009 */
[----:B------:R-:W-:Y:S01]  /*7a60*/  FFMA.FTZ R7, R111, R3, -R128 ;  /* 0x000000036f077223 */ /* 0x000fe20000010880 */
[-C--:B------:R-:W-:Y:S01]  /*7a70*/  FMUL.FTZ R68, R68, R5.reuse ;  /* 0x0000000544447220 */ /* 0x080fe20000410000 */
[----:B------:R-:W-:Y:S01]  /*7a80*/  FMUL.FTZ R69, R69, R5 ;  /* 0x0000000545457220 */ /* 0x000fe20000410000 */
[C---:B----4-:R-:W-:Y:S01]  /*7a90*/  FADD.FTZ R111, R11.reuse, R8 ;  /* 0x000000080b6f7221 */ /* 0x050fe20000010000 */
[----:B------:R-:W-:Y:S01]  /*7aa0*/  F2FP.F16.F32.PACK_AB R8, R11, R9 ;  /* 0x000000090b08723e */ /* 0x000fe200000000ff */
[----:B---3--:R-:W-:Y:S01]  /*7ab0*/  FFMA.FTZ R9, R125, R6, R129 ;  /* 0x000000067d097223 */ /* 0x008fe20000010081 */
[-CC-:B------:R-:W-:Y:S01]  /*7ac0*/  FFMA.FTZ R6, R99, R3.reuse, -R128.reuse ;  /* 0x0000000363067223 */ /* 0x180fe20000010880 */
[----:B------:R-:W-:Y:S01]  /*7ad0*/  FADD.FTZ R10, R12, R111 ;  /* 0x0000006f0c0a7221 */ /* 0x000fe20000010000 */
[----:B------:R-:W-:Y:S01]  /*7ae0*/  FFMA.FTZ R99, R102, R3, -R128 ;  /* 0x0000000366637223 */ /* 0x000fe20000010880 */
[----:B------:R-:W0:Y:S01]  /*7af0*/  MUFU.EX2 R7, R7 ;  /* 0x0000000700077308 */ /* 0x000e220000000800 */
[----:B------:R-:W-:Y:S01]  /*7b00*/  FMUL.FTZ R26, R26, R125 ;  /* 0x0000007d1a1a7220 */ /* 0x000fe20000410000 */
[C---:B------:R-:W-:Y:S01]  /*7b10*/  FADD.FTZ R11, R13.reuse, R10 ;  /* 0x0000000a0d0b7221 */ /* 0x040fe20000010000 */
[----:B------:R-:W-:Y:S01]  /*7b20*/  F2FP.F16.F32.PACK_AB R10, R13, R12 ;  /* 0x0000000c0d0a723e */ /* 0x000fe200000000ff */
[C---:B-1----:R-:W-:Y:S01]  /*7b30*/  FADD.FTZ R13, R132.reuse, R9 ;  /* 0x00000009840d7221 */ /* 0x042fe20000010000 */
[----:B------:R-:W-:Y:S01]  /*7b40*/  F2FP.F16.F32.PACK_AB R9, R132, R129 ;  /* 0x000000818409723e */ /* 0x000fe200000000ff */
[-CC-:B------:R-:W-:Y:S01]  /*7b50*/  FFMA.FTZ R12, R91, R3.reuse, -R128.reuse ;  /* 0x000000035b0c7223 */ /* 0x180fe20000010880 */
[-CC-:B------:R-:W-:Y:S01]  /*7b60*/  FFMA.FTZ R91, R94, R3.reuse, -R128.reuse ;  /* 0x000000035e5b7223 */ /* 0x180fe20000010880 */
[----:B-----5:R-:W-:Y:S01]  /*7b70*/  FADD.FTZ R102, R136, R13 ;  /* 0x0000000d88667221 */ /* 0x020fe20000010000 */
[-CC-:B------:R-:W-:Y:S01]  /*7b80*/  FFMA.FTZ R13, R90, R3.reuse, -R128.reuse ;  /* 0x000000035a0d7223 */ /* 0x180fe20000010880 */
[----:B------:R-:W-:Y:S01]  /*7b90*/  FADD.FTZ R90, R14, R11 ;  /* 0x0000000b0e5a7221 */ /* 0x000fe20000010000 */
[----:B------:R-:W-:Y:S01]  /*7ba0*/  FFMA.FTZ R94, R83, R3, -R128 ;  /* 0x00000003535e7223 */ /* 0x000fe20000010880 */
[----:B------:R-:W-:Y:S01]  /*7bb0*/  FADD.FTZ R102, R137, R102 ;  /* 0x0000006689667221 */ /* 0x000fe20000010000 */
[----:B------:R-:W-:Y:S01]  /*7bc0*/  MUFU.EX2 R83, R13 ;  /* 0x0000000d00537308 */ /* 0x000fe20000000800 */
[----:B------:R-:W-:Y:S01]  /*7bd0*/  FADD.FTZ R111, R15, R90 ;  /* 0x0000005a0f6f7221 */ /* 0x000fe20000010000 */
[----:B------:R-:W-:Y:S01]  /*7be0*/  FMUL.FTZ R27, R27, R125 ;  /* 0x0000007d1b1b7220 */ /* 0x000fe20000410000 */
[----:B------:R-:W-:Y:S01]  /*7bf0*/  FADD.FTZ R11, R133, R102 ;  /* 0x00000066850b7221 */ /* 0x000fe20000010000 */
[-CC-:B------:R-:W-:Y:S01]  /*7c00*/  FFMA.FTZ R102, R95, R3.reuse, -R128.reuse ;  /* 0x000000035f667223 */ /* 0x180fe20000010880 */
[----:B------:R-:W-:Y:S01]  /*7c10*/  FADD.FTZ R110, R20, R111 ;  /* 0x0000006f146e7221 */ /* 0x000fe20000010000 */
[----:B------:R-:W-:Y:S01]  /*7c20*/  FFMA.FTZ R95, R82, R3, -R128 ;  /* 0x00000003525f7223 */ /* 0x000fe20000010880 */
[----:B------:R-:W-:Y:S01]  /*7c30*/  FADD.FTZ R90, R138, R11 ;  /* 0x0000000b8a5a7221 */ /* 0x000fe20000010000 */
[----:B------:R1:W-:Y:S01]  /*7c40*/  MUFU.EX2 R82, R103 ;  /* 0x0000006700527308 */ /* 0x0003e20000000800 */
[----:B------:R-:W-:Y:S01]  /*7c50*/  FADD.FTZ R111, R21, R110 ;  /* 0x0000006e156f7221 */ /* 0x000fe20000010000 */
[----:B------:R-:W-:Y:S01]  /*7c60*/  FMUL.FTZ R30, R30, R125 ;  /* 0x0000007d1e1e7220 */ /* 0x000fe20000410000 */
[----:B------:R-:W-:Y:S01]  /*7c70*/  FADD.FTZ R11, R131, R90 ;  /* 0x0000005a830b7221 */ /* 0x000fe20000010000 */
[----:B------:R-:W-:Y:S01]  /*7c80*/  FFMA.FTZ R90, R74, R3, -R128 ;  /* 0x000000034a5a7223 */ /* 0x000fe20000010880 */
[----:B------:R-:W-:Y:S01]  /*7c90*/  FADD.FTZ R110, R22, R111 ;  /* 0x0000006f166e7221 */ /* 0x000fe20000010000 */
[-C--:B------:R-:W-:Y:S01]  /*7ca0*/  FMUL.FTZ R31, R31, R125.reuse ;  /* 0x0000007d1f1f7220 */ /* 0x080fe20000410000 */
[----:B------:R-:W-:Y:S01]  /*7cb0*/  FADD.FTZ R129, R134, R11 ;  /* 0x0000000b86817221 */ /* 0x000fe20000010000 */
[----:B------:R-:W-:Y:S01]  /*7cc0*/  F2FP.F16.F32.PACK_AB R11, R137, R136 ;  /* 0x00000088890b723e */ /* 0x000fe200000000ff */
[----:B-1----:R-:W-:Y:S01]  /*7cd0*/  FADD.FTZ R103, R23, R110 ;  /* 0x0000006e17677221 */ /* 0x002fe20000010000 */
[----:B------:R1:W-:Y:S01]  /*7ce0*/  MUFU.EX2 R74, R12 ;  /* 0x0000000c004a7308 */ /* 0x0003e20000000800 */
[----:B------:R-:W-:Y:S01]  /*7cf0*/  FADD.FTZ R132, R130, R129 ;  /* 0x0000008182847221 */ /* 0x000fe20000010000 */
[-C--:B------:R-:W-:Y:S01]  /*7d00*/  FMUL.FTZ R34, R34, R125.reuse ;  /* 0x0000007d22227220 */ /* 0x080fe20000410000 */
[----:B------:R-:W-:Y:S01]  /*7d10*/  FADD.FTZ R110, R120, R103 ;  /* 0x00000067786e7221 */ /* 0x000fe20000010000 */
[----:B------:R2:W-:Y:S01]  /*7d20*/  STSM.16.M88.4 [R2+0x24300], R8 ;  /* 0x0243000802007844 */ /* 0x0005e20000000200 */
[----:B------:R-:W-:Y:S01]  /*7d30*/  FADD.FTZ R111, R123, R132 ;  /* 0x000000847b6f7221 */ /* 0x000fe20000010000 */
[-C--:B------:R-:W-:Y:S01]  /*7d40*/  FMUL.FTZ R35, R35, R125.reuse ;  /* 0x0000007d23237220 */ /* 0x080fe20000410000 */
[----:B------:R-:W-:Y:S01]  /*7d50*/  FADD.FTZ R13, R121, R110 ;  /* 0x0000006e790d7221 */ /* 0x000fe20000010000 */
[----:B------:R-:W3:Y:S01]  /*7d60*/  MUFU.EX2 R6, R6 ;  /* 0x0000000600067308 */ /* 0x000ee20000000800 */
[----:B------:R-:W-:Y:S01]  /*7d70*/  FADD.FTZ R111, R122, R111 ;  /* 0x0000006f7a6f7221 */ /* 0x000fe20000010000 */
[-C--:B------:R-:W-:Y:S01]  /*7d80*/  FMUL.FTZ R38, R38, R125.reuse ;  /* 0x0000007d26267220 */ /* 0x080fe20000410000 */
[----:B------:R-:W-:Y:S01]  /*7d90*/  FADD.FTZ R110, R112, R13 ;  /* 0x0000000d706e7221 */ /* 0x000fe20000010000 */
[----:B------:R-:W-:Y:S01]  /*7da0*/  F2FP.F16.F32.PACK_AB R112, R113, R112 ;  /* 0x000000707170723e */ /* 0x000fe200000000ff */
[----:B------:R-:W-:Y:S01]  /*7db0*/  FADD.FTZ R111, R126, R111 ;  /* 0x0000006f7e6f7221 */ /* 0x000fe20000010000 */
[-C--:B------:R-:W-:Y:S01]  /*7dc0*/  FMUL.FTZ R39, R39, R125.reuse ;  /* 0x0000007d27277220 */ /* 0x080fe20000410000 */
[----:B------:R-:W-:Y:S01]  /*7dd0*/  FADD.FTZ R13, R113, R110 ;  /* 0x0000006e710d7221 */ /* 0x000fe20000010000 */
[----:B------:R-:W4:Y:S01]  /*7de0*/  MUFU.EX2 R99, R99 ;  /* 0x0000006300637308 */ /* 0x000f220000000800 */
[----:B-1----:R-:W-:Y:S01]  /*7df0*/  FADD.FTZ R12, R114, R111 ;  /* 0x0000006f720c7221 */ /* 0x002fe20000010000 */
[----:B------:R-:W-:Y:S01]  /*7e00*/  F2FP.F16.F32.PACK_AB R113, R127, R114 ;  /* 0x000000727f71723e */ /* 0x000fe200000000ff */
[----:B------:R-:W-:Y:S01]  /*7e10*/  FMUL.FTZ R42, R42, R125 ;  /* 0x0000007d2a2a7220 */ /* 0x000fe20000410000 */
[----:B--2---:R-:W-:Y:S01]  /*7e20*/  F2FP.F16.F32.PACK_AB R8, R15, R14 ;  /* 0x0000000e0f08723e */ /* 0x004fe200000000ff */
[----:B------:R-:W-:Y:S01]  /*7e30*/  FADD.FTZ R14, R116, R13 ;  /* 0x0000000d740e7221 */ /* 0x000fe20000010000 */
[----:B------:R-:W-:Y:S01]  /*7e40*/  F2FP.F16.F32.PACK_AB R10, R21, R20 ;  /* 0x00000014150a723e */ /* 0x000fe200000000ff */
[----:B------:R-:W-:Y:S01]  /*7e50*/  FADD.FTZ R12, R127, R12 ;  /* 0x0000000c7f0c7221 */ /* 0x000fe20000010000 */
[----:B------:R-:W-:Y:S01]  /*7e60*/  F2FP.F16.F32.PACK_AB R9, R138, R133 ;  /* 0x000000858a09723e */ /* 0x000fe200000000ff */
[----:B------:R-:W-:Y:S01]  /*7e70*/  FADD.FTZ R21, R117, R14 ;  /* 0x0000000e75157221 */ /* 0x000fe20000010000 */
[----:B------:R-:W-:Y:S01]  /*7e80*/  F2FP.F16.F32.PACK_AB R11, R134, R131 ;  /* 0x00000083860b723e */ /* 0x000fe200000000ff */
[----:B------:R-:W-:Y:S01]  /*7e90*/  FADD.FTZ R15, R115, R12 ;  /* 0x0000000c730f7221 */ /* 0x000fe20000010000 */
[----:B------:R-:W-:Y:S01]  /*7ea0*/  F2FP.F16.F32.PACK_AB R12, R23, R22 ;  /* 0x00000016170c723e */ /* 0x000fe200000000ff */
[----:B------:R-:W-:Y:S01]  /*7eb0*/  FADD.FTZ R20, R104, R21 ;  /* 0x0000001568147221 */ /* 0x000fe20000010000 */
[----:B------:R-:W1:Y:S01]  /*7ec0*/  MUFU.EX2 R91, R91 ;  /* 0x0000005b005b7308 */ /* 0x000e620000000800 */
[----:B------:R-:W-:Y:S01]  /*7ed0*/  FADD.FTZ R15, R118, R15 ;  /* 0x0000000f760f7221 */ /* 0x000fe20000010000 */
[----:B------:R2:W-:Y:S01]  /*7ee0*/  STSM.16.M88.4 [R2+0x25b00], R8 ;  /* 0x025b000802007844 */ /* 0x0005e20000000200 */
[----:B------:R-:W-:Y:S01]  /*7ef0*/  FADD.FTZ R21, R105, R20 ;  /* 0x0000001469157221 */ /* 0x000fe20000010000 */
[----:B------:R-:W-:Y:S01]  /*7f00*/  F2FP.F16.F32.PACK_AB R13, R123, R130 ;  /* 0x000000827b0d723e */ /* 0x000fe200000000ff */
[----:B------:R-:W-:Y:S01]  /*7f10*/  FADD.FTZ R22, R106, R15 ;  /* 0x0000000f6a167221 */ /* 0x000fe20000010000 */
[----:B------:R-:W-:Y:S01]  /*7f20*/  F2FP.F16.F32.PACK_AB R14, R121, R120 ;  /* 0x00000078790e723e */ /* 0x000fe200000000ff */
[----:B------:R-:W-:Y:S01]  /*7f30*/  FADD.FTZ R20, R108, R21 ;  /* 0x000000156c147221 */ /* 0x000fe20000010000 */
[----:B------:R-:W5:Y:S01]  /*7f40*/  MUFU.EX2 R102, R102 ;  /* 0x0000006600667308 */ /* 0x000f620000000800 */
[----:B------:R-:W-:Y:S01]  /*7f50*/  FADD.FTZ R22, R119, R22 ;  /* 0x0000001677167221 */ /* 0x000fe20000010000 */
[----:B------:R-:W-:Y:S01]  /*7f60*/  F2FP.F16.F32.PACK_AB R15, R126, R122 ;  /* 0x0000007a7e0f723e */ /* 0x000fe200000000ff */
[----:B------:R-:W-:Y:S01]  /*7f70*/  FADD.FTZ R21, R109, R20 ;  /* 0x000000146d157221 */ /* 0x000fe20000010000 */
[----:B------:R-:W-:Y:S01]  /*7f80*/  F2FP.F16.F32.PACK_AB R104, R105, R104 ;  /* 0x000000686968723e */ /* 0x000fe200000000ff */
[----:B------:R-:W-:Y:S01]  /*7f90*/  FADD.FTZ R22, R107, R22 ;  /* 0x000000166b167221 */ /* 0x000fe20000010000 */
[C---:B0-----:R-:W-:Y:S01]  /*7fa0*/  F2FP.F16.F32.PACK_AB R107, R7.reuse, R107 ;  /* 0x0000006b076b723e */ /* 0x041fe200000000ff */
[----:B------:R-:W-:Y:S01]  /*7fb0*/  FADD.FTZ R20, R96, R21 ;  /* 0x0000001560147221 */ /* 0x000fe20000010000 */
[----:B------:R-:W-:Y:S01]  /*7fc0*/  MUFU.EX2 R95, R95 ;  /* 0x0000005f005f7308 */ /* 0x000fe20000000800 */
[----:B------:R-:W-:Y:S01]  /*7fd0*/  FADD.FTZ R23, R7, R22 ;  /* 0x0000001607177221 */ /* 0x000fe20000010000 */
[C---:B------:R-:W-:Y:S01]  /*7fe0*/  F2FP.F16.F32.PACK_AB R96, R97.reuse, R96 ;  /* 0x000000606160723e */ /* 0x040fe200000000ff */
[----:B------:R-:W-:Y:S01]  /*7ff0*/  FADD.FTZ R21, R97, R20 ;  /* 0x0000001461157221 */ /* 0x000fe20000010000 */
[----:B---3--:R-:W-:Y:S01]  /*8000*/  F2FP.F16.F32.PACK_AB R97, R6, R98 ;  /* 0x000000620661723e */ /* 0x008fe200000000ff */
[----:B------:R-:W-:Y:S01]  /*8010*/  FADD.FTZ R23, R98, R23 ;  /* 0x0000001762177221 */ /* 0x000fe20000010000 */
[----:B------:R0:W-:Y:S01]  /*8020*/  STSM.16.M88.4 [R2+0x27300], R12 ;  /* 0x0273000c02007844 */ /* 0x0001e20000000200 */
[----:B------:R-:W-:Y:S01]  /*8030*/  FADD.FTZ R22, R100, R21 ;  /* 0x0000001564167221 */ /* 0x000fe20000010000 */
[----:B------:R-:W3:Y:S01]  /*8040*/  MUFU.EX2 R94, R94 ;  /* 0x0000005e005e7308 */ /* 0x000ee20000000800 */
[----:B------:R-:W-:Y:S01]  /*8050*/  FADD.FTZ R20, R6, R23 ;  /* 0x0000001706147221 */ /* 0x000fe20000010000 */
[----:B------:R-:W-:Y:S01]  /*8060*/  F2FP.F16.F32.PACK_AB R114, R117, R116 ;  /* 0x000000747572723e */ /* 0x000fe200000000ff */
[----:B--2---:R-:W-:Y:S01]  /*8070*/  FADD.FTZ R9, R101, R22 ;  /* 0x0000001665097221 */ /* 0x004fe20000010000 */
[----:B------:R-:W-:Y:S01]  /*8080*/  F2FP.F16.F32.PACK_AB R115, R118, R115 ;  /* 0x000000737673723e */ /* 0x000fe200000000ff */
[----:B----4-:R-:W-:Y:S01]  /*8090*/  FADD.FTZ R21, R99, R20 ;  /* 0x0000001463157221 */ /* 0x010fe20000010000 */
[----:B------:R-:W-:Y:S01]  /*80a0*/  F2FP.F16.F32.PACK_AB R105, R119, R106 ;  /* 0x0000006a7769723e */ /* 0x000fe200000000ff */
[----:B------:R-:W-:Y:S01]  /*80b0*/  FADD.FTZ R10, R88, R9 ;  /* 0x00000009580a7221 */ /* 0x000fe20000010000 */
[----:B------:R-:W-:Y:S01]  /*80c0*/  F2FP.F16.F32.PACK_AB R106, R109, R108 ;  /* 0x0000006c6d6a723e */ /* 0x000fe200000000ff */
[C---:B------:R-:W-:Y:S01]  /*80d0*/  FADD.FTZ R8, R82.reuse, R21 ;  /* 0x0000001552087221 */ /* 0x040fe20000010000 */
[----:B------:R-:W-:Y:S01]  /*80e0*/  F2FP.F16.F32.PACK_AB R98, R101, R100 ;  /* 0x000000646562723e */ /* 0x000fe200000000ff */
[----:B------:R-:W-:Y:S01]  /*80f0*/  FADD.FTZ R9, R89, R10 ;  /* 0x0000000a59097221 */ /* 0x000fe20000010000 */
[----:B------:R-:W-:Y:S01]  /*8100*/  F2FP.F16.F32.PACK_AB R99, R82, R99 ;  /* 0x000000635263723e */ /* 0x000fe200000000ff */
[----:B------:R-:W-:Y:S01]  /*8110*/  FADD.FTZ R7, R83, R8 ;  /* 0x0000000853077221 */ /* 0x000fe20000010000 */
[----:B0-----:R0:W2:Y:S01]  /*8120*/  MUFU.EX2 R12, R90 ;  /* 0x0000005a000c7308 */ /* 0x0010a20000000800 */
[----:B------:R-:W-:Y:S01]  /*8130*/  FADD.FTZ R8, R92, R9 ;  /* 0x000000095c087221 */ /* 0x000fe20000010000 */
[----:B------:R-:W-:Y:S01]  /*8140*/  F2FP.F16.F32.PACK_AB R88, R89, R88 ;  /* 0x000000585958723e */ /* 0x000fe200000000ff */
[C---:B------:R-:W-:Y:S01]  /*8150*/  FADD.FTZ R6, R74.reuse, R7 ;  /* 0x000000074a067221 */ /* 0x040fe20000010000 */
[----:B------:R-:W-:Y:S01]  /*8160*/  F2FP.F16.F32.PACK_AB R89, R74, R83 ;  /* 0x000000534a59723e */ /* 0x000fe200000000ff */
[----:B------:R-:W-:Y:S01]  /*8170*/  FADD.FTZ R9, R93, R8 ;  /* 0x000000085d097221 */ /* 0x000fe20000010000 */
[----:B------:R-:W-:Y:S01]  /*8180*/  F2FP.F16.F32.PACK_AB R82, R85, R84 ;  /* 0x000000545552723e */ /* 0x000fe200000000ff */
[----:B-1----:R-:W-:Y:S01]  /*8190*/  FADD.FTZ R7, R91, R6 ;  /* 0x000000065b077221 */ /* 0x002fe20000010000 */
[----:B-----5:R-:W-:Y:S01]  /*81a0*/  F2FP.F16.F32.PACK_AB R91, R102, R91 ;  /* 0x0000005b665b723e */ /* 0x020fe200000000ff */
[----:B------:R-:W-:Y:S01]  /*81b0*/  FADD.FTZ R8, R80, R9 ;  /* 0x0000000950087221 */ /* 0x000fe20000010000 */
[----:B0-----:R-:W-:Y:S01]  /*81c0*/  F2FP.F16.F32.PACK_AB R90, R93, R92 ;  /* 0x0000005c5d5a723e */ /* 0x001fe200000000ff */
[----:B------:R-:W-:Y:S01]  /*81d0*/  FADD.FTZ R6, R102, R7 ;  /* 0x0000000766067221 */ /* 0x000fe20000010000 */
[C---:B------:R-:W-:Y:S01]  /*81e0*/  F2FP.F16.F32.PACK_AB R80, R81.reuse, R80 ;  /* 0x000000505150723e */ /* 0x040fe200000000ff */
[----:B------:R-:W-:Y:S01]  /*81f0*/  FADD.FTZ R9, R81, R8 ;  /* 0x0000000851097221 */ /* 0x000fe20000010000 */
[----:B---3--:R-:W-:Y:S01]  /*8200*/  F2FP.F16.F32.PACK_AB R81, R94, R95 ;  /* 0x0000005f5e51723e */ /* 0x008fe200000000ff */
[----:B------:R-:W-:Y:S01]  /*8210*/  FADD.FTZ R7, R95, R6 ;  /* 0x000000065f077221 */ /* 0x000fe20000010000 */
[----:B------:R-:W-:Y:S01]  /*8220*/  F2FP.F16.F32.PACK_AB R83, R87, R86 ;  /* 0x000000565753723e */ /* 0x000fe200000000ff */
[----:B------:R-:W-:Y:S01]  /*8230*/  FADD.FTZ R6, R84, R9 ;  /* 0x0000000954067221 */ /* 0x000fe20000010000 */
[----:B------:R-:W-:Y:S01]  /*8240*/  STSM.16.M88.4 [R2+0x28b00], R112 ;  /* 0x028b007002007844 */ /* 0x000fe20000000200 */
[----:B------:R-:W-:Y:S01]  /*8250*/  F2FP.F16.F32.PACK_AB R8, R124, R72 ;  /* 0x000000487c08723e */ /* 0x000fe200000000ff */
[----:B------:R-:W-:Y:S01]  /*8260*/  FADD.FTZ R7, R94, R7 ;  /* 0x000000075e077221 */ /* 0x000fe20000010000 */
[----:B------:R-:W-:Y:S01]  /*8270*/  FADD.FTZ R9, R85, R6 ;  /* 0x0000000655097221 */ /* 0x000fe20000010000 */
[----:B------:R-:W-:Y:S01]  /*8280*/  F2FP.F16.F32.PACK_AB R10, R77, R76 ;  /* 0x0000004c4d0a723e */ /* 0x000fe200000000ff */
[----:B------:R-:W-:Y:S01]  /*8290*/  STSM.16.M88.4 [R2+0x2a300], R104 ;  /* 0x02a3006802007844 */ /* 0x000fe20000000200 */
[----:B------:R-:W-:Y:S01]  /*82a0*/  F2FP.F16.F32.PACK_AB R11, R79, R78 ;  /* 0x0000004e4f0b723e */ /* 0x000fe200000000ff */
[----:B------:R-:W-:Y:S01]  /*82b0*/  FADD.FTZ R9, R72, R9 ;  /* 0x0000000948097221 */ /* 0x000fe20000010000 */
[----:B------:R-:W-:Y:S01]  /*82c0*/  FADD.FTZ R7, R86, R7 ;  /* 0x0000000756077221 */ /* 0x000fe20000010000 */
[----:B------:R-:W-:Y:S01]  /*82d0*/  STSM.16.M88.4 [R2+0x2bb00], R96 ;  /* 0x02bb006002007844 */ /* 0x000fe20000000200 */
[-C--:B------:R-:W-:Y:S01]  /*82e0*/  FMUL.FTZ R43, R43, R125.reuse ;  /* 0x0000007d2b2b7220 */ /* 0x080fe20000410000 */
[----:B------:R-:W-:Y:S01]  /*82f0*/  FADD.FTZ R13, R124, R9 ;  /* 0x000000097c0d7221 */ /* 0x000fe20000010000 */
[----:B--2---:R-:W-:Y:S01]  /*8300*/  F2FP.F16.F32.PACK_AB R9, R75, R12 ;  /* 0x0000000c4b09723e */ /* 0x004fe200000000ff */
[----:B------:R-:W-:Y:S01]  /*8310*/  STSM.16.M88.4 [R2+0x2d300], R88 ;  /* 0x02d3005802007844 */ /* 0x000fe20000000200 */
[----:B------:R-:W-:Y:S01]  /*8320*/  FADD.FTZ R7, R87, R7 ;  /* 0x0000000757077221 */ /* 0x000fe20000010000 */
[----:B------:R-:W-:Y:S01]  /*8330*/  FADD.FTZ R76, R76, R13 ;  /* 0x0000000d4c4c7221 */ /* 0x000fe20000010000 */
[-C--:B------:R-:W-:Y:S01]  /*8340*/  FMUL.FTZ R46, R46, R125.reuse ;  /* 0x0000007d2e2e7220 */ /* 0x080fe20000410000 */
[----:B------:R-:W-:Y:S01]  /*8350*/  STSM.16.M88.4 [R2+0x2eb00], R80 ;  /* 0x02eb005002007844 */ /* 0x000fe20000000200 */
[----:B------:R-:W-:Y:S01]  /*8360*/  FADD.FTZ R7, R12, R7 ;  /* 0x000000070c077221 */ /* 0x000fe20000010000 */
[-C--:B------:R-:W-:Y:S01]  /*8370*/  FMUL.FTZ R47, R47, R125.reuse ;  /* 0x0000007d2f2f7220 */ /* 0x080fe20000410000 */
[-C--:B------:R-:W-:Y:S01]  /*8380*/  FMUL.FTZ R50, R50, R125.reuse ;  /* 0x0000007d32327220 */ /* 0x080fe20000410000 */
[----:B------:R0:W-:Y:S01]  /*8390*/  STSM.16.M88.4 [R2+0x30300], R8 ;  /* 0x0303000802007844 */ /* 0x0001e20000000200 */
[----:B------:R-:W-:Y:S01]  /*83a0*/  FADD.FTZ R7, R75, R7 ;  /* 0x000000074b077221 */ /* 0x000fe20000010000 */
[-C--:B------:R-:W-:Y:S01]  /*83b0*/  FMUL.FTZ R51, R51, R125.reuse ;  /* 0x0000007d33337220 */ /* 0x080fe20000410000 */
[-C--:B------:R-:W-:Y:S01]  /*83c0*/  FMUL.FTZ R54, R54, R125.reuse ;  /* 0x0000007d36367220 */ /* 0x080fe20000410000 */
[----:B------:R-:W-:Y:S01]  /*83d0*/  @!PT LDS RZ, [RZ] ;  /* 0x00000000fffff984 */ /* 0x000fe20000000800 */
[----:B------:R-:W-:Y:S01]  /*83e0*/  @!PT LDS RZ, [RZ] ;  /* 0x00000000fffff984 */ /* 0x000fe20000000800 */
[----:B------:R-:W-:Y:S01]  /*83f0*/  @!PT LDS RZ, [RZ] ;  /* 0x00000000fffff984 */ /* 0x000fe20000000800 */
[----:B------:R-:W-:Y:S01]  /*8400*/  @!PT LDS RZ, [RZ] ;  /* 0x00000000fffff984 */ /* 0x000fe20000000800 */
[----:B------:R1:W-:Y:S06]  /*8410*/  MEMBAR.ALL.CTA ;  /* 0x0000000000007992 */ /* 0x0003ec0000008000 */
[----:B-1----:R-:W1:Y:S01]  /*8420*/  FENCE.VIEW.ASYNC.S ;  /* 0x00000000000073c6 */ /* 0x002e620000000000 */
[----:B------:R-:W-:Y:S01]  /*8430*/  FADD.FTZ R6, R78, R7 ;  /* 0x000000074e067221 */ /* 0x000fe20000010000 */
[----:B------:R-:W-:Y:S01]  /*8440*/  FADD.FTZ R7, R77, R76 ;  /* 0x0000004c4d077221 */ /* 0x000fe20000010000 */
[-C--:B------:R-:W-:Y:S01]  /*8450*/  FMUL.FTZ R55, R55, R125.reuse ;  /* 0x0000007d37377220 */ /* 0x080fe20000410000 */
[-C--:B------:R-:W-:Y:S01]  /*8460*/  FMUL.FTZ R58, R58, R125.reuse ;  /* 0x0000007d3a3a7220 */ /* 0x080fe20000410000 */
[----:B------:R-:W-:Y:S01]  /*8470*/  FADD.FTZ R6, R79, R6 ;  /* 0x000000064f067221 */ /* 0x000fe20000010000 */
[-C--:B------:R-:W-:Y:S01]  /*8480*/  FMUL.FTZ R59, R59, R125.reuse ;  /* 0x0000007d3b3b7220 */ /* 0x080fe20000410000 */
[-C--:B------:R-:W-:Y:S01]  /*8490*/  FMUL.FTZ R62, R62, R125.reuse ;  /* 0x0000007d3e3e7220 */ /* 0x080fe20000410000 */
[-C--:B------:R-:W-:Y:S01]  /*84a0*/  FMUL.FTZ R63, R63, R125.reuse ;  /* 0x0000007d3f3f7220 */ /* 0x080fe20000410000 */
[-C--:B------:R-:W-:Y:S01]  /*84b0*/  FMUL.FTZ R66, R66, R125.reuse ;  /* 0x0000007d42427220 */ /* 0x080fe20000410000 */
[-C--:B------:R-:W-:Y:S01]  /*84c0*/  FMUL.FTZ R67, R67, R125.reuse ;  /* 0x0000007d43437220 */ /* 0x080fe20000410000 */
[-C--:B------:R-:W-:Y:S01]  /*84d0*/  FMUL.FTZ R70, R70, R125.reuse ;  /* 0x0000007d46467220 */ /* 0x080fe20000410000 */
[----:B------:R-:W-:Y:S01]  /*84e0*/  FMUL.FTZ R71, R71, R125 ;  /* 0x0000007d47477220 */ /* 0x000fe20000410000 */
[----:B0-----:R-:W-:-:S02]  /*84f0*/  IMAD.MOV.U32 R9, RZ, RZ, R16 ;  /* 0x000000ffff097224 */ /* 0x001fc400078e0010 */
[----:B------:R-:W-:Y:S02]  /*8500*/  IMAD.MOV.U32 R8, RZ, RZ, R73 ;  /* 0x000000ffff087224 */ /* 0x000fe400078e0049 */
[----:B------:R-:W-:Y:S01]  /*8510*/  IMAD.MOV.U32 R5, RZ, RZ, R0 ;  /* 0x000000ffff057224 */ /* 0x000fe200078e0000 */
[----:B-1----:R-:W-:Y:S01]  /*8520*/  NOP ;  /* 0x0000000000007918 */ /* 0x002fe20000000000 */
[----:B------:R-:W-:Y:S05]  /*8530*/  @P2 BRA `(.L_x_142) ;  /* 0xffffffc8003c2947 */ /* 0x000fea000383ffff */
.L_x_133:
[----:B------:R-:W-:Y:S06]  /*8540*/  BAR.ARV 0x8, 0x1a0 ;  /* 0x0206800000007b1d */ /* 0x000fec0000002000 */
[----:B------:R-:W-:Y:S05]  /*8550*/  @!P0 BRA `(.L_x_143) ;  /* 0x0000000000048947 */ /* 0x000fea0003800000 */
[----:B------:R-:W-:Y:S01]  /*8560*/  BPT.TRAP 0x1 ;  /* 0x000000040000795c */ /* 0x000fe20000300000 */
.L_x_143:
[----:B------:R-:W-:Y:S01]  /*8570*/  ULEA UR9, UR39, UR36, 0x3 ;  /* 0x0000002427097291 */ /* 0x000fe2000f8e183f */
[----:B------:R-:W-:-:S08]  /*8580*/  SHF.L.U32 R4, R16, 0x1f, RZ ;  /* 0x0000001f10047819 */ /* 0x000fd000000006ff */
[----:B------:R1:W2:Y:S01]  /*8590*/  SYNCS.PHASECHK.TRANS64.TRYWAIT P2, [UR9+0x31c50], R4 ;  /* 0x031c5004ff0075a7 */ /* 0x0002a20008040149 */
[----:B------:R-:W-:Y:S05]  /*85a0*/  @!P0 BRA `(.L_x_144) ;  /* 0x0000000000048947 */ /* 0x000fea0003800000 */
[----:B------:R-:W-:Y:S01]  /*85b0*/  BPT.TRAP 0x1 ;  /* 0x000000040000795c */ /* 0x000fe20000300000 */
.L_x_144:
[----:B--2---:R-:W-:Y:S05]  /*85c0*/  @P2 BRA `(.L_x_145) ;  /* 0x0000000000082947 */ /* 0x004fea0003800000 */
[----:B------:R-:W2:Y:S02]  /*85d0*/  SYNCS.PHASECHK.TRANS64.TRYWAIT P0, [UR9+0x31c50], R4 ;  /* 0x031c5004ff0075a7 */ /* 0x000ea40008000149 */
[----:B--2---:R-:W-:Y:S05]  /*85e0*/  @!P0 BRA `(.L_x_146) ;  /* 0x0000006400e08947 */ /* 0x004fea0003800000 */
.L_x_145:
[----:B------:R-:W-:Y:S01]  /*85f0*/  UIADD3 UR36, UR36, 0x200, URZ ;  /* 0x0000020024247890 */ /* 0x000fe2000fffe03f */
[----:B------:R-:W-:Y:S01]  /*8600*/  WARPGROUP.ARRIVE ;  /* 0x00000000000079c5 */ /* 0x000fe20000000000 */
[----:B------:R-:W-:Y:S01]  /*8610*/  ULOP3.LUT UR37, UR37, 0x10000, URZ, 0xfc, !UPT ;  /* 0x0001000025257892 */ /* 0x000fe2000f8efc3f */
[----:B-12---:R-:W1:Y:S01]  /*8620*/  SHFL.BFLY PT, R4, R7, 0x2, 0x1f ;  /* 0x0c401f0007047f89 */ /* 0x006e6200000e0000 */
[----:B------:R-:W-:Y:S01]  /*8630*/  USHF.R.U32.HI UR36, URZ, 0x4, UR36 ;  /* 0x000000043f247899 */ /* 0x000fe20008011624 */
[----:B------:R-:W-:Y:S01]  /*8640*/  IMAD.MOV.U32 R20, RZ, RZ, -0x800000 ;  /* 0xff800000ff147424 */ /* 0x000fe200078e00ff */
[----:B------:R-:W-:Y:S01]  /*8650*/  UMOV UR5, 0xc0000010 ;  /* 0xc000001000057882 */ /* 0x000fe20000000000 */
[----:B------:R-:W-:Y:S01]  /*8660*/  UMOV UR7, 0x80000020 ;  /* 0x8000002000077882 */ /* 0x000fe20000000000 */
[----:B------:R-:W-:Y:S01]  /*8670*/  ULOP3.LUT UR36, UR36, 0x3fff, URZ, 0xc0, !UPT ;  /* 0x00003fff24247892 */ /* 0x000fe2000f8ec03f */
[----:B------:R-:W2:Y:S01]  /*8680*/  SHFL.BFLY PT, R5, R6, 0x2, 0x1f ;  /* 0x0c401f0006057f89 */ /* 0x000ea200000e0000 */
[----:B------:R-:W-:Y:S01]  /*8690*/  UMOV UR4, UR37 ;  /* 0x0000002500047c82 */ /* 0x000fe20008000000 */
[----:B------:R-:W-:Y:S01]  /*86a0*/  IMAD.MOV.U32 R21, RZ, RZ, -0x800000 ;  /* 0xff800000ff157424 */ /* 0x000fe200078e00ff */
[----:B------:R-:W-:Y:S01]  /*86b0*/  ULOP3.LUT UR8, UR36, 0x2400000, URZ, 0xfc, !UPT ;  /* 0x0240000024087892 */ /* 0x000fe2000f8efc3f */
[----:B------:R-:W-:-:S03]  /*86c0*/  VIADD R149, R149, 0x1 ;  /* 0x0000000195957836 */ /* 0x000fc60000000000 */
[----:B------:R-:W-:Y:S02]  /*86d0*/  UIMAD UR8, UR39, 0x6c0, UR8 ;  /* 0x000006c0270878a4 */ /* 0x000fe4000f8e0208 */
[----:B------:R-:W-:-:S04]  /*86e0*/  UIADD3 UR39, UR39, 0x1, URZ ;  /* 0x0000000127277890 */ /* 0x000fc8000fffe03f */
[----:B------:R-:W-:Y:S01]  /*86f0*/  UISETP.NE.AND UP0, UPT, UR39, 0x2, UPT ;  /* 0x000000022700788c */ /* 0x000fe2000bf05270 */
[----:B------:R-:W-:Y:S02]  /*8700*/  UMOV UR6, UR8 ;  /* 0x0000000800067c82 */ /* 0x000fe40008000000 */
[----:B------:R-:W-:Y:S01]  /*8710*/  HGMMA.64x96x16.F32 R24, gdesc[UR4].tnspB, R24, gsb0 ;  /* 0x41600000041879f0 */ /* 0x000fe20008000818 */
[----:B------:R-:W-:Y:S01]  /*8720*/  UIADD3 UR4, UR37, 0x180, URZ ;  /* 0x0000018025047890 */ /* 0x000fe2000fffe03f */
[----:B-1----:R-:W-:Y:S01]  /*8730*/  FADD.FTZ R4, R4, R7 ;  /* 0x0000000704047221 */ /* 0x002fe20000010000 */
[----:B------:R-:W-:Y:S01]  /*8740*/  UIADD3 UR6, UR8, 0x40, URZ ;  /* 0x0000004008067890 */ /* 0x000fe2000fffe03f */
[----:B------:R-:W-:Y:S01]  /*8750*/  UMOV UR5, 0xc0000010 ;  /* 0xc000001000057882 */ /* 0x000fe20000000000 */
[----:B------:R-:W-:Y:S01]  /*8760*/  UMOV UR7, 0x80000020 ;  /* 0x8000002000077882 */ /* 0x000fe20000000000 */
[----:B--2---:R-:W-:Y:S01]  /*8770*/  FADD.FTZ R8, R5, R6 ;  /* 0x0000000605087221 */ /* 0x004fe20000010000 */
[----:B------:R-:W-:Y:S01]  /*8780*/  USEL UR39, UR39, URZ, UP0 ;  /* 0x0000003f27277287 */ /* 0x000fe20008000000 */
[----:B------:R-:W1:Y:S04]  /*8790*/  SHFL.BFLY PT, R5, R4, 0x1, 0x1f ;  /* 0x0c201f0004057f89 */ /* 0x000e6800000e0000 */
[----:B------:R-:W0:Y:S01]  /*87a0*/  SHFL.BFLY PT, R9, R8, 0x1, 0x1f ;  /* 0x0c201f0008097f89 */ /* 0x000e2200000e0000 */
[----:B-1----:R-:W-:Y:S01]  /*87b0*/  FADD.FTZ R11, R4, R5 ;  /* 0x00000005040b7221 */ /* 0x002fe20000010000 */
[----:B------:R-:W-:-:S02]  /*87c0*/  IMAD.U32 R4, RZ, RZ, UR9 ;  /* 0x00000009ff047e24 */ /* 0x000fc4000f8e00ff */
[----:B------:R-:W-:Y:S02]  /*87d0*/  IMAD.MOV.U32 R5, RZ, RZ, RZ ;  /* 0x000000ffff057224 */ /* 0x000fe400078e00ff */
[----:B0-----:R-:W-:Y:S01]  /*87e0*/  FADD.FTZ R12, R8, R9 ;  /* 0x00000009080c7221 */ /* 0x001fe20000010000 */
[----:B------:R-:W-:Y:S01]  /*87f0*/  FSETP.NE.FTZ.AND P0, PT, R11, RZ, PT ;  /* 0x000000ff0b00720b */ /* 0x000fe20003f15000 */
[----:B------:R-:W-:-:S03]  /*8800*/  IMAD.MOV.U32 R9, RZ, RZ, RZ ;  /* 0x000000ffff097224 */ /* 0x000fc600078e00ff */
[----:B------:R-:W-:-:S09]  /*8810*/  FSETP.NE.FTZ.AND P2, PT, R12, RZ, PT ;  /* 0x000000ff0c00720b */ /* 0x000fd20003f55000 */
[C---:B------:R-:W-:Y:S01]  /*8820*/  @P0 FMUL.FTZ R7, R3.reuse, 0.69314718246459960938 ;  /* 0x3f31721803070820 */ /* 0x040fe20000410000 */
[----:B------:R-:W0:Y:S03]  /*8830*/  @P0 MUFU.LG2 R6, R11 ;  /* 0x0000000b00060308 */ /* 0x000e260000000c00 */
[----:B------:R-:W-:Y:S01]  /*8840*/  @P2 FMUL.FTZ R13, R3, 0.69314718246459960938 ;  /* 0x3f317218030d2820 */ /* 0x000fe20000410000 */
[----:B------:R-:W-:-:S04]  /*8850*/  @!P1 VIADD R3, R4, 0x31c60 ;  /* 0x00031c6004039836 */ /* 0x000fc80000000000 */
[----:B------:R-:W1:Y:S01]  /*8860*/  @P2 MUFU.LG2 R10, R12 ;  /* 0x0000000c000a2308 */ /* 0x000e620000000c00 */
[----:B------:R-:W-:-:S07]  /*8870*/  @!P1 PRMT R4, RZ, 0x654, R3 ;  /* 0x00000654ff049816 */ /* 0x000fce0000000003 */
[----:B------:R-:W2:Y:S01]  /*8880*/  @P0 MUFU.RCP R5, R11 ;  /* 0x0000000b00050308 */ /* 0x000ea20000001000 */
[----:B0-----:R-:W-:-:S04]  /*8890*/  @P0 FMUL.FTZ R6, R6, 0.69314718246459960938 ;  /* 0x3f31721806060820 */ /* 0x001fc80000410000 */
[----:B------:R-:W-:Y:S01]  /*88a0*/  @P0 FFMA.FTZ R21, R7, R0, R6 ;  /* 0x0000000007150223 */ /* 0x000fe20000010006 */
[----:B------:R-:W-:Y:S02]  /*88b0*/  PLOP3.LUT P0, PT, PT, PT, PT, 0x8, 0x0 ;  /* 0x000000000000781c */ /* 0x000fe40003f0e170 */
[----:B------:R-:W0:Y:S01]  /*88c0*/  @P2 MUFU.RCP R9, R12 ;  /* 0x0000000c00092308 */ /* 0x000e220000001000 */
[----:B-1----:R-:W-:-:S04]  /*88d0*/  @P2 FMUL.FTZ R10, R10, 0.69314718246459960938 ;  /* 0x3f3172180a0a2820 */ /* 0x002fc80000410000 */
[----:B------:R-:W-:Y:S01]  /*88e0*/  @P2 FFMA.FTZ R20, R13, R73, R10 ;  /* 0x000000490d142223 */ /* 0x000fe2000001000a */
        /* <DEDUP_REMOVED lines=52> */
[----:B------:R-:W-:-:S06]  /*8c30*/  USEL UR4, URZ, 0x1, UP0 ;  /* 0x000000013f047887 */ /* 0x000fcc0008000000 */
[----:B------:R-:W-:Y:S01]  /*8c40*/  LOP3.LUT R16, R16, UR4, RZ, 0x3c, !PT ;  /* 0x0000000410107c12 */ /* 0x000fe2000f8e3cff */
[----:B------:R-:W-:Y:S02]  /*8c50*/  WARPGROUP.DEPBAR.LE gsb0, 0x0 ;  /* 0x00008000000079c5 */ /* 0x000fe40000010000 */
[----:B------:R1:W-:Y:S01]  /*8c60*/  @!P1 SYNCS.ARRIVE.TRANS64.RED.A1T0 RZ, [R4+URZ], RZ ;  /* 0x000000ff04ff99a7 */ /* 0x0003e2000810043f */
        /* <DEDUP_REMOVED lines=20> */
[-C--:B0-----:R-:W-:Y:S01]  /*8db0*/  FMUL.FTZ R78, R34, R9.reuse ;  /* 0x00000009224e7220 */ /* 0x081fe20000410000 */
        /* <DEDUP_REMOVED lines=9> */
[-C--:B------:R-:W-:Y:S01]  /*8e50*/  FMUL.FTZ R80, R25, R5.reuse ;  /* 0x0000000519507220 */ /* 0x080fe20000410000 */
[-C--:B------:R-:W-:Y:S01]  /*8e60*/  FMUL.FTZ R81, R28, R5.reuse ;  /* 0x000000051c517220 */ /* 0x080fe20000410000 */
[-C--:B------:R-:W-:Y:S01]  /*8e70*/  FMUL.FTZ R6, R29, R5.reuse ;  /* 0x000000051d067220 */ /* 0x080fe20000410000 */
[----:B------:R-:W-:Y:S01]  /*8e80*/  FMUL.FTZ R14, R32, R5 ;  /* 0x00000005200e7220 */ /* 0x000fe20000410000 */
        /* <DEDUP_REMOVED lines=13> */
[----:B-1----:R-:W-:-:S07]  /*8f60*/  FMUL.FTZ R39, R71, R9 ;  /* 0x0000000947277220 */ /* 0x002fce0000410000 */
.L_x_126:
[----:B------:R-:W0:Y:S08]  /*8f70*/  S2UR UR4, SR_CgaCtaId ;  /* 0x00000000000479c3 */ /* 0x000e300000008800 */
[----:B------:R-:W-:Y:S06]  /*8f80*/  BAR.SYNC.DEFER_BLOCKING 0x5, 0x1a0 ;  /* 0x0146800000007b1d */ /* 0x000fec0000010000 */
[----:B------:R-:W-:Y:S01]  /*8f90*/  UMOV UR36, 0x400 ;  /* 0x0000040000247882 */ /* 0x000fe20000000000 */
[----:B------:R-:W-:Y:S01]  /*8fa0*/  BSSY B0, `(.L_x_147) ;  /* 0x0000166000007945 */ /* 0x000fe20003800000 */
[----:B0-----:R-:W-:-:S09]  /*8fb0*/  ULEA UR36, UR4, UR36, 0x18 ;  /* 0x0000002404247291 */ /* 0x001fd2000f8ec03f */
[----:B------:R-:W0:Y:S01]  /*8fc0*/  LDS.128 R28, [UR36+0x31cd0] ;  /* 0x031cd024ff1c7984 */ /* 0x000e220008000c00 */
[----:B------:R-:W-:Y:S06]  /*8fd0*/  BAR.ARV 0x4, 0x1a0 ;  /* 0x0106800000007b1d */ /* 0x000fec0000002000 */
[----:B------:R-:W-:Y:S05]  /*8fe0*/  @P0 BRA `(.L_x_148) ;  /* 0x0000000c00a40947 */ /* 0x000fea0003800000 */
[----:B------:R-:W1:Y:S08]  /*8ff0*/  S2UR UR6, SR_SWINHI ;  /* 0x00000000000679c3 */ /* 0x000e700000002f00 */
[----:B------:R-:W-:Y:S01]  /*9000*/  BAR.SYNC.DEFER_BLOCKING 0x1, 0x180 ;  /* 0x0046000000007b1d */ /* 0x000fe20000010000 */
[----:B------:R-:W-:Y:S02]  /*9010*/  F2FP.F16.F32.PACK_AB R7, R7, R8 ;  /* 0x000000080707723e */ /* 0x000fe400000000ff */
[----:B------:R-:W-:-:S02]  /*9020*/  F2FP.F16.F32.PACK_AB R6, R6, R81 ;  /* 0x000000510606723e */ /* 0x000fc400000000ff */
[----:B------:R-:W-:Y:S02]  /*9030*/  F2FP.F16.F32.PACK_AB R36, R45, R36 ;  /* 0x000000242d24723e */ /* 0x000fe400000000ff */
[----:B------:R-:W-:Y:S01]  /*9040*/  F2FP.F16.F32.PACK_AB R39, R39, R34 ;  /* 0x000000222727723e */ /* 0x000fe200000000ff */
[----:B------:R-:W-:Y:S01]  /*9050*/  UMOV UR4, UR36 ;  /* 0x0000002400047c82 */ /* 0x000fe20008000000 */
[----:B-1----:R-:W-:Y:S01]  /*9060*/  UMOV UR5, UR6 ;  /* 0x0000000600057c82 */ /* 0x002fe20008000000 */
[----:B------:R-:W-:Y:S02]  /*9070*/  IMAD.U32 R22, RZ, RZ, UR4 ;  /* 0x00000004ff167e24 */ /* 0x000fe4000f8e00ff */
[----:B------:R-:W-:Y:S01]  /*9080*/  IMAD.U32 R23, RZ, RZ, UR5 ;  /* 0x00000005ff177e24 */ /* 0x000fe2000f8e00ff */
[----:B------:R-:W-:Y:S01]  /*9090*/  ULDC.64 UR4, c[0x0][0xbe0] ;  /* 0x0002f80000047ab9 */ /* 0x000fe20000000a00 */
[----:B------:R-:W-:-:S03]  /*90a0*/  IMAD.WIDE R4, R154, 0x2, R22 ;  /* 0x000000029a047825 */ /* 0x000fc600078e0216 */
[C---:B------:R-:W-:Y:S02]  /*90b0*/  LOP3.LUT R25, R4.reuse, 0x180, RZ, 0xc0, !PT ;  /* 0x0000018004197812 */ /* 0x040fe400078ec0ff */
[C---:B------:R-:W-:Y:S02]  /*90c0*/  IADD3 R55, P4, R4.reuse, 0x20, RZ ;  /* 0x0000002004377810 */ /* 0x040fe40007f9e0ff */
[----:B------:R-:W-:Y:S02]  /*90d0*/  SHF.R.U64 R25, R25, 0x3, RZ ;  /* 0x0000000319197819 */ /* 0x000fe400000012ff */
[C---:B------:R-:W-:Y:S01]  /*90e0*/  IADD3 R59, P3, R4.reuse, 0x3000, RZ ;  /* 0x00003000043b7810 */ /* 0x040fe20007f7e0ff */
[--C-:B------:R-:W-:Y:S01]  /*90f0*/  IMAD.X R11, RZ, RZ, R5.reuse, P4 ;  /* 0x000000ffff0b7224 */ /* 0x100fe200020e0605 */
[C---:B------:R-:W-:Y:S02]  /*9100*/  IADD3 R63, P2, R4.reuse, 0x3020, RZ ;  /* 0x00003020043f7810 */ /* 0x040fe40007f5e0ff */
[C---:B------:R-:W-:Y:S01]  /*9110*/  IADD3 R67, P1, R4.reuse, 0x6000, RZ ;  /* 0x0000600004437810 */ /* 0x040fe20007f3e0ff */
[--C-:B------:R-:W-:Y:S01]  /*9120*/  IMAD.X R13, RZ, RZ, R5.reuse, P3 ;  /* 0x000000ffff0d7224 */ /* 0x100fe200018e0605 */
[----:B------:R-:W-:Y:S01]  /*9130*/  IADD3 R71, P0, R4, 0x6020, RZ ;  /* 0x0000602004477810 */ /* 0x000fe20007f1e0ff */
[--C-:B------:R-:W-:Y:S01]  /*9140*/  IMAD.X R9, RZ, RZ, R5.reuse, P2 ;  /* 0x000000ffff097224 */ /* 0x100fe200010e0605 */
[----:B------:R-:W-:Y:S01]  /*9150*/  LOP3.LUT R4, R25, R4, RZ, 0x3c, !PT ;  /* 0x0000000419047212 */ /* 0x000fe200078e3cff */
[--C-:B------:R-:W-:Y:S01]  /*9160*/  IMAD.X R25, RZ, RZ, R5.reuse, P1 ;  /* 0x000000ffff197224 */ /* 0x100fe200008e0605 */
[----:B------:R-:W-:Y:S01]  /*9170*/  LOP3.LUT R26, R67, 0x180, RZ, 0xc0, !PT ;  /* 0x00000180431a7812 */ /* 0x000fe200078ec0ff */
[----:B------:R-:W-:Y:S01]  /*9180*/  IMAD.X R27, RZ, RZ, R5, P0 ;  /* 0x000000ffff1b7224 */ /* 0x000fe200000e0605 */
[----:B0-----:R-:W-:-:S02]  /*9190*/  MOV R28, R4 ;  /* 0x00000004001c7202 */ /* 0x001fc40000000f00 */
[----:B------:R-:W-:Y:S02]  /*91a0*/  F2FP.F16.F32.PACK_AB R5, R24, R33 ;  /* 0x000000211805723e */ /* 0x000fe400000000ff */
[----:B------:R-:W-:Y:S02]  /*91b0*/  LOP3.LUT R24, R63, 0x180, RZ, 0xc0, !PT ;  /* 0x000001803f187812 */ /* 0x000fe400078ec0ff */
[----:B------:R-:W-:Y:S02]  /*91c0*/  LOP3.LUT R32, R71, 0x180, RZ, 0xc0, !PT ;  /* 0x0000018047207812 */ /* 0x000fe400078ec0ff */
[----:B------:R-:W-:Y:S02]  /*91d0*/  SHF.R.U64 R24, R24, 0x3, RZ ;  /* 0x0000000318187819 */ /* 0x000fe400000012ff */
[----:B------:R-:W-:Y:S02]  /*91e0*/  SHF.R.U64 R26, R26, 0x3, RZ ;  /* 0x000000031a1a7819 */ /* 0x000fe400000012ff */
[----:B------:R-:W-:-:S02]  /*91f0*/  SHF.R.U64 R32, R32, 0x3, RZ ;  /* 0x0000000320207819 */ /* 0x000fc400000012ff */
[----:B------:R-:W-:Y:S02]  /*9200*/  LOP3.LUT R8, R24, R63, RZ, 0x3c, !PT ;  /* 0x0000003f18087212 */ /* 0x000fe400078e3cff */
[----:B------:R-:W-:Y:S02]  /*9210*/  LOP3.LUT R24, R26, R67, RZ, 0x3c, !PT ;  /* 0x000000431a187212 */ /* 0x000fe400078e3cff */
[----:B------:R-:W-:Y:S02]  /*9220*/  LOP3.LUT R26, R32, R71, RZ, 0x3c, !PT ;  /* 0x00000047201a7212 */ /* 0x000fe400078e3cff */
[----:B------:R-:W0:Y:S01]  /*9230*/  LDC.64 R32, c[0x0][0xbd8] ;  /* 0x0002f600ff207b82 */ /* 0x000e220000000a00 */
[----:B------:R-:W-:Y:S02]  /*9240*/  LOP3.LUT R10, R55, 0x180, RZ, 0xc0, !PT ;  /* 0x00000180370a7812 */ /* 0x000fe400078ec0ff */
[----:B------:R-:W-:Y:S02]  /*9250*/  LOP3.LUT R12, R59, 0x180, RZ, 0xc0, !PT ;  /* 0x000001803b0c7812 */ /* 0x000fe400078ec0ff */
[----:B------:R-:W-:-:S02]  /*9260*/  SHF.R.U64 R10, R10, 0x3, RZ ;  /* 0x000000030a0a7819 */ /* 0x000fc400000012ff */
[----:B------:R-:W-:Y:S02]  /*9270*/  SHF.R.U64 R12, R12, 0x3, RZ ;  /* 0x000000030c0c7819 */ /* 0x000fe400000012ff */
[----:B------:R-:W-:Y:S02]  /*9280*/  LOP3.LUT R10, R10, R55, RZ, 0x3c, !PT ;  /* 0x000000370a0a7212 */ /* 0x000fe400078e3cff */
[----:B------:R-:W-:Y:S02]  /*9290*/  LOP3.LUT R12, R12, R59, RZ, 0x3c, !PT ;  /* 0x0000003b0c0c7212 */ /* 0x000fe400078e3cff */
[----:B------:R-:W-:Y:S02]  /*92a0*/  F2FP.F16.F32.PACK_AB R4, R80, R83 ;  /* 0x000000535004723e */ /* 0x000fe400000000ff */
[----:B------:R-:W-:Y:S02]  /*92b0*/  MOV R59, R10 ;  /* 0x0000000a003b7202 */ /* 0x000fe40000000f00 */
[----:B------:R-:W-:Y:S01]  /*92c0*/  MOV R55, R8 ;  /* 0x0000000800377202 */ /* 0x000fe20000000f00 */
[----:B------:R1:W-:Y:S01]  /*92d0*/  STSM.16.M88.4 [R28], R4 ;  /* 0x000000041c007844 */ /* 0x0003e20000000200 */
[----:B------:R-:W-:-:S02]  /*92e0*/  F2FP.F16.F32.PACK_AB R8, R75, R14 ;  /* 0x0000000e4b08723e */ /* 0x000fc400000000ff */
[----:B------:R-:W-:Y:S02]  /*92f0*/  F2FP.F16.F32.PACK_AB R9, R69, R78 ;  /* 0x0000004e4509723e */ /* 0x000fe400000000ff */
[----:B------:R-:W-:Y:S02]  /*9300*/  F2FP.F16.F32.PACK_AB R10, R77, R74 ;  /* 0x0000004a4d0a723e */ /* 0x000fe400000000ff */
[----:B------:R-:W-:Y:S02]  /*9310*/  F2FP.F16.F32.PACK_AB R11, R65, R68 ;  /* 0x00000044410b723e */ /* 0x000fe400000000ff */
[----:B------:R-:W-:Y:S02]  /*9320*/  MOV R58, R12 ;  /* 0x0000000c003a7202 */ /* 0x000fe40000000f00 */
[----:B------:R-:W-:Y:S01]  /*9330*/  F2FP.F16.F32.PACK_AB R14, R76, R15 ;  /* 0x0000000f4c0e723e */ /* 0x000fe200000000ff */
[----:B------:R2:W-:Y:S01]  /*9340*/  STSM.16.M88.4 [R59], R8 ;  /* 0x000000083b007844 */ /* 0x0005e20000000200 */
[----:B------:R-:W-:-:S02]  /*9350*/  F2FP.F16.F32.PACK_AB R12, R79, R72 ;  /* 0x000000484f0c723e */ /* 0x000fc400000000ff */
[----:B------:R-:W-:Y:S02]  /*9360*/  F2FP.F16.F32.PACK_AB R13, R61, R64 ;  /* 0x000000403d0d723e */ /* 0x000fe400000000ff */
[----:B------:R-:W-:Y:S02]  /*9370*/  F2FP.F16.F32.PACK_AB R15, R57, R60 ;  /* 0x0000003c390f723e */ /* 0x000fe400000000ff */
[----:B-1----:R-:W-:Y:S02]  /*9380*/  MOV R28, R26 ;  /* 0x0000001a001c7202 */ /* 0x002fe40000000f00 */
[----:B0-----:R-:W-:Y:S01]  /*9390*/  ISETP.NE.U32.AND P0, PT, R32, RZ, PT ;  /* 0x000000ff2000720c */ /* 0x001fe20003f05070 */
[----:B------:R-:W-:Y:S01]  /*93a0*/  STSM.16.M88.4 [R58], R12 ;  /* 0x0000000c3a007844 */ /* 0x000fe20000000200 */
[----:B------:R-:W-:Y:S02]  /*93b0*/  MOV R54, R24 ;  /* 0x0000001800367202 */ /* 0x000fe40000000f00 */
[----:B------:R-:W-:-:S02]  /*93c0*/  F2FP.F16.F32.PACK_AB R4, R73, R44 ;  /* 0x0000002c4904723e */ /* 0x000fc400000000ff */
[----:B------:R-:W-:Y:S01]  /*93d0*/  F2FP.F16.F32.PACK_AB R5, R53, R56 ;  /* 0x000000383505723e */ /* 0x000fe200000000ff */
[C---:B--2---:R-:W-:Y:S01]  /*93e0*/  IMAD.SHL.U32 R9, R145.reuse, 0x4, RZ ;  /* 0x0000000491097824 */ /* 0x044fe200078e00ff */
[----:B------:R-:W-:Y:S02]  /*93f0*/  F2FP.F16.F32.PACK_AB R6, R52, R41 ;  /* 0x000000293406723e */ /* 0x000fe400000000ff */
[----:B------:R-:W-:Y:S02]  /*9400*/  F2FP.F16.F32.PACK_AB R7, R50, R51 ;  /* 0x000000333207723e */ /* 0x000fe400000000ff */
[----:B------:R-:W-:Y:S02]  /*9410*/  F2FP.F16.F32.PACK_AB R26, R48, R37 ;  /* 0x00000025301a723e */ /* 0x000fe400000000ff */
[----:B------:R-:W-:Y:S01]  /*9420*/  SHF.L.U64.HI R10, R145, 0x2, R148 ;  /* 0x00000002910a7819 */ /* 0x000fe20000010294 */
[----:B------:R-:W-:Y:S01]  /*9430*/  STSM.16.M88.4 [R55], R4 ;  /* 0x0000000437007844 */ /* 0x000fe20000000200 */
[----:B------:R-:W-:-:S02]  /*9440*/  IADD3 R32, P1, R9, R32, RZ ;  /* 0x0000002009207210 */ /* 0x000fc40007f3e0ff */
[----:B------:R-:W-:Y:S01]  /*9450*/  F2FP.F16.F32.PACK_AB R24, R49, R40 ;  /* 0x000000283118723e */ /* 0x000fe200000000ff */
[----:B------:R-:W-:Y:S01]  /*9460*/  IMAD.MOV.U32 R40, RZ, RZ, RZ ;  /* 0x000000ffff287224 */ /* 0x000fe200078e00ff */
[----:B------:R-:W-:Y:S02]  /*9470*/  F2FP.F16.F32.PACK_AB R25, R46, R47 ;  /* 0x0000002f2e19723e */ /* 0x000fe400000000ff */
[----:B------:R-:W-:Y:S02]  /*9480*/  F2FP.F16.F32.PACK_AB R27, R42, R43 ;  /* 0x0000002b2a1b723e */ /* 0x000fe400000000ff */
[----:B------:R-:W-:Y:S02]  /*9490*/  F2FP.F16.F32.PACK_AB R37, R35, R38 ;  /* 0x000000262325723e */ /* 0x000fe400000000ff */
[----:B------:R-:W-:Y:S01]  /*94a0*/  F2FP.F16.F32.PACK_AB R38, R3, R0 ;  /* 0x000000000326723e */ /* 0x000fe200000000ff */
[----:B------:R-:W-:Y:S01]  /*94b0*/  STSM.16.M88.4 [R54], R24 ;  /* 0x0000001836007844 */ /* 0x000fe20000000200 */
[----:B------:R-:W-:Y:S01]  /*94c0*/  ISETP.NE.AND.EX P0, PT, R33, RZ, PT, P0 ;  /* 0x000000ff2100720c */ /* 0x000fe20003f05300 */
[----:B------:R-:W-:Y:S01]  /*94d0*/  IMAD.X R33, R10, 0x1, R33, P1 ;  /* 0x000000010a217824 */ /* 0x000fe200008e0621 */
[----:B------:R-:W-:Y:S01]  /*94e0*/  ISETP.NE.U32.AND P1, PT, RZ, UR4, PT ;  /* 0x00000004ff007c0c */ /* 0x000fe2000bf25070 */
[----:B------:R0:W-:Y:S01]  /*94f0*/  STSM.16.M88.4 [R28], R36 ;  /* 0x000000241c007844 */ /* 0x0001e20000000200 */
[----:B------:R-:W1:Y:S08]  /*9500*/  LDC R0, c[0x0][0xa88] ;  /* 0x0002a200ff007b82 */ /* 0x000e700000000800 */
[----:B------:R-:W-:Y:S01]  /*9510*/  BAR.SYNC.DEFER_BLOCKING 0x1, 0x180 ;  /* 0x0046000000007b1d */ /* 0x000fe20000010000 */
[----:B------:R-:W-:-:S13]  /*9520*/  ISETP.NE.AND.EX P1, PT, RZ, UR5, PT, P1 ;  /* 0x00000005ff007c0c */ /* 0x000fda000bf25310 */
[----:B------:R-:W-:-:S04]  /*9530*/  @P1 IADD3 R8, P2, R9, UR4, RZ ;  /* 0x0000000409081c10 */ /* 0x000fc8000ff5e0ff */
[----:B------:R-:W-:Y:S01]  /*9540*/  @P1 IADD3.X R9, R10, UR5, RZ, P2, !PT ;  /* 0x000000050a091c10 */ /* 0x000fe200097fe4ff */
[----:B------:R2:W5:Y:S01]  /*9550*/  @P0 LDG.E R40, desc[UR58][R32.64] ;  /* 0x0000003a20280981 */ /* 0x000562000c1e1900 */
[----:B------:R-:W-:Y:S01]  /*9560*/  IMAD R3, R18, 0x20, R17 ;  /* 0x0000002012037824 */ /* 0x000fe200078e0211 */
[----:B0-----:R-:W-:Y:S02]  /*9570*/  SHF.R.S32.HI R28, RZ, 0x1f, R146 ;  /* 0x0000001fff1c7819 */ /* 0x001fe40000011492 */
[----:B-1----:R2:W5:Y:S01]  /*9580*/  @P1 LDG.E R0, desc[UR58][R8.64] ;  /* 0x0000003a08001981 */ /* 0x002562000c1e1900 */
[----:B------:R-:W-:Y:S01]  /*9590*/  IMAD.WIDE R22, R3, 0x2, R22 ;  /* 0x0000000203167825 */ /* 0x000fe200078e0216 */
[----:B------:R-:W-:Y:S06]  /*95a0*/  @P1 BRA `(.L_x_149) ;  /* 0x0000000000101947 */ /* 0x000fec0003800000 */
[----:B------:R-:W-:Y:S05]  /*95b0*/  @!P0 BRA `(.L_x_149) ;  /* 0x00000000000c8947 */ /* 0x000fea0003800000 */
[----:B------:R-:W3:Y:S04]  /*95c0*/  LDG.E R3, desc[UR58][R32.64] ;  /* 0x0000003a20037981 */ /* 0x000ee8000c1e1900 */
[----:B-----5:R-:W3:Y:S02]  /*95d0*/  LDG.E R0, desc[UR58][R32.64+0x4] ;  /* 0x0000043a20007981 */ /* 0x020ee4000c1e1900 */
[----:B---3--:R-:W-:-:S07]  /*95e0*/  IMAD.IADD R0, R0, 0x1, -R3 ;  /* 0x0000000100007824 */ /* 0x008fce00078e0a03 */
.L_x_149:
[----:B------:R-:W-:Y:S01]  /*95f0*/  ULDC.64 UR4, c[0x0][0xb70] ;  /* 0x0002dc0000047ab9 */ /* 0x000fe20000000a00 */
[--C-:B-----5:R-:W-:Y:S01]  /*9600*/  SHF.R.S32.HI R41, RZ, 0x1f, R40.reuse ;  /* 0x0000001fff297819 */ /* 0x120fe20000011428 */
[----:B------:R-:W-:Y:S01]  /*9610*/  IMAD R3, R28, UR4, RZ ;  /* 0x000000041c037c24 */ /* 0x000fe2000f8e02ff */
[----:B------:R-:W-:Y:S01]  /*9620*/  IADD3 R7, P1, R22, 0x1800, RZ ;  /* 0x0000180016077810 */ /* 0x000fe20007f3e0ff */
[----:B--2---:R-:W-:Y:S01]  /*9630*/  IMAD R9, R147, 0xc0, R153 ;  /* 0x000000c093097824 */ /* 0x004fe200078e0299 */
[----:B------:R-:W-:Y:S01]  /*9640*/  SEL R148, R148, RZ, !P0 ;  /* 0x000000ff94947207 */ /* 0x000fe20004000000 */
[C---:B------:R-:W-:Y:S01]  /*9650*/  IMAD R3, R146.reuse, UR5, R3 ;  /* 0x0000000592037c24 */ /* 0x040fe2000f8e0203 */
[----:B------:R-:W-:Y:S01]  /*9660*/  LOP3.LUT R6, R7, 0x180, RZ, 0xc0, !PT ;  /* 0x0000018007067812 */ /* 0x000fe200078ec0ff */
[----:B------:R-:W-:Y:S01]  /*9670*/  IMAD.WIDE.U32 R4, R146, UR4, R40 ;  /* 0x0000000492047c25 */ /* 0x000fe2000f8e0028 */
[----:B------:R-:W-:Y:S01]  /*9680*/  SEL R145, R145, RZ, !P0 ;  /* 0x000000ff91917207 */ /* 0x000fe20004000000 */
[----:B------:R-:W-:Y:S01]  /*9690*/  ULDC.64 UR4, c[0x0][0xb78] ;  /* 0x0002de0000047ab9 */ /* 0x000fe20000000a00 */
[----:B------:R-:W-:Y:S01]  /*96a0*/  SHF.R.U64 R6, R6, 0x3, RZ ;  /* 0x0000000306067819 */ /* 0x000fe200000012ff */
[----:B------:R-:W-:Y:S01]  /*96b0*/  IMAD.IADD R5, R5, 0x1, R3 ;  /* 0x0000000105057824 */ /* 0x000fe200078e0203 */
[----:B------:R-:W-:Y:S01]  /*96c0*/  LOP3.LUT P0, RZ, R150, 0x3, RZ, 0xc0, !PT ;  /* 0x0000000396ff7812 */ /* 0x000fe2000780c0ff */
[----:B------:R-:W-:Y:S01]  /*96d0*/  IMAD R3, R148, UR4, RZ ;  /* 0x0000000494037c24 */ /* 0x000fe2000f8e02ff */
[----:B------:R-:W-:Y:S01]  /*96e0*/  LOP3.LUT R6, R6, R7, RZ, 0x3c, !PT ;  /* 0x0000000706067212 */ /* 0x000fe200078e3cff */
[C---:B------:R-:W-:Y:S01]  /*96f0*/  IMAD.WIDE.U32 R4, R145.reuse, UR4, R4 ;  /* 0x0000000491047c25 */ /* 0x040fe2000f8e0004 */
[C---:B------:R-:W-:Y:S01]  /*9700*/  IADD3 R25, P4, R22.reuse, 0x3000, RZ ;  /* 0x0000300016197810 */ /* 0x040fe20007f9e0ff */
[----:B------:R-:W-:Y:S01]  /*9710*/  ULDC.64 UR6, c[0x0][0xae0] ;  /* 0x0002b80000067ab9 */ /* 0x000fe20000000a00 */
[----:B------:R-:W-:Y:S01]  /*9720*/  IADD3 R13, P3, R22, 0x4800, RZ ;  /* 0x00004800160d7810 */ /* 0x000fe20007f7e0ff */
[----:B------:R-:W-:Y:S01]  /*9730*/  IMAD R7, R145, UR5, R3 ;  /* 0x0000000591077c24 */ /* 0x000fe2000f8e0203 */
[----:B------:R-:W-:Y:S01]  /*9740*/  SHF.R.S32.HI R3, RZ, 0x1f, R9 ;  /* 0x0000001fff037819 */ /* 0x000fe20000011409 */
[----:B------:R-:W-:Y:S01]  /*9750*/  ULDC.64 UR4, c[0x0][0xb40] ;  /* 0x0002d00000047ab9 */ /* 0x000fe20000000a00 */
[----:B------:R-:W-:-:S02]  /*9760*/  IADD3 R4, P5, R9, R4, RZ ;  /* 0x0000000409047210 */ /* 0x000fc40007fbe0ff */
[----:B------:R-:W-:Y:S02]  /*9770*/  IADD3 R37, P2, R22, 0x6000, RZ ;  /* 0x0000600016257810 */ /* 0x000fe40007f5e0ff */
[----:B------:R-:W-:Y:S01]  /*9780*/  IADD3.X R7, R3, R5, R7, P5, !PT ;  /* 0x0000000503077210 */ /* 0x000fe20002ffe407 */
[C---:B------:R-:W-:Y:S01]  /*9790*/  VIADD R3, R9.reuse, 0x8 ;  /* 0x0000000809037836 */ /* 0x040fe20000000000 */
[C---:B------:R-:W-:Y:S02]  /*97a0*/  LEA R44, P6, R4.reuse, UR4, 0x2 ;  /* 0x00000004042c7c11 */ /* 0x040fe4000f8c10ff */
[----:B------:R-:W-:Y:S02]  /*97b0*/  ISETP.GE.OR P5, PT, R9, R0, P0 ;  /* 0x000000000900720c */ /* 0x000fe400007a6670 */
[----:B------:R-:W-:Y:S01]  /*97c0*/  LEA.HI.X R45, R4, UR5, R7, 0x2, P6 ;  /* 0x00000005042d7c11 */ /* 0x000fe2000b0f1407 */
[----:B------:R-:W-:Y:S01]  /*97d0*/  IMAD.X R7, RZ, RZ, R23, P1 ;  /* 0x000000ffff077224 */ /* 0x000fe200008e0617 */
[----:B------:R-:W-:Y:S01]  /*97e0*/  IADD3 R4, P6, R22, 0x7800, RZ ;  /* 0x0000780016047810 */ /* 0x000fe20007fde0ff */
[----:B------:R-:W-:Y:S01]  /*97f0*/  ULDC.64 UR4, c[0x0][0xaa0] ;  /* 0x0002a80000047ab9 */ /* 0x000fe20000000a00 */
[----:B------:R-:W-:-:S02]  /*9800*/  LOP3.LUT R24, R25, 0x180, RZ, 0xc0, !PT ;  /* 0x0000018019187812 */ /* 0x000fc400078ec0ff */
[----:B------:R-:W-:Y:S01]  /*9810*/  LOP3.LUT R12, R13, 0x180, RZ, 0xc0, !PT ;  /* 0x000001800d0c7812 */ /* 0x000fe200078ec0ff */
[----:B------:R-:W-:Y:S01]  /*9820*/  IMAD.X R33, RZ, RZ, R23, P6 ;  /* 0x000000ffff217224 */ /* 0x000fe200030e0617 */
[----:B------:R-:W-:Y:S02]  /*9830*/  LOP3.LUT R36, R37, 0x180, RZ, 0xc0, !PT ;  /* 0x0000018025247812 */ /* 0x000fe400078ec0ff */
[----:B------:R-:W-:Y:S01]  /*9840*/  ISETP.GE.OR P0, PT, R3, R0, P0 ;  /* 0x000000000300720c */ /* 0x000fe20000706670 */
[----:B------:R-:W-:Y:S01]  /*9850*/  @!P5 STG.E desc[UR58][R44.64], R21 ;  /* 0x000000152c00d986 */ /* 0x000fe2000c10193a */
[----:B------:R-:W-:Y:S02]  /*9860*/  LOP3.LUT R3, R4, 0x180, RZ, 0xc0, !PT ;  /* 0x0000018004037812 */ /* 0x000fe400078ec0ff */
[----:B------:R-:W-:Y:S02]  /*9870*/  LOP3.LUT R5, R22, 0x180, RZ, 0xc0, !PT ;  /* 0x0000018016057812 */ /* 0x000fe400078ec0ff */
[----:B------:R-:W-:-:S02]  /*9880*/  SHF.R.U64 R24, R24, 0x3, RZ ;  /* 0x0000000318187819 */ /* 0x000fc400000012ff */
[----:B------:R-:W-:Y:S02]  /*9890*/  SHF.R.U64 R12, R12, 0x3, RZ ;  /* 0x000000030c0c7819 */ /* 0x000fe400000012ff */
[----:B------:R-:W-:Y:S02]  /*98a0*/  SHF.R.U64 R36, R36, 0x3, RZ ;  /* 0x0000000324247819 */ /* 0x000fe400000012ff */
[----:B------:R-:W-:Y:S01]  /*98b0*/  SHF.R.U64 R3, R3, 0x3, RZ ;  /* 0x0000000303037819 */ /* 0x000fe200000012ff */
[----:B------:R0:W-:Y:S01]  /*98c0*/  @!P0 STG.E desc[UR58][R44.64+0x20], R20 ;  /* 0x000020142c008986 */ /* 0x0001e2000c10193a */
[----:B------:R-:W-:Y:S02]  /*98d0*/  SHF.R.U64 R5, R5, 0x3, RZ ;  /* 0x0000000305057819 */ /* 0x000fe400000012ff */
[----:B------:R-:W-:Y:S01]  /*98e0*/  LOP3.LUT R24, R24, R25, RZ, 0x3c, !PT ;  /* 0x0000001918187212 */ /* 0x000fe200078e3cff */
[--C-:B------:R-:W-:Y:S01]  /*98f0*/  IMAD.X R25, RZ, RZ, R23.reuse, P4 ;  /* 0x000000ffff197224 */ /* 0x100fe200020e0617 */
[----:B------:R-:W-:Y:S01]  /*9900*/  LOP3.LUT R12, R12, R13, RZ, 0x3c, !PT ;  /* 0x0000000d0c0c7212 */ /* 0x000fe200078e3cff */
[--C-:B------:R-:W-:Y:S01]  /*9910*/  IMAD.X R13, RZ, RZ, R23.reuse, P3 ;  /* 0x000000ffff0d7224 */ /* 0x100fe200018e0617 */
[----:B------:R-:W-:Y:S01]  /*9920*/  LOP3.LUT R36, R36, R37, RZ, 0x3c, !PT ;  /* 0x0000002524247212 */ /* 0x000fe200078e3cff */
[----:B------:R-:W-:Y:S01]  /*9930*/  IMAD.X R37, RZ, RZ, R23, P2 ;  /* 0x000000ffff257224 */ /* 0x000fe200010e0617 */
[----:B------:R-:W-:Y:S01]  /*9940*/  LOP3.LUT R32, R3, R4, RZ, 0x3c, !PT ;  /* 0x0000000403207212 */ /* 0x000fe200078e3cff */
[----:B------:R-:W5:Y:S01]  /*9950*/  LD.E.128 R24, desc[UR58][R24.64] ;  /* 0x0000003a18187980 */ /* 0x000f62000c101d00 */
[----:B------:R-:W-:-:S03]  /*9960*/  LOP3.LUT R22, R5, R22, RZ, 0x3c, !PT ;  /* 0x0000001605167212 */ /* 0x000fc600078e3cff */
[----:B------:R-:W5:Y:S01]  /*9970*/  LD.E.128 R4, desc[UR58][R6.64] ;  /* 0x0000003a06047980 */ /* 0x000f62000c101d00 */
[----:B------:R-:W-:-:S03]  /*9980*/  SHF.R.S32.HI R43, RZ, 0x1f, R17 ;  /* 0x0000001fff2b7819 */ /* 0x000fc60000011411 */
[----:B------:R1:W5:Y:S01]  /*9990*/  LD.E.128 R8, desc[UR58][R22.64] ;  /* 0x0000003a16087980 */ /* 0x000362000c101d00 */
[----:B------:R-:W-:-:S03]  /*99a0*/  IMAD R3, R41, UR4, RZ ;  /* 0x0000000429037c24 */ /* 0x000fc6000f8e02ff */
[----:B------:R-:W5:Y:S01]  /*99b0*/  LD.E.128 R12, desc[UR58][R12.64] ;  /* 0x0000003a0c0c7980 */ /* 0x000f62000c101d00 */
[----:B------:R-:W-:-:S03]  /*99c0*/  IMAD.MOV.U32 R42, RZ, RZ, R17 ;  /* 0x000000ffff2a7224 */ /* 0x000fc600078e0011 */
[----:B------:R-:W5:Y:S04]  /*99d0*/  LD.E.128 R36, desc[UR58][R36.64] ;  /* 0x0000003a24247980 */ /* 0x000f68000c101d00 */
[----:B------:R-:W5:Y:S01]  /*99e0*/  LD.E.128 R32, desc[UR58][R32.64] ;  /* 0x0000003a20207980 */ /* 0x000f62000c101d00 */
[----:B------:R-:W-:Y:S01]  /*99f0*/  @!PT LDS RZ, [RZ] ;  /* 0x00000000fffff984 */ /* 0x000fe20000000800 */
[----:B------:R-:W-:Y:S01]  /*9a00*/  @!PT LDS RZ, [RZ] ;  /* 0x00000000fffff984 */ /* 0x000fe20000000800 */
[----:B------:R-:W-:Y:S01]  /*9a10*/  @!PT LDS RZ, [RZ] ;  /* 0x00000000fffff984 */ /* 0x000fe20000000800 */
[----:B------:R-:W-:Y:S01]  /*9a20*/  @!PT LDS RZ, [RZ] ;  /* 0x00000000fffff984 */ /* 0x000fe20000000800 */
[----:B------:R2:W-:Y:S06]  /*9a30*/  MEMBAR.ALL.CTA ;  /* 0x0000000000007992 */ /* 0x0005ec0000008000 */
[----:B--2---:R-:W2:Y:S01]  /*9a40*/  FENCE.VIEW.ASYNC.S ;  /* 0x00000000000073c6 */ /* 0x004ea20000000000 */
[----:B0-----:R-:W-:-:S04]  /*9a50*/  IMAD.WIDE.U32 R20, R40, UR4, R42 ;  /* 0x0000000428147c25 */ /* 0x001fc8000f8e002a */
[----:B------:R-:W-:Y:S02]  /*9a60*/  IMAD R3, R40, UR5, R3 ;  /* 0x0000000528037c24 */ /* 0x000fe4000f8e0203 */
[----:B------:R-:W-:Y:S01]  /*9a70*/  IMAD R19, R147, -0xc0, R0 ;  /* 0xffffff4093137824 */ /* 0x000fe200078e0200 */
[----:B------:R-:W-:Y:S01]  /*9a80*/  UIADD3 UR4, UR36, 0x31c20, URZ ;  /* 0x00031c2024047890 */ /* 0x000fe2000fffe03f */
[----:B------:R-:W-:Y:S02]  /*9a90*/  IMAD.IADD R21, R21, 0x1, R3 ;  /* 0x0000000115157824 */ /* 0x000fe400078e0203 */
[----:B------:R-:W-:Y:S01]  /*9aa0*/  IMAD R3, R28, UR6, RZ ;  /* 0x000000061c037c24 */ /* 0x000fe2000f8e02ff */
[C---:B------:R-:W-:Y:S01]  /*9ab0*/  ISETP.GE.AND P0, PT, R18.reuse, R19, PT ;  /* 0x000000131200720c */ /* 0x040fe20003f06270 */
[----:B------:R-:W-:Y:S01]  /*9ac0*/  VIADD R0, R18, 0x60 ;  /* 0x0000006012007836 */ /* 0x000fe20000000000 */
[----:B------:R-:W-:Y:S01]  /*9ad0*/  UPRMT UR4, URZ, 0x654, UR4 ;  /* 0x000006543f047896 */ /* 0x000fe20008000004 */
[----:B------:R-:W-:-:S02]  /*9ae0*/  IMAD R3, R146, UR7, R3 ;  /* 0x0000000792037c24 */ /* 0x000fc4000f8e0203 */
[----:B------:R-:W-:Y:S01]  /*9af0*/  IMAD.WIDE.U32 R20, R146, UR6, R20 ;  /* 0x0000000692147c25 */ /* 0x000fe2000f8e0014 */
[----:B------:R-:W-:Y:S01]  /*9b00*/  ULDC.64 UR6, c[0x0][0xae8] ;  /* 0x0002ba0000067ab9 */ /* 0x000fe20000000a00 */
[----:B------:R-:W-:Y:S02]  /*9b10*/  ISETP.GE.AND P3, PT, R0, R19, PT ;  /* 0x000000130000720c */ /* 0x000fe40003f66270 */
[----:B------:R-:W-:Y:S02]  /*9b20*/  IMAD.IADD R21, R21, 0x1, R3 ;  /* 0x0000000115157824 */ /* 0x000fe400078e0203 */
[----:B------:R-:W-:Y:S01]  /*9b30*/  IMAD R0, R148, UR6, RZ ;  /* 0x0000000694007c24 */ /* 0x000fe2000f8e02ff */
[----:B------:R-:W-:Y:S01]  /*9b40*/  SHF.R.S32.HI R19, RZ, 0x1f, R18 ;  /* 0x0000001fff137819 */ /* 0x000fe20000011412 */
[C---:B------:R-:W-:Y:S01]  /*9b50*/  IMAD.WIDE.U32 R40, R145.reuse, UR6, R20 ;  /* 0x0000000691287c25 */ /* 0x040fe2000f8e0014 */
[----:B--2---:R-:W-:Y:S01]  /*9b60*/  SYNCS.ARRIVE.TRANS64.RED.A1T0 RZ, [UR4], RZ ;  /* 0x000000ffffff79a7 */ /* 0x004fe20008100404 */
[----:B------:R-:W-:Y:S02]  /*9b70*/  BSSY B1, `(.L_x_150) ;  /* 0x0000018000017945 */ /* 0x000fe40003800000 */
[----:B------:R-:W-:-:S02]  /*9b80*/  IMAD R3, R145, UR7, R0 ;  /* 0x0000000791037c24 */ /* 0x000fc4000f8e0200 */
[----:B-1----:R-:W-:-:S04]  /*9b90*/  IMAD.WIDE R22, R147, 0xc0, R18 ;  /* 0x000000c093167825 */ /* 0x002fc800078e0212 */
[----:B------:R-:W-:Y:S01]  /*9ba0*/  IMAD.IADD R45, R41, 0x1, R3 ;  /* 0x00000001292d7824 */ /* 0x000fe200078e0203 */
[----:B------:R-:W-:Y:S06]  /*9bb0*/  @P0 BRA `(.L_x_151) ;  /* 0x00000000004c0947 */ /* 0x000fec0003800000 */
[----:B------:R-:W-:Y:S01]  /*9bc0*/  ULDC.64 UR6, c[0x0][0xad8] ;  /* 0x0002b60000067ab9 */ /* 0x000fe20000000a00 */
[C---:B------:R-:W-:Y:S01]  /*9bd0*/  VIADD R0, R17.reuse, 0x20 ;  /* 0x0000002011007836 */ /* 0x040fe20000000000 */
[----:B------:R-:W-:Y:S01]  /*9be0*/  ULDC UR4, c[0x0][0xa8c] ;  /* 0x0002a30000047ab9 */ /* 0x000fe20000000800 */
[C---:B------:R-:W-:Y:S01]  /*9bf0*/  VIADD R28, R17.reuse, 0x40 ;  /* 0x00000040111c7836 */ /* 0x040fe20000000000 */
[----:B------:R-:W-:Y:S01]  /*9c00*/  ISETP.GE.AND P0, PT, R17, UR4, PT ;  /* 0x0000000411007c0c */ /* 0x000fe2000bf06270 */
[----:B------:R-:W-:Y:S01]  /*9c10*/  IMAD R3, R23, UR6, RZ ;  /* 0x0000000617037c24 */ /* 0x000fe2000f8e02ff */
[----:B------:R-:W-:Y:S01]  /*9c20*/  ISETP.GE.AND P1, PT, R0, UR4, PT ;  /* 0x0000000400007c0c */ /* 0x000fe2000bf26270 */
[----:B------:R-:W-:Y:S01]  /*9c30*/  IMAD.MOV.U32 R20, RZ, RZ, R40 ;  /* 0x000000ffff147224 */ /* 0x000fe200078e0028 */
[----:B------:R-:W-:Y:S01]  /*9c40*/  ISETP.GE.AND P2, PT, R28, UR4, PT ;  /* 0x000000041c007c0c */ /* 0x000fe2000bf46270 */
[----:B------:R-:W-:Y:S02]  /*9c50*/  IMAD.MOV.U32 R21, RZ, RZ, R45 ;  /* 0x000000ffff157224 */ /* 0x000fe400078e002d */
[----:B------:R-:W-:-:S02]  /*9c60*/  IMAD R3, R22, UR7, R3 ;  /* 0x0000000716037c24 */ /* 0x000fc4000f8e0203 */
[----:B------:R-:W-:Y:S01]  /*9c70*/  IMAD.WIDE.U32 R20, R22, UR6, R20 ;  /* 0x0000000616147c25 */ /* 0x000fe2000f8e0014 */
[----:B------:R-:W-:-:S03]  /*9c80*/  ULDC.64 UR6, c[0x0][0xa80] ;  /* 0x0002a00000067ab9 */ /* 0x000fc60000000a00 */
[----:B------:R-:W-:Y:S01]  /*9c90*/  IMAD.IADD R3, R21, 0x1, R3 ;  /* 0x0000000115037824 */ /* 0x000fe200078e0203 */
[----:B------:R-:W-:-:S04]  /*9ca0*/  LEA R42, P4, R20, UR6, 0x1 ;  /* 0x00000006142a7c11 */ /* 0x000fc8000f8808ff */
[----:B------:R-:W-:-:S05]  /*9cb0*/  LEA.HI.X R43, R20, UR7, R3, 0x1, P4 ;  /* 0x00000007142b7c11 */ /* 0x000fca000a0f0c03 */
[----:B-----5:R0:W-:Y:S04]  /*9cc0*/  @!P0 STG.E.128 desc[UR58][R42.64], R8 ;  /* 0x000000082a008986 */ /* 0x0201e8000c101d3a */
[----:B------:R0:W-:Y:S04]  /*9cd0*/  @!P1 STG.E.128 desc[UR58][R42.64+0x40], R24 ;  /* 0x000040182a009986 */ /* 0x0001e8000c101d3a */
[----:B------:R0:W-:Y:S02]  /*9ce0*/  @!P2 STG.E.128 desc[UR58][R42.64+0x80], R36 ;  /* 0x000080242a00a986 */ /* 0x0001e4000c101d3a */
.L_x_151:
[----:B------:R-:W-:Y:S05]  /*9cf0*/  BSYNC B1 ;  /* 0x0000000000017941 */ /* 0x000fea0003800000 */
.L_x_150:
[----:B------:R-:W-:Y:S05]  /*9d00*/  @P3 BRA `(.L_x_152) ;  /* 0x00000008003c3947 */ /* 0x000fea0003800000 */
[----:B------:R-:W-:Y:S01]  /*9d10*/  IADD3 R3, P0, R22, 0x60, RZ ;  /* 0x0000006016037810 */ /* 0x000fe20007f1e0ff */
[----:B------:R-:W-:Y:S01]  /*9d20*/  ULDC.64 UR4, c[0x0][0xad8] ;  /* 0x0002b60000047ab9 */ /* 0x000fe20000000a00 */
[----:B0----5:R-:W-:Y:S01]  /*9d30*/  IMAD.MOV.U32 R8, RZ, RZ, R40 ;  /* 0x000000ffff087224 */ /* 0x021fe200078e0028 */
[----:B------:R-:W-:Y:S01]  /*9d40*/  ULDC.64 UR6, c[0x0][0xa80] ;  /* 0x0002a00000067ab9 */ /* 0x000fe20000000a00 */
[----:B------:R-:W-:Y:S02]  /*9d50*/  IMAD.MOV.U32 R9, RZ, RZ, R45 ;  /* 0x000000ffff097224 */ /* 0x000fe400078e002d */
[----:B------:R-:W-:Y:S02]  /*9d60*/  IMAD.X R22, RZ, RZ, R23, P0 ;  /* 0x000000ffff167224 */ /* 0x000fe400000e0617 */
[----:B------:R-:W-:Y:S02]  /*9d70*/  VIADD R0, R17, 0x20 ;  /* 0x0000002011007836 */ /* 0x000fe40000000000 */
[----:B------:R-:W-:-:S02]  /*9d80*/  IMAD R22, R22, UR4, RZ ;  /* 0x0000000416167c24 */ /* 0x000fc4000f8e02ff */
[----:B------:R-:W-:Y:S01]  /*9d90*/  IMAD.WIDE.U32 R8, R3, UR4, R8 ;  /* 0x0000000403087c25 */ /* 0x000fe2000f8e0008 */
[----:B------:R-:W-:Y:S02]  /*9da0*/  ULDC UR4, c[0x0][0xa8c] ;  /* 0x0002a30000047ab9 */ /* 0x000fe40000000800 */
[----:B------:R-:W-:Y:S01]  /*9db0*/  ISETP.GE.AND P1, PT, R17, UR4, PT ;  /* 0x0000000411007c0c */ /* 0x000fe2000bf26270 */
[----:B------:R-:W-:Y:S01]  /*9dc0*/  IMAD R3, R3, UR5, R22 ;  /* 0x0000000503037c24 */ /* 0x000fe2000f8e0216 */
[----:B------:R-:W-:Y:S01]  /*9dd0*/  ISETP.GE.AND P2, PT, R0, UR4, PT ;  /* 0x0000000400007c0c */ /* 0x000fe2000bf46270 */
[----:B------:R-:W-:Y:S01]  /*9de0*/  VIADD R0, R17, 0x40 ;  /* 0x0000004011007836 */ /* 0x000fe20000000000 */
[----:B------:R-:W-:Y:S01]  /*9df0*/  LEA R10, P0, R8, UR6, 0x1 ;  /* 0x00000006080a7c11 */ /* 0x000fe2000f8008ff */
[----:B------:R-:W-:-:S05]  /*9e00*/  IMAD.IADD R3, R9, 0x1, R3 ;  /* 0x0000000109037824 */ /* 0x000fca00078e0203 */
[----:B------:R-:W-:Y:S02]  /*9e10*/  LEA.HI.X R11, R8, UR7, R3, 0x1, P0 ;  /* 0x00000007080b7c11 */ /* 0x000fe400080f0c03 */
[----:B------:R-:W-:-:S03]  /*9e20*/  ISETP.GE.AND P0, PT, R0, UR4, PT ;  /* 0x0000000400007c0c */ /* 0x000fc6000bf06270 */
[----:B------:R3:W-:Y:S04]  /*9e30*/  @!P1 STG.E.128 desc[UR58][R10.64], R4 ;  /* 0x000000040a009986 */ /* 0x0007e8000c101d3a */
[----:B------:R3:W-:Y:S06]  /*9e40*/  @!P2 STG.E.128 desc[UR58][R10.64+0x40], R12 ;  /* 0x0000400c0a00a986 */ /* 0x0007ec000c101d3a */
[----:B------:R-:W-:Y:S05]  /*9e50*/  @P0 BRA `(.L_x_152) ;  /* 0x0000000400e80947 */ /* 0x000fea0003800000 */
[----:B------:R4:W-:Y:S01]  /*9e60*/  STG.E.128 desc[UR58][R10.64+0x80], R32 ;  /* 0x000080200a007986 */ /* 0x0009e2000c101d3a */
[----:B------:R-:W-:Y:S05]  /*9e70*/  BRA `(.L_x_152) ;  /* 0x0000000400e07947 */ /* 0x000fea0003800000 */
.L_x_148:
[----:B------:R-:W1:Y:S01]  /*9e80*/  LDC.64 R6, c[0x0][0xbd8] ;  /* 0x0002f600ff067b82 */ /* 0x000e620000000a00 */
[C---:B------:R-:W-:Y:S01]  /*9e90*/  IMAD.SHL.U32 R5, R145.reuse, 0x4, RZ ;  /* 0x0000000491057824 */ /* 0x040fe200078e00ff */
[----:B------:R-:W-:Y:S01]  /*9ea0*/  SHF.L.U64.HI R8, R145, 0x2, R148 ;  /* 0x0000000291087819 */ /* 0x000fe20000010294 */
[----:B------:R-:W-:Y:S01]  /*9eb0*/  ULDC.64 UR4, c[0x0][0xbe0] ;  /* 0x0002f80000047ab9 */ /* 0x000fe20000000a00 */
[----:B------:R-:W-:-:S04]  /*9ec0*/  IMAD.MOV.U32 R3, RZ, RZ, RZ ;  /* 0x000000ffff037224 */ /* 0x000fc800078e00ff */
[----:B------:R-:W2:Y:S01]  /*9ed0*/  LDC R0, c[0x0][0xa88] ;  /* 0x0002a200ff007b82 */ /* 0x000ea20000000800 */
[----:B-1----:R-:W-:Y:S02]  /*9ee0*/  ISETP.NE.U32.AND P0, PT, R6, RZ, PT ;  /* 0x000000ff0600720c */ /* 0x002fe40003f05070 */
[----:B------:R-:W-:Y:S02]  /*9ef0*/  IADD3 R6, P1, R5, R6, RZ ;  /* 0x0000000605067210 */ /* 0x000fe40007f3e0ff */
[----:B------:R-:W-:-:S03]  /*9f00*/  ISETP.NE.AND.EX P0, PT, R7, RZ, PT, P0 ;  /* 0x000000ff0700720c */ /* 0x000fc60003f05300 */
[----:B------:R-:W-:Y:S01]  /*9f10*/  IMAD.X R7, R8, 0x1, R7, P1 ;  /* 0x0000000108077824 */ /* 0x000fe200008e0607 */
[----:B------:R-:W-:-:S04]  /*9f20*/  ISETP.NE.U32.AND P1, PT, RZ, UR4, PT ;  /* 0x00000004ff007c0c */ /* 0x000fc8000bf25070 */
[----:B------:R-:W-:-:S05]  /*9f30*/  ISETP.NE.AND.EX P1, PT, RZ, UR5, PT, P1 ;  /* 0x00000005ff007c0c */ /* 0x000fca000bf25310 */
[----:B------:R1:W5:Y:S08]  /*9f40*/  @P0 LDG.E R3, desc[UR58][R6.64] ;  /* 0x0000003a06030981 */ /* 0x000370000c1e1900 */
[----:B------:R-:W-:-:S04]  /*9f50*/  @P1 IADD3 R4, P2, R5, UR4, RZ ;  /* 0x0000000405041c10 */ /* 0x000fc8000ff5e0ff */
[----:B------:R-:W-:-:S05]  /*9f60*/  @P1 IADD3.X R5, R8, UR5, RZ, P2, !PT ;  /* 0x0000000508051c10 */ /* 0x000fca00097fe4ff */
[----:B--2---:R1:W5:Y:S01]  /*9f70*/  @P1 LDG.E R0, desc[UR58][R4.64] ;  /* 0x0000003a04001981 */ /* 0x004362000c1e1900 */
[----:B------:R-:W-:Y:S01]  /*9f80*/  ISETP.GT.AND P2, PT, R155, 0xbf, PT ;  /* 0x000000bf9b00780c */ /* 0x000fe20003f44270 */
[----:B------:R-:W-:-:S12]  /*9f90*/  @P1 BRA `(.L_x_153) ;  /* 0x0000000000101947 */ /* 0x000fd80003800000 */
[----:B------:R-:W-:Y:S05]  /*9fa0*/  @!P0 BRA `(.L_x_153) ;  /* 0x00000000000c8947 */ /* 0x000fea0003800000 */
[----:B-1----:R-:W2:Y:S04]  /*9fb0*/  LDG.E R5, desc[UR58][R6.64] ;  /* 0x0000003a06057981 */ /* 0x002ea8000c1e1900 */
[----:B-----5:R-:W2:Y:S02]  /*9fc0*/  LDG.E R0, desc[UR58][R6.64+0x4] ;  /* 0x0000043a06007981 */ /* 0x020ea4000c1e1900 */
[----:B--2---:R-:W-:-:S07]  /*9fd0*/  IMAD.IADD R0, R0, 0x1, -R5 ;  /* 0x0000000100007824 */ /* 0x004fce00078e0a05 */
.L_x_153:
[----:B------:R-:W-:Y:S01]  /*9fe0*/  BSSY B1, `(.L_x_154) ;  /* 0x000001d000017945 */ /* 0x000fe20003800000 */
[----:B------:R-:W-:Y:S02]  /*9ff0*/  SHF.R.S32.HI R9, RZ, 0x1f, R146 ;  /* 0x0000001fff097819 */ /* 0x000fe40000011492 */
[----:B------:R-:W-:Y:S02]  /*a000*/  SHF.R.S32.HI R10, RZ, 0x1f, R17 ;  /* 0x0000001fff0a7819 */ /* 0x000fe40000011411 */
[----:B------:R-:W-:Y:S02]  /*a010*/  SEL R145, R145, RZ, !P0 ;  /* 0x000000ff91917207 */ /* 0x000fe40004000000 */
[----:B------:R-:W-:Y:S02]  /*a020*/  SEL R148, R148, RZ, !P0 ;  /* 0x000000ff94947207 */ /* 0x000fe40004000000 */
[----:B-----5:R-:W-:Y:S01]  /*a030*/  SHF.R.S32.HI R8, RZ, 0x1f, R3 ;  /* 0x0000001fff087819 */ /* 0x020fe20000011403 */
[----:B------:R-:W-:Y:S06]  /*a040*/  @P2 BRA `(.L_x_155) ;  /* 0x0000000000582947 */ /* 0x000fec0003800000 */
[----:B-1----:R-:W1:Y:S02]  /*a050*/  S2R R4, SR_TID.X ;  /* 0x0000000000047919 */ /* 0x002e640000002100 */
[----:B-1----:R-:W-:-:S04]  /*a060*/  IMAD R4, R147, 0xc0, R4 ;  /* 0x000000c093047824 */ /* 0x002fc800078e0204 */
[----:B------:R-:W-:-:S05]  /*a070*/  VIADD R5, R4, 0xffffff80 ;  /* 0xffffff8004057836 */ /* 0x000fca0000000000 */
[----:B------:R-:W-:-:S13]  /*a080*/  ISETP.GE.AND P0, PT, R5, R0, PT ;  /* 0x000000000500720c */ /* 0x000fda0003f06270 */
[----:B------:R-:W-:Y:S05]  /*a090*/  @P0 BRA `(.L_x_155) ;  /* 0x0000000000440947 */ /* 0x000fea0003800000 */
[----:B------:R-:W-:Y:S01]  /*a0a0*/  IADD3 R4, P0, R5, R3, RZ ;  /* 0x0000000305047210 */ /* 0x000fe20007f1e0ff */
[----:B------:R-:W-:Y:S02]  /*a0b0*/  ULDC.64 UR4, c[0x0][0xb70] ;  /* 0x0002dc0000047ab9 */ /* 0x000fe40000000a00 */
[----:B------:R-:W-:Y:S01]  /*a0c0*/  IMAD R7, R9, UR4, RZ ;  /* 0x0000000409077c24 */ /* 0x000fe2000f8e02ff */
[----:B------:R-:W-:-:S03]  /*a0d0*/  LEA.HI.X.SX32 R5, R5, R8, 0x1, P0 ;  /* 0x0000000805057211 */ /* 0x000fc600000f0eff */
[C---:B------:R-:W-:Y:S02]  /*a0e0*/  IMAD R7, R146.reuse, UR5, R7 ;  /* 0x0000000592077c24 */ /* 0x040fe4000f8e0207 */
[----:B------:R-:W-:Y:S01]  /*a0f0*/  IMAD.WIDE.U32 R4, R146, UR4, R4 ;  /* 0x0000000492047c25 */ /* 0x000fe2000f8e0004 */
[----:B------:R-:W-:-:S03]  /*a100*/  ULDC.64 UR4, c[0x0][0xb78] ;  /* 0x0002de0000047ab9 */ /* 0x000fc60000000a00 */
[----:B------:R-:W-:Y:S02]  /*a110*/  IMAD R6, R148, UR4, RZ ;  /* 0x0000000494067c24 */ /* 0x000fe4000f8e02ff */
[----:B------:R-:W-:Y:S02]  /*a120*/  IMAD.IADD R5, R5, 0x1, R7 ;  /* 0x0000000105057824 */ /* 0x000fe400078e0207 */
[C---:B------:R-:W-:Y:S02]  /*a130*/  IMAD R7, R145.reuse, UR5, R6 ;  /* 0x0000000591077c24 */ /* 0x040fe4000f8e0206 */
[----:B------:R-:W-:Y:S01]  /*a140*/  IMAD.WIDE.U32 R4, R145, UR4, R4 ;  /* 0x0000000491047c25 */ /* 0x000fe2000f8e0004 */
[----:B------:R-:W-:-:S03]  /*a150*/  ULDC.64 UR4, c[0x0][0xb40] ;  /* 0x0002d00000047ab9 */ /* 0x000fc60000000a00 */
[----:B------:R-:W-:Y:S01]  /*a160*/  IMAD.IADD R5, R5, 0x1, R7 ;  /* 0x0000000105057824 */ /* 0x000fe200078e0207 */
[----:B------:R-:W-:-:S04]  /*a170*/  LEA R6, P0, R4, UR4, 0x2 ;  /* 0x0000000404067c11 */ /* 0x000fc8000f8010ff */
[----:B------:R-:W-:Y:S01]  /*a180*/  LEA.HI.X R7, R4, UR5, R5, 0x2, P0 ;  /* 0x0000000504077c11 */ /* 0x000fe200080f1405 */
[----:B------:R-:W-:-:S05]  /*a190*/  IMAD.MOV.U32 R5, RZ, RZ, -0x800000 ;  /* 0xff800000ff057424 */ /* 0x000fca00078e00ff */
[----:B------:R2:W-:Y:S03]  /*a1a0*/  STG.E desc[UR58][R6.64], R5 ;  /* 0x0000000506007986 */ /* 0x0005e6000c10193a */
.L_x_155:
[----:B------:R-:W-:Y:S05]  /*a1b0*/  BSYNC B1 ;  /* 0x0000000000017941 */ /* 0x000fea0003800000 */
.L_x_154:
[----:B------:R-:W-:Y:S01]  /*a1c0*/  ULDC.64 UR4, c[0x0][0xaa0] ;  /* 0x0002a80000047ab9 */ /* 0x000fe20000000a00 */
[----:B-1----:R-:W-:Y:S01]  /*a1d0*/  IMAD.MOV.U32 R4, RZ, RZ, R17 ;  /* 0x000000ffff047224 */ /* 0x002fe200078e0011 */
[----:B------:R-:W-:Y:S01]  /*a1e0*/  BSSY B1, `(.L_x_156) ;  /* 0x000002b000017945 */ /* 0x000fe20003800000 */
[----:B--2---:R-:W-:Y:S02]  /*a1f0*/  IMAD.MOV.U32 R5, RZ, RZ, R10 ;  /* 0x000000ffff057224 */ /* 0x004fe400078e000a */
[----:B------:R-:W-:Y:S02]  /*a200*/  IMAD R6, R8, UR4, RZ ;  /* 0x0000000408067c24 */ /* 0x000fe4000f8e02ff */
[----:B------:R-:W-:-:S04]  /*a210*/  IMAD.WIDE.U32 R4, R3, UR4, R4 ;  /* 0x0000000403047c25 */ /* 0x000fc8000f8e0004 */
[----:B------:R-:W-:Y:S01]  /*a220*/  IMAD R3, R3, UR5, R6 ;  /* 0x0000000503037c24 */ /* 0x000fe2000f8e0206 */
[----:B------:R-:W-:Y:S01]  /*a230*/  ULDC.64 UR4, c[0x0][0xae0] ;  /* 0x0002b80000047ab9 */ /* 0x000fe20000000a00 */
[----:B------:R-:W-:Y:S02]  /*a240*/  IMAD.MOV.U32 R8, RZ, RZ, R18 ;  /* 0x000000ffff087224 */ /* 0x000fe400078e0012 */
[----:B------:R-:W-:Y:S02]  /*a250*/  IMAD.IADD R5, R5, 0x1, R3 ;  /* 0x0000000105057824 */ /* 0x000fe400078e0203 */
[----:B------:R-:W-:Y:S02]  /*a260*/  IMAD R3, R147, -0xc0, R0 ;  /* 0xffffff4093037824 */ /* 0x000fe400078e0200 */
[----:B------:R-:W-:Y:S01]  /*a270*/  IMAD R7, R9, UR4, RZ ;  /* 0x0000000409077c24 */ /* 0x000fe2000f8e02ff */
[----:B------:R-:W-:Y:S01]  /*a280*/  SHF.R.S32.HI R9, RZ, 0x1f, R18 ;  /* 0x0000001fff097819 */ /* 0x000fe20000011412 */
[C---:B------:R-:W-:Y:S01]  /*a290*/  VIADD R0, R18.reuse, 0x60 ;  /* 0x0000006012007836 */ /* 0x040fe20000000000 */
[----:B------:R-:W-:Y:S01]  /*a2a0*/  ISETP.GE.AND P0, PT, R18, R3, PT ;  /* 0x000000031200720c */ /* 0x000fe20003f06270 */
[----:B------:R-:W-:-:S02]  /*a2b0*/  IMAD R7, R146, UR5, R7 ;  /* 0x0000000592077c24 */ /* 0x000fc4000f8e0207 */
[----:B------:R-:W-:Y:S01]  /*a2c0*/  IMAD.WIDE.U32 R4, R146, UR4, R4 ;  /* 0x0000000492047c25 */ /* 0x000fe2000f8e0004 */
[----:B------:R-:W-:Y:S01]  /*a2d0*/  ULDC.64 UR4, c[0x0][0xae8] ;  /* 0x0002ba0000047ab9 */ /* 0x000fe20000000a00 */
[----:B------:R-:W-:Y:S02]  /*a2e0*/  ISETP.GE.AND P1, PT, R0, R3, PT ;  /* 0x000000030000720c */ /* 0x000fe40003f26270 */
[----:B------:R-:W-:Y:S02]  /*a2f0*/  IMAD.IADD R5, R5, 0x1, R7 ;  /* 0x0000000105057824 */ /* 0x000fe400078e0207 */
[----:B------:R-:W-:Y:S02]  /*a300*/  IMAD R0, R148, UR4, RZ ;  /* 0x0000000494007c24 */ /* 0x000fe4000f8e02ff */
[----:B------:R-:W-:-:S04]  /*a310*/  IMAD.WIDE.U32 R6, R145, UR4, R4 ;  /* 0x0000000491067c25 */ /* 0x000fc8000f8e0004 */
[----:B------:R-:W-:Y:S02]  /*a320*/  IMAD R3, R145, UR5, R0 ;  /* 0x0000000591037c24 */ /* 0x000fe4000f8e0200 */
[----:B------:R-:W-:-:S04]  /*a330*/  IMAD.WIDE R8, R147, 0xc0, R8 ;  /* 0x000000c093087825 */ /* 0x000fc800078e0208 */
        /* <DEDUP_REMOVED lines=18> */
[----:B------:R1:W-:Y:S04]  /*a460*/  @!P2 STG.E.128 desc[UR58][R12.64], RZ ;  /* 0x000000ff0c00a986 */ /* 0x0003e8000c101d3a */
[----:B------:R1:W-:Y:S04]  /*a470*/  @!P3 STG.E.128 desc[UR58][R12.64+0x40], RZ ;  /* 0x000040ff0c00b986 */ /* 0x0003e8000c101d3a */
[----:B------:R1:W-:Y:S02]  /*a480*/  @!P4 STG.E.128 desc[UR58][R12.64+0x80], RZ ;  /* 0x000080ff0c00c986 */ /* 0x0003e4000c101d3a */
.L_x_157:
[----:B------:R-:W-:Y:S05]  /*a490*/  BSYNC B1 ;  /* 0x0000000000017941 */ /* 0x000fea0003800000 */
.L_x_156:
[----:B------:R-:W-:Y:S05]  /*a4a0*/  @P1 BRA `(.L_x_152) ;  /* 0x0000000000541947 */ /* 0x000fea0003800000 */
[----:B------:R-:W-:Y:S01]  /*a4b0*/  IADD3 R3, P0, R8, 0x60, RZ ;  /* 0x0000006008037810 */ /* 0x000fe20007f1e0ff */
[C---:B------:R-:W-:Y:S01]  /*a4c0*/  VIADD R0, R17.reuse, 0x20 ;  /* 0x0000002011007836 */ /* 0x040fe20000000000 */
[----:B------:R-:W-:Y:S01]  /*a4d0*/  ULDC UR4, c[0x0][0xa8c] ;  /* 0x0002a30000047ab9 */ /* 0x000fe20000000800 */
[----:B------:R-:W-:Y:S01]  /*a4e0*/  ULDC.64 UR6, c[0x0][0xad8] ;  /* 0x0002b60000067ab9 */ /* 0x000fe20000000a00 */
[----:B------:R-:W-:Y:S01]  /*a4f0*/  IMAD.MOV.U32 R4, RZ, RZ, R6 ;  /* 0x000000ffff047224 */ /* 0x000fe200078e0006 */
[----:B------:R-:W-:Y:S01]  /*a500*/  ISETP.GE.AND P1, PT, R17, UR4, PT ;  /* 0x0000000411007c0c */ /* 0x000fe2000bf26270 */
[----:B------:R-:W-:Y:S01]  /*a510*/  IMAD.X R8, RZ, RZ, R9, P0 ;  /* 0x000000ffff087224 */ /* 0x000fe200000e0609 */
[----:B------:R-:W-:Y:S01]  /*a520*/  ISETP.GE.AND P2, PT, R0, UR4, PT ;  /* 0x0000000400007c0c */ /* 0x000fe2000bf46270 */
[----:B------:R-:W-:Y:S02]  /*a530*/  IMAD.MOV.U32 R5, RZ, RZ, R11 ;  /* 0x000000ffff057224 */ /* 0x000fe400078e000b */
[----:B------:R-:W-:-:S02]  /*a540*/  IMAD R8, R8, UR6, RZ ;  /* 0x0000000608087c24 */ /* 0x000fc4000f8e02ff */
[----:B------:R-:W-:Y:S02]  /*a550*/  VIADD R0, R17, 0x40 ;  /* 0x0000004011007836 */ /* 0x000fe40000000000 */
[----:B------:R-:W-:-:S03]  /*a560*/  IMAD.WIDE.U32 R4, R3, UR6, R4 ;  /* 0x0000000603047c25 */ /* 0x000fc6000f8e0004 */
[----:B------:R-:W-:Y:S01]  /*a570*/  ISETP.GE.AND P3, PT, R0, UR4, PT ;  /* 0x0000000400007c0c */ /* 0x000fe2000bf66270 */
[----:B------:R-:W-:Y:S01]  /*a580*/  IMAD R3, R3, UR7, R8 ;  /* 0x0000000703037c24 */ /* 0x000fe2000f8e0208 */
[----:B------:R-:W-:Y:S02]  /*a590*/  ULDC.64 UR6, c[0x0][0xa80] ;  /* 0x0002a00000067ab9 */ /* 0x000fe40000000a00 */
[----:B------:R-:W-:Y:S01]  /*a5a0*/  LEA R6, P0, R4, UR6, 0x1 ;  /* 0x0000000604067c11 */ /* 0x000fe2000f8008ff */
[----:B------:R-:W-:-:S05]  /*a5b0*/  IMAD.IADD R3, R5, 0x1, R3 ;  /* 0x0000000105037824 */ /* 0x000fca00078e0203 */
[----:B------:R-:W-:-:S05]  /*a5c0*/  LEA.HI.X R7, R4, UR7, R3, 0x1, P0 ;  /* 0x0000000704077c11 */ /* 0x000fca00080f0c03 */
[----:B------:R2:W-:Y:S04]  /*a5d0*/  @!P1 STG.E.128 desc[UR58][R6.64], RZ ;  /* 0x000000ff06009986 */ /* 0x0005e8000c101d3a */
[----:B------:R2:W-:Y:S04]  /*a5e0*/  @!P2 STG.E.128 desc[UR58][R6.64+0x40], RZ ;  /* 0x000040ff0600a986 */ /* 0x0005e8000c101d3a */
[----:B------:R2:W-:Y:S02]  /*a5f0*/  @!P3 STG.E.128 desc[UR58][R6.64+0x80], RZ ;  /* 0x000080ff0600b986 */ /* 0x0005e4000c101d3a */
.L_x_152:
[----:B------:R-:W-:Y:S05]  /*a600*/  BSYNC B0 ;  /* 0x0000000000007941 */ /* 0x000fea0003800000 */
.L_x_147:
[----:B------:R-:W-:Y:S02]  /*a610*/  ULDC UR4, c[0x0][0xc14] ;  /* 0x0003050000047ab9 */ /* 0x000fe40000000800 */
[----:B0-----:R-:W-:-:S13]  /*a620*/  ISETP.GE.AND P0, PT, R31, UR4, PT ;  /* 0x000000041f007c0c */ /* 0x001fda000bf06270 */
[----:B------:R-:W-:Y:S05]  /*a630*/  @!P0 BRA `(.L_x_158) ;  /* 0xffffff68001c8947 */ /* 0x000fea000383ffff */
[----:B------:R-:W-:Y:S05]  /*a640*/  EXIT ;  /* 0x000000000000794d */ /* 0x000fea0003800000 */
.L_x_123:
[----:B------:R-:W-:-:S08]  /*a650*/  NOP ;  /* 0x0000000000007918 */ /* 0x000fd00000000000 */
[----:B--2---:R-:W0:-:S00]  /*a660*/  USETMAXREG.DEALLOC.CTAPOOL 0x20 ;  /* 0x00000020000079c8 */ /* 0x004e0000080e0500 */
[----:B0-----:R-:W-:-:S06]  /*a670*/  LOP3.LUT R0, R0, 0x3, RZ, 0xc0, !PT ;  /* 0x0000000300007812 */ /* 0x001fcc00078ec0ff */
[----:B------:R-:W0:Y:S02]  /*a680*/  SHFL.IDX PT, R0, R0, RZ, 0x1f ;  /* 0x00001fff00007589 */ /* 0x000e2400000e0000 */
[----:B0-----:R-:W-:-:S13]  /*a690*/  ISETP.NE.AND P0, PT, R0, RZ, PT ;  /* 0x000000ff0000720c */ /* 0x001fda0003f05270 */
[----:B------:R-:W-:Y:S05]  /*a6a0*/  @P0 EXIT ;  /* 0x000000000000094d */ /* 0x000fea0003800000 */
[----:B------:R-:W0:Y:S01]  /*a6b0*/  S2R R2, SR_TID.X ;  /* 0x0000000000027919 */ /* 0x000e220000002100 */
[----:B------:R-:W-:Y:S01]  /*a6c0*/  LOP3.LUT R6, R6, 0xffffffdf, RZ, 0xc0, !PT ;  /* 0xffffffdf06067812 */ /* 0x000fe200078ec0ff */
[----:B------:R-:W-:Y:S01]  /*a6d0*/  ULDC UR5, c[0x0][0xc14] ;  /* 0x0003050000057ab9 */ /* 0x000fe20000000800 */
[----:B------:R-:W-:Y:S01]  /*a6e0*/  IMAD.MOV.U32 R0, RZ, RZ, RZ ;  /* 0x000000ffff007224 */ /* 0x000fe200078e00ff */
[----:B------:R-:W1:Y:S01]  /*a6f0*/  S2UR UR6, SR_CTAID.X ;  /* 0x00000000000679c3 */ /* 0x000e620000002500 */
[----:B------:R-:W-:Y:S01]  /*a700*/  ULDC UR4, c[0x0][0xc10] ;  /* 0x0003040000047ab9 */ /* 0x000fe20000000800 */
[----:B0-----:R-:W-:-:S04]  /*a710*/  LOP3.LUT R27, R2, 0x1f, RZ, 0xc0, !PT ;  /* 0x0000001f021b7812 */ /* 0x001fc800078ec0ff */
[----:B------:R-:W-:-:S13]  /*a720*/  ISETP.NE.AND P0, PT, R27, 0x1f, PT ;  /* 0x0000001f1b00780c */ /* 0x000fda0003f05270 */
[----:B------:R-:W-:Y:S02]  /*a730*/  @P0 LOP3.LUT R6, R6, 0x20, RZ, 0xfc, !PT ;  /* 0x0000002006060812 */ /* 0x000fe400078efcff */
[----:B------:R-:W-:-:S13]  /*a740*/  ISETP.GE.OR P0, PT, R27, UR5, !P0 ;  /* 0x000000051b007c0c */ /* 0x000fda000c706670 */
[----:B------:R-:W0:Y:S02]  /*a750*/  @!P0 LDC.64 R2, c[0x0][0xc58] ;  /* 0x00031600ff028b82 */ /* 0x000e240000000a00 */
[----:B0-----:R-:W-:-:S05]  /*a760*/  @!P0 IMAD.WIDE.U32 R2, R27, 0x4, R2 ;  /* 0x000000041b028825 */ /* 0x001fca00078e0002 */
[----:B------:R-:W2:Y:S01]  /*a770*/  @!P0 LDG.E R0, desc[UR58][R2.64] ;  /* 0x0000003a02008981 */ /* 0x000ea2000c1e1900 */
[C---:B------:R-:W-:Y:S01]  /*a780*/  ISETP.NE.AND P1, PT, R27.reuse, RZ, PT ;  /* 0x000000ff1b00720c */ /* 0x040fe20003f25270 */
[----:B------:R-:W-:Y:S01]  /*a790*/  IMAD.MOV.U32 R16, RZ, RZ, RZ ;  /* 0x000000ffff107224 */ /* 0x000fe200078e00ff */
[----:B------:R-:W-:Y:S02]  /*a7a0*/  ISETP.GE.U32.AND P0, PT, R27, 0x2, PT ;  /* 0x000000021b00780c */ /* 0x000fe40003f06070 */
[----:B------:R-:W-:-:S09]  /*a7b0*/  LOP3.LUT R6, R6, 0xfffffffe, RZ, 0xc0, !PT ;  /* 0xfffffffe06067812 */ /* 0x000fd200078ec0ff */
[----:B------:R-:W-:-:S04]  /*a7c0*/  @P1 LOP3.LUT R6, R6, 0x1, RZ, 0xfc, !PT ;  /* 0x0000000106061812 */ /* 0x000fc800078efcff */
[----:B------:R-:W-:-:S04]  /*a7d0*/  LOP3.LUT R6, R6, 0xffffffef, RZ, 0xc0, !PT ;  /* 0xffffffef06067812 */ /* 0x000fc800078ec0ff */
[----:B------:R-:W-:-:S04]  /*a7e0*/  @P0 LOP3.LUT R6, R6, 0x10, RZ, 0xfc, !PT ;  /* 0x0000001006060812 */ /* 0x000fc800078efcff */
[----:B------:R-:W-:Y:S01]  /*a7f0*/  LOP3.LUT R6, R6, 0xfffffff7, RZ, 0xc0, !PT ;  /* 0xfffffff706067812 */ /* 0x000fe200078ec0ff */
[----:B--2---:R-:W0:Y:S02]  /*a800*/  SHFL.UP PT, R4, R0, 0x1, RZ ;  /* 0x0420000000047989 */ /* 0x004e2400000e00ff */
[----:B0-----:R-:W-:-:S05]  /*a810*/  SEL R5, R4, RZ, P1 ;  /* 0x000000ff04057207 */ /* 0x001fca0000800000 */
[----:B------:R-:W-:-:S05]  /*a820*/  IMAD.IADD R5, R0, 0x1, R5 ;  /* 0x0000000100057824 */ /* 0x000fca00078e0205 */
[----:B------:R-:W0:Y:S02]  /*a830*/  SHFL.UP PT, R4, R5, 0x2, RZ ;  /* 0x0440000005047989 */ /* 0x000e2400000e00ff */
[----:B0-----:R-:W-:Y:S02]  /*a840*/  SEL R4, R4, RZ, P0 ;  /* 0x000000ff04047207 */ /* 0x001fe40000000000 */
[----:B------:R-:W-:-:S03]  /*a850*/  ISETP.GE.U32.AND P0, PT, R27, 0x4, PT ;  /* 0x000000041b00780c */ /* 0x000fc60003f06070 */
[----:B------:R-:W-:-:S05]  /*a860*/  IMAD.IADD R4, R5, 0x1, R4 ;  /* 0x0000000105047824 */ /* 0x000fca00078e0204 */
[----:B------:R-:W0:Y:S05]  /*a870*/  SHFL.UP PT, R7, R4, 0x4, RZ ;  /* 0x0480000004077989 */ /* 0x000e2a00000e00ff */
[----:B------:R-:W-:-:S04]  /*a880*/  @P0 LOP3.LUT R6, R6, 0x8, RZ, 0xfc, !PT ;  /* 0x0000000806060812 */ /* 0x000fc800078efcff */
[----:B------:R-:W-:Y:S02]  /*a890*/  LOP3.LUT R6, R6, 0xfffffffb, RZ, 0xc0, !PT ;  /* 0xfffffffb06067812 */ /* 0x000fe400078ec0ff */
[----:B0-----:R-:W-:Y:S02]  /*a8a0*/  SEL R7, R7, RZ, P0 ;  /* 0x000000ff07077207 */ /* 0x001fe40000000000 */
[----:B------:R-:W-:-:S03]  /*a8b0*/  ISETP.GE.U32.AND P0, PT, R27, 0x8, PT ;  /* 0x000000081b00780c */ /* 0x000fc60003f06070 */
[----:B------:R-:W-:Y:S02]  /*a8c0*/  IMAD.IADD R7, R4, 0x1, R7 ;  /* 0x0000000104077824 */ /* 0x000fe400078e0207 */
[----:B------:R-:W-:-:S03]  /*a8d0*/  IMAD.MOV.U32 R4, RZ, RZ, RZ ;  /* 0x000000ffff047224 */ /* 0x000fc600078e00ff */
[----:B------:R-:W0:Y:S05]  /*a8e0*/  SHFL.UP PT, R2, R7, 0x8, RZ ;  /* 0x0500000007027989 */ /* 0x000e2a00000e00ff */
[----:B------:R-:W-:-:S04]  /*a8f0*/  @P0 LOP3.LUT R6, R6, 0x4, RZ, 0xfc, !PT ;  /* 0x0000000406060812 */ /* 0x000fc800078efcff */
[----:B------:R-:W-:Y:S02]  /*a900*/  LOP3.LUT R6, R6, 0xfffffffd, RZ, 0xc0, !PT ;  /* 0xfffffffd06067812 */ /* 0x000fe400078ec0ff */
[----:B0-----:R-:W-:Y:S02]  /*a910*/  SEL R2, R2, RZ, P0 ;  /* 0x000000ff02027207 */ /* 0x001fe40000000000 */
[----:B------:R-:W-:-:S03]  /*a920*/  ISETP.GE.U32.AND P0, PT, R27, 0x10, PT ;  /* 0x000000101b00780c */ /* 0x000fc60003f06070 */
[----:B------:R-:W-:-:S05]  /*a930*/  IMAD.IADD R2, R7, 0x1, R2 ;  /* 0x0000000107027824 */ /* 0x000fca00078e0202 */
[----:B------:R-:W0:Y:S05]  /*a940*/  SHFL.UP PT, R3, R2, 0x10, RZ ;  /* 0x0600000002037989 */ /* 0x000e2a00000e00ff */
[----:B------:R-:W-:Y:S02]  /*a950*/  @P0 LOP3.LUT R6, R6, 0x2, RZ, 0xfc, !PT ;  /* 0x0000000206060812 */ /* 0x000fe400078efcff */
[----:B0-----:R-:W-:-:S05]  /*a960*/  SEL R3, R3, RZ, P0 ;  /* 0x000000ff03037207 */ /* 0x001fca0000000000 */
[----:B------:R-:W-:-:S05]  /*a970*/  IMAD.IADD R8, R2, 0x1, R3 ;  /* 0x0000000102087824 */ /* 0x000fca00078e0203 */
[----:B------:R-:W0:Y:S02]  /*a980*/  SHFL.IDX PT, R5, R8, 0x1f, 0x1f ;  /* 0x03e01f0008057f89 */ /* 0x000e2400000e0000 */
[----:B0-----:R-:W-:-:S04]  /*a990*/  IMAD R5, R5, UR4, RZ ;  /* 0x0000000405057c24 */ /* 0x001fc8000f8e02ff */
[----:B------:R-:W-:Y:S01]  /*a9a0*/  IMAD.MOV.U32 R2, RZ, RZ, R5 ;  /* 0x000000ffff027224 */ /* 0x000fe200078e0005 */
[----:B-1----:R-:W-:-:S13]  /*a9b0*/  ISETP.GT.AND P0, PT, R5, UR6, PT ;  /* 0x0000000605007c0c */ /* 0x002fda000bf04270 */
[----:B------:R-:W-:Y:S05]  /*a9c0*/  @P0 BRA `(.L_x_159) ;  /* 0x0000000000b00947 */ /* 0x000fea0003800000 */
[----:B------:R-:W-:Y:S01]  /*a9d0*/  IMAD.MOV.U32 R5, RZ, RZ, R2 ;  /* 0x000000ffff057224 */ /* 0x000fe200078e0002 */
[----:B------:R-:W-:Y:S01]  /*a9e0*/  ULDC UR5, c[0x0][0xc14] ;  /* 0x0003050000057ab9 */ /* 0x000fe20000000800 */
[----:B------:R-:W-:Y:S01]  /*a9f0*/  IMAD.MOV.U32 R4, RZ, RZ, RZ ;  /* 0x000000ffff047224 */ /* 0x000fe200078e00ff */
[----:B------:R-:W-:Y:S01]  /*aa00*/  ULDC UR7, c[0x0][0xc14] ;  /* 0x0003050000077ab9 */ /* 0x000fe20000000800 */
[----:B------:R-:W-:-:S05]  /*aa10*/  ULDC UR4, c[0x0][0xc10] ;  /* 0x0003040000047ab9 */ /* 0x000fca0000000800 */
.L_x_163:
[----:B------:R-:W-:Y:S02]  /*aa20*/  VIADD R4, R4, 0x1f ;  /* 0x0000001f04047836 */ /* 0x000fe40000000000 */
[----:B------:R-:W-:-:S03]  /*aa30*/  IMAD.U32 R19, RZ, RZ, UR7 ;  /* 0x00000007ff137e24 */ /* 0x000fc6000f8e00ff */
[----:B------:R-:W-:-:S13]  /*aa40*/  ISETP.GE.AND P0, PT, R4, UR5, PT ;  /* 0x0000000504007c0c */ /* 0x000fda000bf06270 */
[----:B------:R-:W-:Y:S05]  /*aa50*/  @P0 BRA `(.L_x_160) ;  /* 0x0000000400380947 */ /* 0x000fea0003800000 */
[C---:B------:R-:W-:Y:S01]  /*aa60*/  IMAD.IADD R7, R27.reuse, 0x1, R4 ;  /* 0x000000011b077824 */ /* 0x040fe200078e0204 */
[----:B------:R-:W-:Y:S01]  /*aa70*/  ISETP.NE.AND P1, PT, R27, 0x1f, PT ;  /* 0x0000001f1b00780c */ /* 0x000fe20003f25270 */
[----:B------:R-:W-:Y:S01]  /*aa80*/  BSSY B0, `(.L_x_161) ;  /* 0x0000007000007945 */ /* 0x000fe20003800000 */
[----:B------:R-:W-:Y:S02]  /*aa90*/  IMAD.MOV.U32 R0, RZ, RZ, RZ ;  /* 0x000000ffff007224 */ /* 0x000fe400078e00ff */
[----:B------:R-:W-:-:S13]  /*aaa0*/  ISETP.GE.OR P0, PT, R7, UR5, !P1 ;  /* 0x0000000507007c0c */ /* 0x000fda000cf06670 */
[----:B------:R-:W-:Y:S05]  /*aab0*/  @P0 BRA `(.L_x_162) ;  /* 0x00000000000c0947 */ /* 0x000fea0003800000 */
[----:B------:R-:W0:Y:S02]  /*aac0*/  LDC.64 R2, c[0x0][0xc58] ;  /* 0x00031600ff027b82 */ /* 0x000e240000000a00 */
[----:B0-----:R-:W-:-:S05]  /*aad0*/  IMAD.WIDE R2, R7, 0x4, R2 ;  /* 0x0000000407027825 */ /* 0x001fca00078e0202 */
[----:B------:R0:W5:Y:S02]  /*aae0*/  LDG.E R0, desc[UR58][R2.64] ;  /* 0x0000003a02007981 */ /* 0x000164000c1e1900 */
.L_x_162:
[----:B------:R-:W-:Y:S05]  /*aaf0*/  BSYNC B0 ;  /* 0x0000000000007941 */ /* 0x000fea0003800000 */
.L_x_161:
[----:B0----5:R-:W0:Y:S01]  /*ab00*/  SHFL.UP PT, R2, R0, 0x1, RZ ;  /* 0x0420000000027989 */ /* 0x021e2200000e00ff */
[C---:B------:R-:W-:Y:S02]  /*ab10*/  ISETP.NE.AND P0, PT, R27.reuse, RZ, PT ;  /* 0x000000ff1b00720c */ /* 0x040fe40003f05270 */
[C---:B------:R-:W-:Y:S02]  /*ab20*/  ISETP.GE.U32.AND P1, PT, R27.reuse, 0x2, PT ;  /* 0x000000021b00780c */ /* 0x040fe40003f26070 */
[----:B0-----:R-:W-:Y:S02]  /*ab30*/  SEL R3, R2, RZ, P0 ;  /* 0x000000ff02037207 */ /* 0x001fe40000000000 */
[----:B------:R-:W-:-:S03]  /*ab40*/  ISETP.GE.U32.AND P0, PT, R27, 0x4, PT ;  /* 0x000000041b00780c */ /* 0x000fc60003f06070 */
[----:B------:R-:W-:-:S05]  /*ab50*/  IMAD.IADD R3, R0, 0x1, R3 ;  /* 0x0000000100037824 */ /* 0x000fca00078e0203 */
[----:B------:R-:W0:Y:S02]  /*ab60*/  SHFL.UP PT, R2, R3, 0x2, RZ ;  /* 0x0440000003027989 */ /* 0x000e2400000e00ff */
        /* <DEDUP_REMOVED lines=8> */
[----:B0-----:R-:W-:-:S05]  /*abf0*/  SEL R8, R8, RZ, P1 ;  /* 0x000000ff08087207 */ /* 0x001fca0000800000 */
[----:B------:R-:W-:-:S05]  /*ac00*/  IMAD.IADD R8, R7, 0x1, R8 ;  /* 0x0000000107087824 */ /* 0x000fca00078e0208 */
[----:B------:R-:W0:Y:S02]  /*ac10*/  SHFL.UP PT, R9, R8, 0x10, RZ ;  /* 0x0600000008097989 */ /* 0x000e2400000e00ff */
[----:B0-----:R-:W-:-:S05]  /*ac20*/  SEL R9, R9, RZ, P0 ;  /* 0x000000ff09097207 */ /* 0x001fca0000000000 */
[----:B------:R-:W-:-:S05]  /*ac30*/  IMAD.IADD R8, R8, 0x1, R9 ;  /* 0x0000000108087824 */ /* 0x000fca00078e0209 */
[----:B------:R-:W0:Y:S02]  /*ac40*/  SHFL.IDX PT, R3, R8, 0x1f, 0x1f ;  /* 0x03e01f0008037f89 */ /* 0x000e2400000e0000 */
[----:B0-----:R-:W-:-:S04]  /*ac50*/  IMAD R2, R3, UR4, RZ ;  /* 0x0000000403027c24 */ /* 0x001fc8000f8e02ff */
[----:B------:R-:W-:-:S05]  /*ac60*/  IMAD.IADD R5, R2, 0x1, R5 ;  /* 0x0000000102057824 */ /* 0x000fca00078e0205 */
[----:B------:R-:W-:-:S13]  /*ac70*/  ISETP.GT.AND P0, PT, R5, UR6, PT ;  /* 0x0000000605007c0c */ /* 0x000fda000bf04270 */
[----:B------:R-:W-:Y:S05]  /*ac80*/  @!P0 BRA `(.L_x_163) ;  /* 0xfffffffc00648947 */ /* 0x000fea000383ffff */
.L_x_159:
[----:B------:R-:W-:-:S04]  /*ac90*/  IMAD.IADD R11, R5, 0x1, -R2 ;  /* 0x00000001050b7824 */ /* 0x000fc800078e0a02 */
[----:B------:R-:W-:-:S05]  /*aca0*/  IMAD R2, R8, UR4, R11 ;  /* 0x0000000408027c24 */ /* 0x000fca000f8e020b */
[----:B------:R-:W-:-:S13]  /*acb0*/  ISETP.GT.AND P0, PT, R2, UR6, PT ;  /* 0x0000000602007c0c */ /* 0x000fda000bf04270 */
[----:B------:R-:W-:-:S04]  /*acc0*/  VOTE.ANY R7, PT, !P0 ;  /* 0x0000000000077806 */ /* 0x000fc800040e0100 */
[----:B------:R-:W0:Y:S01]  /*acd0*/  POPC R19, R7 ;  /* 0x0000000700137309 */ /* 0x000e220000000000 */
[----:B------:R-:W-:Y:S01]  /*ace0*/  ISETP.NE.AND P0, PT, R7, RZ, PT ;  /* 0x000000ff0700720c */ /* 0x000fe20003f05270 */
[----:B0-----:R-:W0:Y:S02]  /*acf0*/  SHFL.IDX PT, R0, R0, R19, 0x1f ;  /* 0x00001f1300007589 */ /* 0x001e2400000e0000 */
[----:B0-----:R-:W-:-:S04]  /*ad00*/  IABS R5, R0 ;  /* 0x0000000000057213 */ /* 0x001fc80000000000 */
[----:B------:R-:W0:Y:S08]  /*ad10*/  I2F.RP R9, R5 ;  /* 0x0000000500097306 */ /* 0x000e300000209400 */
[----:B0-----:R-:W0:Y:S02]  /*ad20*/  MUFU.RCP R9, R9 ;  /* 0x0000000900097308 */ /* 0x001e240000001000 */
[----:B0-----:R-:W-:-:S06]  /*ad30*/  VIADD R2, R9, 0xffffffe ;  /* 0x0ffffffe09027836 */ /* 0x001fcc0000000000 */
[----:B------:R0:W1:Y:S01]  /*ad40*/  F2I.FTZ.U32.TRUNC.NTZ R3, R2 ;  /* 0x0000000200037305 */ /* 0x000062000021f000 */
[----:B------:R-:W-:Y:S05]  /*ad50*/  @!P0 BRA `(.L_x_164) ;  /* 0x0000000000088947 */ /* 0x000fea0003800000 */
[----:B------:R-:W-:-:S05]  /*ad60*/  VIADD R7, R19, 0xffffffff ;  /* 0xffffffff13077836 */ /* 0x000fca0000000000 */
[----:B------:R2:W3:Y:S02]  /*ad70*/  SHFL.IDX PT, R16, R8, R7, 0x1f ;  /* 0x00001f0708107589 */ /* 0x0004e400000e0000 */
.L_x_164:
[----:B---3--:R-:W-:Y:S01]  /*ad80*/  IMAD R16, R16, UR4, R11 ;  /* 0x0000000410107c24 */ /* 0x008fe2000f8e020b */
[----:B------:R-:W-:Y:S01]  /*ad90*/  IABS R10, R0 ;  /* 0x00000000000a7213 */ /* 0x000fe20000000000 */
[----:B01----:R-:W-:Y:S02]  /*ada0*/  IMAD.MOV R2, RZ, RZ, -R3 ;  /* 0x000000ffff027224 */ /* 0x003fe400078e0a03 */
[----:B------:R-:W-:Y:S01]  /*adb0*/  IMAD.IADD R19, R19, 0x1, R4 ;  /* 0x0000000113137824 */ /* 0x000fe200078e0204 */
[----:B------:R-:W-:Y:S01]  /*adc0*/  IADD3 R9, -R16, UR6, RZ ;  /* 0x0000000610097c10 */ /* 0x000fe2000fffe1ff */
[----:B--2---:R-:W-:Y:S02]  /*add0*/  IMAD R7, R2, R5, RZ ;  /* 0x0000000502077224 */ /* 0x004fe400078e02ff */
[----:B------:R-:W-:Y:S01]  /*ade0*/  IMAD.MOV.U32 R2, RZ, RZ, RZ ;  /* 0x000000ffff027224 */ /* 0x000fe200078e00ff */
[----:B------:R-:W-:Y:S01]  /*adf0*/  IABS R8, R9 ;  /* 0x0000000900087213 */ /* 0x000fe20000000000 */
[----:B------:R-:W-:-:S02]  /*ae00*/  IMAD.MOV R10, RZ, RZ, -R10 ;  /* 0x000000ffff0a7224 */ /* 0x000fc400078e0a0a */
[----:B------:R-:W-:-:S04]  /*ae10*/  IMAD.HI.U32 R2, R3, R7, R2 ;  /* 0x0000000703027227 */ /* 0x000fc800078e0002 */
[----:B------:R-:W-:Y:S02]  /*ae20*/  IMAD.MOV.U32 R3, RZ, RZ, R8 ;  /* 0x000000ffff037224 */ /* 0x000fe400078e0008 */
[----:B------:R-:W-:Y:S02]  /*ae30*/  IMAD.MOV.U32 R8, RZ, RZ, R10 ;  /* 0x000000ffff087224 */ /* 0x000fe400078e000a */
[----:B------:R-:W-:-:S04]  /*ae40*/  IMAD.HI.U32 R2, R2, R3, RZ ;  /* 0x0000000302027227 */ /* 0x000fc800078e00ff */
[----:B------:R-:W-:Y:S01]  /*ae50*/  IMAD R8, R2, R8, R3 ;  /* 0x0000000802087224 */ /* 0x000fe200078e0203 */
[----:B------:R-:W-:-:S04]  /*ae60*/  LOP3.LUT R3, R9, R0, RZ, 0x3c, !PT ;  /* 0x0000000009037212 */ /* 0x000fc800078e3cff */
[----:B------:R-:W-:-:S13]  /*ae70*/  ISETP.GT.U32.AND P0, PT, R5, R8, PT ;  /* 0x000000080500720c */ /* 0x000fda0003f04070 */
[----:B------:R-:W-:Y:S02]  /*ae80*/  @!P0 IMAD.IADD R8, R8, 0x1, -R5 ;  /* 0x0000000108088824 */ /* 0x000fe400078e0a05 */
[----:B------:R-:W-:-:S03]  /*ae90*/  @!P0 VIADD R2, R2, 0x1 ;  /* 0x0000000102028836 */ /* 0x000fc60000000000 */
[----:B------:R-:W-:-:S13]  /*aea0*/  ISETP.GE.U32.AND P0, PT, R8, R5, PT ;  /* 0x000000050800720c */ /* 0x000fda0003f06070 */
[----:B------:R-:W-:Y:S01]  /*aeb0*/  @P0 VIADD R2, R2, 0x1 ;  /* 0x0000000102020836 */ /* 0x000fe20000000000 */
[----:B------:R-:W-:-:S13]  /*aec0*/  ISETP.GE.AND P0, PT, R3, RZ, PT ;  /* 0x000000ff0300720c */ /* 0x000fda0003f06270 */
[----:B------:R-:W-:Y:S01]  /*aed0*/  @!P0 IMAD.MOV R2, RZ, RZ, -R2 ;  /* 0x000000ffff028224 */ /* 0x000fe200078e0a02 */
[----:B------:R-:W-:-:S13]  /*aee0*/  ISETP.NE.AND P0, PT, R0, RZ, PT ;  /* 0x000000ff0000720c */ /* 0x000fda0003f05270 */
[----:B------:R-:W-:-:S05]  /*aef0*/  @!P0 LOP3.LUT R2, RZ, R0, RZ, 0x33, !PT ;  /* 0x00000000ff028212 */ /* 0x000fca00078e33ff */
[--C-:B------:R-:W-:Y:S02]  /*af00*/  IMAD.MOV R17, RZ, RZ, -R2.reuse ;  /* 0x000000ffff117224 */ /* 0x100fe400078e0a02 */
[----:B------:R-:W-:Y:S02]  /*af10*/  IMAD.MOV.U32 R18, RZ, RZ, R2 ;  /* 0x000000ffff127224 */ /* 0x000fe400078e0002 */
[----:B------:R-:W-:Y:S01]  /*af20*/  IMAD R17, R0, R17, R9 ;  /* 0x0000001100117224 */ /* 0x000fe200078e0209 */
[----:B------:R-:W-:Y:S06]  /*af30*/  BRA `(.L_x_165) ;  /* 0x00000000000c7947 */ /* 0x000fec0003800000 */
.L_x_160:
[----:B------:R-:W-:Y:S02]  /*af40*/  IMAD.MOV.U32 R17, RZ, RZ, RZ ;  /* 0x000000ffff117224 */ /* 0x000fe400078e00ff */
[----:B------:R-:W-:Y:S02]  /*af50*/  IMAD.U32 R16, RZ, RZ, UR6 ;  /* 0x00000006ff107e24 */ /* 0x000fe4000f8e00ff */
[----:B------:R-:W-:-:S07]  /*af60*/  IMAD.MOV.U32 R18, RZ, RZ, RZ ;  /* 0x000000ffff127224 */ /* 0x000fce00078e00ff */
.L_x_165:
[----:B------:R-:W-:Y:S01]  /*af70*/  ISETP.NE.AND P0, PT, R27, RZ, PT ;  /* 0x000000ff1b00720c */ /* 0x000fe20003f05270 */
[----:B------:R0:W-:Y:S01]  /*af80*/  STL [R1+0xc], RZ ;  /* 0x00000cff01007387 */ /* 0x0001e20000100800 */
[----:B------:R-:W-:Y:S02]  /*af90*/  IMAD.MOV.U32 R24, RZ, RZ, 0x1 ;  /* 0x00000001ff187424 */ /* 0x000fe400078e00ff */
[----:B------:R-:W-:-:S09]  /*afa0*/  IMAD.MOV.U32 R22, RZ, RZ, RZ ;  /* 0x000000ffff167224 */ /* 0x000fd200078e00ff */
[----:B------:R-:W1:Y:S01]  /*afb0*/  @!P0 S2R R3, SR_CgaCtaId ;  /* 0x0000000000038919 */ /* 0x000e620000008800 */
[----:B------:R-:W-:-:S04]  /*afc0*/  @!P0 MOV R0, 0x400 ;  /* 0x0000040000008802 */ /* 0x000fc80000000f00 */
[----:B-1----:R-:W-:-:S05]  /*afd0*/  @!P0 LEA R0, R3, R0, 0x18 ;  /* 0x0000000003008211 */ /* 0x002fca00078ec0ff */
[----:B------:R0:W-:Y:S01]  /*afe0*/  @!P0 STS.128 [R0+0x31cd0], R16 ;  /* 0x031cd01000008388 */ /* 0x0001e20000000c00 */
[----:B------:R-:W-:Y:S06]  /*aff0*/  BAR.ARV 0x5, 0x1a0 ;  /* 0x0146800000007b1d */ /* 0x000fec0000002000 */
[----:B------:R-:W-:-:S13]  /*b000*/  ISETP.GE.AND P0, PT, R19, UR5, PT ;  /* 0x0000000513007c0c */ /* 0x000fda000bf06270 */
[----:B------:R-:W-:Y:S05]  /*b010*/  @P0 BRA `(.L_x_166) ;  /* 0x0000003800100947 */ /* 0x000fea0003800000 */
[----:B------:R1:W-:Y:S01]  /*b020*/  STL [R1+0xc], RZ ;  /* 0x00000cff01007387 */ /* 0x0003e20000100800 */
[----:B------:R-:W-:Y:S01]  /*b030*/  IMAD.MOV.U32 R24, RZ, RZ, 0x1 ;  /* 0x00000001ff187424 */ /* 0x000fe200078e00ff */
[----:B------:R-:W-:Y:S01]  /*b040*/  ULDC UR36, c[0x0][0xc] ;  /* 0x0000030000247ab9 */ /* 0x000fe20000000800 */
[----:B------:R-:W-:Y:S01]  /*b050*/  IMAD.MOV.U32 R22, RZ, RZ, RZ ;  /* 0x000000ffff167224 */ /* 0x000fe200078e00ff */
[----:B------:R-:W-:-:S06]  /*b060*/  ULDC.64 UR38, c[0x0][0x198] ;  /* 0x0000660000267ab9 */ /* 0x000fcc0000000a00 */
.L_x_231:
[----:B--2---:R-:W2:Y:S02]  /*b070*/  LDC.64 R28, c[0x0][0xc60] ;  /* 0x00031800ff1c7b82 */ /* 0x004ea40000000a00 */
[----:B--2---:R-:W-:-:S06]  /*b080*/  IMAD.WIDE R28, R19, 0x4, R28 ;  /* 0x00000004131c7825 */ /* 0x004fcc00078e021c */
[----:B------:R-:W2:Y:S01]  /*b090*/  LDG.E R28, desc[UR58][R28.64] ;  /* 0x0000003a1c1c7981 */ /* 0x000ea2000c1e1900 */
[----:B------:R-:W-:Y:S05]  /*b0a0*/  YIELD ;  /* 0x0000000000007946 */ /* 0x000fea0003800000 */
[----:B------:R-:W-:Y:S01]  /*b0b0*/  ULDC.64 UR4, c[0x0][0xa28] ;  /* 0x00028a0000047ab9 */ /* 0x000fe20000000a00 */
[----:B------:R-:W-:Y:S01]  /*b0c0*/  IMAD.MOV.U32 R23, RZ, RZ, RZ ;  /* 0x000000ffff177224 */ /* 0x000fe200078e00ff */
[----:B------:R-:W-:-:S04]  /*b0d0*/  ISETP.NE.U32.AND P0, PT, RZ, UR4, PT ;  /* 0x00000004ff007c0c */ /* 0x000fc8000bf05070 */
[----:B------:R-:W-:Y:S01]  /*b0e0*/  ISETP.NE.AND.EX P0, PT, RZ, UR5, PT, P0 ;  /* 0x00000005ff007c0c */ /* 0x000fe2000bf05300 */
[----:B0-----:R-:W-:Y:S01]  /*b0f0*/  IMAD.MOV.U32 R0, RZ, RZ, RZ ;  /* 0x000000ffff007224 */ /* 0x001fe200078e00ff */
[----:B--2---:R-:W-:-:S11]  /*b100*/  SHF.R.S32.HI R5, RZ, 0x1f, R28 ;  /* 0x0000001fff057819 */ /* 0x004fd6000001141c */
[----:B------:R-:W-:-:S04]  /*b110*/  @P0 LEA R2, P1, R28, UR4, 0x2 ;  /* 0x000000041c020c11 */ /* 0x000fc8000f8210ff */
[----:B------:R-:W-:Y:S01]  /*b120*/  @P0 LEA.HI.X R3, R28, UR5, R5, 0x2, P1 ;  /* 0x000000051c030c11 */ /* 0x000fe200088f1405 */
[----:B------:R-:W-:-:S04]  /*b130*/  ULDC.64 UR4, c[0x0][0xa00] ;  /* 0x0002800000047ab9 */ /* 0x000fc80000000a00 */
[----:B------:R0:W5:Y:S01]  /*b140*/  @P0 LDG.E R23, desc[UR58][R2.64] ;  /* 0x0000003a02170981 */ /* 0x000162000c1e1900 */
[----:B------:R-:W-:-:S04]  /*b150*/  ISETP.NE.U32.AND P0, PT, RZ, UR4, PT ;  /* 0x00000004ff007c0c */ /* 0x000fc8000bf05070 */
[----:B------:R-:W-:-:S13]  /*b160*/  ISETP.NE.AND.EX P0, PT, RZ, UR5, PT, P0 ;  /* 0x00000005ff007c0c */ /* 0x000fda000bf05300 */
[----:B0-----:R-:W-:-:S04]  /*b170*/  @P0 LEA R2, P1, R28, UR4, 0x2 ;  /* 0x000000041c020c11 */ /* 0x001fc8000f8210ff */
[----:B------:R-:W-:Y:S01]  /*b180*/  @P0 LEA.HI.X R3, R28, UR5, R5, 0x2, P1 ;  /* 0x000000051c030c11 */ /* 0x000fe200088f1405 */
[----:B------:R-:W-:-:S04]  /*b190*/  ULDC.64 UR4, c[0x0][0xa20] ;  /* 0x0002880000047ab9 */ /* 0x000fc80000000a00 */
[----:B------:R-:W2:Y:S01]  /*b1a0*/  @P0 LDG.E R0, desc[UR58][R2.64] ;  /* 0x0000003a02000981 */ /* 0x000ea2000c1e1900 */
[----:B------:R-:W-:Y:S01]  /*b1b0*/  ISETP.NE.U32.AND P0, PT, RZ, UR4, PT ;  /* 0x00000004ff007c0c */ /* 0x000fe2000bf05070 */
[----:B------:R-:W-:-:S03]  /*b1c0*/  IMAD.SHL.U32 R6, R28, 0x4, RZ ;  /* 0x000000041c067824 */ /* 0x000fc600078e00ff */
[----:B------:R-:W-:-:S13]  /*b1d0*/  ISETP.NE.AND.EX P0, PT, RZ, UR5, PT, P0 ;  /* 0x00000005ff007c0c */ /* 0x000fda000bf05300 */
[----:B------:R-:W-:Y:S01]  /*b1e0*/  @P0 IADD3 R4, P1, R6, UR4, RZ ;  /* 0x0000000406040c10 */ /* 0x000fe2000ff3e0ff */
[----:B--2---:R0:W-:Y:S04]  /*b1f0*/  STL [R1+0x10], R0 ;  /* 0x0000100001007387 */ /* 0x0041e80000100800 */
[----:B------:R2:W-:Y:S01]  /*b200*/  STL [R1], R6 ;  /* 0x0000000601007387 */ /* 0x0005e20000100800 */
[----:B0-----:R-:W-:-:S04]  /*b210*/  SHF.L.U64.HI R0, R28, 0x2, R5 ;  /* 0x000000021c007819 */ /* 0x001fc80000010205 */
[----:B------:R-:W-:Y:S01]  /*b220*/  @P0 IADD3.X R5, R0, UR5, RZ, P1, !PT ;  /* 0x0000000500050c10 */ /* 0x000fe20008ffe4ff */
[----:B------:R-:W-:Y:S01]  /*b230*/  ULDC.64 UR4, c[0x0][0xa08] ;  /* 0x0002820000047ab9 */ /* 0x000fe20000000a00 */
[----:B------:R0:W-:Y:S01]  /*b240*/  STL [R1+0x4], R0 ;  /* 0x0000040001007387 */ /* 0x0001e20000100800 */
[----:B------:R-:W-:Y:S01]  /*b250*/  IADD3 R2, P1, R6, UR4, RZ ;  /* 0x0000000406027c10 */ /* 0x000fe2000ff3e0ff */
[----:B--2---:R-:W-:-:S03]  /*b260*/  IMAD.MOV.U32 R6, RZ, RZ, RZ ;  /* 0x000000ffff067224 */ /* 0x004fc600078e00ff */
[----:B------:R-:W-:Y:S02]  /*b270*/  IADD3.X R3, R0, UR5, RZ, P1, !PT ;  /* 0x0000000500037c10 */ /* 0x000fe40008ffe4ff */
[----:B------:R-:W-:-:S04]  /*b280*/  ISETP.NE.U32.AND P1, PT, RZ, UR4, PT ;  /* 0x00000004ff007c0c */ /* 0x000fc8000bf25070 */
[----:B------:R-:W-:Y:S01]  /*b290*/  ISETP.NE.AND.EX P1, PT, RZ, UR5, PT, P1 ;  /* 0x00000005ff007c0c */ /* 0x000fe2000bf25310 */
[----:B------:R-:W-:Y:S02]  /*b2a0*/  ULDC.64 UR4, c[0x0][0x3f8] ;  /* 0x0000fe0000047ab9 */ /* 0x000fe40000000a00 */
[----:B------:R-:W-:-:S03]  /*b2b0*/  UISETP.NE.U32.AND UP0, UPT, UR4, URZ, UPT ;  /* 0x0000003f0400728c */ /* 0x000fc6000bf05070 */
[----:B------:R-:W-:Y:S01]  /*b2c0*/  ULDC UR4, c[0x0][0x404] ;  /* 0x0001010000047ab9 */ /* 0x000fe20000000800 */
[----:B------:R-:W-:-:S03]  /*b2d0*/  UISETP.NE.AND.EX UP0, UPT, UR5, URZ, UPT, UP0 ;  /* 0x0000003f0500728c */ /* 0x000fc6000bf05300 */
[----:B------:R-:W-:Y:S01]  /*b2e0*/  ULDC UR5, c[0x0][0x2e0] ;  /* 0x0000b80000057ab9 */ /* 0x000fe20000000800 */
[----:B------:R-:W-:Y:S02]  /*b2f0*/  USEL UR4, UR4, 0x1, UP0 ;  /* 0x0000000104047887 */ /* 0x000fe40008000000 */
[----:B------:R2:W5:Y:S02]  /*b300*/  @P1 LDG.E R6, desc[UR58][R2.64] ;  /* 0x0000003a02061981 */ /* 0x000564000c1e1900 */
[----:B------:R-:W-:-:S06]  /*b310*/  UIMAD UR4, UR4, UR5, URZ ;  /* 0x00000005040472a4 */ /* 0x000fcc000f8e023f */
[----:B0-----:R-:W-:-:S06]  /*b320*/  IMAD.U32 R0, RZ, RZ, UR4 ;  /* 0x00000004ff007e24 */ /* 0x001fcc000f8e00ff */
[----:B------:R2:W5:Y:S01]  /*b330*/  @P0 LDG.E R0, desc[UR58][R4.64] ;  /* 0x0000003a04000981 */ /* 0x000562000c1e1900 */
[----:B------:R-:W-:Y:S05]  /*b340*/  @P0 BRA `(.L_x_167) ;  /* 0x0000000000100947 */ /* 0x000fea0003800000 */
[----:B------:R-:W-:Y:S05]  /*b350*/  @!P1 BRA `(.L_x_167) ;  /* 0x00000000000c9947 */ /* 0x000fea0003800000 */
[----:B--2---:R-:W2:Y:S04]  /*b360*/  LDG.E R5, desc[UR58][R2.64] ;  /* 0x0000003a02057981 */ /* 0x004ea8000c1e1900 */
[----:B-----5:R-:W2:Y:S02]  /*b370*/  LDG.E R0, desc[UR58][R2.64+0x4] ;  /* 0x0000043a02007981 */ /* 0x020ea4000c1e1900 */
[----:B--2---:R-:W-:-:S07]  /*b380*/  IMAD.IADD R0, R0, 0x1, -R5 ;  /* 0x0000000100007824 */ /* 0x004fce00078e0a05 */
.L_x_167:
[--C-:B--2--5:R-:W-:Y:S01]  /*b390*/  IMAD.IADD R2, R0, 0x1, -R23.reuse ;  /* 0x0000000100027824 */ /* 0x124fe200078e0a17 */
[----:B------:R-:W-:Y:S01]  /*b3a0*/  BSSY B6, `(.L_x_168) ;  /* 0x00002b4000067945 */ /* 0x000fe20003800000 */
[----:B------:R-:W-:Y:S02]  /*b3b0*/  IMAD.IADD R23, R6, 0x1, R23 ;  /* 0x0000000106177824 */ /* 0x000fe400078e0217 */
[C---:B------:R-:W-:Y:S01]  /*b3c0*/  VIADD R0, R2.reuse, 0x8f ;  /* 0x0000008f02007836 */ /* 0x040fe20000000000 */
[----:B------:R0:W-:Y:S01]  /*b3d0*/  STL [R1+0x8], R2 ;  /* 0x0000080201007387 */ /* 0x0001e20000100800 */
[----:B------:R-:W-:Y:S02]  /*b3e0*/  ISETP.GT.AND P0, PT, R2, RZ, PT ;  /* 0x000000ff0200720c */ /* 0x000fe40003f04270 */
[----:B------:R-:W-:-:S05]  /*b3f0*/  IMAD.HI R0, R0, 0x38e38e39, RZ ;  /* 0x38e38e3900007827 */ /* 0x000fca00078e02ff */
[----:B------:R-:W-:-:S04]  /*b400*/  SHF.R.U32.HI R29, RZ, 0x1f, R0 ;  /* 0x0000001fff1d7819 */ /* 0x000fc80000011600 */
[----:B------:R-:W-:Y:S02]  /*b410*/  LEA.HI.SX32 R29, R0, R29, 0x1b ;  /* 0x0000001d001d7211 */ /* 0x000fe400078fdaff */
[----:B0-----:R-:W-:Y:S05]  /*b420*/  @P0 BRA `(.L_x_169) ;  /* 0x00000000003c0947 */ /* 0x001fea0003800000 */
[----:B------:R-:W-:-:S13]  /*b430*/  ISETP.NE.AND P1, PT, R27, RZ, PT ;  /* 0x000000ff1b00720c */ /* 0x000fda0003f25270 */
[----:B------:R-:W-:Y:S05]  /*b440*/  @P1 BRA `(.L_x_170) ;  /* 0x0000002800a41947 */ /* 0x000fea0003800000 */
[----:B------:R-:W0:Y:S01]  /*b450*/  S2R R7, SR_LANEID ;  /* 0x0000000000077919 */ /* 0x000e220000000000 */
[----:B------:R-:W-:Y:S01]  /*b460*/  VOTEU.ANY UR4, UPT, PT ;  /* 0x0000000000047886 */ /* 0x000fe200038e0100 */
[----:B------:R-:W2:Y:S01]  /*b470*/  LDC.64 R2, c[0x0][0xc38] ;  /* 0x00030e00ff027b82 */ /* 0x000ea20000000a00 */
[----:B------:R-:W0:Y:S08]  /*b480*/  FLO.U32 R0, UR4 ;  /* 0x0000000400007d00 */ /* 0x000e3000080e0000 */
[----:B------:R-:W2:Y:S01]  /*b490*/  POPC R5, UR4 ;  /* 0x0000000400057d09 */ /* 0x000ea20008000000 */
[----:B0-----:R-:W-:-:S13]  /*b4a0*/  ISETP.EQ.U32.AND P0, PT, R0, R7, PT ;  /* 0x000000070000720c */ /* 0x001fda0003f02070 */
[----:B--2---:R-:W2:Y:S01]  /*b4b0*/  @P0 ATOMG.E.ADD.STRONG.GPU PT, R3, desc[UR58][R2.64], R5 ;  /* 0x00000005020309a8 */ /* 0x004ea200081ee1fa */
[----:B------:R-:W0:Y:S02]  /*b4c0*/  S2R R4, SR_LTMASK ;  /* 0x0000000000047919 */ /* 0x000e240000003900 */
[----:B0-----:R-:W-:-:S04]  /*b4d0*/  LOP3.LUT R4, R4, UR4, RZ, 0xc0, !PT ;  /* 0x0000000404047c12 */ /* 0x001fc8000f8ec0ff */
[----:B------:R-:W0:Y:S01]  /*b4e0*/  POPC R7, R4 ;  /* 0x0000000400077309 */ /* 0x000e220000000000 */
[----:B--2---:R-:W0:Y:S02]  /*b4f0*/  SHFL.IDX PT, R0, R3, R0, 0x1f ;  /* 0x00001f0003007589 */ /* 0x004e2400000e0000 */
[----:B0-----:R-:W-:Y:S01]  /*b500*/  IADD3 R16, R0, UR36, R7 ;  /* 0x0000002400107c10 */ /* 0x001fe2000fffe007 */
[----:B------:R-:W-:Y:S06]  /*b510*/  BRA `(.L_x_170) ;  /* 0x0000002800707947 */ /* 0x000fec0003800000 */
.L_x_169:
[----:B------:R-:W0:Y:S01]  /*b520*/  S2R R3, SR_CgaCtaId ;  /* 0x0000000000037919 */ /* 0x000e220000008800 */
[----:B------:R-:W-:-:S04]  /*b530*/  MOV R26, 0x400 ;  /* 0x00000400001a7802 */ /* 0x000fc80000000f00 */
[----:B0-----:R-:W-:-:S05]  /*b540*/  LEA R26, R3, R26, 0x18 ;  /* 0x0000001a031a7211 */ /* 0x001fca00078ec0ff */
[----:B------:R-:W-:-:S05]  /*b550*/  VIADD R0, R26, 0x16a00 ;  /* 0x00016a001a007836 */ /* 0x000fca0000000000 */
[----:B------:R-:W-:-:S13]  /*b560*/  LOP3.LUT P0, RZ, R0, 0x1bf, RZ, 0xc0, !PT ;  /* 0x000001bf00ff7812 */ /* 0x000fda000780c0ff */
[----:B------:R-:W-:Y:S05]  /*b570*/  @!P0 BRA `(.L_x_171) ;  /* 0x0000000000408947 */ /* 0x000fea0003800000 */
[----:B------:R-:W-:Y:S01]  /*b580*/  MOV R2, 0x0 ;  /* 0x0000000000027802 */ /* 0x000fe20000000f00 */
[----:B------:R-:W-:Y:S01]  /*b590*/  ULDC.64 UR6, c[0x4][0xa8] ;  /* 0x01002a0000067ab9 */ /* 0x000fe20000000a00 */
[----:B------:R-:W-:Y:S01]  /*b5a0*/  ULDC.64 UR8, c[0x4][0xb0] ;  /* 0x01002c0000087ab9 */ /* 0x000fe20000000a00 */
[----:B------:R-:W-:Y:S01]  /*b5b0*/  ULDC.64 UR4, c[0x4][0x8] ;  /* 0x0100020000047ab9 */ /* 0x000fe20000000a00 */
[----:B------:R-:W-:Y:S02]  /*b5c0*/  IMAD.U32 R4, RZ, RZ, UR6 ;  /* 0x00000006ff047e24 */ /* 0x000fe4000f8e00ff */
[----:B------:R-:W0:Y:S01]  /*b5d0*/  LDC.64 R2, c[0x4][R2] ;  /* 0x0100000002027b82 */ /* 0x000e220000000a00 */
        /* <DEDUP_REMOVED lines=9> */
[----:B01----:R-:W-:Y:S05]  /*b670*/  CALL.ABS.NOINC R2 ;  /* 0x0000000002007343 */ /* 0x003fea0003c00000 */
.L_x_171:
        /* <DEDUP_REMOVED lines=16> */
[----:B0-----:R-:W-:-:S07]  /*b780*/  IMAD.MOV.U32 R13, RZ, RZ, RZ ;  /* 0x000000ffff0d7224 */ /* 0x001fce00078e00ff */
[----:B------:R-:W-:-:S07]  /*b790*/  LEPC R20, `(.L_x_173) ;  /* 0x000000001014794e */ /* 0x000fce0000000000 */
[----:B-12---:R-:W-:Y:S05]  /*b7a0*/  CALL.ABS.NOINC R2 ;  /* 0x0000000002007343 */ /* 0x006fea0003c00000 */
.L_x_173:
        /* <DEDUP_REMOVED lines=15> */
[----:B0-----:R-:W-:Y:S05]  /*b8a0*/  CALL.ABS.NOINC R2 ;  /* 0x0000000002007343 */ /* 0x001fea0003c00000 */
.L_x_172:
[----:B------:R-:W2:Y:S01]  /*b8b0*/  LDL.LU R2, [R1] ;  /* 0x0000000001027983 */ /* 0x000ea20000300800 */
[----:B------:R-:W-:Y:S01]  /*b8c0*/  ULDC.64 UR4, c[0x0][0x9f8] ;  /* 0x00027e0000047ab9 */ /* 0x000fe20000000a00 */
[----:B------:R-:W0:Y:S02]  /*b8d0*/  LDC R0, c[0x0][0x428] ;  /* 0x00010a00ff007b82 */ /* 0x000e240000000800 */
[----:B------:R-:W3:Y:S04]  /*b8e0*/  LDL.LU R21, [R1+0x4] ;  /* 0x0000040001157983 */ /* 0x000ee80000300800 */
[----:B------:R-:W4:Y:S01]  /*b8f0*/  LDL.LU R20, [R1+0x10] ;  /* 0x0000100001147983 */ /* 0x000f220000300800 */
[----:B------:R-:W-:Y:S01]  /*b900*/  ISETP.NE.U32.AND P0, PT, RZ, UR4, PT ;  /* 0x00000004ff007c0c */ /* 0x000fe2000bf05070 */
[----:B------:R-:W-:-:S03]  /*b910*/  IMAD.MOV.U32 R6, RZ, RZ, R28 ;  /* 0x000000ffff067224 */ /* 0x000fc600078e001c */
[----:B------:R-:W-:Y:S02]  /*b920*/  ISETP.NE.AND.EX P0, PT, RZ, UR5, PT, P0 ;  /* 0x00000005ff007c0c */ /* 0x000fe4000bf05300 */
[----:B------:R-:W-:-:S13]  /*b930*/  ISETP.NE.AND P6, PT, R27, RZ, PT ;  /* 0x000000ff1b00720c */ /* 0x000fda0003fc5270 */
[----:B------:R-:W-:-:S05]  /*b940*/  VOTEU.ALL UP1, P6 ;  /* 0x00000000003f7886 */ /* 0x000fca0003020000 */
[----:B------:R-:W-:-:S04]  /*b950*/  @!UP1 UIADD3 UR8, UP0, UR38, 0x270, URZ ;  /* 0x0000027026089890 */ /* 0x000fc8000ff1e03f */
[----:B------:R-:W-:-:S03]  /*b960*/  @!UP1 UIADD3.X UR9, URZ, UR39, URZ, UP0, !UPT ;  /* 0x000000273f099290 */ /* 0x000fc600087fe43f */
[----:B------:R-:W-:Y:S01]  /*b970*/  VOTEU.ALL UP0, P6 ;  /* 0x00000000003f7886 */ /* 0x000fe20003000000 */
[----:B--2---:R-:W-:-:S04]  /*b980*/  @P0 IADD3 R2, P1, R2, UR4, RZ ;  /* 0x0000000402020c10 */ /* 0x004fc8000ff3e0ff */
[----:B---3--:R-:W-:Y:S01]  /*b990*/  @P0 IADD3.X R3, R21, UR5, RZ, P1, !PT ;  /* 0x0000000515030c10 */ /* 0x008fe20008ffe4ff */
[----:B------:R-:W-:-:S04]  /*b9a0*/  ULDC.64 UR4, c[0x0][0xa00] ;  /* 0x0002800000047ab9 */ /* 0x000fc80000000a00 */
[----:B------:R2:W5:Y:S01]  /*b9b0*/  @P0 LDG.E R6, desc[UR58][R2.64] ;  /* 0x0000003a02060981 */ /* 0x000562000c1e1900 */
[----:B0-----:R-:W-:Y:S01]  /*b9c0*/  ISETP.NE.AND P0, PT, R0, 0x1, PT ;  /* 0x000000010000780c */ /* 0x001fe20003f05270 */
[----:B------:R-:W-:Y:S01]  /*b9d0*/  IMAD.MOV.U32 R0, RZ, RZ, R18 ;  /* 0x000000ffff007224 */ /* 0x000fe200078e0012 */
[----:B------:R-:W-:Y:S01]  /*b9e0*/  PLOP3.LUT P1, PT, P6, PT, PT, 0x8, 0x0 ;  /* 0x000000000000781c */ /* 0x000fe2000372e170 */
[----:B----4-:R-:W-:-:S10]  /*b9f0*/  IMAD R17, R17, 0xc0, R20 ;  /* 0x000000c011117824 */ /* 0x010fd400078e0214 */
[----:B------:R-:W0:Y:S08]  /*ba00*/  @P0 LDC R5, c[0x0][0x42c] ;  /* 0x00010b00ff050b82 */ /* 0x000e300000000800 */
[----:B------:R-:W3:Y:S01]  /*ba10*/  @P0 LDC R7, c[0x0][0x430] ;  /* 0x00010c00ff070b82 */ /* 0x000ee20000000800 */
[----:B0-----:R-:W-:-:S05]  /*ba20*/  @P0 IMAD.HI.U32 R4, R18, R5, RZ ;  /* 0x0000000512040227 */ /* 0x001fca00078e00ff */
[----:B---3--:R-:W-:Y:S02]  /*ba30*/  @P0 SHF.R.U32.HI R0, RZ, R7, R4 ;  /* 0x00000007ff000219 */ /* 0x008fe40000011604 */
[----:B------:R-:W-:-:S04]  /*ba40*/  ISETP.NE.U32.AND P0, PT, RZ, UR4, PT ;  /* 0x00000004ff007c0c */ /* 0x000fc8000bf05070 */
[----:B------:R-:W-:-:S04]  /*ba50*/  ISETP.NE.AND.EX P0, PT, RZ, UR5, PT, P0 ;  /* 0x00000005ff007c0c */ /* 0x000fc8000bf05300 */
[----:B--2---:R-:W-:-:S09]  /*ba60*/  SEL R9, R28, RZ, !P0 ;  /* 0x000000ff1c097207 */ /* 0x004fd20004000000 */
.L_x_174:
        /* <DEDUP_REMOVED lines=9> */
[----:B0-----:R-:W-:Y:S05]  /*bb00*/  @P1 BRA.U.ANY `(.L_x_174) ;  /* 0xfffffffd00d81947 */ /* 0x001fea000393ffff */
[----:B------:R-:W-:Y:S01]  /*bb10*/  ISETP.NE.AND P2, PT, R27, RZ, PT ;  /* 0x000000ff1b00720c */ /* 0x000fe20003f45270 */
[----:B------:R-:W-:-:S03]  /*bb20*/  UMOV UR4, 0x20 ;  /* 0x0000002000047882 */ /* 0x000fc60000000000 */
[----:B------:R-:W-:-:S09]  /*bb30*/  PLOP3.LUT P1, PT, P2, PT, PT, 0x8, 0x0 ;  /* 0x000000000000781c */ /* 0x000fd2000172e170 */
[----:B------:R-:W-:-:S05]  /*bb40*/  VOTEU.ALL UP0, P2 ;  /* 0x00000000003f7886 */ /* 0x000fca0001000000 */
.L_x_175:
        /* <DEDUP_REMOVED lines=13> */
.L_x_176:
        /* <DEDUP_REMOVED lines=9> */
[----:B------:R-:W0:Y:S01]  /*bcb0*/  LDC.64 R2, c[0x0][0x3f8] ;  /* 0x0000fe00ff027b82 */ /* 0x000e220000000a00 */
[----:B------:R-:W-:Y:S02]  /*bcc0*/  ULDC.64 UR4, c[0x0][0xa08] ;  /* 0x0002820000047ab9 */ /* 0x000fe40000000a00 */
[----:B0-----:R-:W-:Y:S01]  /*bcd0*/  LOP3.LUT P0, RZ, R2, UR4, RZ, 0xfc, !PT ;  /* 0x0000000402ff7c12 */ /* 0x001fe2000f80fcff */
[----:B------:R-:W-:-:S03]  /*bce0*/  UMOV UR4, 0xffffffff ;  /* 0xffffffff00047882 */ /* 0x000fc60000000000 */
[----:B------:R-:W-:-:S04]  /*bcf0*/  LOP3.LUT P0, RZ, R3, UR5, RZ, 0xfc, P0 ;  /* 0x0000000503ff7c12 */ /* 0x000fc8000800fcff */
[----:B-----5:R-:W-:Y:S01]  /*bd00*/  SEL R7, R6, RZ, !P0 ;  /* 0x000000ff06077207 */ /* 0x020fe20004000000 */
[----:B------:R-:W-:Y:S08]  /*bd10*/  BRA.DIV UR4, `(.L_x_177) ;  /* 0x00000032042c7947 */ /* 0x000ff0000b800000 */
.L_x_247:
[----:B------:R-:W-:Y:S01]  /*bd20*/  UMOV UR4, 0xffffffff ;  /* 0xffffffff00047882 */ /* 0x000fe20000000000 */
[----:B------:R-:W-:Y:S01]  /*bd30*/  SHF.R.S32.HI R8, RZ, 0x1f, R6 ;  /* 0x0000001fff087819 */ /* 0x000fe20000011406 */
[----:B------:R-:W-:Y:S01]  /*bd40*/  VIADD R10, R29, 0xffffffff ;  /* 0xffffffff1d0a7836 */ /* 0x000fe20000000000 */
[----:B------:R-:W-:Y:S06]  /*bd50*/  BRA.DIV UR4, `(.L_x_178) ;  /* 0x0000003204507947 */ /* 0x000fec000b800000 */
[----:B------:R-:W-:-:S13]  /*bd60*/  ELECT P6, URZ, PT ;  /* 0x00000000003f782f */ /* 0x000fda00038c0000 */
.L_x_250:
[----:B------:R-:W-:Y:S05]  /*bd70*/  @!P6 BRA `(.L_x_179) ;  /* 0x0000000000fce947 */ /* 0x000fea0003800000 */
[----:B------:R-:W-:Y:S01]  /*bd80*/  ISETP.NE.U32.AND P0, PT, R2, RZ, PT ;  /* 0x000000ff0200720c */ /* 0x000fe20003f05070 */
[----:B------:R-:W-:-:S03]  /*bd90*/  IMAD.MOV.U32 R25, RZ, RZ, R10 ;  /* 0x000000ffff197224 */ /* 0x000fc600078e000a */
[----:B------:R-:W-:-:S13]  /*bda0*/  ISETP.NE.AND.EX P0, PT, R3, RZ, PT, P0 ;  /* 0x000000ff0300720c */ /* 0x000fda0003f05300 */
[----:B------:R-:W-:Y:S05]  /*bdb0*/  @!P0 BRA `(.L_x_180) ;  /* 0x0000000000488947 */ /* 0x000fea0003800000 */
[----:B------:R-:W0:Y:S01]  /*bdc0*/  LDC R25, c[0x0][0x41c] ;  /* 0x00010700ff197b82 */ /* 0x000e220000000800 */
[----:B------:R-:W-:Y:S01]  /*bdd0*/  IMAD.MOV.U32 R7, RZ, RZ, R10 ;  /* 0x000000ffff077224 */ /* 0x000fe200078e000a */
[----:B------:R-:W-:Y:S02]  /*bde0*/  ULDC.64 UR4, c[0x0][0x408] ;  /* 0x0001020000047ab9 */ /* 0x000fe40000000a00 */
[----:B------:R-:W-:-:S04]  /*bdf0*/  IMAD R11, R8, UR4, RZ ;  /* 0x00000004080b7c24 */ /* 0x000fc8000f8e02ff */
[----:B------:R-:W-:Y:S01]  /*be00*/  IMAD R11, R6, UR5, R11 ;  /* 0x00000005060b7c24 */ /* 0x000fe2000f8e020b */
[----:B0-----:R-:W-:-:S13]  /*be10*/  ISETP.NE.AND P0, PT, R25, 0x1, PT ;  /* 0x000000011900780c */ /* 0x001fda0003f05270 */
[----:B------:R-:W0:Y:S02]  /*be20*/  @P0 LDC.64 R4, c[0x0][0x420] ;  /* 0x00010800ff040b82 */ /* 0x000e240000000a00 */
[----:B0-----:R-:W-:-:S05]  /*be30*/  @P0 IMAD.HI.U32 R4, R10, R4, RZ ;  /* 0x000000040a040227 */ /* 0x001fca00078e00ff */
[----:B------:R-:W-:-:S04]  /*be40*/  @P0 SHF.R.U32.HI R7, RZ, R5, R4 ;  /* 0x00000005ff070219 */ /* 0x000fc80000011604 */
[--C-:B------:R-:W-:Y:S01]  /*be50*/  SHF.R.S32.HI R5, RZ, 0x1f, R7.reuse ;  /* 0x0000001fff057819 */ /* 0x100fe20000011407 */
[----:B------:R-:W-:-:S04]  /*be60*/  IMAD.MOV.U32 R4, RZ, RZ, R7 ;  /* 0x000000ffff047224 */ /* 0x000fc800078e0007 */
[----:B------:R-:W-:-:S04]  /*be70*/  IMAD.WIDE.U32 R4, R6, UR4, R4 ;  /* 0x0000000406047c25 */ /* 0x000fc8000f8e0004 */
[----:B------:R-:W-:Y:S01]  /*be80*/  IMAD.IADD R5, R5, 0x1, R11 ;  /* 0x0000000105057824 */ /* 0x000fe200078e020b */
[----:B------:R-:W-:-:S04]  /*be90*/  LEA R12, P0, R4, R2, 0x2 ;  /* 0x00000002040c7211 */ /* 0x000fc800078010ff */
[----:B------:R-:W-:Y:S01]  /*bea0*/  LEA.HI.X R13, R4, R3, R5, 0x2, P0 ;  /* 0x00000003040d7211 */ /* 0x000fe200000f1405 */
[----:B------:R-:W-:-:S04]  /*beb0*/  IMAD.MOV R4, RZ, RZ, -R7 ;  /* 0x000000ffff047224 */ /* 0x000fc800078e0a07 */
[----:B------:R0:W5:Y:S01]  /*bec0*/  LDG.E R7, desc[UR58][R12.64] ;  /* 0x0000003a0c077981 */ /* 0x000162000c1e1900 */
[----:B------:R-:W-:-:S07]  /*bed0*/  IMAD R25, R25, R4, R10 ;  /* 0x0000000419197224 */ /* 0x000fce00078e020a */
.L_x_180:
[----:B------:R-:W-:Y:S01]  /*bee0*/  IMAD R5, R22, 0x8, R26 ;  /* 0x0000000816057824 */ /* 0x000fe200078e021a */
[----:B------:R-:W-:-:S04]  /*bef0*/  SHF.L.U32 R4, R24, 0x1f, RZ ;  /* 0x0000001f18047819 */ /* 0x000fc800000006ff */
[----:B------:R-:W2:Y:S02]  /*bf00*/  SYNCS.PHASECHK.TRANS64.TRYWAIT P0, [R5+URZ+0x31c40], R4 ;  /* 0x031c4004050075a7 */ /* 0x000ea4000800017f */
[----:B--2---:R-:W-:Y:S05]  /*bf10*/  @!P0 BRA `(.L_x_181) ;  /* 0x0000003000008947 */ /* 0x004fea0003800000 */
.L_x_251:
[----:B------:R-:W3:Y:S02]  /*bf20*/  S2R R11, SR_TID.X ;  /* 0x00000000000b7919 */ /* 0x000ee40000002100 */
[----:B---3--:R-:W-:-:S04]  /*bf30*/  LOP3.LUT R11, R11, 0x7f, RZ, 0xc0, !PT ;  /* 0x0000007f0b0b7812 */ /* 0x008fc800078ec0ff */
[----:B------:R-:W-:-:S13]  /*bf40*/  ISETP.NE.AND P0, PT, R11, RZ, PT ;  /* 0x000000ff0b00720c */ /* 0x000fda0003f05270 */
[----:B------:R-:W-:Y:S05]  /*bf50*/  @P0 BRA `(.L_x_182) ;  /* 0x0000000000140947 */ /* 0x000fea0003800000 */
[----:B------:R-:W-:Y:S01]  /*bf60*/  ISETP.NE.AND P1, PT, R27, RZ, PT ;  /* 0x000000ff1b00720c */ /* 0x000fe20003f25270 */
[----:B--2---:R-:W-:-:S04]  /*bf70*/  IMAD.MOV.U32 R4, RZ, RZ, 0x6c00 ;  /* 0x00006c00ff047424 */ /* 0x004fc800078e00ff */
[----:B------:R3:W-:Y:S08]  /*bf80*/  SYNCS.ARRIVE.TRANS64 RZ, [R5+URZ+0x31c30], R4 ;  /* 0x031c300405ff79a7 */ /* 0x0007f0000800003f */
[----:B------:R-:W-:Y:S05]  /*bf90*/  @!P1 BRA `(.L_x_182) ;  /* 0x0000000000049947 */ /* 0x000fea0003800000 */
[----:B------:R-:W-:Y:S01]  /*bfa0*/  BPT.TRAP 0x1 ;  /* 0x000000040000795c */ /* 0x000fe20000300000 */
.L_x_182:
[----:B--23--:R-:W-:Y:S01]  /*bfb0*/  IMAD R4, R22, 0x6c00, R26 ;  /* 0x00006c0016047824 */ /* 0x00cfe200078e021a */
[----:B------:R-:W-:Y:S01]  /*bfc0*/  R2UR UR11, R25 ;  /* 0x00000000190b72ca */ /* 0x000fe200000e0000 */
[----:B------:R-:W-:Y:S01]  /*bfd0*/  UIADD3 UR4, UP0, UR38, 0x370, URZ ;  /* 0x0000037026047890 */ /* 0x000fe2000ff1e03f */
[----:B------:R-:W-:Y:S01]  /*bfe0*/  R2UR UR5, R23 ;  /* 0x00000000170572ca */ /* 0x000fe200000e0000 */
[----:B------:R-:W-:Y:S01]  /*bff0*/  UMOV UR10, URZ ;  /* 0x0000003f000a7c82 */ /* 0x000fe20008000000 */
[----:B------:R-:W-:Y:S01]  /*c000*/  R2UR UR9, R5 ;  /* 0x00000000050972ca */ /* 0x000fe200000e0000 */
[----:B------:R-:W-:Y:S01]  /*c010*/  UMOV UR6, 0x0 ;  /* 0x0000000000067882 */ /* 0x000fe20000000000 */
[----:B------:R-:W-:Y:S01]  /*c020*/  R2UR UR8, R4 ;  /* 0x00000000040872ca */ /* 0x000fe200000e0000 */
[----:B------:R-:W-:Y:S01]  /*c030*/  UMOV UR7, 0x14f00000 ;  /* 0x14f0000000077882 */ /* 0x000fe20000000000 */
[----:B------:R-:W-:Y:S01]  /*c040*/  R2UR UR12, R0 ;  /* 0x00000000000c72ca */ /* 0x000fe200000e0000 */
[----:B------:R-:W-:Y:S01]  /*c050*/  UMOV UR16, 0x20 ;  /* 0x0000002000107882 */ /* 0x000fe20000000000 */
[----:B-----5:R-:W-:-:S05]  /*c060*/  R2UR UR13, R7 ;  /* 0x00000000070d72ca */ /* 0x020fca00000e0000 */
[----:B------:R-:W-:Y:S02]  /*c070*/  UIMAD UR11, UR11, 0x90, UR5 ;  /* 0x000000900b0b78a4 */ /* 0x000fe4000f8e0205 */
[----:B------:R-:W-:Y:S02]  /*c080*/  UIADD3 UR9, UR9, 0x31c30, URZ ;  /* 0x00031c3009097890 */ /* 0x000fe4000fffe03f */
[----:B------:R-:W-:Y:S02]  /*c090*/  UIADD3 UR14, UR8, 0x16a00, URZ ;  /* 0x00016a00080e7890 */ /* 0x000fe4000fffe03f */
[----:B------:R-:W-:Y:S02]  /*c0a0*/  UIADD3.X UR5, URZ, UR39, URZ, UP0, !UPT ;  /* 0x000000273f057290 */ /* 0x000fe400087fe43f */
        /* <DEDUP_REMOVED lines=12> */
.L_x_179:
[----:B------:R-:W2:Y:S01]  /*c170*/  LDL.LU R11, [R1+0xc] ;  /* 0x00000c00010b7983 */ /* 0x000ea20000300800 */
[----:B------:R-:W-:Y:S05]  /*c180*/  WARPSYNC.ALL ;  /* 0x0000000000007948 */ /* 0x000fea0003800000 */
        /* <DEDUP_REMOVED lines=15> */
[----:B------:R-:W-:Y:S01]  /*c280*/  BAR.SYNC.DEFER_BLOCKING 0x8, 0x1a0 ;  /* 0x0206800000007b1d */ /* 0x000fe20000010000 */
[----:B------:R-:W-:Y:S01]  /*c290*/  UIADD3 UR9, UR24, 0x31c00, URZ ;  /* 0x00031c0018097890 */ /* 0x000fe2000fffe03f */
[----:B------:R-:W-:Y:S01]  /*c2a0*/  @P0 R2UR UR19, R17 ;  /* 0x00000000111302ca */ /* 0x000fe200000e0000 */
[----:B------:R-:W-:-:S03]  /*c2b0*/  UIADD3 UR16, UR24, 0x10a00, URZ ;  /* 0x00010a0018107890 */ /* 0x000fc6000fffe03f */
[----:B------:R-:W-:Y:S01]  /*c2c0*/  UMOV UR15, 0x12f00000 ;  /* 0x12f00000000f7882 */ /* 0x000fe20000000000 */
[----:B------:R-:W-:Y:S01]  /*c2d0*/  UMOV UR18, 0x20 ;  /* 0x0000002000127882 */ /* 0x000fe20000000000 */
[----:B------:R-:W-:Y:S01]  /*c2e0*/  UMOV UR17, UR9 ;  /* 0x0000000900117c82 */ /* 0x000fe20008000000 */
[----:B------:R-:W-:Y:S01]  /*c2f0*/  UMOV UR22, 0x0 ;  /* 0x0000000000167882 */ /* 0x000fe20000000000 */
[----:B------:R-:W-:Y:S01]  /*c300*/  UMOV UR23, 0x12f00000 ;  /* 0x12f0000000177882 */ /* 0x000fe20000000000 */
[----:B------:R-:W-:Y:S01]  /*c310*/  BSSY B0, `(.L_x_183) ;  /* 0x0000012000007945 */ /* 0x000fe20003800000 */
[----:B------:R3:W-:Y:S01]  /*c320*/  @P0 SYNCS.ARRIVE.TRANS64 RZ, [R26+URZ+0x31c00], R5 ;  /* 0x031c00051aff09a7 */ /* 0x0007e2000800003f */
[----:B------:R4:W-:Y:S02]  /*c330*/  UTMALDG.4D [UR8], [UR4], desc[UR6] ;  /* 0x00000608040075b4 */ /* 0x0009e40008019000 */
[----:B------:R0:W-:Y:S01]  /*c340*/  UTMALDG.4D [UR16], [UR4], desc[UR14] ;  /* 0x00000e10040075b4 */ /* 0x0001e20008019000 */
[----:B----4-:R-:W-:Y:S01]  /*c350*/  @P0 R2UR UR13, R9 ;  /* 0x00000000090d02ca */ /* 0x010fe200000e0000 */
[----:B------:R-:W-:Y:S01]  /*c360*/  UIADD3 UR8, UR24, 0x13a00, URZ ;  /* 0x00013a0018087890 */ /* 0x000fe2000fffe03f */
[----:B------:R-:W-:Y:S01]  /*c370*/  @P0 R2UR UR12, R18 ;  /* 0x00000000120c02ca */ /* 0x000fe200000e0000 */
[----:B------:R-:W-:Y:S01]  /*c380*/  UMOV UR10, 0x40 ;  /* 0x00000040000a7882 */ /* 0x000fe20000000000 */
[----:B------:R-:W-:-:S13]  /*c390*/  @P0 R2UR UR11, R17 ;  /* 0x00000000110b02ca */ /* 0x000fda00000e0000 */
[----:B------:R0:W-:Y:S01]  /*c3a0*/  UTMALDG.4D [UR8], [UR4], desc[UR22] ;  /* 0x00001608040075b4 */ /* 0x0001e20008019000 */
[----:B--2---:R-:W-:-:S05]  /*c3b0*/  VIADD R11, R11, 0x1 ;  /* 0x000000010b0b7836 */ /* 0x004fca0000000000 */
[----:B------:R-:W-:Y:S01]  /*c3c0*/  LEA.HI R4, R11, R11, RZ, 0x1 ;  /* 0x0000000b0b047211 */ /* 0x000fe200078f08ff */
[----:B------:R0:W-:Y:S03]  /*c3d0*/  STL [R1+0xc], R11 ;  /* 0x00000c0b01007387 */ /* 0x0001e60000100800 */
[----:B------:R-:W-:-:S05]  /*c3e0*/  LOP3.LUT R4, R4, 0xfffffffe, RZ, 0xc0, !PT ;  /* 0xfffffffe04047812 */ /* 0x000fca00078ec0ff */
[----:B------:R-:W-:-:S05]  /*c3f0*/  IMAD.IADD R4, R11, 0x1, -R4 ;  /* 0x000000010b047824 */ /* 0x000fca00078e0a04 */
[----:B---3--:R-:W-:-:S04]  /*c400*/  SHF.L.U32 R5, R4, 0x1f, RZ ;  /* 0x0000001f04057819 */ /* 0x008fc800000006ff */
[----:B------:R-:W2:Y:S02]  /*c410*/  SYNCS.PHASECHK.TRANS64.TRYWAIT P0, [R26+URZ+0x31c20], R5 ;  /* 0x031c20051a0075a7 */ /* 0x000ea4000800017f */
[----:B0-2---:R-:W-:Y:S05]  /*c420*/  @!P0 BRA `(.L_x_184) ;  /* 0x0000002800d08947 */ /* 0x005fea0003800000 */
.L_x_252:
[----:B------:R-:W-:Y:S05]  /*c430*/  BSYNC B0 ;  /* 0x0000000000007941 */ /* 0x000fea0003800000 */
.L_x_183:
[----:B------:R-:W2:Y:S01]  /*c440*/  LDL.LU R4, [R1+0x8] ;  /* 0x0000080001047983 */ /* 0x000ea20000300800 */
[----:B------:R-:W-:Y:S01]  /*c450*/  BSSY B0, `(.L_x_185) ;  /* 0x0000167000007945 */ /* 0x000fe20003800000 */
[----:B--2---:R-:W-:-:S13]  /*c460*/  ISETP.GE.AND P0, PT, R4, 0x91, PT ;  /* 0x000000910400780c */ /* 0x004fda0003f06270 */
[----:B------:R-:W-:Y:S05]  /*c470*/  @!P0 BRA `(.L_x_186) ;  /* 0x0000001400908947 */ /* 0x000fea0003800000 */
[----:B------:R-:W-:Y:S01]  /*c480*/  IMAD.MOV R11, RZ, RZ, -R29 ;  /* 0x000000ffff0b7224 */ /* 0x000fe200078e0a1d */
[----:B------:R-:W-:Y:S01]  /*c490*/  BSSY B1, `(.L_x_187) ;  /* 0x000007a000017945 */ /* 0x000fe20003800000 */
[----:B------:R-:W-:Y:S02]  /*c4a0*/  IMAD.MOV.U32 R4, RZ, RZ, 0x1 ;  /* 0x00000001ff047424 */ /* 0x000fe400078e00ff */
[----:B------:R-:W-:-:S03]  /*c4b0*/  VIADD R9, R29, 0xfffffffe ;  /* 0xfffffffe1d097836 */ /* 0x000fc60000000000 */
[----:B------:R-:W-:-:S05]  /*c4c0*/  VIADDMNMX R11, R11, R4, 0xffffffff, !PT ;  /* 0xffffffff0b0b7446 */ /* 0x000fca0007800104 */
[----:B------:R-:W-:-:S05]  /*c4d0*/  IMAD.IADD R4, R29, 0x1, R11 ;  /* 0x000000011d047824 */ /* 0x000fca00078e020b */
[----:B------:R-:W-:-:S04]  /*c4e0*/  LOP3.LUT R4, R4, 0x1, RZ, 0xc0, !PT ;  /* 0x0000000104047812 */ /* 0x000fc800078ec0ff */
[----:B------:R-:W-:-:S13]  /*c4f0*/  ISETP.NE.U32.AND P0, PT, R4, 0x1, PT ;  /* 0x000000010400780c */ /* 0x000fda0003f05070 */
[----:B------:R-:W-:Y:S05]  /*c500*/  @P0 BRA `(.L_x_188) ;  /* 0x0000000400c80947 */ /* 0x000fea0003800000 */
[----:B------:R-:W-:Y:S01]  /*c510*/  VIADD R12, R22, 0x1 ;  /* 0x00000001160c7836 */ /* 0x000fe20000000000 */
[----:B------:R-:W-:Y:S04]  /*c520*/  BSSY B2, `(.L_x_189) ;  /* 0x000006d000027945 */ /* 0x000fe80003800000 */
[----:B------:R-:W-:-:S04]  /*c530*/  ISETP.NE.AND P0, PT, R12, 0x2, PT ;  /* 0x000000020c00780c */ /* 0x000fc80003f05270 */
[----:B------:R-:W-:Y:S02]  /*c540*/  SEL R13, RZ, 0x1, P0 ;  /* 0x00000001ff0d7807 */ /* 0x000fe40000000000 */
[----:B------:R-:W-:Y:S02]  /*c550*/  SEL R12, R12, RZ, P0 ;  /* 0x000000ff0c0c7207 */ /* 0x000fe40000000000 */
[----:B------:R-:W-:Y:S01]  /*c560*/  LOP3.LUT R13, R24, R13, RZ, 0x3c, !PT ;  /* 0x0000000d180d7212 */ /* 0x000fe200078e3cff */
[----:B------:R-:W-:Y:S06]  /*c570*/  @!P6 BRA `(.L_x_190) ;  /* 0x00000004009ce947 */ /* 0x000fec0003800000 */
[----:B------:R-:W-:Y:S01]  /*c580*/  ISETP.NE.U32.AND P0, PT, R2, RZ, PT ;  /* 0x000000ff0200720c */ /* 0x000fe20003f05070 */
[----:B------:R-:W-:-:S03]  /*c590*/  IMAD.MOV.U32 R4, RZ, RZ, R7 ;  /* 0x000000ffff047224 */ /* 0x000fc600078e0007 */
[----:B------:R-:W-:-:S13]  /*c5a0*/  ISETP.NE.AND.EX P0, PT, R3, RZ, PT, P0 ;  /* 0x000000ff0300720c */ /* 0x000fda0003f05300 */
[----:B------:R-:W-:Y:S05]  /*c5b0*/  @!P0 BRA `(.L_x_191) ;  /* 0x0000000000488947 */ /* 0x000fea0003800000 */
[----:B------:R-:W2:Y:S01]  /*c5c0*/  LDC R17, c[0x0][0x41c] ;  /* 0x00010700ff117b82 */ /* 0x000ea20000000800 */
[----:B------:R-:W-:Y:S01]  /*c5d0*/  IMAD.MOV.U32 R14, RZ, RZ, R9 ;  /* 0x000000ffff0e7224 */ /* 0x000fe200078e0009 */
[----:B------:R-:W-:Y:S02]  /*c5e0*/  ULDC.64 UR4, c[0x0][0x408] ;  /* 0x0001020000047ab9 */ /* 0x000fe40000000a00 */
[----:B------:R-:W-:-:S04]  /*c5f0*/  IMAD R15, R8, UR4, RZ ;  /* 0x00000004080f7c24 */ /* 0x000fc8000f8e02ff */
[----:B------:R-:W-:Y:S01]  /*c600*/  IMAD R15, R6, UR5, R15 ;  /* 0x00000005060f7c24 */ /* 0x000fe2000f8e020f */
[----:B--2---:R-:W-:-:S13]  /*c610*/  ISETP.NE.AND P0, PT, R17, 0x1, PT ;  /* 0x000000011100780c */ /* 0x004fda0003f05270 */
[----:B0-----:R-:W0:Y:S02]  /*c620*/  @P0 LDC.64 R4, c[0x0][0x420] ;  /* 0x00010800ff040b82 */ /* 0x001e240000000a00 */
        /* <DEDUP_REMOVED lines=9> */
[----:B------:R-:W-:Y:S02]  /*c6c0*/  IMAD R9, R17, R4, R9 ;  /* 0x0000000411097224 */ /* 0x000fe400078e0209 */
[----:B------:R2:W5:Y:S05]  /*c6d0*/  LDG.E R4, desc[UR58][R2.64] ;  /* 0x0000003a02047981 */ /* 0x00056a000c1e1900 */
.L_x_191:
[----:B--2---:R-:W-:Y:S01]  /*c6e0*/  IMAD R3, R12, 0x8, R26 ;  /* 0x000000080c037824 */ /* 0x004fe200078e021a */
[----:B------:R-:W-:-:S04]  /*c6f0*/  SHF.L.U32 R2, R13, 0x1f, RZ ;  /* 0x0000001f0d027819 */ /* 0x000fc800000006ff */
[----:B------:R-:W2:Y:S02]  /*c700*/  SYNCS.PHASECHK.TRANS64.TRYWAIT P0, [R3+URZ+0x31c40], R2 ;  /* 0x031c4002030075a7 */ /* 0x000ea4000800017f */
[----:B--2---:R-:W-:Y:S05]  /*c710*/  @!P0 BRA `(.L_x_192) ;  /* 0x0000002800288947 */ /* 0x004fea0003800000 */
.L_x_253:
[----:B0-----:R-:W0:Y:S02]  /*c720*/  S2R R5, SR_TID.X ;  /* 0x0000000000057919 */ /* 0x001e240000002100 */
[----:B0-----:R-:W-:-:S04]  /*c730*/  LOP3.LUT R5, R5, 0x7f, RZ, 0xc0, !PT ;  /* 0x0000007f05057812 */ /* 0x001fc800078ec0ff */
[----:B------:R-:W-:-:S13]  /*c740*/  ISETP.NE.AND P1, PT, R5, RZ, PT ;  /* 0x000000ff0500720c */ /* 0x000fda0003f25270 */
[----:B------:R-:W-:Y:S05]  /*c750*/  @P1 BRA `(.L_x_193) ;  /* 0x0000000000141947 */ /* 0x000fea0003800000 */
[----:B------:R-:W-:Y:S01]  /*c760*/  ISETP.NE.AND P0, PT, R27, RZ, PT ;  /* 0x000000ff1b00720c */ /* 0x000fe20003f05270 */
[----:B--2---:R-:W-:-:S04]  /*c770*/  IMAD.MOV.U32 R2, RZ, RZ, 0x6c00 ;  /* 0x00006c00ff027424 */ /* 0x004fc800078e00ff */
[----:B------:R0:W-:Y:S08]  /*c780*/  SYNCS.ARRIVE.TRANS64 RZ, [R3+URZ+0x31c30], R2 ;  /* 0x031c300203ff79a7 */ /* 0x0001f0000800003f */
[----:B------:R-:W-:Y:S05]  /*c790*/  @!P0 BRA `(.L_x_193) ;  /* 0x0000000000048947 */ /* 0x000fea0003800000 */
[----:B------:R-:W-:Y:S01]  /*c7a0*/  BPT.TRAP 0x1 ;  /* 0x000000040000795c */ /* 0x000fe20000300000 */
.L_x_193:
[----:B0-2---:R-:W-:Y:S01]  /*c7b0*/  IMAD R2, R12, 0x6c00, R26 ;  /* 0x00006c000c027824 */ /* 0x005fe200078e021a */
        /* <DEDUP_REMOVED lines=10> */
[----:B-----5:R-:W-:Y:S01]  /*c860*/  R2UR UR13, R4 ;  /* 0x00000000040d72ca */ /* 0x020fe200000e0000 */
[----:B------:R-:W-:Y:S01]  /*c870*/  VIADD R3, R26, 0x31c00 ;  /* 0x00031c001a037836 */ /* 0x000fe20000000000 */
[----:B------:R-:W-:Y:S01]  /*c880*/  UMOV UR17, 0x40 ;  /* 0x0000004000117882 */ /* 0x000fe20000000000 */
[----:B------:R-:W-:-:S02]  /*c890*/  SHF.L.U32 R5, R24, 0x1f, RZ ;  /* 0x0000001f18057819 */ /* 0x000fc400000006ff */
[----:B------:R-:W-:Y:S01]  /*c8a0*/  UIMAD UR11, UR11, 0x90, UR5 ;  /* 0x000000900b0b78a4 */ /* 0x000fe2000f8e0205 */
[----:B------:R-:W-:Y:S01]  /*c8b0*/  IMAD R2, R22, 0x8, R3 ;  /* 0x0000000816027824 */ /* 0x000fe200078e0203 */
[----:B------:R-:W-:Y:S02]  /*c8c0*/  UIADD3 UR9, UR9, 0x31c30, URZ ;  /* 0x00031c3009097890 */ /* 0x000fe4000fffe03f */
[----:B------:R-:W-:Y:S02]  /*c8d0*/  UIADD3 UR8, UR14, 0x16a00, URZ ;  /* 0x00016a000e087890 */ /* 0x000fe4000fffe03f */
[----:B------:R-:W-:Y:S02]  /*c8e0*/  UIADD3.X UR5, URZ, UR39, URZ, UP0, !UPT ;  /* 0x000000273f057290 */ /* 0x000fe400087fe43f */
[----:B------:R-:W-:Y:S02]  /*c8f0*/  UIADD3 UR15, UR14, 0x18e00, URZ ;  /* 0x00018e000e0f7890 */ /* 0x000fe4000fffe03f */
[----:B------:R-:W-:-:S05]  /*c900*/  UIADD3 UR14, UR14, 0x1b200, URZ ;  /* 0x0001b2000e0e7890 */ /* 0x000fca000fffe03f */
[----:B------:R0:W-:Y:S02]  /*c910*/  UTMALDG.4D [UR8], [UR4], desc[UR6] ;  /* 0x00000608040075b4 */ /* 0x0001e40008019000 */
[----:B0-----:R-:W-:Y:S01]  /*c920*/  UMOV UR8, UR15 ;  /* 0x0000000f00087c82 */ /* 0x001fe20008000000 */
[----:B------:R-:W-:Y:S02]  /*c930*/  UMOV UR10, UR16 ;  /* 0x00000010000a7c82 */ /* 0x000fe40008000000 */
[----:B------:R0:W-:Y:S02]  /*c940*/  UTMALDG.4D [UR8], [UR4], desc[UR6] ;  /* 0x00000608040075b4 */ /* 0x0001e40008019000 */
[----:B0-----:R-:W-:Y:S01]  /*c950*/  UMOV UR8, UR14 ;  /* 0x0000000e00087c82 */ /* 0x001fe20008000000 */
[----:B------:R-:W-:Y:S02]  /*c960*/  UMOV UR10, UR17 ;  /* 0x00000011000a7c82 */ /* 0x000fe40008000000 */
[----:B------:R0:W-:Y:S01]  /*c970*/  UTMALDG.4D [UR8], [UR4], desc[UR6] ;  /* 0x00000608040075b4 */ /* 0x0001e20008019000 */
[----:B------:R-:W2:Y:S02]  /*c980*/  SYNCS.PHASECHK.TRANS64.TRYWAIT P0, [R2+URZ+0x60], R5 ;  /* 0x00006005020075a7 */ /* 0x000ea4000800017f */
[----:B0-2---:R-:W-:Y:S05]  /*c990*/  @!P0 BRA `(.L_x_194) ;  /* 0x00000024009c8947 */ /* 0x005fea0003800000 */
.L_x_254:
[----:B------:R-:W-:Y:S05]  /*c9a0*/  @P1 BRA `(.L_x_195) ;  /* 0x0000000000181947 */ /* 0x000fea0003800000 */
[----:B------:R-:W-:Y:S01]  /*c9b0*/  ISETP.NE.AND P0, PT, R27, RZ, PT ;  /* 0x000000ff1b00720c */ /* 0x000fe20003f05270 */
[----:B0-----:R-:W-:Y:S02]  /*c9c0*/  IMAD R2, R22, 0x8, R26 ;  /* 0x0000000816027824 */ /* 0x001fe400078e021a */
[----:B------:R-:W-:-:S04]  /*c9d0*/  IMAD.MOV.U32 R3, RZ, RZ, 0x6c00 ;  /* 0x00006c00ff037424 */ /* 0x000fc800078e00ff */
[----:B------:R2:W-:Y:S06]  /*c9e0*/  SYNCS.ARRIVE.TRANS64 RZ, [R2+URZ+0x31c50], R3 ;  /* 0x031c500302ff79a7 */ /* 0x0005ec000800003f */
[----:B------:R-:W-:Y:S05]  /*c9f0*/  @!P0 BRA `(.L_x_195) ;  /* 0x0000000000048947 */ /* 0x000fea0003800000 */
[----:B------:R-:W-:Y:S01]  /*ca00*/  BPT.TRAP 0x1 ;  /* 0x000000040000795c */ /* 0x000fe20000300000 */
.L_x_195:
[C-C-:B0-2---:R-:W-:Y:S01]  /*ca10*/  IMAD R2, R22.reuse, 0x8, R26.reuse ;  /* 0x0000000816027824 */ /* 0x145fe200078e021a */
[----:B------:R-:W-:Y:S01]  /*ca20*/  R2UR UR11, R25 ;  /* 0x00000000190b72ca */ /* 0x000fe200000e0000 */
[----:B------:R-:W-:Y:S01]  /*ca30*/  IMAD R3, R22, 0x6c00, R26 ;  /* 0x00006c0016037824 */ /* 0x000fe200078e021a */
        /* <DEDUP_REMOVED lines=10> */
[----:B------:R-:W-:-:S02]  /*cae0*/  IMAD.MOV.U32 R7, RZ, RZ, R4 ;  /* 0x000000ffff077224 */ /* 0x000fc400078e0004 */
[----:B------:R-:W-:Y:S01]  /*caf0*/  IMAD.MOV.U32 R25, RZ, RZ, R9 ;  /* 0x000000ffff197224 */ /* 0x000fe200078e0009 */
[----:B------:R-:W-:Y:S02]  /*cb00*/  UIMAD UR11, UR11, 0x90, UR5 ;  /* 0x000000900b0b78a4 */ /* 0x000fe4000f8e0205 */
[----:B------:R-:W-:Y:S02]  /*cb10*/  UIADD3 UR9, UR9, 0x31c50, URZ ;  /* 0x00031c5009097890 */ /* 0x000fe4000fffe03f */
[----:B------:R-:W-:Y:S02]  /*cb20*/  UIADD3 UR8, UR15, 0x200, URZ ;  /* 0x000002000f087890 */ /* 0x000fe4000fffe03f */
[----:B------:R-:W-:Y:S02]  /*cb30*/  UIADD3.X UR5, URZ, UR39, URZ, UP0, !UPT ;  /* 0x000000273f057290 */ /* 0x000fe400087fe43f */
[----:B------:R-:W-:Y:S02]  /*cb40*/  UIADD3 UR14, UR15, 0x2600, URZ ;  /* 0x000026000f0e7890 */ /* 0x000fe4000fffe03f */
[----:B------:R-:W-:-:S05]  /*cb50*/  UIADD3 UR15, UR15, 0x4a00, URZ ;  /* 0x00004a000f0f7890 */ /* 0x000fca000fffe03f */
[----:B------:R0:W-:Y:S02]  /*cb60*/  UTMALDG.4D [UR8], [UR4], desc[UR6] ;  /* 0x00000608040075b4 */ /* 0x0001e40008019000 */
[----:B0-----:R-:W-:Y:S01]  /*cb70*/  UMOV UR8, UR14 ;  /* 0x0000000e00087c82 */ /* 0x001fe20008000000 */
[----:B------:R-:W-:Y:S01]  /*cb80*/  UMOV UR10, UR16 ;  /* 0x00000010000a7c82 */ /* 0x000fe20008000000 */
[----:B------:R-:W-:Y:S01]  /*cb90*/  UMOV UR14, 0x40 ;  /* 0x00000040000e7882 */ /* 0x000fe20000000000 */
[----:B------:R0:W-:Y:S02]  /*cba0*/  UTMALDG.4D [UR8], [UR4], desc[UR6] ;  /* 0x00000608040075b4 */ /* 0x0001e40008019000 */
[----:B0-----:R-:W-:Y:S01]  /*cbb0*/  UMOV UR8, UR15 ;  /* 0x0000000f00087c82 */ /* 0x001fe20008000000 */
[----:B------:R-:W-:Y:S02]  /*cbc0*/  UMOV UR10, UR14 ;  /* 0x0000000e000a7c82 */ /* 0x000fe40008000000 */
[----:B------:R2:W-:Y:S02]  /*cbd0*/  UTMALDG.4D [UR8], [UR4], desc[UR6] ;  /* 0x00000608040075b4 */ /* 0x0005e40008019000 */
[----:B--2---:R-:W-:Y:S01]  /*cbe0*/  NOP ;  /* 0x0000000000007918 */ /* 0x004fe20000000000 */
.L_x_190:
[----:B------:R-:W-:Y:S05]  /*cbf0*/  BSYNC B2 ;  /* 0x0000000000027941 */ /* 0x000fea0003800000 */
.L_x_189:
[----:B------:R-:W-:Y:S02]  /*cc00*/  VIADD R9, R29, 0xfffffffd ;  /* 0xfffffffd1d097836 */ /* 0x000fe40000000000 */
[----:B------:R-:W-:Y:S02]  /*cc10*/  IMAD.MOV.U32 R22, RZ, RZ, R12 ;  /* 0x000000ffff167224 */ /* 0x000fe400078e000c */
[----:B------:R-:W-:-:S07]  /*cc20*/  IMAD.MOV.U32 R24, RZ, RZ, R13 ;  /* 0x000000ffff187224 */ /* 0x000fce00078e000d */
.L_x_188:
[----:B------:R-:W-:Y:S05]  /*cc30*/  BSYNC B1 ;  /* 0x0000000000017941 */ /* 0x000fea0003800000 */
.L_x_187:
[----:B------:R-:W-:-:S05]  /*cc40*/  IMAD.MOV R11, RZ, RZ, -R11 ;  /* 0x000000ffff0b7224 */ /* 0x000fca00078e0a0b */
[----:B------:R-:W-:-:S13]  /*cc50*/  ISETP.NE.AND P0, PT, R10, R11, PT ;  /* 0x0000000b0a00720c */ /* 0x000fda0003f05270 */
[----:B------:R-:W-:Y:S05]  /*cc60*/  @!P0 BRA `(.L_x_186) ;  /* 0x0000000c00948947 */ /* 0x000fea0003800000 */
[----:B------:R-:W-:-:S07]  /*cc70*/  IMAD.MOV.U32 R4, RZ, RZ, R7 ;  /* 0x000000ffff047224 */ /* 0x000fce00078e0007 */
.L_x_210:
[----:B------:R-:W-:Y:S01]  /*cc80*/  VIADD R10, R22, 0x1 ;  /* 0x00000001160a7836 */ /* 0x000fe20000000000 */
[----:B------:R-:W-:Y:S05]  /*cc90*/  YIELD ;  /* 0x0000000000007946 */ /* 0x000fea0003800000 */
[----:B------:R-:W-:Y:S01]  /*cca0*/  ISETP.NE.AND P0, PT, R10, 0x2, PT ;  /* 0x000000020a00780c */ /* 0x000fe20003f05270 */
[----:B------:R-:W-:Y:S03]  /*ccb0*/  BSSY B1, `(.L_x_196) ;  /* 0x000006c000017945 */ /* 0x000fe60003800000 */
[----:B------:R-:W-:-:S02]  /*ccc0*/  SEL R11, RZ, 0x1, P0 ;  /* 0x00000001ff0b7807 */ /* 0x000fc40000000000 */
[----:B------:R-:W-:Y:S02]  /*ccd0*/  SEL R10, R10, RZ, P0 ;  /* 0x000000ff0a0a7207 */ /* 0x000fe40000000000 */
[----:B------:R-:W-:Y:S01]  /*cce0*/  LOP3.LUT R11, R24, R11, RZ, 0x3c, !PT ;  /* 0x0000000b180b7212 */ /* 0x000fe200078e3cff */
[----:B------:R-:W-:Y:S06]  /*ccf0*/  @!P6 BRA `(.L_x_197) ;  /* 0x00000004009ce947 */ /* 0x000fec0003800000 */
[----:B------:R-:W-:Y:S01]  /*cd00*/  ULDC.64 UR4, c[0x0][0x3f8] ;  /* 0x0000fe0000047ab9 */ /* 0x000fe20000000a00 */
[----:B------:R-:W-:Y:S01]  /*cd10*/  IMAD.MOV.U32 R12, RZ, RZ, R9 ;  /* 0x000000ffff0c7224 */ /* 0x000fe200078e0009 */
[----:B------:R-:W-:-:S04]  /*cd20*/  ISETP.NE.U32.AND P0, PT, RZ, UR4, PT ;  /* 0x00000004ff007c0c */ /* 0x000fc8000bf05070 */
[----:B------:R-:W-:-:S13]  /*cd30*/  ISETP.NE.AND.EX P0, PT, RZ, UR5, PT, P0 ;  /* 0x00000005ff007c0c */ /* 0x000fda000bf05300 */
[----:B------:R-:W-:Y:S05]  /*cd40*/  @!P0 BRA `(.L_x_198) ;  /* 0x0000000000488947 */ /* 0x000fea0003800000 */
[----:B------:R-:W2:Y:S01]  /*cd50*/  LDC R12, c[0x0][0x41c] ;  /* 0x00010700ff0c7b82 */ /* 0x000ea20000000800 */
[----:B------:R-:W-:Y:S01]  /*cd60*/  IMAD.MOV.U32 R13, RZ, RZ, R9 ;  /* 0x000000ffff0d7224 */ /* 0x000fe200078e0009 */
[----:B------:R-:W-:Y:S02]  /*cd70*/  ULDC.64 UR6, c[0x0][0x408] ;  /* 0x0001020000067ab9 */ /* 0x000fe40000000a00 */
[----:B0-----:R-:W-:-:S04]  /*cd80*/  IMAD R5, R8, UR6, RZ ;  /* 0x0000000608057c24 */ /* 0x001fc8000f8e02ff */
[----:B------:R-:W-:Y:S01]  /*cd90*/  IMAD R5, R6, UR7, R5 ;  /* 0x0000000706057c24 */ /* 0x000fe2000f8e0205 */
[----:B--2---:R-:W-:-:S13]  /*cda0*/  ISETP.NE.AND P0, PT, R12, 0x1, PT ;  /* 0x000000010c00780c */ /* 0x004fda0003f05270 */
[----:B------:R-:W0:Y:S02]  /*cdb0*/  @P0 LDC.64 R2, c[0x0][0x420] ;  /* 0x00010800ff020b82 */ /* 0x000e240000000a00 */
[----:B0-----:R-:W-:-:S05]  /*cdc0*/  @P0 IMAD.HI.U32 R2, R9, R2, RZ ;  /* 0x0000000209020227 */ /* 0x001fca00078e00ff */
[----:B------:R-:W-:-:S04]  /*cdd0*/  @P0 SHF.R.U32.HI R13, RZ, R3, R2 ;  /* 0x00000003ff0d0219 */ /* 0x000fc80000011602 */
[--C-:B------:R-:W-:Y:S01]  /*cde0*/  SHF.R.S32.HI R3, RZ, 0x1f, R13.reuse ;  /* 0x0000001fff037819 */ /* 0x100fe2000001140d */
[----:B------:R-:W-:-:S04]  /*cdf0*/  IMAD.MOV.U32 R2, RZ, RZ, R13 ;  /* 0x000000ffff027224 */ /* 0x000fc800078e000d */
[----:B------:R-:W-:-:S04]  /*ce00*/  IMAD.WIDE.U32 R2, R6, UR6, R2 ;  /* 0x0000000606027c25 */ /* 0x000fc8000f8e0002 */
[----:B------:R-:W-:Y:S01]  /*ce10*/  IMAD.IADD R3, R5, 0x1, R3 ;  /* 0x0000000105037824 */ /* 0x000fe200078e0203 */
[----:B------:R-:W-:-:S04]  /*ce20*/  LEA R4, P0, R2, UR4, 0x2 ;  /* 0x0000000402047c11 */ /* 0x000fc8000f8010ff */
[----:B------:R-:W-:-:S05]  /*ce30*/  LEA.HI.X R5, R2, UR5, R3, 0x2, P0 ;  /* 0x0000000502057c11 */ /* 0x000fca00080f1403 */
[----:B------:R2:W5:Y:S01]  /*ce40*/  LDG.E R4, desc[UR58][R4.64] ;  /* 0x0000003a04047981 */ /* 0x000562000c1e1900 */
[----:B------:R-:W-:-:S04]  /*ce50*/  IMAD.MOV R2, RZ, RZ, -R13 ;  /* 0x000000ffff027224 */ /* 0x000fc800078e0a0d */
[----:B------:R-:W-:-:S07]  /*ce60*/  IMAD R12, R12, R2, R9 ;  /* 0x000000020c0c7224 */ /* 0x000fce00078e0209 */
.L_x_198:
[----:B------:R-:W-:Y:S01]  /*ce70*/  IMAD R3, R10, 0x8, R26 ;  /* 0x000000080a037824 */ /* 0x000fe200078e021a */
[----:B------:R-:W-:-:S04]  /*ce80*/  SHF.L.U32 R2, R11, 0x1f, RZ ;  /* 0x0000001f0b027819 */ /* 0x000fc800000006ff */
[----:B------:R-:W3:Y:S02]  /*ce90*/  SYNCS.PHASECHK.TRANS64.TRYWAIT P0, [R3+URZ+0x31c40], R2 ;  /* 0x031c4002030075a7 */ /* 0x000ee4000800017f */
[----:B---3--:R-:W-:Y:S05]  /*cea0*/  @!P0 BRA `(.L_x_199) ;  /* 0x00000020006c8947 */ /* 0x008fea0003800000 */
.L_x_255:
[----:B0-2---:R-:W0:Y:S02]  /*ceb0*/  S2R R5, SR_TID.X ;  /* 0x0000000000057919 */ /* 0x005e240000002100 */
[----:B0-----:R-:W-:-:S04]  /*cec0*/  LOP3.LUT R5, R5, 0x7f, RZ, 0xc0, !PT ;  /* 0x0000007f05057812 */ /* 0x001fc800078ec0ff */
[----:B------:R-:W-:-:S13]  /*ced0*/  ISETP.NE.AND P0, PT, R5, RZ, PT ;  /* 0x000000ff0500720c */ /* 0x000fda0003f05270 */
[----:B------:R-:W-:Y:S05]  /*cee0*/  @P0 BRA `(.L_x_200) ;  /* 0x0000000000140947 */ /* 0x000fea0003800000 */
[----:B------:R-:W-:Y:S01]  /*cef0*/  ISETP.NE.AND P1, PT, R27, RZ, PT ;  /* 0x000000ff1b00720c */ /* 0x000fe20003f25270 */
[----:B---3--:R-:W-:-:S04]  /*cf00*/  IMAD.MOV.U32 R2, RZ, RZ, 0x6c00 ;  /* 0x00006c00ff027424 */ /* 0x008fc800078e00ff */
[----:B------:R0:W-:Y:S08]  /*cf10*/  SYNCS.ARRIVE.TRANS64 RZ, [R3+URZ+0x31c30], R2 ;  /* 0x031c300203ff79a7 */ /* 0x0001f0000800003f */
[----:B------:R-:W-:Y:S05]  /*cf20*/  @!P1 BRA `(.L_x_200) ;  /* 0x0000000000049947 */ /* 0x000fea0003800000 */
[----:B------:R-:W-:Y:S01]  /*cf30*/  BPT.TRAP 0x1 ;  /* 0x000000040000795c */ /* 0x000fe20000300000 */
.L_x_200:
[----:B0--3--:R-:W-:Y:S01]  /*cf40*/  IMAD R2, R10, 0x6c00, R26 ;  /* 0x00006c000a027824 */ /* 0x009fe200078e021a */
        /* <DEDUP_REMOVED lines=30> */
.L_x_256:
[----:B------:R-:W-:Y:S05]  /*d130*/  @P0 BRA `(.L_x_202) ;  /* 0x0000000000140947 */ /* 0x000fea0003800000 */
[----:B------:R-:W-:Y:S01]  /*d140*/  ISETP.NE.AND P1, PT, R27, RZ, PT ;  /* 0x000000ff1b00720c */ /* 0x000fe20003f25270 */
[----:B------:R-:W-:-:S04]  /*d150*/  IMAD.MOV.U32 R2, RZ, RZ, 0x6c00 ;  /* 0x00006c00ff027424 */ /* 0x000fc800078e00ff */
[----:B------:R2:W-:Y:S08]  /*d160*/  SYNCS.ARRIVE.TRANS64 RZ, [R3+URZ+0x50], R2 ;  /* 0x0000500203ff79a7 */ /* 0x0005f0000800003f */
[----:B------:R-:W-:Y:S05]  /*d170*/  @!P1 BRA `(.L_x_202) ;  /* 0x0000000000049947 */ /* 0x000fea0003800000 */
[----:B------:R-:W-:Y:S01]  /*d180*/  BPT.TRAP 0x1 ;  /* 0x000000040000795c */ /* 0x000fe20000300000 */
.L_x_202:
        /* <DEDUP_REMOVED lines=11> */
[----:B------:R-:W-:Y:S01]  /*d240*/  R2UR UR12, R0 ;  /* 0x00000000000c72ca */ /* 0x000fe200000e0000 */
[----:B------:R-:W-:-:S02]  /*d250*/  IMAD.MOV.U32 R25, RZ, RZ, R12 ;  /* 0x000000ffff197224 */ /* 0x000fc400078e000c */
[----:B------:R-:W-:Y:S02]  /*d260*/  IMAD.MOV.U32 R7, RZ, RZ, R4 ;  /* 0x000000ffff077224 */ /* 0x000fe400078e0004 */
[----:B------:R-:W-:Y:S02]  /*d270*/  UIMAD UR11, UR11, 0x90, UR5 ;  /* 0x000000900b0b78a4 */ /* 0x000fe4000f8e0205 */
[----:B------:R-:W-:Y:S02]  /*d280*/  UIADD3 UR9, UR9, 0x50, URZ ;  /* 0x0000005009097890 */ /* 0x000fe4000fffe03f */
[----:B------:R-:W-:Y:S02]  /*d290*/  UIADD3 UR14, UR8, 0x200, URZ ;  /* 0x00000200080e7890 */ /* 0x000fe4000fffe03f */
[----:B------:R-:W-:Y:S02]  /*d2a0*/  UIADD3.X UR5, URZ, UR39, URZ, UP0, !UPT ;  /* 0x000000273f057290 */ /* 0x000fe400087fe43f */
[----:B------:R-:W-:-:S02]  /*d2b0*/  UIADD3 UR15, UR8, 0x2600, URZ ;  /* 0x00002600080f7890 */ /* 0x000fc4000fffe03f */
        /* <DEDUP_REMOVED lines=11> */
.L_x_197:
[----:B------:R-:W-:Y:S05]  /*d370*/  BSYNC B1 ;  /* 0x0000000000017941 */ /* 0x000fea0003800000 */
.L_x_196:
[----:B------:R-:W-:Y:S01]  /*d380*/  VIADD R22, R10, 0x1 ;  /* 0x000000010a167836 */ /* 0x000fe20000000000 */
[----:B------:R-:W-:Y:S04]  /*d390*/  BSSY B1, `(.L_x_203) ;  /* 0x000006e000017945 */ /* 0x000fe80003800000 */
[----:B------:R-:W-:-:S04]  /*d3a0*/  ISETP.NE.AND P0, PT, R22, 0x2, PT ;  /* 0x000000021600780c */ /* 0x000fc80003f05270 */
[----:B0-----:R-:W-:Y:S02]  /*d3b0*/  SEL R24, RZ, 0x1, P0 ;  /* 0x00000001ff187807 */ /* 0x001fe40000000000 */
[----:B------:R-:W-:Y:S02]  /*d3c0*/  SEL R22, R22, RZ, P0 ;  /* 0x000000ff16167207 */ /* 0x000fe40000000000 */
[----:B------:R-:W-:Y:S01]  /*d3d0*/  LOP3.LUT R24, R11, R24, RZ, 0x3c, !PT ;  /* 0x000000180b187212 */ /* 0x000fe200078e3cff */
[----:B------:R-:W-:Y:S06]  /*d3e0*/  @!P6 BRA `(.L_x_204) ;  /* 0x0000000400a0e947 */ /* 0x000fec0003800000 */
[----:B------:R-:W-:Y:S01]  /*d3f0*/  ULDC.64 UR4, c[0x0][0x3f8] ;  /* 0x0000fe0000047ab9 */ /* 0x000fe20000000a00 */
[----:B------:R-:W-:Y:S01]  /*d400*/  VIADD R13, R9, 0xffffffff ;  /* 0xffffffff090d7836 */ /* 0x000fe20000000000 */
[----:B------:R-:W-:-:S04]  /*d410*/  ISETP.NE.U32.AND P0, PT, RZ, UR4, PT ;  /* 0x00000004ff007c0c */ /* 0x000fc8000bf05070 */
[----:B------:R-:W-:-:S13]  /*d420*/  ISETP.NE.AND.EX P0, PT, RZ, UR5, PT, P0 ;  /* 0x00000005ff007c0c */ /* 0x000fda000bf05300 */
[----:B------:R-:W-:Y:S05]  /*d430*/  @!P0 BRA `(.L_x_205) ;  /* 0x0000000000488947 */ /* 0x000fea0003800000 */
[----:B------:R-:W0:Y:S01]  /*d440*/  LDC R12, c[0x0][0x41c] ;  /* 0x00010700ff0c7b82 */ /* 0x000e220000000800 */
[----:B------:R-:W-:Y:S01]  /*d450*/  IMAD.MOV.U32 R15, RZ, RZ, R13 ;  /* 0x000000ffff0f7224 */ /* 0x000fe200078e000d */
[----:B------:R-:W-:Y:S02]  /*d460*/  ULDC.64 UR6, c[0x0][0x408] ;  /* 0x0001020000067ab9 */ /* 0x000fe40000000a00 */
[----:B------:R-:W-:-:S04]  /*d470*/  IMAD R5, R8, UR6, RZ ;  /* 0x0000000608057c24 */ /* 0x000fc8000f8e02ff */
[----:B------:R-:W-:Y:S01]  /*d480*/  IMAD R5, R6, UR7, R5 ;  /* 0x0000000706057c24 */ /* 0x000fe2000f8e0205 */
[----:B0-----:R-:W-:-:S13]  /*d490*/  ISETP.NE.AND P0, PT, R12, 0x1, PT ;  /* 0x000000010c00780c */ /* 0x001fda0003f05270 */
[----:B--2---:R-:W0:Y:S02]  /*d4a0*/  @P0 LDC.64 R2, c[0x0][0x420] ;  /* 0x00010800ff020b82 */ /* 0x004e240000000a00 */
        /* <DEDUP_REMOVED lines=11> */
.L_x_205:
[----:B--2---:R-:W-:Y:S01]  /*d560*/  IMAD R2, R22, 0x8, R26 ;  /* 0x0000000816027824 */ /* 0x004fe200078e021a */
[----:B------:R-:W-:-:S04]  /*d570*/  SHF.L.U32 R3, R24, 0x1f, RZ ;  /* 0x0000001f18037819 */ /* 0x000fc800000006ff */
[----:B------:R-:W2:Y:S02]  /*d580*/  SYNCS.PHASECHK.TRANS64.TRYWAIT P0, [R2+URZ+0x31c40], R3 ;  /* 0x031c4003020075a7 */ /* 0x000ea4000800017f */
[----:B--2---:R-:W-:Y:S05]  /*d590*/  @!P0 BRA `(.L_x_206) ;  /* 0x0000001800d88947 */ /* 0x004fea0003800000 */
.L_x_257:
        /* <DEDUP_REMOVED lines=9> */
.L_x_207:
[----:B0-2---:R-:W-:Y:S01]  /*d630*/  IMAD R2, R22, 0x6c00, R26 ;  /* 0x00006c0016027824 */ /* 0x005fe200078e021a */
[----:B------:R-:W-:Y:S01]  /*d640*/  R2UR UR11, R13 ;  /* 0x000000000d0b72ca */ /* 0x000fe200000e0000 */
[----:B------:R-:W-:Y:S01]  /*d650*/  VIADD R3, R26, 0x31c00 ;  /* 0x00031c001a037836 */ /* 0x000fe20000000000 */
[----:B------:R-:W-:Y:S01]  /*d660*/  R2UR UR5, R23 ;  /* 0x00000000170572ca */ /* 0x000fe200000e0000 */
[----:B------:R-:W-:Y:S01]  /*d670*/  UIADD3 UR4, UP0, UR38, 0x370, URZ ;  /* 0x0000037026047890 */ /* 0x000fe2000ff1e03f */
[----:B------:R-:W-:Y:S01]  /*d680*/  R2UR UR8, R2 ;  /* 0x00000000020872ca */ /* 0x000fe200000e0000 */
[--C-:B------:R-:W-:Y:S01]  /*d690*/  IMAD R2, R22, 0x8, R3.reuse ;  /* 0x0000000816027824 */ /* 0x100fe200078e0203 */
[----:B------:R-:W-:Y:S01]  /*d6a0*/  R2UR UR12, R0 ;  /* 0x00000000000c72ca */ /* 0x000fe200000e0000 */
[----:B------:R-:W-:Y:S01]  /*d6b0*/  UMOV UR10, URZ ;  /* 0x0000003f000a7c82 */ /* 0x000fe20008000000 */
[----:B-----5:R-:W-:Y:S01]  /*d6c0*/  R2UR UR13, R4 ;  /* 0x00000000040d72ca */ /* 0x020fe200000e0000 */
[----:B------:R-:W-:Y:S01]  /*d6d0*/  UMOV UR6, 0x0 ;  /* 0x0000000000067882 */ /* 0x000fe20000000000 */
[----:B------:R-:W-:Y:S01]  /*d6e0*/  R2UR UR9, R2 ;  /* 0x00000000020972ca */ /* 0x000fe200000e0000 */
[----:B------:R-:W-:Y:S01]  /*d6f0*/  UMOV UR7, 0x14f00000 ;  /* 0x14f0000000077882 */ /* 0x000fe20000000000 */
[----:B------:R-:W-:Y:S01]  /*d700*/  UMOV UR17, 0x20 ;  /* 0x0000002000117882 */ /* 0x000fe20000000000 */
[----:B------:R-:W-:Y:S01]  /*d710*/  UMOV UR18, 0x40 ;  /* 0x0000004000127882 */ /* 0x000fe20000000000 */
[----:B------:R-:W-:Y:S01]  /*d720*/  SHF.L.U32 R11, R11, 0x1f, RZ ;  /* 0x0000001f0b0b7819 */ /* 0x000fe200000006ff */
[----:B------:R-:W-:Y:S01]  /*d730*/  UIMAD UR11, UR11, 0x90, UR5 ;  /* 0x000000900b0b78a4 */ /* 0x000fe2000f8e0205 */
[----:B------:R-:W-:Y:S01]  /*d740*/  IMAD R2, R10, 0x8, R3 ;  /* 0x000000080a027824 */ /* 0x000fe200078e0203 */
[----:B------:R-:W-:-:S02]  /*d750*/  UIADD3 UR14, UR8, 0x16a00, URZ ;  /* 0x00016a00080e7890 */ /* 0x000fc4000fffe03f */
[----:B------:R-:W-:Y:S02]  /*d760*/  UIADD3.X UR5, URZ, UR39, URZ, UP0, !UPT ;  /* 0x000000273f057290 */ /* 0x000fe400087fe43f */
[----:B------:R-:W-:Y:S02]  /*d770*/  UIADD3 UR15, UR8, 0x18e00, URZ ;  /* 0x00018e00080f7890 */ /* 0x000fe4000fffe03f */
[----:B------:R-:W-:Y:S02]  /*d780*/  UIADD3 UR9, UR9, 0x30, URZ ;  /* 0x0000003009097890 */ /* 0x000fe4000fffe03f */
[----:B------:R-:W-:-:S03]  /*d790*/  UIADD3 UR16, UR8, 0x1b200, URZ ;  /* 0x0001b20008107890 */ /* 0x000fc6000fffe03f */
[----:B------:R-:W-:-:S04]  /*d7a0*/  UMOV UR8, UR14 ;  /* 0x0000000e00087c82 */ /* 0x000fc80008000000 */
        /* <DEDUP_REMOVED lines=9> */
.L_x_258:
[----:B------:R-:W-:Y:S05]  /*d840*/  @P0 BRA `(.L_x_209) ;  /* 0x0000000000140947 */ /* 0x000fea0003800000 */
[----:B------:R-:W-:Y:S01]  /*d850*/  ISETP.NE.AND P1, PT, R27, RZ, PT ;  /* 0x000000ff1b00720c */ /* 0x000fe20003f25270 */
[----:B------:R-:W-:-:S04]  /*d860*/  IMAD.MOV.U32 R3, RZ, RZ, 0x6c00 ;  /* 0x00006c00ff037424 */ /* 0x000fc800078e00ff */
[----:B------:R2:W-:Y:S08]  /*d870*/  SYNCS.ARRIVE.TRANS64 RZ, [R2+URZ+0x50], R3 ;  /* 0x0000500302ff79a7 */ /* 0x0005f0000800003f */
[----:B------:R-:W-:Y:S05]  /*d880*/  @!P1 BRA `(.L_x_209) ;  /* 0x0000000000049947 */ /* 0x000fea0003800000 */
[----:B------:R-:W-:Y:S01]  /*d890*/  BPT.TRAP 0x1 ;  /* 0x000000040000795c */ /* 0x000fe20000300000 */
.L_x_209:
        /* <DEDUP_REMOVED lines=29> */
.L_x_204:
[----:B------:R-:W-:Y:S05]  /*da70*/  BSYNC B1 ;  /* 0x0000000000017941 */ /* 0x000fea0003800000 */
.L_x_203:
[C---:B------:R-:W-:Y:S01]  /*da80*/  ISETP.GT.AND P0, PT, R9.reuse, 0x1, PT ;  /* 0x000000010900780c */ /* 0x040fe20003f04270 */
[----:B0-2---:R-:W-:-:S04]  /*da90*/  VIADD R2, R9, 0xfffffffe ;  /* 0xfffffffe09027836 */ /* 0x005fc80000000000 */
[----:B------:R-:W-:-:S08]  /*daa0*/  IMAD.MOV.U32 R9, RZ, RZ, R2 ;  /* 0x000000ffff097224 */ /* 0x000fd000078e0002 */
[----:B------:R-:W-:Y:S05]  /*dab0*/  @P0 BRA `(.L_x_210) ;  /* 0xfffffff000700947 */ /* 0x000fea000383ffff */
.L_x_186:
[----:B------:R-:W-:Y:S05]  /*dac0*/  BSYNC B0 ;  /* 0x0000000000007941 */ /* 0x000fea0003800000 */
.L_x_185:
[----:B------:R-:W-:Y:S01]  /*dad0*/  ISETP.NE.AND P0, PT, R27, RZ, PT ;  /* 0x000000ff1b00720c */ /* 0x000fe20003f05270 */
[----:B------:R-:W-:-:S12]  /*dae0*/  BSSY B0, `(.L_x_211) ;  /* 0x000000e000007945 */ /* 0x000fd80003800000 */
[----:B------:R-:W-:Y:S05]  /*daf0*/  @P0 BRA `(.L_x_212) ;  /* 0x0000000000300947 */ /* 0x000fea0003800000 */
[----:B------:R-:W2:Y:S01]  /*db00*/  S2R R9, SR_LANEID ;  /* 0x0000000000097919 */ /* 0x000ea20000000000 */
[----:B------:R-:W-:Y:S01]  /*db10*/  VOTEU.ANY UR4, UPT, PT ;  /* 0x0000000000047886 */ /* 0x000fe200038e0100 */
[----:B------:R-:W3:Y:S01]  /*db20*/  LDC.64 R2, c[0x0][0xc38] ;  /* 0x00030e00ff027b82 */ /* 0x000ee20000000a00 */
[----:B------:R-:W2:Y:S08]  /*db30*/  FLO.U32 R4, UR4 ;  /* 0x0000000400047d00 */ /* 0x000eb000080e0000 */
[----:B0-----:R-:W3:Y:S01]  /*db40*/  POPC R5, UR4 ;  /* 0x0000000400057d09 */ /* 0x001ee20008000000 */
[----:B--2---:R-:W-:-:S13]  /*db50*/  ISETP.EQ.U32.AND P0, PT, R4, R9, PT ;  /* 0x000000090400720c */ /* 0x004fda0003f02070 */
[----:B---3--:R-:W2:Y:S01]  /*db60*/  @P0 ATOMG.E.ADD.STRONG.GPU PT, R3, desc[UR58][R2.64], R5 ;  /* 0x00000005020309a8 */ /* 0x008ea200081ee1fa */
[----:B------:R-:W0:Y:S02]  /*db70*/  S2R R6, SR_LTMASK ;  /* 0x0000000000067919 */ /* 0x000e240000003900 */
[----:B0-----:R-:W-:-:S04]  /*db80*/  LOP3.LUT R6, R6, UR4, RZ, 0xc0, !PT ;  /* 0x0000000406067c12 */ /* 0x001fc8000f8ec0ff */
[----:B------:R-:W0:Y:S01]  /*db90*/  POPC R9, R6 ;  /* 0x0000000600097309 */ /* 0x000e220000000000 */
[----:B--2---:R-:W0:Y:S02]  /*dba0*/  SHFL.IDX PT, R4, R3, R4, 0x1f ;  /* 0x00001f0403047589 */ /* 0x004e2400000e0000 */
[----:B0-----:R-:W-:-:S07]  /*dbb0*/  IADD3 R16, R4, UR36, R9 ;  /* 0x0000002404107c10 */ /* 0x001fce000fffe009 */
.L_x_212:
[----:B------:R-:W-:Y:S05]  /*dbc0*/  BSYNC B0 ;  /* 0x0000000000007941 */ /* 0x000fea0003800000 */
.L_x_211:
[----:B------:R-:W-:Y:S04]  /*dbd0*/  BSSY B0, `(.L_x_213) ;  /* 0x000002b000007945 */ /* 0x000fe80003800000 */
[----:B------:R-:W-:Y:S05]  /*dbe0*/  @!P6 BRA `(.L_x_214) ;  /* 0x0000000000a4e947 */ /* 0x000fea0003800000 */
[----:B------:R-:W-:Y:S01]  /*dbf0*/  IMAD R3, R22, 0x8, R26 ;  /* 0x0000000816037824 */ /* 0x000fe200078e021a */
[----:B------:R-:W-:-:S04]  /*dc00*/  SHF.L.U32 R2, R24, 0x1f, RZ ;  /* 0x0000001f18027819 */ /* 0x000fc800000006ff */
[----:B------:R-:W2:Y:S02]  /*dc10*/  SYNCS.PHASECHK.TRANS64.TRYWAIT P0, [R3+URZ+0x31c60], R2 ;  /* 0x031c6002030075a7 */ /* 0x000ea4000800017f */
[----:B--2---:R-:W-:Y:S05]  /*dc20*/  @!P0 BRA `(.L_x_215) ;  /* 0x00000014005c8947 */ /* 0x004fea0003800000 */
.L_x_259:
        /* <DEDUP_REMOVED lines=9> */
.L_x_216:
[----:B0-----:R-:W-:Y:S01]  /*dcc0*/  IMAD R26, R22, 0x6c00, R26 ;  /* 0x00006c00161a7824 */ /* 0x001fe200078e021a */
        /* <DEDUP_REMOVED lines=10> */
[----:B------:R-:W-:-:S05]  /*dd70*/  R2UR UR13, R7 ;  /* 0x00000000070d72ca */ /* 0x000fca00000e0000 */
        /* <DEDUP_REMOVED lines=9> */
[----:B0-----:R-:W-:Y:S01]  /*de10*/  UMOV UR8, UR15 ;  /* 0x0000000f00087c82 */ /* 0x001fe20008000000 */
[----:B------:R-:W-:Y:S02]  /*de20*/  UMOV UR10, UR17 ;  /* 0x00000011000a7c82 */ /* 0x000fe40008000000 */
[----:B------:R0:W-:Y:S02]  /*de30*/  UTMALDG.4D [UR8], [UR4], desc[UR6] ;  /* 0x00000608040075b4 */ /* 0x0001e40008019000 */
[----:B0-----:R-:W-:Y:S01]  /*de40*/  UMOV UR8, UR16 ;  /* 0x0000001000087c82 */ /* 0x001fe20008000000 */
[----:B------:R-:W-:-:S02]  /*de50*/  UMOV UR10, UR14 ;  /* 0x0000000e000a7c82 */ /* 0x000fc40008000000 */
[----:B------:R4:W-:Y:S02]  /*de60*/  UTMALDG.4D [UR8], [UR4], desc[UR6] ;  /* 0x00000608040075b4 */ /* 0x0009e40008019000 */
[----:B----4-:R-:W-:Y:S01]  /*de70*/  NOP ;  /* 0x0000000000007918 */ /* 0x010fe20000000000 */
.L_x_214:
[----:B------:R-:W-:Y:S05]  /*de80*/  BSYNC B0 ;  /* 0x0000000000007941 */ /* 0x000fea0003800000 */
.L_x_213:
[----:B------:R-:W-:-:S05]  /*de90*/  VIADD R22, R22, 0x1 ;  /* 0x0000000116167836 */ /* 0x000fca0000000000 */
[----:B------:R-:W-:-:S04]  /*dea0*/  ISETP.NE.AND P0, PT, R22, 0x2, PT ;  /* 0x000000021600780c */ /* 0x000fc80003f05270 */
[----:B--23--:R-:W-:Y:S02]  /*deb0*/  SEL R3, RZ, 0x1, P0 ;  /* 0x00000001ff037807 */ /* 0x00cfe40000000000 */
[----:B------:R-:W-:Y:S02]  /*dec0*/  SEL R22, R22, RZ, P0 ;  /* 0x000000ff16167207 */ /* 0x000fe40000000000 */
[----:B------:R-:W-:-:S07]  /*ded0*/  LOP3.LUT R24, R24, R3, RZ, 0x3c, !PT ;  /* 0x0000000318187212 */ /* 0x000fce00078e3cff */
.L_x_170:
[----:B------:R-:W-:Y:S05]  /*dee0*/  BSYNC B6 ;  /* 0x0000000000067941 */ /* 0x000fea0003800000 */
.L_x_168:
[----:B------:R-:W-:-:S03]  /*def0*/  UMOV UR4, 0xffffffff ;  /* 0xffffffff00047882 */ /* 0x000fc60000000000 */
[----:B------:R-:W-:Y:S05]  /*df00*/  BRA.DIV UR4, `(.L_x_217) ;  /* 0x0000001204b87947 */ /* 0x000fea000b800000 */
[----:B0-----:R0:W2:Y:S04]  /*df10*/  SHFL.IDX PT, R5, R16, RZ, 0x1f ;  /* 0x00001fff10057589 */ /* 0x0010a800000e0000 */
[----:B------:R0:W3:Y:S02]  /*df20*/  SHFL.IDX PT, R4, R16, 0x1, 0x1f ;  /* 0x00201f0010047f89 */ /* 0x0000e400000e0000 */
.L_x_263:
[----:B------:R-:W-:Y:S01]  /*df30*/  ULDC UR4, c[0x0][0xc14] ;  /* 0x0003050000047ab9 */ /* 0x000fe20000000800 */
[C---:B------:R-:W-:Y:S01]  /*df40*/  IMAD.IADD R7, R27.reuse, 0x1, R19 ;  /* 0x000000011b077824 */ /* 0x040fe200078e0213 */
[----:B------:R-:W-:Y:S01]  /*df50*/  ISETP.NE.AND P0, PT, R27, 0x1f, PT ;  /* 0x0000001f1b00780c */ /* 0x000fe20003f05270 */
[----:B------:R-:W-:Y:S01]  /*df60*/  IMAD.U32 R0, RZ, RZ, UR4 ;  /* 0x00000004ff007e24 */ /* 0x000fe2000f8e00ff */
[----:B------:R-:W-:Y:S01]  /*df70*/  BSSY B0, `(.L_x_218) ;  /* 0x0000007000007945 */ /* 0x000fe20003800000 */
[----:B------:R-:W-:-:S03]  /*df80*/  IMAD.MOV.U32 R2, RZ, RZ, RZ ;  /* 0x000000ffff027224 */ /* 0x000fc600078e00ff */
[----:B------:R-:W-:-:S13]  /*df90*/  ISETP.GE.OR P0, PT, R7, R0, !P0 ;  /* 0x000000000700720c */ /* 0x000fda0004706670 */
[----:B------:R-:W-:Y:S05]  /*dfa0*/  @P0 BRA `(.L_x_219) ;  /* 0x00000000000c0947 */ /* 0x000fea0003800000 */
[----:B------:R-:W4:Y:S02]  /*dfb0*/  LDC.64 R2, c[0x0][0xc58] ;  /* 0x00031600ff027b82 */ /* 0x000f240000000a00 */
[----:B----4-:R-:W-:-:S06]  /*dfc0*/  IMAD.WIDE R2, R7, 0x4, R2 ;  /* 0x0000000407027825 */ /* 0x010fcc00078e0202 */
[----:B------:R4:W5:Y:S02]  /*dfd0*/  LDG.E R2, desc[UR58][R2.64] ;  /* 0x0000003a02027981 */ /* 0x000964000c1e1900 */
.L_x_219:
[----:B------:R-:W-:Y:S05]  /*dfe0*/  BSYNC B0 ;  /* 0x0000000000007941 */ /* 0x000fea0003800000 */
.L_x_218:
[----:B------:R-:W-:-:S03]  /*dff0*/  UMOV UR4, 0xffffffff ;  /* 0xffffffff00047882 */ /* 0x000fc60000000000 */
[----:B------:R-:W-:Y:S05]  /*e000*/  BRA.DIV UR4, `(.L_x_220) ;  /* 0x0000001204c47947 */ /* 0x000fea000b800000 */
[----:B-----5:R-:W0:Y:S01]  /*e010*/  SHFL.UP PT, R14, R2, 0x1, RZ ;  /* 0x04200000020e7989 */ /* 0x020e2200000e00ff */
        /* <DEDUP_REMOVED lines=8> */
[----:B----4-:R-:W-:-:S05]  /*e0a0*/  IMAD.IADD R3, R13, 0x1, R14 ;  /* 0x000000010d037824 */ /* 0x010fca00078e020e */
        /* <DEDUP_REMOVED lines=10> */
[----:B------:R0:W4:Y:S02]  /*e150*/  SHFL.IDX PT, R14, R8, 0x1f, 0x1f ;  /* 0x03e01f00080e7f89 */ /* 0x00012400000e0000 */
.L_x_271:
[----:B------:R-:W-:Y:S02]  /*e160*/  ULDC UR4, c[0x0][0xc10] ;  /* 0x0003040000047ab9 */ /* 0x000fe40000000800 */
[----:B------:R-:W-:-:S04]  /*e170*/  IMAD.U32 R7, RZ, RZ, UR4 ;  /* 0x00000004ff077e24 */ /* 0x000fc8000f8e00ff */
[----:B----4-:R-:W-:-:S04]  /*e180*/  IMAD R3, R14, R7, RZ ;  /* 0x000000070e037224 */ /* 0x010fc800078e02ff */
[----:B---3--:R-:W-:-:S05]  /*e190*/  IMAD.IADD R4, R4, 0x1, R3 ;  /* 0x0000000104047824 */ /* 0x008fca00078e0203 */
[----:B--2---:R-:W-:-:S13]  /*e1a0*/  ISETP.GT.AND P0, PT, R4, R5, PT ;  /* 0x000000050400720c */ /* 0x004fda0003f04270 */
[----:B------:R-:W-:Y:S05]  /*e1b0*/  @P0 BRA `(.L_x_221) ;  /* 0x0000000000ac0947 */ /* 0x000fea0003800000 */
[----:B------:R-:W2:Y:S02]  /*e1c0*/  LDC R0, c[0x0][0xc14] ;  /* 0x00030500ff007b82 */ /* 0x000ea40000000800 */
.L_x_226:
[----:B------:R-:W-:-:S05]  /*e1d0*/  VIADD R19, R19, 0x1f ;  /* 0x0000001f13137836 */ /* 0x000fca0000000000 */
[----:B--2---:R-:W-:-:S13]  /*e1e0*/  ISETP.GE.AND P0, PT, R19, R0, PT ;  /* 0x000000001300720c */ /* 0x004fda0003f06270 */
[----:B------:R-:W-:Y:S05]  /*e1f0*/  @P0 BRA `(.L_x_222) ;  /* 0x0000000400540947 */ /* 0x000fea0003800000 */
[C---:B------:R-:W-:Y:S01]  /*e200*/  IMAD.IADD R7, R27.reuse, 0x1, R19 ;  /* 0x000000011b077824 */ /* 0x040fe200078e0213 */
[----:B------:R-:W-:Y:S01]  /*e210*/  ISETP.NE.AND P1, PT, R27, 0x1f, PT ;  /* 0x0000001f1b00780c */ /* 0x000fe20003f25270 */
[----:B------:R-:W-:Y:S01]  /*e220*/  BSSY B0, `(.L_x_223) ;  /* 0x0000007000007945 */ /* 0x000fe20003800000 */
[----:B------:R-:W-:Y:S02]  /*e230*/  IMAD.MOV.U32 R2, RZ, RZ, RZ ;  /* 0x000000ffff027224 */ /* 0x000fe400078e00ff */
[----:B------:R-:W-:-:S13]  /*e240*/  ISETP.GE.OR P0, PT, R7, R0, !P1 ;  /* 0x000000000700720c */ /* 0x000fda0004f06670 */
[----:B------:R-:W-:Y:S05]  /*e250*/  @P0 BRA `(.L_x_224) ;  /* 0x00000000000c0947 */ /* 0x000fea0003800000 */
[----:B------:R-:W2:Y:S02]  /*e260*/  LDC.64 R2, c[0x0][0xc58] ;  /* 0x00031600ff027b82 */ /* 0x000ea40000000a00 */
[----:B--2---:R-:W-:-:S06]  /*e270*/  IMAD.WIDE R2, R7, 0x4, R2 ;  /* 0x0000000407027825 */ /* 0x004fcc00078e0202 */
[----:B------:R2:W5:Y:S02]  /*e280*/  LDG.E R2, desc[UR58][R2.64] ;  /* 0x0000003a02027981 */ /* 0x000564000c1e1900 */
.L_x_224:
[----:B------:R-:W-:Y:S05]  /*e290*/  BSYNC B0 ;  /* 0x0000000000007941 */ /* 0x000fea0003800000 */
.L_x_223:
[----:B------:R-:W-:-:S03]  /*e2a0*/  UMOV UR4, 0xffffffff ;  /* 0xffffffff00047882 */ /* 0x000fc60000000000 */
[----:B------:R-:W-:Y:S05]  /*e2b0*/  BRA.DIV UR4, `(.L_x_225) ;  /* 0x0000001204e87947 */ /* 0x000fea000b800000 */
[----:B-----5:R-:W3:Y:S01]  /*e2c0*/  SHFL.UP PT, R14, R2, 0x1, RZ ;  /* 0x04200000020e7989 */ /* 0x020ee200000e00ff */
[C---:B------:R-:W-:Y:S02]  /*e2d0*/  ISETP.NE.AND P0, PT, R27.reuse, RZ, PT ;  /* 0x000000ff1b00720c */ /* 0x040fe40003f05270 */
[C---:B------:R-:W-:Y:S02]  /*e2e0*/  ISETP.GE.U32.AND P1, PT, R27.reuse, 0x2, PT ;  /* 0x000000021b00780c */ /* 0x040fe40003f26070 */
[----:B---3--:R-:W-:Y:S02]  /*e2f0*/  SEL R13, R14, RZ, P0 ;  /* 0x000000ff0e0d7207 */ /* 0x008fe40000000000 */
[----:B------:R-:W-:-:S03]  /*e300*/  ISETP.GE.U32.AND P0, PT, R27, 0x4, PT ;  /* 0x000000041b00780c */ /* 0x000fc60003f06070 */
[----:B------:R-:W-:-:S05]  /*e310*/  IMAD.IADD R13, R2, 0x1, R13 ;  /* 0x00000001020d7824 */ /* 0x000fca00078e020d */
[----:B------:R-:W3:Y:S02]  /*e320*/  SHFL.UP PT, R14, R13, 0x2, RZ ;  /* 0x044000000d0e7989 */ /* 0x000ee400000e00ff */
[----:B---3--:R-:W-:Y:S02]  /*e330*/  SEL R14, R14, RZ, P1 ;  /* 0x000000ff0e0e7207 */ /* 0x008fe40000800000 */
[----:B------:R-:W-:-:S03]  /*e340*/  ISETP.GE.U32.AND P1, PT, R27, 0x8, PT ;  /* 0x000000081b00780c */ /* 0x000fc60003f26070 */
[----:B--2---:R-:W-:-:S05]  /*e350*/  IMAD.IADD R3, R13, 0x1, R14 ;  /* 0x000000010d037824 */ /* 0x004fca00078e020e */
[----:B------:R-:W2:Y:S02]  /*e360*/  SHFL.UP PT, R14, R3, 0x4, RZ ;  /* 0x04800000030e7989 */ /* 0x000ea400000e00ff */
[----:B--2---:R-:W-:Y:S02]  /*e370*/  SEL R6, R14, RZ, P0 ;  /* 0x000000ff0e067207 */ /* 0x004fe40000000000 */
[----:B------:R-:W-:-:S03]  /*e380*/  ISETP.GE.U32.AND P0, PT, R27, 0x10, PT ;  /* 0x000000101b00780c */ /* 0x000fc60003f06070 */
[----:B------:R-:W-:-:S05]  /*e390*/  IMAD.IADD R6, R3, 0x1, R6 ;  /* 0x0000000103067824 */ /* 0x000fca00078e0206 */
[----:B------:R-:W2:Y:S02]  /*e3a0*/  SHFL.UP PT, R14, R6, 0x8, RZ ;  /* 0x05000000060e7989 */ /* 0x000ea400000e00ff */
[----:B--2---:R-:W-:-:S05]  /*e3b0*/  SEL R7, R14, RZ, P1 ;  /* 0x000000ff0e077207 */ /* 0x004fca0000800000 */
[----:B------:R-:W-:-:S05]  /*e3c0*/  IMAD.IADD R7, R6, 0x1, R7 ;  /* 0x0000000106077824 */ /* 0x000fca00078e0207 */
[----:B------:R-:W0:Y:S02]  /*e3d0*/  SHFL.UP PT, R14, R7, 0x10, RZ ;  /* 0x06000000070e7989 */ /* 0x000e2400000e00ff */
[----:B0-----:R-:W-:-:S05]  /*e3e0*/  SEL R8, R14, RZ, P0 ;  /* 0x000000ff0e087207 */ /* 0x001fca0000000000 */
[----:B------:R-:W-:-:S05]  /*e3f0*/  IMAD.IADD R8, R7, 0x1, R8 ;  /* 0x0000000107087824 */ /* 0x000fca00078e0208 */
[----:B------:R0:W2:Y:S02]  /*e400*/  SHFL.IDX PT, R14, R8, 0x1f, 0x1f ;  /* 0x03e01f00080e7f89 */ /* 0x0000a400000e0000 */
.L_x_279:
[----:B------:R-:W-:Y:S02]  /*e410*/  ULDC UR4, c[0x0][0xc10] ;  /* 0x0003040000047ab9 */ /* 0x000fe40000000800 */
[----:B------:R-:W-:-:S04]  /*e420*/  IMAD.U32 R7, RZ, RZ, UR4 ;  /* 0x00000004ff077e24 */ /* 0x000fc8000f8e00ff */
[----:B--2---:R-:W-:-:S04]  /*e430*/  IMAD R3, R14, R7, RZ ;  /* 0x000000070e037224 */ /* 0x004fc800078e02ff */
[----:B------:R-:W-:-:S05]  /*e440*/  IMAD.IADD R4, R3, 0x1, R4 ;  /* 0x0000000103047824 */ /* 0x000fca00078e0204 */
[----:B------:R-:W-:-:S13]  /*e450*/  ISETP.GT.AND P0, PT, R4, R5, PT ;  /* 0x000000050400720c */ /* 0x000fda0003f04270 */
[----:B------:R-:W-:Y:S05]  /*e460*/  @!P0 BRA `(.L_x_226) ;  /* 0xfffffffc00588947 */ /* 0x000fea000383ffff */
.L_x_221:
[----:B------:R-:W-:Y:S01]  /*e470*/  IMAD.IADD R16, R4, 0x1, -R3 ;  /* 0x0000000104107824 */ /* 0x000fe200078e0a03 */
[----:B------:R-:W-:-:S03]  /*e480*/  UMOV UR4, 0xffffffff ;  /* 0xffffffff00047882 */ /* 0x000fc60000000000 */
[----:B------:R-:W-:-:S05]  /*e490*/  IMAD R4, R8, R7, R16 ;  /* 0x0000000708047224 */ /* 0x000fca00078e0210 */
[----:B------:R-:W-:Y:S01]  /*e4a0*/  ISETP.GT.AND P6, PT, R4, R5, PT ;  /* 0x000000050400720c */ /* 0x000fe20003fc4270 */
[----:B------:R-:W-:-:S12]  /*e4b0*/  BRA.DIV UR4, `(.L_x_227) ;  /* 0x0000001604387947 */ /* 0x000fd8000b800000 */
[----:B------:R-:W-:-:S04]  /*e4c0*/  VOTE.ANY R3, PT, !P6 ;  /* 0x0000000000037806 */ /* 0x000fc800070e0100 */
[----:B------:R-:W2:Y:S02]  /*e4d0*/  POPC R4, R3 ;  /* 0x0000000300047309 */ /* 0x000ea40000000000 */
[----:B--2---:R2:W3:Y:S02]  /*e4e0*/  SHFL.IDX PT, R17, R2, R4, 0x1f ;  /* 0x00001f0402117589 */ /* 0x0044e400000e0000 */
.L_x_283:
[----:B------:R-:W-:Y:S01]  /*e4f0*/  ISETP.NE.AND P0, PT, R3, RZ, PT ;  /* 0x000000ff0300720c */ /* 0x000fe20003f05270 */
[----:B------:R-:W-:-:S12]  /*e500*/  IMAD.MOV.U32 R14, RZ, RZ, RZ ;  /* 0x000000ffff0e7224 */ /* 0x000fd800078e00ff */
[----:B------:R-:W-:Y:S05]  /*e510*/  @!P0 BRA `(.L_x_228) ;  /* 0x0000000000108947 */ /* 0x000fea0003800000 */
[----:B------:R-:W-:Y:S01]  /*e520*/  UMOV UR4, 0xffffffff ;  /* 0xffffffff00047882 */ /* 0x000fe20000000000 */
[----:B------:R-:W-:Y:S02]  /*e530*/  VIADD R12, R4, 0xffffffff ;  /* 0xffffffff040c7836 */ /* 0x000fe40000000000 */
[----:B------:R-:W-:Y:S05]  /*e540*/  BRA.DIV UR4, `(.L_x_229) ;  /* 0x00000016045c7947 */ /* 0x000fea000b800000 */
[----:B------:R4:W0:Y:S02]  /*e550*/  SHFL.IDX PT, R14, R8, R12, 0x1f ;  /* 0x00001f0c080e7589 */ /* 0x00082400000e0000 */
.L_x_228:
[----:B---3--:R-:W-:Y:S01]  /*e560*/  IABS R6, R17 ;  /* 0x0000001100067213 */ /* 0x008fe20000000000 */
[----:B0-----:R-:W-:Y:S02]  /*e570*/  IMAD R16, R14, R7, R16 ;  /* 0x000000070e107224 */ /* 0x001fe400078e0210 */
[----:B------:R-:W-:Y:S01]  /*e580*/  IMAD.IADD R19, R4, 0x1, R19 ;  /* 0x0000000104137824 */ /* 0x000fe200078e0213 */
[----:B----4-:R-:W0:Y:S01]  /*e590*/  I2F.RP R8, R6 ;  /* 0x0000000600087306 */ /* 0x010e220000209400 */
[----:B------:R-:W-:Y:S01]  /*e5a0*/  IMAD.IADD R10, R5, 0x1, -R16 ;  /* 0x00000001050a7824 */ /* 0x000fe200078e0a10 */
[----:B------:R-:W-:-:S05]  /*e5b0*/  IABS R5, R17 ;  /* 0x0000001100057213 */ /* 0x000fca0000000000 */
[----:B------:R-:W-:Y:S01]  /*e5c0*/  IMAD.MOV R5, RZ, RZ, -R5 ;  /* 0x000000ffff057224 */ /* 0x000fe200078e0a05 */
[----:B0-----:R-:W2:Y:S02]  /*e5d0*/  MUFU.RCP R8, R8 ;  /* 0x0000000800087308 */ /* 0x001ea40000001000 */
[----:B--2---:R-:W-:-:S06]  /*e5e0*/  VIADD R2, R8, 0xffffffe ;  /* 0x0ffffffe08027836 */ /* 0x004fcc0000000000 */
[----:B------:R0:W2:Y:S02]  /*e5f0*/  F2I.FTZ.U32.TRUNC.NTZ R3, R2 ;  /* 0x0000000200037305 */ /* 0x0000a4000021f000 */
[----:B0-----:R-:W-:Y:S02]  /*e600*/  IMAD.MOV.U32 R2, RZ, RZ, RZ ;  /* 0x000000ffff027224 */ /* 0x001fe400078e00ff */
[----:B--2---:R-:W-:-:S04]  /*e610*/  IMAD.MOV R7, RZ, RZ, -R3 ;  /* 0x000000ffff077224 */ /* 0x004fc800078e0a03 */
[----:B------:R-:W-:-:S04]  /*e620*/  IMAD R7, R7, R6, RZ ;  /* 0x0000000607077224 */ /* 0x000fc800078e02ff */
[----:B------:R-:W-:Y:S01]  /*e630*/  IMAD.HI.U32 R3, R3, R7, R2 ;  /* 0x0000000703037227 */ /* 0x000fe200078e0002 */
[----:B------:R-:W-:-:S05]  /*e640*/  IABS R2, R10 ;  /* 0x0000000a00027213 */ /* 0x000fca0000000000 */
        /* <DEDUP_REMOVED lines=16> */
.L_x_222:
[----:B------:R-:W-:Y:S01]  /*e750*/  UMOV UR4, URZ ;  /* 0x0000003f00047c82 */ /* 0x000fe20008000000 */
[----:B------:R-:W-:Y:S01]  /*e760*/  UMOV UR5, URZ ;  /* 0x0000003f00057c82 */ /* 0x000fe20008000000 */
[----:B------:R-:W-:Y:S01]  /*e770*/  ULDC UR6, c[0x0][0xc14] ;  /* 0x0003050000067ab9 */ /* 0x000fe20000000800 */
[----:B------:R-:W-:Y:S02]  /*e780*/  IMAD.MOV.U32 R16, RZ, RZ, R5 ;  /* 0x000000ffff107224 */ /* 0x000fe400078e0005 */
[----:B------:R-:W-:Y:S02]  /*e790*/  IMAD.U32 R17, RZ, RZ, UR4 ;  /* 0x00000004ff117e24 */ /* 0x000fe4000f8e00ff */
[----:B------:R-:W-:Y:S02]  /*e7a0*/  IMAD.U32 R18, RZ, RZ, UR5 ;  /* 0x00000005ff127e24 */ /* 0x000fe4000f8e00ff */
[----:B------:R-:W-:-:S07]  /*e7b0*/  IMAD.U32 R19, RZ, RZ, UR6 ;  /* 0x00000006ff137e24 */ /* 0x000fce000f8e00ff */
.L_x_230:
[----:B------:R-:W-:Y:S01]  /*e7c0*/  ISETP.NE.AND P0, PT, R27, RZ, PT ;  /* 0x000000ff1b00720c */ /* 0x000fe20003f05270 */
[----:B------:R-:W-:Y:S05]  /*e7d0*/  WARPSYNC.ALL ;  /* 0x0000000000007948 */ /* 0x000fea0003800000 */
[----:B------:R-:W-:Y:S07]  /*e7e0*/  BAR.SYNC.DEFER_BLOCKING 0x4, 0x1a0 ;  /* 0x0106800000007b1d */ /* 0x000fee0000010000 */
[----:B------:R-:W-:Y:S01]  /*e7f0*/  @!P0 MOV R2, 0x400 ;  /* 0x0000040000028802 */ /* 0x000fe20000000f00 */
[----:B------:R-:W2:Y:S03]  /*e800*/  @!P0 S2R R3, SR_CgaCtaId ;  /* 0x0000000000038919 */ /* 0x000ea60000008800 */
[----:B--2---:R-:W-:-:S05]  /*e810*/  @!P0 LEA R2, R3, R2, 0x18 ;  /* 0x0000000203028211 */ /* 0x004fca00078ec0ff */
[----:B------:R2:W-:Y:S01]  /*e820*/  @!P0 STS.128 [R2+0x31cd0], R16 ;  /* 0x031cd01002008388 */ /* 0x0005e20000000c00 */
[----:B------:R-:W-:Y:S06]  /*e830*/  BAR.ARV 0x5, 0x1a0 ;  /* 0x0146800000007b1d */ /* 0x000fec0000002000 */
[----:B------:R-:W-:-:S13]  /*e840*/  ISETP.GE.AND P0, PT, R19, R0, PT ;  /* 0x000000001300720c */ /* 0x000fda0003f06270 */
[----:B------:R-:W-:Y:S05]  /*e850*/  @!P0 BRA `(.L_x_231) ;  /* 0xffffffc800048947 */ /* 0x000fea000383ffff */
.L_x_166:
[----:B0-----:R-:W3:Y:S01]  /*e860*/  LDL.LU R0, [R1+0xc] ;  /* 0x00000c0001007983 */ /* 0x001ee20000300800 */
[----:B------:R-:W-:Y:S01]  /*e870*/  BSSY B0, `(.L_x_232) ;  /* 0x000000b000007945 */ /* 0x000fe20003800000 */
[----:B------:R-:W0:Y:S01]  /*e880*/  S2R R5, SR_CgaCtaId ;  /* 0x0000000000057919 */ /* 0x000e220000008800 */
[----:B---3--:R-:W-:-:S05]  /*e890*/  VIADD R0, R0, 0x1 ;  /* 0x0000000100007836 */ /* 0x008fca0000000000 */
[----:B--2---:R-:W-:-:S04]  /*e8a0*/  LEA.HI R2, R0, R0, RZ, 0x1 ;  /* 0x0000000000027211 */ /* 0x004fc800078f08ff */
[----:B------:R-:W-:Y:S02]  /*e8b0*/  LOP3.LUT R3, R2, 0xfffffffe, RZ, 0xc0, !PT ;  /* 0xfffffffe02037812 */ /* 0x000fe400078ec0ff */
[----:B------:R-:W-:-:S03]  /*e8c0*/  MOV R2, 0x400 ;  /* 0x0000040000027802 */ /* 0x000fc60000000f00 */
[----:B------:R-:W-:Y:S01]  /*e8d0*/  IMAD.IADD R0, R0, 0x1, -R3 ;  /* 0x0000000100007824 */ /* 0x000fe200078e0a03 */
[----:B0-----:R-:W-:-:S04]  /*e8e0*/  LEA R9, R5, R2, 0x18 ;  /* 0x0000000205097211 */ /* 0x001fc800078ec0ff */
[----:B------:R-:W-:-:S04]  /*e8f0*/  SHF.L.U32 R0, R0, 0x1f, RZ ;  /* 0x0000001f00007819 */ /* 0x000fc800000006ff */
[----:B------:R-:W0:Y:S02]  /*e900*/  SYNCS.PHASECHK.TRANS64.TRYWAIT P0, [R9+URZ+0x31c20], R0 ;  /* 0x031c2000090075a7 */ /* 0x000e24000800017f */
[----:B0-----:R-:W-:Y:S05]  /*e910*/  @!P0 BRA `(.L_x_233) ;  /* 0x00000010008c8947 */ /* 0x001fea0003800000 */
.L_x_286:
[----:B------:R-:W-:Y:S05]  /*e920*/  BSYNC B0 ;  /* 0x0000000000007941 */ /* 0x000fea0003800000 */
.L_x_232:
[----:B------:R-:W-:-:S03]  /*e930*/  UMOV UR4, 0xffffffff ;  /* 0xffffffff00047882 */ /* 0x000fc60000000000 */
[----:B------:R-:W-:Y:S05]  /*e940*/  BRA.DIV UR4, `(.L_x_234) ;  /* 0x0000001204947947 */ /* 0x000fea000b800000 */
[----:B0-----:R-:W0:Y:S02]  /*e950*/  S2R R0, SR_TID.X ;  /* 0x0000000000007919 */ /* 0x001e240000002100 */
[----:B0-----:R-:W-:-:S04]  /*e960*/  SHF.R.U32.HI R0, RZ, 0x5, R0 ;  /* 0x00000005ff007819 */ /* 0x001fc80000011600 */
[----:B------:R-:W-:-:S05]  /*e970*/  LOP3.LUT R0, R0, 0x3, RZ, 0xc0, !PT ;  /* 0x0000000300007812 */ /* 0x000fca00078ec0ff */
[----:B------:R0:W2:Y:S02]  /*e980*/  SHFL.IDX PT, R14, R0, RZ, 0x1f ;  /* 0x00001fff000e7589 */ /* 0x0000a400000e0000 */
.L_x_289:
[----:B--2---:R-:W-:Y:S01]  /*e990*/  ISETP.NE.AND P0, PT, R14, RZ, PT ;  /* 0x000000ff0e00720c */ /* 0x004fe20003f05270 */
[----:B------:R-:W-:-:S12]  /*e9a0*/  BSSY B0, `(.L_x_235) ;  /* 0x0000024000007945 */ /* 0x000fd80003800000 */
[----:B------:R-:W-:Y:S05]  /*e9b0*/  @P0 BRA `(.L_x_236) ;  /* 0x0000000000880947 */ /* 0x000fea0003800000 */
[----:B------:R-:W-:-:S03]  /*e9c0*/  UMOV UR4, 0xffffffff ;  /* 0xffffffff00047882 */ /* 0x000fc60000000000 */
[----:B------:R-:W-:Y:S05]  /*e9d0*/  BRA.DIV UR4, `(.L_x_237) ;  /* 0x0000001204a47947 */ /* 0x000fea000b800000 */
[----:B------:R-:W-:-:S13]  /*e9e0*/  ELECT P6, URZ, PT ;  /* 0x00000000003f782f */ /* 0x000fda00038c0000 */
.L_x_292:
[----:B------:R-:W-:Y:S05]  /*e9f0*/  @!P6 BRA `(.L_x_236) ;  /* 0x000000000078e947 */ /* 0x000fea0003800000 */
[----:B0-----:R-:W2:Y:S02]  /*ea00*/  LDL.LU R0, [R1+0x14] ;  /* 0x0000140001007983 */ /* 0x001ea40000300800 */
[----:B--2---:R-:W-:-:S04]  /*ea10*/  LOP3.LUT R0, R0, 0x2, RZ, 0xfc, !PT ;  /* 0x0000000200007812 */ /* 0x004fc800078efcff */
[----:B------:R-:W-:-:S13]  /*ea20*/  ISETP.NE.AND P2, PT, R0, 0x3, PT ;  /* 0x000000030000780c */ /* 0x000fda0003f45270 */
[----:B------:R-:W-:Y:S05]  /*ea30*/  @!P2 BRA `(.L_x_238) ;  /* 0x000000000004a947 */ /* 0x000fea0003800000 */
[----:B------:R-:W-:Y:S01]  /*ea40*/  BPT.TRAP 0x1 ;  /* 0x000000040000795c */ /* 0x000fe20000300000 */
.L_x_238:
[----:B------:R-:W-:Y:S01]  /*ea50*/  VIADD R3, R9, 0x31c40 ;  /* 0x00031c4009037836 */ /* 0x000fe20000000000 */
[----:B------:R-:W-:Y:S01]  /*ea60*/  SHF.L.U32 R2, R24, 0x1f, RZ ;  /* 0x0000001f18027819 */ /* 0x000fe200000006ff */
[C---:B------:R-:W-:Y:S02]  /*ea70*/  VIADD R0, R22.reuse, 0x1 ;  /* 0x0000000116007836 */ /* 0x040fe40000000000 */
[----:B------:R-:W-:-:S03]  /*ea80*/  IMAD R7, R22, 0x8, R3 ;  /* 0x0000000816077824 */ /* 0x000fc600078e0203 */
[C---:B------:R-:W-:Y:S01]  /*ea90*/  ISETP.NE.AND P1, PT, R0.reuse, 0x2, PT ;  /* 0x000000020000780c */ /* 0x040fe20003f25270 */
[----:B------:R-:W0:Y:S03]  /*eaa0*/  SYNCS.PHASECHK.TRANS64.TRYWAIT P0, [R7+URZ], R2 ;  /* 0x00000002070075a7 */ /* 0x000e26000800017f */
[----:B------:R-:W-:Y:S02]  /*eab0*/  SEL R5, RZ, 0x1, P1 ;  /* 0x00000001ff057807 */ /* 0x000fe40000800000 */
[----:B------:R-:W-:Y:S02]  /*eac0*/  SEL R4, R0, RZ, P1 ;  /* 0x000000ff00047207 */ /* 0x000fe40000800000 */
[----:B------:R-:W-:-:S03]  /*ead0*/  LOP3.LUT R0, R24, R5, RZ, 0x3c, !PT ;  /* 0x0000000518007212 */ /* 0x000fc600078e3cff */
[----:B------:R-:W-:Y:S01]  /*eae0*/  IMAD R3, R4, 0x8, R3 ;  /* 0x0000000804037824 */ /* 0x000fe200078e0203 */
[----:B------:R-:W-:Y:S01]  /*eaf0*/  SHF.L.U32 R0, R0, 0x1f, RZ ;  /* 0x0000001f00007819 */ /* 0x000fe200000006ff */
[----:B0-----:R-:W-:Y:S06]  /*eb00*/  @!P0 BRA `(.L_x_239) ;  /* 0x0000001000788947 */ /* 0x001fec0003800000 */
.L_x_293:
[----:B------:R-:W2:Y:S02]  /*eb10*/  SYNCS.PHASECHK.TRANS64.TRYWAIT P0, [R3+URZ], R0 ;  /* 0x00000000030075a7 */ /* 0x000ea4000800017f */
[----:B--2---:R-:W-:Y:S05]  /*eb20*/  @!P0 BRA `(.L_x_240) ;  /* 0x0000001000848947 */ /* 0x004fea0003800000 */
.L_x_294:
[----:B------:R-:W-:Y:S05]  /*eb30*/  @!P2 BRA `(.L_x_241) ;  /* 0x000000000004a947 */ /* 0x000fea0003800000 */
[----:B------:R-:W-:Y:S01]  /*eb40*/  BPT.TRAP 0x1 ;  /* 0x000000040000795c */ /* 0x000fe20000300000 */
.L_x_241:
[----:B--2---:R-:W-:-:S04]  /*eb50*/  VIADD R3, R9, 0x31c60 ;  /* 0x00031c6009037836 */ /* 0x004fc80000000000 */
[----:B------:R-:W-:-:S04]  /*eb60*/  IMAD R5, R22, 0x8, R3 ;  /* 0x0000000816057824 */ /* 0x000fc800078e0203 */
[----:B------:R-:W2:Y:S02]  /*eb70*/  SYNCS.PHASECHK.TRANS64.TRYWAIT P0, [R5+URZ], R2 ;  /* 0x00000002050075a7 */ /* 0x000ea4000800017f */
[----:B--2---:R-:W-:Y:S05]  /*eb80*/  @!P0 BRA `(.L_x_242) ;  /* 0x0000001000808947 */ /* 0x004fea0003800000 */
.L_x_295:
[----:B------:R-:W-:-:S07]  /*eb90*/  IMAD R3, R4, 0x8, R3 ;  /* 0x0000000804037824 */ /* 0x000fce00078e0203 */
.L_x_243:
[----:B---3--:R3:W4:Y:S02]  /*eba0*/  SYNCS.PHASECHK.TRANS64.TRYWAIT P0, [R3+URZ], R0 ;  /* 0x00000000030075a7 */ /* 0x008724000800017f */
[----:B----4-:R-:W-:Y:S05]  /*ebb0*/  @!P0 NANOSLEEP.SYNCS 0x989680 ;  /* 0x009896800000895d */ /* 0x010fea0003900000 */
[----:B------:R-:W4:Y:S02]  /*ebc0*/  @!P0 SYNCS.PHASECHK.TRANS64 P0, [R3+URZ], R0 ;  /* 0x00000000030085a7 */ /* 0x000f24000800007f */
[----:B----4-:R-:W-:Y:S05]  /*ebd0*/  @!P0 BRA `(.L_x_243) ;  /* 0xfffffffc00f08947 */ /* 0x010fea000383ffff */
.L_x_236:
[----:B------:R-:W-:Y:S05]  /*ebe0*/  BSYNC B0 ;  /* 0x0000000000007941 */ /* 0x000fea0003800000 */
.L_x_235:
[----:B------:R-:W-:Y:S05]  /*ebf0*/  EXIT ;  /* 0x000000000000794d */ /* 0x000fea0003800000 */
.L_x_128:
[----:B0-----:R-:W-:-:S04]  /*ec00*/  IMAD.U32 R3, RZ, RZ, UR36 ;  /* 0x00000024ff037e24 */ /* 0x001fc8000f8e00ff */
[----:B------:R0:W1:Y:S03]  /*ec10*/  SYNCS.PHASECHK.TRANS64.TRYWAIT P1, [R3+URZ+0x31c00], R0 ;  /* 0x031c0000030075a7 */ /* 0x000066000802017f */
[----:B-1----:R-:W-:Y:S05]  /*ec20*/  @!P1 NANOSLEEP.SYNCS 0x989680 ;  /* 0x009896800000995d */ /* 0x002fea0003900000 */
[----:B------:R-:W1:Y:S02]  /*ec30*/  @!P1 SYNCS.PHASECHK.TRANS64 P1, [R3+URZ+0x31c00], R0 ;  /* 0x031c0000030095a7 */ /* 0x000e64000802007f */
[----:B-1----:R-:W-:Y:S05]  /*ec40*/  @!P1 BRA `(.L_x_128) ;  /* 0xfffffffc00ec9947 */ /* 0x002fea000383ffff */
[----:B------:R-:W-:Y:S05]  /*ec50*/  BRA `(.L_x_244) ;  /* 0xffffff2800447947 */ /* 0x000fea000383ffff */
.L_x_132:
[----:B-1----:R1:W2:Y:S02]  /*ec60*/  SYNCS.PHASECHK.TRANS64.TRYWAIT P2, [R4+URZ+0x31c30], R3 ;  /* 0x031c3003040075a7 */ /* 0x0022a4000804017f */
[----:B--2---:R-:W-:Y:S05]  /*ec70*/  @!P2 NANOSLEEP.SYNCS 0x989680 ;  /* 0x009896800000a95d */ /* 0x004fea0003900000 */
[----:B------:R-:W2:Y:S02]  /*ec80*/  @!P2 SYNCS.PHASECHK.TRANS64 P2, [R4+URZ+0x31c30], R3 ;  /* 0x031c30030400a5a7 */ /* 0x000ea4000804007f */
[----:B--2---:R-:W-:Y:S05]  /*ec90*/  @!P2 BRA `(.L_x_132) ;  /* 0xfffffffc00f0a947 */ /* 0x004fea000383ffff */
[----:B------:R-:W-:Y:S05]  /*eca0*/  BRA `(.L_x_131) ;  /* 0xffffff2800687947 */ /* 0x000fea000383ffff */
.L_x_137:
[----:B--2---:R-:W-:-:S04]  /*ecb0*/  IMAD.U32 R3, RZ, RZ, UR6 ;  /* 0x00000006ff037e24 */ /* 0x004fc8000f8e00ff */
[----:B------:R2:W3:Y:S03]  /*ecc0*/  SYNCS.PHASECHK.TRANS64.TRYWAIT P2, [R3+URZ+0x31c30], R0 ;  /* 0x031c3000030075a7 */ /* 0x0004e6000804017f */
[----:B---3--:R-:W-:Y:S05]  /*ecd0*/  @!P2 NANOSLEEP.SYNCS 0x989680 ;  /* 0x009896800000a95d */ /* 0x008fea0003900000 */
[----:B------:R-:W3:Y:S02]  /*ece0*/  @!P2 SYNCS.PHASECHK.TRANS64 P2, [R3+URZ+0x31c30], R0 ;  /* 0x031c30000300a5a7 */ /* 0x000ee4000804007f */
[----:B---3--:R-:W-:Y:S05]  /*ecf0*/  @!P2 BRA `(.L_x_137) ;  /* 0xfffffffc00eca947 */ /* 0x008fea000383ffff */
[----:B------:R-:W-:Y:S05]  /*ed00*/  BRA `(.L_x_134) ;  /* 0xffffff60008c7947 */ /* 0x000fea000383ffff */
.L_x_141:
[----:B-1----:R-:W-:-:S04]  /*ed10*/  IMAD.U32 R3, RZ, RZ, UR6 ;  /* 0x00000006ff037e24 */ /* 0x002fc8000f8e00ff */
[----:B------:R1:W2:Y:S03]  /*ed20*/  SYNCS.PHASECHK.TRANS64.TRYWAIT P2, [R3+URZ+0x31c50], R0 ;  /* 0x031c5000030075a7 */ /* 0x0002a6000804017f */
[----:B--2---:R-:W-:Y:S05]  /*ed30*/  @!P2 NANOSLEEP.SYNCS 0x989680 ;  /* 0x009896800000a95d */ /* 0x004fea0003900000 */
[----:B------:R-:W2:Y:S02]  /*ed40*/  @!P2 SYNCS.PHASECHK.TRANS64 P2, [R3+URZ+0x31c50], R0 ;  /* 0x031c50000300a5a7 */ /* 0x000ea4000804007f */
[----:B--2---:R-:W-:Y:S05]  /*ed50*/  @!P2 BRA `(.L_x_141) ;  /* 0xfffffffc00eca947 */ /* 0x004fea000383ffff */
[----:B------:R-:W-:Y:S05]  /*ed60*/  BRA `(.L_x_138) ;  /* 0xffffff7800307947 */ /* 0x000fea000383ffff */
.L_x_146:
[----:B--2---:R-:W-:-:S04]  /*ed70*/  IMAD.U32 R5, RZ, RZ, UR9 ;  /* 0x00000009ff057e24 */ /* 0x004fc8000f8e00ff */
[----:B------:R2:W3:Y:S03]  /*ed80*/  SYNCS.PHASECHK.TRANS64.TRYWAIT P0, [R5+URZ+0x31c50], R4 ;  /* 0x031c5004050075a7 */ /* 0x0004e6000800017f */
[----:B---3--:R-:W-:Y:S05]  /*ed90*/  @!P0 NANOSLEEP.SYNCS 0x989680 ;  /* 0x009896800000895d */ /* 0x008fea0003900000 */
[----:B------:R-:W3:Y:S02]  /*eda0*/  @!P0 SYNCS.PHASECHK.TRANS64 P0, [R5+URZ+0x31c50], R4 ;  /* 0x031c5004050085a7 */ /* 0x000ee4000800007f */
[----:B---3--:R-:W-:Y:S05]  /*edb0*/  @!P0 BRA `(.L_x_146) ;  /* 0xfffffffc00ec8947 */ /* 0x008fea000383ffff */
[----:B------:R-:W-:Y:S05]  /*edc0*/  BRA `(.L_x_145) ;  /* 0xffffff9800087947 */ /* 0x000fea000383ffff */
.L_x_177:
[----:B------:R-:W0:Y:S01]  /*edd0*/  S2R R4, SR_TID.X ;  /* 0x0000000000047919 */ /* 0x000e220000002100 */
[----:B------:R-:W-:Y:S01]  /*ede0*/  BSSY B0, `(.L_x_245) ;  /* 0x000000a000007945 */ /* 0x000fe20003800000 */
[----:B------:R-:W-:Y:S02]  /*edf0*/  IMAD.MOV.U32 R12, RZ, RZ, RZ ;  /* 0x000000ffff0c7224 */ /* 0x000fe400078e00ff */
[----:B------:R-:W-:Y:S02]  /*ee00*/  IMAD.MOV.U32 R11, RZ, RZ, 0x1f ;  /* 0x0000001fff0b7424 */ /* 0x000fe400078e00ff */
[----:B------:R-:W-:Y:S01]  /*ee10*/  IMAD.MOV.U32 R15, RZ, RZ, -0x1 ;  /* 0xffffffffff0f7424 */ /* 0x000fe200078e00ff */
[----:B0-----:R-:W-:-:S04]  /*ee20*/  SHF.R.U32.HI R4, RZ, 0x5, R4 ;  /* 0x00000005ff047819 */ /* 0x001fc80000011604 */
[----:B------:R-:W-:-:S05]  /*ee30*/  LOP3.LUT R4, R4, 0x3, RZ, 0xc0, !PT ;  /* 0x0000000304047812 */ /* 0x000fca00078ec0ff */
[----:B------:R-:W-:-:S07]  /*ee40*/  IMAD.MOV.U32 R13, RZ, RZ, R4 ;  /* 0x000000ffff0d7224 */ /* 0x000fce00078e0004 */
[----:B-1----:R-:W-:Y:S05]  /*ee50*/  WARPSYNC.COLLECTIVE R15, `(.L_x_246) ;  /* 0x000000000f087348 */ /* 0x002fea0003c00000 */
[----:B------:R0:W2:Y:S02]  /*ee60*/  SHFL.IDX P6, R14, R13, R12, R11 ;  /* 0x0000000c0d0e7389 */ /* 0x0000a400000c000b */
[----:B012---:R-:W-:Y:S01]  /*ee70*/  ENDCOLLECTIVE ;  /* 0x000000000000791b */ /* 0x007fe20003800000 */
.L_x_246:
[----:B------:R-:W-:Y:S05]  /*ee80*/  BSYNC B0 ;  /* 0x0000000000007941 */ /* 0x000fea0003800000 */
.L_x_245:
[----:B------:R-:W-:Y:S05]  /*ee90*/  BRA `(.L_x_247) ;  /* 0xffffffcc00a07947 */ /* 0x000fea000383ffff */
.L_x_178:
[----:B------:R-:W-:Y:S01]  /*eea0*/  BSSY B0, `(.L_x_248) ;  /* 0x0000006000007945 */ /* 0x000fe20003800000 */
[----:B------:R-:W-:-:S07]  /*eeb0*/  IMAD.MOV.U32 R15, RZ, RZ, -0x1 ;  /* 0xffffffffff0f7424 */ /* 0x000fce00078e00ff */
[----:B-1----:R-:W-:Y:S05]  /*eec0*/  WARPSYNC.COLLECTIVE R15, `(.L_x_249) ;  /* 0x000000000f0c7348 */ /* 0x002fea0003c00000 */
[----:B------:R-:W-:Y:S02]  /*eed0*/  ELECT P6, UR62, PT ;  /* 0x00000000003e782f */ /* 0x000fe400038c0000 */
[----:B------:R-:W-:Y:S01]  /*eee0*/  MOV R14, UR62 ;  /* 0x0000003e000e7c02 */ /* 0x000fe20008000f00 */
[----:B-1----:R-:W-:Y:S10]  /*eef0*/  ENDCOLLECTIVE ;  /* 0x000000000000791b */ /* 0x002ff40003800000 */
.L_x_249:
[----:B------:R-:W-:Y:S05]  /*ef00*/  BSYNC B0 ;  /* 0x0000000000007941 */ /* 0x000fea0003800000 */
.L_x_248:
[----:B------:R-:W-:Y:S05]  /*ef10*/  BRA `(.L_x_250) ;  /* 0xffffffcc00947947 */ /* 0x000fea000383ffff */
.L_x_181:
[----:B--2---:R2:W3:Y:S02]  /*ef20*/  SYNCS.PHASECHK.TRANS64.TRYWAIT P0, [R5+URZ+0x31c40], R4 ;  /* 0x031c4004050075a7 */ /* 0x0044e4000800017f */
[----:B---3--:R-:W-:Y:S05]  /*ef30*/  @!P0 NANOSLEEP.SYNCS 0x989680 ;  /* 0x009896800000895d */ /* 0x008fea0003900000 */
[----:B------:R-:W3:Y:S02]  /*ef40*/  @!P0 SYNCS.PHASECHK.TRANS64 P0, [R5+URZ+0x31c40], R4 ;  /* 0x031c4004050085a7 */ /* 0x000ee4000800007f */
[----:B---3--:R-:W-:Y:S05]  /*ef50*/  @!P0 BRA `(.L_x_181) ;  /* 0xfffffffc00f08947 */ /* 0x008fea000383ffff */
[----:B------:R-:W-:Y:S05]  /*ef60*/  BRA `(.L_x_251) ;  /* 0xffffffcc00ec7947 */ /* 0x000fea000383ffff */
.L_x_184:
[----:B0-----:R0:W2:Y:S02]  /*ef70*/  SYNCS.PHASECHK.TRANS64.TRYWAIT P0, [R26+URZ+0x31c20], R5 ;  /* 0x031c20051a0075a7 */ /* 0x0010a4000800017f */
[----:B--2---:R-:W-:Y:S05]  /*ef80*/  @!P0 NANOSLEEP.SYNCS 0x989680 ;  /* 0x009896800000895d */ /* 0x004fea0003900000 */
[----:B------:R-:W2:Y:S02]  /*ef90*/  @!P0 SYNCS.PHASECHK.TRANS64 P0, [R26+URZ+0x31c20], R5 ;  /* 0x031c20051a0085a7 */ /* 0x000ea4000800007f */
[----:B--2---:R-:W-:Y:S05]  /*efa0*/  @!P0 BRA `(.L_x_184) ;  /* 0xfffffffc00f08947 */ /* 0x004fea000383ffff */
[----:B------:R-:W-:Y:S05]  /*efb0*/  BRA `(.L_x_252) ;  /* 0xffffffd4001c7947 */ /* 0x000fea000383ffff */
.L_x_192:
[----:B--2---:R2:W3:Y:S02]  /*efc0*/  SYNCS.PHASECHK.TRANS64.TRYWAIT P0, [R3+URZ+0x31c40], R2 ;  /* 0x031c4002030075a7 */ /* 0x0044e4000800017f */
[----:B---3--:R-:W-:Y:S05]  /*efd0*/  @!P0 NANOSLEEP.SYNCS 0x989680 ;  /* 0x009896800000895d */ /* 0x008fea0003900000 */
[----:B------:R-:W3:Y:S02]  /*efe0*/  @!P0 SYNCS.PHASECHK.TRANS64 P0, [R3+URZ+0x31c40], R2 ;  /* 0x031c4002030085a7 */ /* 0x000ee4000800007f */
[----:B---3--:R-:W-:Y:S05]  /*eff0*/  @!P0 BRA `(.L_x_192) ;  /* 0xfffffffc00f08947 */ /* 0x008fea000383ffff */
[----:B------:R-:W-:Y:S05]  /*f000*/  BRA `(.L_x_253) ;  /* 0xffffffd400c47947 */ /* 0x000fea000383ffff */
.L_x_194:
[----:B0-----:R0:W2:Y:S02]  /*f010*/  SYNCS.PHASECHK.TRANS64.TRYWAIT P0, [R2+URZ+0x60], R5 ;  /* 0x00006005020075a7 */ /* 0x0010a4000800017f */
[----:B--2---:R-:W-:Y:S05]  /*f020*/  @!P0 NANOSLEEP.SYNCS 0x989680 ;  /* 0x009896800000895d */ /* 0x004fea0003900000 */
[----:B------:R-:W2:Y:S02]  /*f030*/  @!P0 SYNCS.PHASECHK.TRANS64 P0, [R2+URZ+0x60], R5 ;  /* 0x00006005020085a7 */ /* 0x000ea4000800007f */
[----:B--2---:R-:W-:Y:S05]  /*f040*/  @!P0 BRA `(.L_x_194) ;  /* 0xfffffffc00f08947 */ /* 0x004fea000383ffff */
[----:B------:R-:W-:Y:S05]  /*f050*/  BRA `(.L_x_254) ;  /* 0xffffffd800507947 */ /* 0x000fea000383ffff */
.L_x_199:
[----:B---3--:R3:W4:Y:S02]  /*f060*/  SYNCS.PHASECHK.TRANS64.TRYWAIT P0, [R3+URZ+0x31c40], R2 ;  /* 0x031c4002030075a7 */ /* 0x008724000800017f */
[----:B----4-:R-:W-:Y:S05]  /*f070*/  @!P0 NANOSLEEP.SYNCS 0x989680 ;  /* 0x009896800000895d */ /* 0x010fea0003900000 */
[----:B------:R-:W4:Y:S02]  /*f080*/  @!P0 SYNCS.PHASECHK.TRANS64 P0, [R3+URZ+0x31c40], R2 ;  /* 0x031c4002030085a7 */ /* 0x000f24000800007f */
[----:B----4-:R-:W-:Y:S05]  /*f090*/  @!P0 BRA `(.L_x_199) ;  /* 0xfffffffc00f08947 */ /* 0x010fea000383ffff */
[----:B------:R-:W-:Y:S05]  /*f0a0*/  BRA `(.L_x_255) ;  /* 0xffffffdc00807947 */ /* 0x000fea000383ffff */
.L_x_201:
[----:B0-----:R0:W2:Y:S02]  /*f0b0*/  SYNCS.PHASECHK.TRANS64.TRYWAIT P1, [R3+URZ+0x60], R24 ;  /* 0x00006018030075a7 */ /* 0x0010a4000802017f */
[----:B--2---:R-:W-:Y:S05]  /*f0c0*/  @!P1 NANOSLEEP.SYNCS 0x989680 ;  /* 0x009896800000995d */ /* 0x004fea0003900000 */
[----:B------:R-:W2:Y:S02]  /*f0d0*/  @!P1 SYNCS.PHASECHK.TRANS64 P1, [R3+URZ+0x60], R24 ;  /* 0x00006018030095a7 */ /* 0x000ea4000802007f */
[----:B--2---:R-:W-:Y:S05]  /*f0e0*/  @!P1 BRA `(.L_x_201) ;  /* 0xfffffffc00f09947 */ /* 0x004fea000383ffff */
[----:B------:R-:W-:Y:S05]  /*f0f0*/  BRA `(.L_x_256) ;  /* 0xffffffe0000c7947 */ /* 0x000fea000383ffff */
.L_x_206:
[----:B--2---:R2:W3:Y:S02]  /*f100*/  SYNCS.PHASECHK.TRANS64.TRYWAIT P0, [R2+URZ+0x31c40], R3 ;  /* 0x031c4003020075a7 */ /* 0x0044e4000800017f */
[----:B---3--:R-:W-:Y:S05]  /*f110*/  @!P0 NANOSLEEP.SYNCS 0x989680 ;  /* 0x009896800000895d */ /* 0x008fea0003900000 */
[----:B------:R-:W3:Y:S02]  /*f120*/  @!P0 SYNCS.PHASECHK.TRANS64 P0, [R2+URZ+0x31c40], R3 ;  /* 0x031c4003020085a7 */ /* 0x000ee4000800007f */
[----:B---3--:R-:W-:Y:S05]  /*f130*/  @!P0 BRA `(.L_x_206) ;  /* 0xfffffffc00f08947 */ /* 0x008fea000383ffff */
[----:B------:R-:W-:Y:S05]  /*f140*/  BRA `(.L_x_257) ;  /* 0xffffffe400147947 */ /* 0x000fea000383ffff */
.L_x_208:
[----:B0-----:R0:W2:Y:S02]  /*f150*/  SYNCS.PHASECHK.TRANS64.TRYWAIT P1, [R2+URZ+0x60], R11 ;  /* 0x0000600b020075a7 */ /* 0x0010a4000802017f */
[----:B--2---:R-:W-:Y:S05]  /*f160*/  @!P1 NANOSLEEP.SYNCS 0x989680 ;  /* 0x009896800000995d */ /* 0x004fea0003900000 */
[----:B------:R-:W2:Y:S02]  /*f170*/  @!P1 SYNCS.PHASECHK.TRANS64 P1, [R2+URZ+0x60], R11 ;  /* 0x0000600b020095a7 */ /* 0x000ea4000802007f */
[----:B--2---:R-:W-:Y:S05]  /*f180*/  @!P1 BRA `(.L_x_208) ;  /* 0xfffffffc00f09947 */ /* 0x004fea000383ffff */
[----:B------:R-:W-:Y:S05]  /*f190*/  BRA `(.L_x_258) ;  /* 0xffffffe400a87947 */ /* 0x000fea000383ffff */
.L_x_215:
[----:B--2---:R2:W3:Y:S02]  /*f1a0*/  SYNCS.PHASECHK.TRANS64.TRYWAIT P0, [R3+URZ+0x31c60], R2 ;  /* 0x031c6002030075a7 */ /* 0x0044e4000800017f */
[----:B---3--:R-:W-:Y:S05]  /*f1b0*/  @!P0 NANOSLEEP.SYNCS 0x989680 ;  /* 0x009896800000895d */ /* 0x008fea0003900000 */
[----:B------:R-:W3:Y:S02]  /*f1c0*/  @!P0 SYNCS.PHASECHK.TRANS64 P0, [R3+URZ+0x31c60], R2 ;  /* 0x031c6002030085a7 */ /* 0x000ee4000800007f */
[----:B---3--:R-:W-:Y:S05]  /*f1d0*/  @!P0 BRA `(.L_x_215) ;  /* 0xfffffffc00f08947 */ /* 0x008fea000383ffff */
[----:B------:R-:W-:Y:S05]  /*f1e0*/  BRA `(.L_x_259) ;  /* 0xffffffe800907947 */ /* 0x000fea000383ffff */
.L_x_217:
[----:B------:R-:W-:Y:S01]  /*f1f0*/  BSSY B0, `(.L_x_260) ;  /* 0x0000008000007945 */ /* 0x000fe20003800000 */
[----:B------:R-:W-:Y:S02]  /*f200*/  IMAD.MOV.U32 R13, RZ, RZ, R16 ;  /* 0x000000ffff0d7224 */ /* 0x000fe400078e0010 */
[----:B------:R-:W-:Y:S02]  /*f210*/  IMAD.MOV.U32 R12, RZ, RZ, RZ ;  /* 0x000000ffff0c7224 */ /* 0x000fe400078e00ff */
[----:B------:R-:W-:Y:S02]  /*f220*/  IMAD.MOV.U32 R11, RZ, RZ, 0x1f ;  /* 0x0000001fff0b7424 */ /* 0x000fe400078e00ff */
[----:B------:R-:W-:-:S07]  /*f230*/  IMAD.MOV.U32 R15, RZ, RZ, -0x1 ;  /* 0xffffffffff0f7424 */ /* 0x000fce00078e00ff */
[----:B01----:R-:W-:Y:S05]  /*f240*/  WARPSYNC.COLLECTIVE R15, `(.L_x_261) ;  /* 0x000000000f087348 */ /* 0x003fea0003c00000 */
[----:B------:R2:W3:Y:S02]  /*f250*/  SHFL.IDX P6, R14, R13, R12, R11 ;  /* 0x0000000c0d0e7389 */ /* 0x0004e400000c000b */
[----:B0123--:R-:W-:Y:S01]  /*f260*/  ENDCOLLECTIVE ;  /* 0x000000000000791b */ /* 0x00ffe20003800000 */
.L_x_261:
[----:B------:R-:W-:Y:S05]  /*f270*/  BSYNC B0 ;  /* 0x0000000000007941 */ /* 0x000fea0003800000 */
.L_x_260:
[----:B------:R-:W-:Y:S02]  /*f280*/  IMAD.MOV.U32 R13, RZ, RZ, R16 ;  /* 0x000000ffff0d7224 */ /* 0x000fe400078e0010 */
[----:B------:R-:W-:Y:S02]  /*f290*/  IMAD.MOV.U32 R12, RZ, RZ, 0x1 ;  /* 0x00000001ff0c7424 */ /* 0x000fe400078e00ff */
[----:B------:R-:W-:Y:S02]  /*f2a0*/  IMAD.MOV.U32 R11, RZ, RZ, 0x1f ;  /* 0x0000001fff0b7424 */ /* 0x000fe400078e00ff */
[----:B------:R-:W-:Y:S02]  /*f2b0*/  IMAD.MOV.U32 R15, RZ, RZ, -0x1 ;  /* 0xffffffffff0f7424 */ /* 0x000fe400078e00ff */
[----:B------:R-:W-:-:S07]  /*f2c0*/  IMAD.MOV.U32 R5, RZ, RZ, R14 ;  /* 0x000000ffff057224 */ /* 0x000fce00078e000e */
[----:B------:R-:W-:Y:S05]  /*f2d0*/  WARPSYNC.COLLECTIVE R15, `(.L_x_262) ;  /* 0x000000000f087348 */ /* 0x000fea0003c00000 */
[----:B------:R0:W1:Y:S02]  /*f2e0*/  SHFL.IDX P6, R14, R13, R12, R11 ;  /* 0x0000000c0d0e7389 */ /* 0x00006400000c000b */
[----:B01----:R-:W-:Y:S01]  /*f2f0*/  ENDCOLLECTIVE ;  /* 0x000000000000791b */ /* 0x003fe20003800000 */
.L_x_262:
[----:B------:R-:W-:Y:S01]  /*f300*/  IMAD.MOV.U32 R4, RZ, RZ, R14 ;  /* 0x000000ffff047224 */ /* 0x000fe200078e000e */
[----:B------:R-:W-:Y:S06]  /*f310*/  BRA `(.L_x_263) ;  /* 0xffffffec00047947 */ /* 0x000fec000383ffff */
.L_x_220:
[----:B------:R-:W-:Y:S01]  /*f320*/  BSSY B0, `(.L_x_264) ;  /* 0x0000008000007945 */ /* 0x000fe20003800000 */
[----:B-----5:R-:W-:Y:S02]  /*f330*/  IMAD.MOV.U32 R13, RZ, RZ, R2 ;  /* 0x000000ffff0d7224 */ /* 0x020fe400078e0002 */
[----:B------:R-:W-:Y:S02]  /*f340*/  IMAD.MOV.U32 R12, RZ, RZ, 0x1 ;  /* 0x00000001ff0c7424 */ /* 0x000fe400078e00ff */
[----:B------:R-:W-:Y:S02]  /*f350*/  IMAD.MOV.U32 R11, RZ, RZ, RZ ;  /* 0x000000ffff0b7224 */ /* 0x000fe400078e00ff */
[----:B------:R-:W-:-:S07]  /*f360*/  IMAD.MOV.U32 R15, RZ, RZ, -0x1 ;  /* 0xffffffffff0f7424 */ /* 0x000fce00078e00ff */
[----:B01234-:R-:W-:Y:S05]  /*f370*/  WARPSYNC.COLLECTIVE R15, `(.L_x_265) ;  /* 0x000000000f087348 */ /* 0x01ffea0003c00000 */
[----:B------:R0:W0:Y:S02]  /*f380*/  SHFL.UP P6, R14, R13, R12, R11 ;  /* 0x0400000c0d0e7389 */ /* 0x00002400000c000b */
[----:B01234-:R-:W-:Y:S01]  /*f390*/  ENDCOLLECTIVE ;  /* 0x000000000000791b */ /* 0x01ffe20003800000 */
.L_x_265:
[----:B------:R-:W-:Y:S05]  /*f3a0*/  BSYNC B0 ;  /* 0x0000000000007941 */ /* 0x000fea0003800000 */
.L_x_264:
[C---:B------:R-:W-:Y:S01]  /*f3b0*/  ISETP.NE.AND P0, PT, R27.reuse, RZ, PT ;  /* 0x000000ff1b00720c */ /* 0x040fe20003f05270 */
[----:B------:R-:W-:Y:S02]  /*f3c0*/  IMAD.MOV.U32 R12, RZ, RZ, 0x2 ;  /* 0x00000002ff0c7424 */ /* 0x000fe400078e00ff */
[----:B------:R-:W-:Y:S01]  /*f3d0*/  IMAD.MOV.U32 R11, RZ, RZ, RZ ;  /* 0x000000ffff0b7224 */ /* 0x000fe200078e00ff */
[----:B------:R-:W-:Y:S01]  /*f3e0*/  SEL R13, R14, RZ, P0 ;  /* 0x000000ff0e0d7207 */ /* 0x000fe20000000000 */
[----:B------:R-:W-:Y:S01]  /*f3f0*/  IMAD.MOV.U32 R15, RZ, RZ, -0x1 ;  /* 0xffffffffff0f7424 */ /* 0x000fe200078e00ff */
[----:B------:R-:W-:-:S03]  /*f400*/  ISETP.GE.U32.AND P0, PT, R27, 0x2, PT ;  /* 0x000000021b00780c */ /* 0x000fc60003f06070 */
[----:B------:R-:W-:-:S10]  /*f410*/  IMAD.IADD R13, R2, 0x1, R13 ;  /* 0x00000001020d7824 */ /* 0x000fd400078e020d */
[----:B------:R-:W-:Y:S05]  /*f420*/  WARPSYNC.COLLECTIVE R15, `(.L_x_266) ;  /* 0x000000000f087348 */ /* 0x000fea0003c00000 */
[----:B------:R0:W1:Y:S02]  /*f430*/  SHFL.UP P6, R14, R13, R12, R11 ;  /* 0x0400000c0d0e7389 */ /* 0x00006400000c000b */
[----:B01----:R-:W-:Y:S01]  /*f440*/  ENDCOLLECTIVE ;  /* 0x000000000000791b */ /* 0x003fe20003800000 */
.L_x_266:
[----:B------:R-:W-:Y:S01]  /*f450*/  IMAD.MOV.U32 R12, RZ, RZ, 0x4 ;  /* 0x00000004ff0c7424 */ /* 0x000fe200078e00ff */
[----:B------:R-:W-:Y:S02]  /*f460*/  SEL R14, R14, RZ, P0 ;  /* 0x000000ff0e0e7207 */ /* 0x000fe40000000000 */
[----:B------:R-:W-:-:S03]  /*f470*/  ISETP.GE.U32.AND P0, PT, R27, 0x4, PT ;  /* 0x000000041b00780c */ /* 0x000fc60003f06070 */
[----:B------:R-:W-:-:S04]  /*f480*/  IMAD.IADD R3, R13, 0x1, R14 ;  /* 0x000000010d037824 */ /* 0x000fc800078e020e */
[----:B------:R-:W-:-:S07]  /*f490*/  IMAD.MOV.U32 R13, RZ, RZ, R3 ;  /* 0x000000ffff0d7224 */ /* 0x000fce00078e0003 */
[----:B------:R-:W-:Y:S05]  /*f4a0*/  WARPSYNC.COLLECTIVE R15, `(.L_x_267) ;  /* 0x000000000f087348 */ /* 0x000fea0003c00000 */
[----:B------:R0:W1:Y:S02]  /*f4b0*/  SHFL.UP P6, R14, R13, R12, R11 ;  /* 0x0400000c0d0e7389 */ /* 0x00006400000c000b */
[----:B01----:R-:W-:Y:S01]  /*f4c0*/  ENDCOLLECTIVE ;  /* 0x000000000000791b */ /* 0x003fe20003800000 */
.L_x_267:
        /* <DEDUP_REMOVED lines=8> */
.L_x_268:
        /* <DEDUP_REMOVED lines=8> */
.L_x_269:
[----:B------:R-:W-:Y:S02]  /*f5d0*/  IMAD.MOV.U32 R12, RZ, RZ, 0x1f ;  /* 0x0000001fff0c7424 */ /* 0x000fe400078e00ff */
[----:B------:R-:W-:Y:S01]  /*f5e0*/  IMAD.MOV.U32 R11, RZ, RZ, 0x1f ;  /* 0x0000001fff0b7424 */ /* 0x000fe200078e00ff */
[----:B------:R-:W-:-:S05]  /*f5f0*/  SEL R8, R14, RZ, P0 ;  /* 0x000000ff0e087207 */ /* 0x000fca0000000000 */
[----:B------:R-:W-:-:S04]  /*f600*/  IMAD.IADD R8, R7, 0x1, R8 ;  /* 0x0000000107087824 */ /* 0x000fc800078e0208 */
[----:B------:R-:W-:-:S07]  /*f610*/  IMAD.MOV.U32 R13, RZ, RZ, R8 ;  /* 0x000000ffff0d7224 */ /* 0x000fce00078e0008 */
[----:B------:R-:W-:Y:S05]  /*f620*/  WARPSYNC.COLLECTIVE R15, `(.L_x_270) ;  /* 0x000000000f087348 */ /* 0x000fea0003c00000 */
[----:B------:R0:W1:Y:S02]  /*f630*/  SHFL.IDX P6, R14, R13, R12, R11 ;  /* 0x0000000c0d0e7389 */ /* 0x00006400000c000b */
[----:B01----:R-:W-:Y:S01]  /*f640*/  ENDCOLLECTIVE ;  /* 0x000000000000791b */ /* 0x003fe20003800000 */
.L_x_270:
[----:B------:R-:W-:Y:S05]  /*f650*/  BRA `(.L_x_271) ;  /* 0xffffffe800c07947 */ /* 0x000fea000383ffff */
.L_x_225:
[----:B------:R-:W-:Y:S01]  /*f660*/  BSSY B0, `(.L_x_272) ;  /* 0x0000008000007945 */ /* 0x000fe20003800000 */
[----:B-----5:R-:W-:Y:S02]  /*f670*/  IMAD.MOV.U32 R13, RZ, RZ, R2 ;  /* 0x000000ffff0d7224 */ /* 0x020fe400078e0002 */
[----:B------:R-:W-:Y:S02]  /*f680*/  IMAD.MOV.U32 R12, RZ, RZ, 0x1 ;  /* 0x00000001ff0c7424 */ /* 0x000fe400078e00ff */
[----:B------:R-:W-:Y:S02]  /*f690*/  IMAD.MOV.U32 R11, RZ, RZ, RZ ;  /* 0x000000ffff0b7224 */ /* 0x000fe400078e00ff */
[----:B------:R-:W-:-:S07]  /*f6a0*/  IMAD.MOV.U32 R15, RZ, RZ, -0x1 ;  /* 0xffffffffff0f7424 */ /* 0x000fce00078e00ff */
[----:B012---:R-:W-:Y:S05]  /*f6b0*/  WARPSYNC.COLLECTIVE R15, `(.L_x_273) ;  /* 0x000000000f087348 */ /* 0x007fea0003c00000 */
[----:B------:R3:W4:Y:S02]  /*f6c0*/  SHFL.UP P6, R14, R13, R12, R11 ;  /* 0x0400000c0d0e7389 */ /* 0x00072400000c000b */
[----:B01234-:R-:W-:Y:S01]  /*f6d0*/  ENDCOLLECTIVE ;  /* 0x000000000000791b */ /* 0x01ffe20003800000 */
.L_x_273:
[----:B------:R-:W-:Y:S05]  /*f6e0*/  BSYNC B0 ;  /* 0x0000000000007941 */ /* 0x000fea0003800000 */
.L_x_272:
        /* <DEDUP_REMOVED lines=10> */
.L_x_274:
        /* <DEDUP_REMOVED lines=8> */
.L_x_275:
        /* <DEDUP_REMOVED lines=8> */
.L_x_276:
        /* <DEDUP_REMOVED lines=8> */
.L_x_277:
        /* <DEDUP_REMOVED lines=8> */
.L_x_278:
[----:B------:R-:W-:Y:S05]  /*f990*/  BRA `(.L_x_279) ;  /* 0xffffffe8009c7947 */ /* 0x000fea000383ffff */
.L_x_227:
[----:B------:R-:W-:Y:S01]  /*f9a0*/  BSSY B0, `(.L_x_280) ;  /* 0x0000006000007945 */ /* 0x000fe20003800000 */
[----:B------:R-:W-:Y:S01]  /*f9b0*/  PLOP3.LUT P6, PT, P6, PT, PT, 0x8, 0x0 ;  /* 0x000000000000781c */ /* 0x000fe200037ce170 */
[----:B------:R-:W-:-:S12]  /*f9c0*/  IMAD.MOV.U32 R15, RZ, RZ, -0x1 ;  /* 0xffffffffff0f7424 */ /* 0x000fd800078e00ff */
[----:B01----:R-:W-:Y:S05]  /*f9d0*/  WARPSYNC.COLLECTIVE R15, `(.L_x_281) ;  /* 0x000000000f087348 */ /* 0x003fea0003c00000 */
[----:B------:R-:W-:Y:S01]  /*f9e0*/  VOTE.ANY R14, PT, P6 ;  /* 0x00000000000e7806 */ /* 0x000fe200030e0100 */
[----:B01----:R-:W-:Y:S06]  /*f9f0*/  ENDCOLLECTIVE ;  /* 0x000000000000791b */ /* 0x003fec0003800000 */
.L_x_281:
[----:B------:R-:W-:Y:S05]  /*fa00*/  BSYNC B0 ;  /* 0x0000000000007941 */ /* 0x000fea0003800000 */
.L_x_280:
[----:B------:R-:W-:Y:S02]  /*fa10*/  IMAD.MOV.U32 R3, RZ, RZ, R14 ;  /* 0x000000ffff037224 */ /* 0x000fe400078e000e */
[----:B------:R-:W-:Y:S02]  /*fa20*/  IMAD.MOV.U32 R13, RZ, RZ, R2 ;  /* 0x000000ffff0d7224 */ /* 0x000fe400078e0002 */
[----:B------:R-:W0:Y:S01]  /*fa30*/  POPC R4, R3 ;  /* 0x0000000300047309 */ /* 0x000e220000000000 */
[----:B------:R-:W-:Y:S02]  /*fa40*/  IMAD.MOV.U32 R11, RZ, RZ, 0x1f ;  /* 0x0000001fff0b7424 */ /* 0x000fe400078e00ff */
[----:B------:R-:W-:Y:S02]  /*fa50*/  IMAD.MOV.U32 R15, RZ, RZ, -0x1 ;  /* 0xffffffffff0f7424 */ /* 0x000fe400078e00ff */
[----:B0-----:R-:W-:-:S07]  /*fa60*/  IMAD.MOV.U32 R12, RZ, RZ, R4 ;  /* 0x000000ffff0c7224 */ /* 0x001fce00078e0004 */
[----:B------:R-:W-:Y:S05]  /*fa70*/  WARPSYNC.COLLECTIVE R15, `(.L_x_282) ;  /* 0x000000000f087348 */ /* 0x000fea0003c00000 */
[----:B------:R0:W1:Y:S02]  /*fa80*/  SHFL.IDX P6, R14, R13, R12, R11 ;  /* 0x0000000c0d0e7389 */ /* 0x00006400000c000b */
[----:B01----:R-:W-:Y:S01]  /*fa90*/  ENDCOLLECTIVE ;  /* 0x000000000000791b */ /* 0x003fe20003800000 */
.L_x_282:
[----:B------:R-:W-:Y:S01]  /*faa0*/  IMAD.MOV.U32 R17, RZ, RZ, R14 ;  /* 0x000000ffff117224 */ /* 0x000fe200078e000e */
[----:B------:R-:W-:Y:S06]  /*fab0*/  BRA `(.L_x_283) ;  /* 0xffffffe8008c7947 */ /* 0x000fec000383ffff */
.L_x_229:
[----:B------:R-:W-:Y:S01]  /*fac0*/  BSSY B0, `(.L_x_284) ;  /* 0x0000007000007945 */ /* 0x000fe20003800000 */
[----:B------:R-:W-:Y:S02]  /*fad0*/  IMAD.MOV.U32 R13, RZ, RZ, R8 ;  /* 0x000000ffff0d7224 */ /* 0x000fe400078e0008 */
[----:B------:R-:W-:Y:S02]  /*fae0*/  IMAD.MOV.U32 R11, RZ, RZ, 0x1f ;  /* 0x0000001fff0b7424 */ /* 0x000fe400078e00ff */
[----:B------:R-:W-:-:S07]  /*faf0*/  IMAD.MOV.U32 R15, RZ, RZ, -0x1 ;  /* 0xffffffffff0f7424 */ /* 0x000fce00078e00ff */
[----:B0123--:R-:W-:Y:S05]  /*fb00*/  WARPSYNC.COLLECTIVE R15, `(.L_x_285) ;  /* 0x000000000f087348 */ /* 0x00ffea0003c00000 */
[----:B------:R4:W0:Y:S02]  /*fb10*/  SHFL.IDX P6, R14, R13, R12, R11 ;  /* 0x0000000c0d0e7389 */ /* 0x00082400000c000b */
[----:B01234-:R-:W-:Y:S01]  /*fb20*/  ENDCOLLECTIVE ;  /* 0x000000000000791b */ /* 0x01ffe20003800000 */
.L_x_285:
[----:B------:R-:W-:Y:S05]  /*fb30*/  BSYNC B0 ;  /* 0x0000000000007941 */ /* 0x000fea0003800000 */
.L_x_284:
[----:B------:R-:W-:Y:S05]  /*fb40*/  BRA `(.L_x_228) ;  /* 0xffffffe800847947 */ /* 0x000fea000383ffff */
.L_x_233:
[----:B0-----:R0:W2:Y:S02]  /*fb50*/  SYNCS.PHASECHK.TRANS64.TRYWAIT P0, [R9+URZ+0x31c20], R0 ;  /* 0x031c2000090075a7 */ /* 0x0010a4000800017f */
[----:B--2---:R-:W-:Y:S05]  /*fb60*/  @!P0 NANOSLEEP.SYNCS 0x989680 ;  /* 0x009896800000895d */ /* 0x004fea0003900000 */
[----:B------:R-:W2:Y:S02]  /*fb70*/  @!P0 SYNCS.PHASECHK.TRANS64 P0, [R9+URZ+0x31c20], R0 ;  /* 0x031c2000090085a7 */ /* 0x000ea4000800007f */
[----:B--2---:R-:W-:Y:S05]  /*fb80*/  @!P0 BRA `(.L_x_233) ;  /* 0xfffffffc00f08947 */ /* 0x004fea000383ffff */
[----:B------:R-:W-:Y:S05]  /*fb90*/  BRA `(.L_x_286) ;  /* 0xffffffec00607947 */ /* 0x000fea000383ffff */
.L_x_234:
        /* <DEDUP_REMOVED lines=8> */
[----:B01----:R-:W-:Y:S05]  /*fc20*/  WARPSYNC.COLLECTIVE R15, `(.L_x_288) ;  /* 0x000000000f087348 */ /* 0x003fea0003c00000 */
[----:B------:R2:W3:Y:S02]  /*fc30*/  SHFL.IDX P6, R14, R13, R12, R11 ;  /* 0x0000000c0d0e7389 */ /* 0x0004e400000c000b */
[----:B0123--:R-:W-:Y:S01]  /*fc40*/  ENDCOLLECTIVE ;  /* 0x000000000000791b */ /* 0x00ffe20003800000 */
.L_x_288:
[----:B------:R-:W-:Y:S05]  /*fc50*/  BSYNC B0 ;  /* 0x0000000000007941 */ /* 0x000fea0003800000 */
.L_x_287:
[----:B------:R-:W-:Y:S05]  /*fc60*/  BRA `(.L_x_289) ;  /* 0xffffffec00487947 */ /* 0x000fea000383ffff */
.L_x_237:
[----:B------:R-:W-:Y:S01]  /*fc70*/  BSSY B1, `(.L_x_290) ;  /* 0x0000006000017945 */ /* 0x000fe20003800000 */
[----:B------:R-:W-:-:S07]  /*fc80*/  IMAD.MOV.U32 R15, RZ, RZ, -0x1 ;  /* 0xffffffffff0f7424 */ /* 0x000fce00078e00ff */
[----:B01----:R-:W-:Y:S05]  /*fc90*/  WARPSYNC.COLLECTIVE R15, `(.L_x_291) ;  /* 0x000000000f0c7348 */ /* 0x003fea0003c00000 */
[----:B------:R-:W-:Y:S02]  /*fca0*/  ELECT P6, UR62, PT ;  /* 0x00000000003e782f */ /* 0x000fe400038c0000 */
[----:B------:R-:W-:Y:S01]  /*fcb0*/  MOV R14, UR62 ;  /* 0x0000003e000e7c02 */ /* 0x000fe20008000f00 */
[----:B01----:R-:W-:Y:S10]  /*fcc0*/  ENDCOLLECTIVE ;  /* 0x000000000000791b */ /* 0x003ff40003800000 */
.L_x_291:
[----:B------:R-:W-:Y:S05]  /*fcd0*/  BSYNC B1 ;  /* 0x0000000000017941 */ /* 0x000fea0003800000 */
.L_x_290:
[----:B------:R-:W-:Y:S05]  /*fce0*/  BRA `(.L_x_292) ;  /* 0xffffffec00407947 */ /* 0x000fea000383ffff */
.L_x_239:
[----:B0-----:R0:W2:Y:S02]  /*fcf0*/  SYNCS.PHASECHK.TRANS64.TRYWAIT P0, [R7+URZ], R2 ;  /* 0x00000002070075a7 */ /* 0x0010a4000800017f */
[----:B--2---:R-:W-:Y:S05]  /*fd00*/  @!P0 NANOSLEEP.SYNCS 0x989680 ;  /* 0x009896800000895d */ /* 0x004fea0003900000 */
[----:B------:R-:W2:Y:S02]  /*fd10*/  @!P0 SYNCS.PHASECHK.TRANS64 P0, [R7+URZ], R2 ;  /* 0x00000002070085a7 */ /* 0x000ea4000800007f */
[----:B--2---:R-:W-:Y:S05]  /*fd20*/  @!P0 BRA `(.L_x_239) ;  /* 0xfffffffc00f08947 */ /* 0x004fea000383ffff */
[----:B------:R-:W-:Y:S05]  /*fd30*/  BRA `(.L_x_293) ;  /* 0xffffffec00747947 */ /* 0x000fea000383ffff */
.L_x_240:
[----:B--2---:R2:W3:Y:S02]  /*fd40*/  SYNCS.PHASECHK.TRANS64.TRYWAIT P0, [R3+URZ], R0 ;  /* 0x00000000030075a7 */ /* 0x0044e4000800017f */
[----:B---3--:R-:W-:Y:S05]  /*fd50*/  @!P0 NANOSLEEP.SYNCS 0x989680 ;  /* 0x009896800000895d */ /* 0x008fea0003900000 */
[----:B------:R-:W3:Y:S02]  /*fd60*/  @!P0 SYNCS.PHASECHK.TRANS64 P0, [R3+URZ], R0 ;  /* 0x00000000030085a7 */ /* 0x000ee4000800007f */
[----:B---3--:R-:W-:Y:S05]  /*fd70*/  @!P0 BRA `(.L_x_240) ;  /* 0xfffffffc00f08947 */ /* 0x008fea000383ffff */
[----:B------:R-:W-:Y:S05]  /*fd80*/  BRA `(.L_x_294) ;  /* 0xffffffec00687947 */ /* 0x000fea000383ffff */
.L_x_242:
[----:B--2---:R2:W3:Y:S02]  /*fd90*/  SYNCS.PHASECHK.TRANS64.TRYWAIT P0, [R5+URZ], R2 ;  /* 0x00000002050075a7 */ /* 0x0044e4000800017f */
[----:B---3--:R-:W-:Y:S05]  /*fda0*/  @!P0 NANOSLEEP.SYNCS 0x989680 ;  /* 0x009896800000895d */ /* 0x008fea0003900000 */
[----:B------:R-:W3:Y:S02]  /*fdb0*/  @!P0 SYNCS.PHASECHK.TRANS64 P0, [R5+URZ], R2 ;  /* 0x00000002050085a7 */ /* 0x000ee4000800007f */
[----:B---3--:R-:W-:Y:S05]  /*fdc0*/  @!P0 BRA `(.L_x_242) ;  /* 0xfffffffc00f08947 */ /* 0x008fea000383ffff */
[----:B------:R-:W-:Y:S05]  /*fdd0*/  BRA `(.L_x_295) ;  /* 0xffffffec006c7947 */ /* 0x000fea000383ffff */
.L_x_296:
        /* <DEDUP_REMOVED lines=10> */
.L_x_2208:


//--------------------- .text._ZN7cutlass13device_kernelIN5flash11enable_sm90INS1_16FlashAttnFwdSm90INS1_25CollectiveMainloopFwdSm90ILi2EN4cute5tupleIJNS5_1CILi1EEES8_S8_EEENS6_IJNS7_ILi192EEENS7_ILi144EEENS7_ILi96EEEEEELi96ENS_6half_tEfNS_4arch4Sm90ELb0ELb0ELb0ELb1ELb0ELb1ELb0ELb0ELb1ELb0ELb0ELb0EEENS1_21CollectiveEpilogueFwdINS6_IJSA_SC_SB_EEES9_SE_SG_Li384ELb1ELb0ELb0ELb0EEENS1_36VarlenDynamicPersistentTileSchedulerILi192ELi144ELi384ELi32ELb0ELb0ELb1ELb0ELb1ELb1EEEEEEEEEvNT_6ParamsE --------------------------
	.section	.text._ZN7cutlass13device_kernelIN5flash11enable_sm90INS1_16FlashAttnFwdSm90INS1_25CollectiveMainloopFwdSm90ILi2EN4cute5tupleIJNS5_1CILi1EEES8_S8_EEENS6_IJNS7_ILi192EEENS7_ILi144EEENS7_ILi96EEEEEELi96ENS_6half_tEfNS_4arch4Sm90ELb0ELb0ELb0ELb1ELb0ELb1ELb0ELb0ELb1ELb0ELb0ELb0EEENS1_21CollectiveEpilogueFwdINS6_IJSA_SC_SB_EEES9_SE_SG_Li384ELb1ELb0ELb0ELb0EEENS1_36VarlenDynamicPersistentTileSchedulerILi192ELi144ELi384ELi32ELb0ELb0ELb1ELb0ELb1ELb1EEEEEEEEEvNT_6ParamsE,"ax",@progbits
	.align	128
.text._ZN7cutlass13device_kernelIN5flash11enable_sm90INS1_16FlashAttnFwdSm90INS1_25CollectiveMainloopFwdSm90ILi2EN4cute5tupleIJNS5_1CILi1EEES8_S8_EEENS6_IJNS7_ILi192EEENS7_ILi144EEENS7_ILi96EEEEEELi96ENS_6half_tEfNS_4arch4Sm90ELb0ELb0ELb0ELb1ELb0ELb1ELb0ELb0ELb1ELb0ELb0ELb0EEENS1_21CollectiveEpilogueFwdINS6_IJSA_SC_SB_EEES9_SE_SG_Li384ELb1ELb0ELb0ELb0EEENS1_36VarlenDynamicPersistentTileSchedulerILi192ELi144ELi384ELi32ELb0ELb0ELb1ELb0ELb1ELb1EEEEEEEEEvNT_6ParamsE:
        .type           _ZN7cutlass13device_kernelIN5flash11enable_sm90INS1_16FlashAttnFwdSm90INS1_25CollectiveMainloopFwdSm90ILi2EN4cute5tupleIJNS5_1CILi1EEES8_S8_EEENS6_IJNS7_ILi192EEENS7_ILi144EEENS7_ILi96EEEEEELi96ENS_6half_tEfNS_4arch4Sm90ELb0ELb0ELb0ELb1ELb0ELb1ELb0ELb0ELb1ELb0ELb0ELb0EEENS1_21CollectiveEpilogueFwdINS6_IJSA_SC_SB_EEES9_SE_SG_Li384ELb1ELb0ELb0ELb0EEENS1_36VarlenDynamicPersistentTileSchedulerILi192ELi144ELi384ELi32ELb0ELb0ELb1ELb0ELb1ELb1EEEEEEEEEvNT_6ParamsE,@function
        .size           _ZN7cutlass13device_kernelIN5flash11enable_sm90INS1_16FlashAttnFwdSm90INS1_25CollectiveMainloopFwdSm90ILi2EN4cute5tupleIJNS5_1CILi1EEES8_S8_EEENS6_IJNS7_ILi192EEENS7_ILi144EEENS7_ILi96EEEEEELi96ENS_6half_tEfNS_4arch4Sm90ELb0ELb0ELb0ELb1ELb0ELb1ELb0ELb0ELb1ELb0ELb0ELb0EEENS1_21CollectiveEpilogueFwdINS6_IJSA_SC_SB_EEES9_SE_SG_Li384ELb1ELb0ELb0ELb0EEENS1_36VarlenDynamicPersistentTileSchedulerILi192ELi144ELi384ELi32ELb0ELb0ELb1ELb0ELb1ELb1EEEEEEEEEvNT_6ParamsE,(.L_x_2209 - _ZN7cutlass13device_kernelIN5flash11enable_sm90INS1_16FlashAttnFwdSm90INS1_25CollectiveMainloopFwdSm90ILi2EN4cute5tupleIJNS5_1CILi1EEES8_S8_EEENS6_IJNS7_ILi192EEENS7_ILi144EEENS7_ILi96EEEEEELi96ENS_6half_tEfNS_4arch4Sm90ELb0ELb0ELb0ELb1ELb0ELb1ELb0ELb0ELb1ELb0ELb0ELb0EEENS1_21CollectiveEpilogueFwdINS6_IJSA_SC_SB_EEES9_SE_SG_Li384ELb1ELb0ELb0ELb0EEENS1_36VarlenDynamicPersistentTileSchedulerILi192ELi144ELi384ELi32ELb0ELb0ELb1ELb0ELb1ELb1EEEEEEEEEvNT_6ParamsE)
        .other          _ZN7cutlass13device_kernelIN5flash11enable_sm90INS1_16FlashAttnFwdSm90INS1_25CollectiveMainloopFwdSm90ILi2EN4cute5tupleIJNS5_1CILi1EEES8_S8_EEENS6_IJNS7_ILi192EEENS7_ILi144EEENS7_ILi96EEEEEELi96ENS_6half_tEfNS_4arch4Sm90ELb0ELb0ELb0ELb1ELb0ELb1ELb0ELb0ELb1ELb0ELb0ELb0EEENS1_21CollectiveEpilogueFwdINS6_IJSA_SC_SB_EEES9_SE_SG_Li384ELb1ELb0ELb0ELb0EEENS1_36VarlenDynamicPersistentTileSchedulerILi192ELi144ELi384ELi32ELb0ELb0ELb1ELb0ELb1ELb1EEEEEEEEEvNT_6ParamsE,@"STO_CUDA_ENTRY STV_DEFAULT"
_ZN7cutlass13device_kernelIN5flash11enable_sm90INS1_16FlashAttnFwdSm90INS1_25CollectiveMainloopFwdSm90ILi2EN4cute5tupleIJNS5_1CILi1EEES8_S8_EEENS6_IJNS7_ILi192EEENS7_ILi144EEENS7_ILi96EEEEEELi96ENS_6half_tEfNS_4arch4Sm90ELb0ELb0ELb0ELb1ELb0ELb1ELb0ELb0ELb1ELb0ELb0ELb0EEENS1_21CollectiveEpilogueFwdINS6_IJSA_SC_SB_EEES9_SE_SG_Li384ELb1ELb0ELb0ELb0EEENS1_36VarlenDynamicPersistentTileSchedulerILi192ELi144ELi384ELi32ELb0ELb0ELb1ELb0ELb1ELb1EEEEEEEEEvNT_6ParamsE:
[----:B------:R-:W0:Y:S02]  /*0000*/  LDC R1, c[0x0][0x28] ;  /* 0x00000a00ff017b82 */ /* 0x000e240000000800 */
[----:B0-----:R-:W-:Y:S01]  /*0010*/  VIADD R1, R1, 0xffffff48 ;  /* 0xffffff4801017836 */ /* 0x001fe20000000000 */
[----:B------:R-:W0:Y:S01]  /*0020*/  S2R R3, SR_TID.X ;  /* 0x0000000000037919 */ /* 0x000e220000002100 */
[----:B------:R-:W-:Y:S01]  /*0030*/  ELECT P0, URZ, PT ;  /* 0x00000000003f782f */ /* 0x000fe20003800000 */
[----:B------:R-:W-:Y:S01]  /*0040*/  BSSY B0, `(.L_x_297) ;  /* 0x0000017000007945 */ /* 0x000fe20003800000 */
[--C-:B0-----:R-:W-:Y:S02]  /*0050*/  SHF.R.U32.HI R0, RZ, 0x5, R3.reuse ;  /* 0x00000005ff007819 */ /* 0x101fe40000011603 */
[----:B------:R-:W-:-:S03]  /*0060*/  SHF.R.U32.HI R3, RZ, 0x7, R3 ;  /* 0x00000007ff037819 */ /* 0x000fc60000011603 */
[----:B------:R-:W0:Y:S02]  /*0070*/  SHFL.IDX PT, R2, R0, RZ, 0x1f ;  /* 0x00001fff00027589 */ /* 0x000e2400000e0000 */
[----:B0-----:R-:W-:-:S13]  /*0080*/  ISETP.EQ.AND P0, PT, R2, RZ, P0 ;  /* 0x000000ff0200720c */ /* 0x001fda0000702270 */
[----:B------:R-:W-:Y:S05]  /*0090*/  @!P0 BRA `(.L_x_298) ;  /* 0x0000000000448947 */ /* 0x000fea0003800000 */
[----:B------:R-:W-:Y:S02]  /*00a0*/  ULDC.64 UR4, c[0x0][0x198] ;  /* 0x0000660000047ab9 */ /* 0x000fe40000000a00 */
[----:B------:R-:W-:Y:S02]  /*00b0*/  UIADD3 UR6, UP0, UR4, 0x270, URZ ;  /* 0x0000027004067890 */ /* 0x000fe4000ff1e03f */
[----:B------:R-:W-:Y:S02]  /*00c0*/  UIADD3 UR8, UP1, UR4, 0x370, URZ ;  /* 0x0000037004087890 */ /* 0x000fe4000ff3e03f */
[----:B------:R-:W-:Y:S02]  /*00d0*/  UIADD3 UR10, UP2, UR4, 0x470, URZ ;  /* 0x00000470040a7890 */ /* 0x000fe4000ff5e03f */
[----:B------:R-:W-:Y:S02]  /*00e0*/  UIADD3 UR12, UP3, UR4, 0x570, URZ ;  /* 0x00000570040c7890 */ /* 0x000fe4000ff7e03f */
[----:B------:R-:W-:-:S02]  /*00f0*/  UIADD3 UR4, UP4, UR4, 0x670, URZ ;  /* 0x0000067004047890 */ /* 0x000fc4000ff9e03f */
[----:B------:R-:W-:Y:S02]  /*0100*/  UIADD3.X UR7, URZ, UR5, URZ, UP0, !UPT ;  /* 0x000000053f077290 */ /* 0x000fe400087fe43f */
[----:B------:R-:W-:Y:S02]  /*0110*/  UIADD3.X UR9, URZ, UR5, URZ, UP1, !UPT ;  /* 0x000000053f097290 */ /* 0x000fe40008ffe43f */
[----:B------:R-:W-:Y:S02]  /*0120*/  UIADD3.X UR11, URZ, UR5, URZ, UP2, !UPT ;  /* 0x000000053f0b7290 */ /* 0x000fe400097fe43f */
[----:B------:R-:W-:Y:S02]  /*0130*/  UIADD3.X UR13, URZ, UR5, URZ, UP3, !UPT ;  /* 0x000000053f0d7290 */ /* 0x000fe40009ffe43f */
[----:B------:R-:W-:Y:S01]  /*0140*/  UIADD3.X UR5, URZ, UR5, URZ, UP4, !UPT ;  /* 0x000000053f057290 */ /* 0x000fe2000a7fe43f */
[----:B------:R0:W-:Y:S02]  /*0150*/  UTMACCTL.PF [UR6] ;  /* 0x00000000060079b9 */ /* 0x0001e40008040000 */
[----:B------:R0:W-:Y:S02]  /*0160*/  UTMACCTL.PF [UR8] ;  /* 0x00000000080079b9 */ /* 0x0001e40008040000 */
[----:B------:R0:W-:Y:S02]  /*0170*/  UTMACCTL.PF [UR10] ;  /* 0x000000000a0079b9 */ /* 0x0001e40008040000 */
[----:B------:R0:W-:Y:S02]  /*0180*/  UTMACCTL.PF [UR12] ;  /* 0x000000000c0079b9 */ /* 0x0001e40008040000 */
[----:B------:R0:W-:Y:S02]  /*0190*/  UTMACCTL.PF [UR4] ;  /* 0x00000000040079b9 */ /* 0x0001e40008040000 */
[----:B0-----:R-:W-:Y:S01]  /*01a0*/  NOP ;  /* 0x0000000000007918 */ /* 0x001fe20000000000 */
.L_x_298:
[----:B------:R-:W-:Y:S05]  /*01b0*/  BSYNC B0 ;  /* 0x0000000000007941 */ /* 0x000fea0003800000 */
.L_x_297:
[----:B------:R-:W-:Y:S01]  /*01c0*/  VOTEU.ANY UP0, P0 ;  /* 0x00000000003f7886 */ /* 0x000fe20000000100 */
[----:B------:R-:W0:Y:S01]  /*01d0*/  SHFL.IDX PT, R3, R3, RZ, 0x1f ;  /* 0x00001fff03037589 */ /* 0x000e2200000e0000 */
[----:B------:R-:W-:Y:S01]  /*01e0*/  UMOV UR4, 0x1 ;  /* 0x0000000100047882 */ /* 0x000fe20000000000 */
[----:B------:R-:W-:Y:S01]  /*01f0*/  UMOV UR7, 0x180 ;  /* 0x0000018000077882 */ /* 0x000fe20000000000 */
[----:B------:R-:W-:Y:S01]  /*0200*/  VOTEU.ANY UP1, P0 ;  /* 0x00000000003f7886 */ /* 0x000fe20000020100 */
[----:B------:R-:W1:Y:S01]  /*0210*/  @UP0 S2UR UR8, SR_CgaCtaId ;  /* 0x00000000000809c3 */ /* 0x000e620000008800 */
[----:B------:R-:W2:Y:S01]  /*0220*/  SHFL.IDX PT, R2, R0, RZ, 0x1f ;  /* 0x00001fff00027589 */ /* 0x000ea200000e0000 */
[----:B------:R-:W-:Y:S01]  /*0230*/  @UP0 UMOV UR6, 0x400 ;  /* 0x0000040000060882 */ /* 0x000fe20000000000 */
[----:B------:R-:W-:-:S04]  /*0240*/  @UP0 UIADD3 UR4, -UR4, 0x100000, URZ ;  /* 0x0010000004040890 */ /* 0x000fc8000fffe13f */
[----:B------:R-:W-:Y:S02]  /*0250*/  @UP0 USHF.L.U32 UR5, UR4, 0xb, URZ ;  /* 0x0000000b04050899 */ /* 0x000fe4000800063f */
[----:B------:R-:W-:Y:S01]  /*0260*/  @UP0 USHF.L.U32 UR4, UR4, 0x1, URZ ;  /* 0x0000000104040899 */ /* 0x000fe2000800063f */
[----:B------:R-:W-:Y:S01]  /*0270*/  VOTEU.ANY UP2, P0 ;  /* 0x00000000003f7886 */ /* 0x000fe20000040100 */
[----:B0-----:R-:W-:Y:S01]  /*0280*/  R2UR UR9, R3 ;  /* 0x00000000030972ca */ /* 0x001fe200000e0000 */
[----:B-1----:R-:W-:Y:S01]  /*0290*/  @UP0 ULEA UR8, UR8, UR6, 0x18 ;  /* 0x0000000608080291 */ /* 0x002fe2000f8ec03f */
[----:B--2---:R-:W-:Y:S01]  /*02a0*/  ISETP.NE.AND P1, PT, R2, RZ, PT ;  /* 0x000000ff0200720c */ /* 0x004fe20003f25270 */
[----:B------:R-:W-:-:S04]  /*02b0*/  @UP0 UIADD3 UR6, -UR7, 0x100000, URZ ;  /* 0x0010000007060890 */ /* 0x000fc8000fffe13f */
[----:B------:R-:W-:Y:S02]  /*02c0*/  @UP0 USHF.L.U32 UR7, UR6, 0xb, URZ ;  /* 0x0000000b06070899 */ /* 0x000fe4000800063f */
[----:B------:R-:W-:-:S04]  /*02d0*/  @UP0 USHF.L.U32 UR6, UR6, 0x1, URZ ;  /* 0x0000000106060899 */ /* 0x000fc8000800063f */
[----:B------:R-:W-:Y:S01]  /*02e0*/  UISETP.NE.AND UP0, UPT, UR9, URZ, UPT ;  /* 0x0000003f0900728c */ /* 0x000fe2000bf05270 */
[----:B------:R-:W0:Y:S02]  /*02f0*/  FENCE.VIEW.ASYNC.S ;  /* 0x00000000000073c6 */ /* 0x000e240000000000 */
[----:B0-----:R0:W1:Y:S05]  /*0300*/  @UP1 SYNCS.EXCH.64 URZ, [UR8+0x31c00], UR4 ;  /* 0x031c0004083f15b2 */ /* 0x00106a0008000100 */
[----:B------:R0:W2:Y:S01]  /*0310*/  @UP2 SYNCS.EXCH.64 URZ, [UR8+0x31c20], UR6 ;  /* 0x031c2006083f25b2 */ /* 0x0000a20008000100 */
[----:B------:R-:W-:Y:S05]  /*0320*/  @P1 BRA `(.L_x_299) ;  /* 0x0000000000481947 */ /* 0x000fea0003800000 */
[----:B0-----:R-:W0:Y:S01]  /*0330*/  S2UR UR5, SR_CgaCtaId ;  /* 0x00000000000579c3 */ /* 0x001e220000008800 */
        /* <DEDUP_REMOVED lines=15> */
[----:B------:R3:W0:Y:S02]  /*0430*/  SYNCS.EXCH.64 URZ, [UR8+0x31c48], UR4 ;  /* 0x031c4804083f75b2 */ /* 0x0006240008000100 */
[----:B---3--:R-:W-:Y:S01]  /*0440*/  NOP ;  /* 0x0000000000007918 */ /* 0x008fe20000000000 */
.L_x_299:
[----:B------:R-:W3:Y:S01]  /*0450*/  SHFL.IDX PT, R2, R0, RZ, 0x1f ;  /* 0x00001fff00027589 */ /* 0x000ee200000e0000 */
[----:B------:R-:W-:Y:S01]  /*0460*/  NOP ;  /* 0x0000000000007918 */ /* 0x000fe20000000000 */
[----:B---3--:R-:W-:-:S13]  /*0470*/  ISETP.NE.AND P0, PT, R2, RZ, PT ;  /* 0x000000ff0200720c */ /* 0x008fda0003f05270 */
        /* <DEDUP_REMOVED lines=17> */
[----:B------:R3:W0:Y:S02]  /*0590*/  SYNCS.EXCH.64 URZ, [UR8+0x31c68], UR6 ;  /* 0x031c6806083f75b2 */ /* 0x0006240008000100 */
[----:B---3--:R-:W-:Y:S01]  /*05a0*/  NOP ;  /* 0x0000000000007918 */ /* 0x008fe20000000000 */
.L_x_300:
[----:B------:R-:W3:Y:S01]  /*05b0*/  SHFL.IDX PT, R2, R0, RZ, 0x1f ;  /* 0x00001fff00027589 */ /* 0x000ee200000e0000 */
[----:B------:R-:W-:Y:S01]  /*05c0*/  NOP ;  /* 0x0000000000007918 */ /* 0x000fe20000000000 */
[----:B---3--:R-:W-:-:S13]  /*05d0*/  ISETP.NE.AND P0, PT, R2, RZ, PT ;  /* 0x000000ff0200720c */ /* 0x008fda0003f05270 */
        /* <DEDUP_REMOVED lines=13> */
[----:B------:R3:W0:Y:S02]  /*06b0*/  SYNCS.EXCH.64 URZ, [UR6+0x31c88], UR4 ;  /* 0x031c8804063f75b2 */ /* 0x0006240008000100 */
[----:B---3--:R-:W-:Y:S01]  /*06c0*/  NOP ;  /* 0x0000000000007918 */ /* 0x008fe20000000000 */
.L_x_301:
        /* <DEDUP_REMOVED lines=22> */
.L_x_302:
        /* <DEDUP_REMOVED lines=22> */
.L_x_303:
[----:B0-----:R-:W-:Y:S01]  /*0990*/  UMOV UR4, 0x1 ;  /* 0x0000000100047882 */ /* 0x001fe20000000000 */
[----:B------:R-:W-:Y:S01]  /*09a0*/  PLOP3.LUT P0, PT, PT, PT, UP0, 0x80, 0x0 ;  /* 0x000000000000781c */ /* 0x000fe20003f0f008 */
[----:B------:R-:W-:Y:S01]  /*09b0*/  USEL UR4, UR4, 0x2, !UP0 ;  /* 0x0000000204047887 */ /* 0x000fe2000c000000 */
[----:B------:R-:W-:Y:S01]  /*09c0*/  NOP ;  /* 0x0000000000007918 */ /* 0x000fe20000000000 */
[----:B------:R-:W-:Y:S01]  /*09d0*/  ULDC.64 UR60, c[0x0][0x208] ;  /* 0x00008200003c7ab9 */ /* 0x000fe20000000a00 */
[----:B------:R-:W-:Y:S03]  /*09e0*/  BSSY B7, `(.L_x_304) ;  /* 0x0001a38000077945 */ /* 0x000fe60003800000 */
[----:B------:R-:W-:-:S05]  /*09f0*/  IMAD.U32 R2, RZ, RZ, UR4 ;  /* 0x00000004ff027e24 */ /* 0x000fca000f8e00ff */
[----:B------:R0:W-:Y:S01]  /*0a00*/  STL [R1+0x98], R2 ;  /* 0x0000980201007387 */ /* 0x0001e20000100800 */
[----:B-12-4-:R-:W-:Y:S06]  /*0a10*/  BAR.SYNC.DEFER_BLOCKING 0x0 ;  /* 0x0000000000007b1d */ /* 0x016fec0000010000 */
[----:B------:R-:W-:Y:S05]  /*0a20*/  @!P0 BRA `(.L_x_305) ;  /* 0x0000014c00c08947 */ /* 0x000fea0003800000 */
.L_x_306:
[----:B------:R-:W-:-:S08]  /*0a30*/  NOP ;  /* 0x0000000000007918 */ /* 0x000fd00000000000 */
[----:B------:R-:W1:Y:S02]  /*0a40*/  USETMAXREG.TRY_ALLOC.CTAPOOL UP0, 0xa0 ;  /* 0x000000a0000079c8 */ /* 0x000e640008000600 */
[----:B-1----:R-:W-:-:S13]  /*0a50*/  PLOP3.LUT P0, PT, PT, PT, UP0, 0x80, 0x0 ;  /* 0x000000000000781c */ /* 0x002fda0003f0f008 */
[----:B------:R-:W-:Y:S05]  /*0a60*/  @!P0 BRA `(.L_x_306) ;  /* 0xfffffffc00f08947 */ /* 0x000fea000383ffff */
[----:B------:R-:W2:Y:S01]  /*0a70*/  LDL.LU R0, [R1+0x44] ;  /* 0x0000440001007983 */ /* 0x000ea20000300800 */
[----:B0-----:R-:W0:Y:S01]  /*0a80*/  S2R R2, SR_TID.X ;  /* 0x0000000000027919 */ /* 0x001e220000002100 */
[----:B------:R-:W1:Y:S01]  /*0a90*/  S2UR UR5, SR_CgaCtaId ;  /* 0x00000000000579c3 */ /* 0x000e620000008800 */
[----:B------:R-:W-:Y:S01]  /*0aa0*/  UMOV UR4, 0x400 ;  /* 0x0000040000047882 */ /* 0x000fe20000000000 */
[----:B0-----:R-:W-:-:S06]  /*0ab0*/  SHF.R.U32.HI R2, RZ, 0x7, R2 ;  /* 0x00000007ff027819 */ /* 0x001fcc0000011602 */
[----:B------:R-:W-:Y:S06]  /*0ac0*/  BAR.ARV 0x8, 0x1a0 ;  /* 0x0206800000007b1d */ /* 0x000fec0000002000 */
[----:B------:R-:W-:-:S13]  /*0ad0*/  ISETP.NE.AND P0, PT, R2, 0x1, PT ;  /* 0x000000010200780c */ /* 0x000fda0003f05270 */
[----:B------:R-:W-:Y:S08]  /*0ae0*/  @!P0 BAR.ARV 0x9, 0x100 ;  /* 0x0244000000008b1d */ /* 0x000ff00000002000 */
[----:B------:R-:W-:Y:S01]  /*0af0*/  BAR.SYNC.DEFER_BLOCKING 0x5, 0x1a0 ;  /* 0x0146800000007b1d */ /* 0x000fe20000010000 */
[----:B-1----:R-:W-:-:S06]  /*0b00*/  ULEA UR4, UR5, UR4, 0x18 ;  /* 0x0000000405047291 */ /* 0x002fcc000f8ec03f */
[----:B------:R-:W-:Y:S01]  /*0b10*/  IMAD.U32 R18, RZ, RZ, UR4 ;  /* 0x00000004ff127e24 */ /* 0x000fe2000f8e00ff */
[----:B------:R-:W-:-:S04]  /*0b20*/  ULDC UR4, c[0x0][0xc14] ;  /* 0x0003050000047ab9 */ /* 0x000fc80000000800 */
[----:B------:R-:W0:Y:S01]  /*0b30*/  LDS.128 R104, [R18+0x31cd0] ;  /* 0x031cd00012687984 */ /* 0x000e220000000c00 */
[----:B------:R-:W-:Y:S06]  /*0b40*/  BAR.ARV 0x4, 0x1a0 ;  /* 0x0106800000007b1d */ /* 0x000fec0000002000 */
[----:B--2---:R-:W-:-:S04]  /*0b50*/  LOP3.LUT R0, R0, 0xffffffef, RZ, 0xc0, !PT ;  /* 0xffffffef00007812 */ /* 0x004fc800078ec0ff */
[----:B------:R-:W-:-:S05]  /*0b60*/  @P0 LOP3.LUT R0, R0, 0x10, RZ, 0xfc, !PT ;  /* 0x0000001000000812 */ /* 0x000fca00078efcff */
[----:B------:R4:W-:Y:S01]  /*0b70*/  STL [R1+0x44], R0 ;  /* 0x0000440001007387 */ /* 0x0009e20000100800 */
[----:B0-----:R-:W-:-:S13]  /*0b80*/  ISETP.GE.AND P0, PT, R107, UR4, PT ;  /* 0x000000046b007c0c */ /* 0x001fda000bf06270 */
[----:B----4-:R-:W-:Y:S05]  /*0b90*/  @P0 BRA `(.L_x_307) ;  /* 0x000001a000700947 */ /* 0x010fea0003800000 */
[----:B------:R-:W2:Y:S01]  /*0ba0*/  LDL R2, [R1+0x98] ;  /* 0x0000980001027983 */ /* 0x000ea20000100800 */
[----:B------:R-:W-:Y:S01]  /*0bb0*/  IMAD.MOV.U32 R15, RZ, RZ, -0x2 ;  /* 0xfffffffeff0f7424 */ /* 0x000fe200078e00ff */
[----:B------:R-:W-:Y:S02]  /*0bc0*/  R2UR UR4, R18 ;  /* 0x00000000120472ca */ /* 0x000fe400000e0000 */
[----:B------:R-:W-:Y:S01]  /*0bd0*/  CS2R R148, SRZ ;  /* 0x0000000000947805 */ /* 0x000fe2000001ff00 */
[----:B------:R-:W0:Y:S10]  /*0be0*/  S2R R0, SR_TID.X ;  /* 0x0000000000007919 */ /* 0x000e340000002100 */
[----:B------:R-:W-:Y:S01]  /*0bf0*/  UIADD3 UR4, UR4, 0xda00, URZ ;  /* 0x0000da0004047890 */ /* 0x000fe2000fffe03f */
[----:B0-----:R-:W-:-:S05]  /*0c00*/  VIADD R20, R0, 0xffffff80 ;  /* 0xffffff8000147836 */ /* 0x001fca0000000000 */
[-C--:B------:R-:W-:Y:S02]  /*0c10*/  LEA.HI R14, R20, R20.reuse, RZ, 0x1 ;  /* 0x00000014140e7211 */ /* 0x080fe400078f08ff */
[----:B------:R-:W-:Y:S02]  /*0c20*/  SHF.R.S32.HI R0, RZ, 0x1f, R20 ;  /* 0x0000001fff007819 */ /* 0x000fe40000011414 */
[----:B------:R-:W-:Y:S02]  /*0c30*/  SHF.R.S32.HI R145, RZ, 0x1, R14 ;  /* 0x00000001ff917819 */ /* 0x000fe4000001140e */
[----:B------:R-:W-:Y:S02]  /*0c40*/  LEA.HI R3, R0, R20, RZ, 0x4 ;  /* 0x0000001400037211 */ /* 0x000fe400078f20ff */
[----:B------:R-:W-:Y:S02]  /*0c50*/  LEA.HI R6, R14, R145, RZ, 0x1 ;  /* 0x000000910e067211 */ /* 0x000fe400078f08ff */
[----:B------:R-:W-:-:S02]  /*0c60*/  SHF.R.S32.HI R4, RZ, 0x4, R3 ;  /* 0x00000004ff047819 */ /* 0x000fc40000011403 */
[----:B------:R-:W-:Y:S02]  /*0c70*/  LOP3.LUT R8, R6, 0x7fffffe, RZ, 0xc0, !PT ;  /* 0x07fffffe06087812 */ /* 0x000fe400078ec0ff */
[C---:B------:R-:W-:Y:S02]  /*0c80*/  LEA.HI R5, R3.reuse, R4, RZ, 0x1 ;  /* 0x0000000403057211 */ /* 0x040fe400078f08ff */
[----:B------:R-:W-:Y:S01]  /*0c90*/  LOP3.LUT R3, R3, 0xfffffff0, RZ, 0xc0, !PT ;  /* 0xfffffff003037812 */ /* 0x000fe200078ec0ff */
[----:B------:R-:W-:Y:S01]  /*0ca0*/  IMAD.IADD R7, R145, 0x1, -R8 ;  /* 0x0000000191077824 */ /* 0x000fe200078e0a08 */
[----:B------:R-:W-:Y:S02]  /*0cb0*/  LOP3.LUT R5, R5, 0x1ffffffe, RZ, 0xc0, !PT ;  /* 0x1ffffffe05057812 */ /* 0x000fe400078ec0ff */
[----:B------:R-:W-:Y:S01]  /*0cc0*/  LOP3.LUT R14, R14, 0xfffffffe, RZ, 0xc0, !PT ;  /* 0xfffffffe0e0e7812 */ /* 0x000fe200078ec0ff */
[----:B------:R-:W-:Y:S02]  /*0cd0*/  IMAD.IADD R3, R20, 0x1, -R3 ;  /* 0x0000000114037824 */ /* 0x000fe400078e0a03 */
[----:B------:R-:W-:-:S02]  /*0ce0*/  IMAD.IADD R5, R4, 0x1, -R5 ;  /* 0x0000000104057824 */ /* 0x000fc400078e0a05 */
[----:B------:R-:W-:Y:S01]  /*0cf0*/  IMAD R13, R4, 0x8, R7 ;  /* 0x00000008040d7824 */ /* 0x000fe200078e0207 */
[----:B------:R-:W-:Y:S01]  /*0d00*/  SHF.R.S32.HI R4, RZ, 0x1f, R3 ;  /* 0x0000001fff047819 */ /* 0x000fe20000011403 */
[----:B------:R-:W-:Y:S01]  /*0d10*/  IMAD.SHL.U32 R5, R5, 0x8, RZ ;  /* 0x0000000805057824 */ /* 0x000fe200078e00ff */
[----:B------:R-:W-:Y:S01]  /*0d20*/  LEA.HI R7, R0, R20, RZ, 0x5 ;  /* 0x0000001400077211 */ /* 0x000fe200078f28ff */
[----:B------:R-:W-:-:S03]  /*0d30*/  IMAD.IADD R14, R20, 0x1, -R14 ;  /* 0x00000001140e7824 */ /* 0x000fc600078e0a0e */
[----:B------:R-:W-:Y:S01]  /*0d40*/  SHF.R.S32.HI R8, RZ, 0x5, R7 ;  /* 0x00000005ff087819 */ /* 0x000fe20000011407 */
[----:B------:R-:W-:-:S04]  /*0d50*/  IMAD.SHL.U32 R146, R14, 0x8, RZ ;  /* 0x000000080e927824 */ /* 0x000fc800078e00ff */
[----:B------:R-:W-:Y:S01]  /*0d60*/  IMAD R16, R8, 0x10, R3 ;  /* 0x0000001008107824 */ /* 0x000fe200078e0203 */
[----:B--2---:R-:W-:Y:S02]  /*0d70*/  R2UR UR5, R2 ;  /* 0x00000000020572ca */ /* 0x004fe400000e0000 */
[CC--:B------:R-:W-:Y:S02]  /*0d80*/  LEA.HI R2, R0.reuse, R20.reuse, RZ, 0x7 ;  /* 0x0000001400027211 */ /* 0x0c0fe400078f38ff */
[----:B------:R-:W-:Y:S02]  /*0d90*/  LEA.HI R0, R0, R20, RZ, 0x2 ;  /* 0x0000001400007211 */ /* 0x000fe400078f10ff */
[----:B------:R-:W-:Y:S02]  /*0da0*/  LOP3.LUT R6, R2, 0xffffff80, RZ, 0xc0, !PT ;  /* 0xffffff8002067812 */ /* 0x000fe400078ec0ff */
[----:B------:R-:W-:-:S03]  /*0db0*/  SHF.R.S32.HI R22, RZ, 0x2, R0 ;  /* 0x00000002ff167819 */ /* 0x000fc60000011400 */
[----:B------:R-:W-:Y:S01]  /*0dc0*/  IMAD.IADD R19, R20, 0x1, -R6 ;  /* 0x0000000114137824 */ /* 0x000fe200078e0a06 */
[CC--:B------:R-:W-:Y:S01]  /*0dd0*/  LEA.HI R6, R4.reuse, R3.reuse, RZ, 0x3 ;  /* 0x0000000304067211 */ /* 0x0c0fe200078f18ff */
[----:B------:R-:W-:Y:S01]  /*0de0*/  ULOP3.LUT UR5, UR5, 0x1, URZ, 0xfc, !UPT ;  /* 0x0000000105057892 */ /* 0x000fe2000f8efc3f */
[----:B------:R-:W-:Y:S02]  /*0df0*/  LEA.HI R4, R4, R3, RZ, 0x2 ;  /* 0x0000000304047211 */ /* 0x000fe400078f10ff */
[----:B------:R-:W-:Y:S01]  /*0e00*/  SHF.R.S32.HI R9, RZ, 0x1f, R19 ;  /* 0x0000001fff097819 */ /* 0x000fe20000011413 */
[----:B------:R-:W-:Y:S01]  /*0e10*/  IMAD.SHL.U32 R7, R6, 0x10, RZ ;  /* 0x0000001006077824 */ /* 0x000fe200078e00ff */
[----:B------:R-:W-:Y:S02]  /*0e20*/  LOP3.LUT R6, R4, 0x7fffffc, RZ, 0xc0, !PT ;  /* 0x07fffffc04067812 */ /* 0x000fe400078ec0ff */
[----:B------:R-:W-:Y:S02]  /*0e30*/  LEA.HI R10, R9, R19, RZ, 0x2 ;  /* 0x00000013090a7211 */ /* 0x000fe400078f10ff */
[----:B------:R-:W-:Y:S01]  /*0e40*/  SHF.R.S32.HI R4, RZ, 0x2, R4 ;  /* 0x00000002ff047819 */ /* 0x000fe20000011404 */
[----:B------:R-:W-:Y:S01]  /*0e50*/  IMAD.IADD R6, R3, 0x1, -R6 ;  /* 0x0000000103067824 */ /* 0x000fe200078e0a06 */
[----:B------:R-:W-:-:S02]  /*0e60*/  SHF.R.S32.HI R11, RZ, 0x2, R10 ;  /* 0x00000002ff0b7819 */ /* 0x000fc4000001140a */
[----:B------:R-:W-:Y:S01]  /*0e70*/  SHF.R.S32.HI R12, RZ, 0x1f, R10 ;  /* 0x0000001fff0c7819 */ /* 0x000fe2000001140a */
[----:B------:R-:W-:Y:S01]  /*0e80*/  IMAD.SHL.U32 R4, R4, 0x40, RZ ;  /* 0x0000004004047824 */ /* 0x000fe200078e00ff */
[----:B------:R-:W-:Y:S02]  /*0e90*/  LOP3.LUT R10, R10, 0x7ffffffc, RZ, 0xc0, !PT ;  /* 0x7ffffffc0a0a7812 */ /* 0x000fe400078ec0ff */
[----:B------:R-:W-:Y:S02]  /*0ea0*/  LOP3.LUT R7, R7, 0x7fffff80, RZ, 0xc0, !PT ;  /* 0x7fffff8007077812 */ /* 0x000fe400078ec0ff */
[----:B------:R-:W-:Y:S01]  /*0eb0*/  LOP3.LUT R4, R4, 0x40, RZ, 0xc0, !PT ;  /* 0x0000004004047812 */ /* 0x000fe200078ec0ff */
[----:B------:R-:W-:Y:S01]  /*0ec0*/  IMAD.IADD R10, R19, 0x1, -R10 ;  /* 0x00000001130a7824 */ /* 0x000fe200078e0a0a */
[----:B------:R-:W-:Y:S01]  /*0ed0*/  LEA.HI R12, R12, R11, RZ, 0x3 ;  /* 0x0000000b0c0c7211 */ /* 0x000fe200078f18ff */
[----:B------:R-:W-:Y:S01]  /*0ee0*/  IMAD R7, R8, 0x100, R7 ;  /* 0x0000010008077824 */ /* 0x000fe200078e0207 */
[----:B------:R-:W-:Y:S01]  /*0ef0*/  LEA.HI R9, R9, R19, RZ, 0x5 ;  /* 0x0000001309097211 */ /* 0x000fe200078f28ff */
[----:B------:R-:W-:Y:S01]  /*0f00*/  IMAD R3, R10, R15, 0x90 ;  /* 0x000000900a037424 */ /* 0x000fe200078e020f */
[----:B------:R-:W-:Y:S01]  /*0f10*/  SHF.R.S32.HI R15, RZ, 0x7, R2 ;  /* 0x00000007ff0f7819 */ /* 0x000fe20000011402 */
[----:B------:R-:W-:Y:S01]  /*0f20*/  IMAD R7, R6, 0x10, R7 ;  /* 0x0000001006077824 */ /* 0x000fe200078e0207 */
[----:B------:R-:W-:Y:S01]  /*0f30*/  LOP3.LUT R12, R12, 0xfffffff8, RZ, 0xc0, !PT ;  /* 0xfffffff80c0c7812 */ /* 0x000fe200078ec0ff */
[----:B------:R-:W-:Y:S01]  /*0f40*/  VIADD R10, R146, 0x10 ;  /* 0x00000010920a7836 */ /* 0x000fe20000000000 */
[----:B------:R0:W-:Y:S01]  /*0f50*/  STL [R1+0x88], R3 ;  /* 0x0000880301007387 */ /* 0x0001e20000100800 */
[----:B------:R-:W-:Y:S01]  /*0f60*/  IMAD.HI R2, R15, 0x55555556, RZ ;  /* 0x555555560f027827 */ /* 0x000fe200078e02ff */
[----:B------:R-:W-:-:S02]  /*0f70*/  IADD3 R12, R11, -R12, RZ ;  /* 0x8000000c0b0c7210 */ /* 0x000fc40007ffe0ff */
[----:B------:R-:W-:Y:S01]  /*0f80*/  SHF.R.S32.HI R9, RZ, 0x5, R9 ;  /* 0x00000005ff097819 */ /* 0x000fe20000011409 */
[----:B------:R-:W-:Y:S01]  /*0f90*/  IMAD.SHL.U32 R11, R13, 0x20, RZ ;  /* 0x000000200d0b7824 */ /* 0x000fe200078e00ff */
[----:B------:R-:W-:Y:S01]  /*0fa0*/  LEA.HI R2, R2, R2, RZ, 0x1 ;  /* 0x0000000202027211 */ /* 0x000fe200078f08ff */
[----:B------:R-:W-:Y:S02]  /*0fb0*/  IMAD.MOV.U32 R19, RZ, RZ, RZ ;  /* 0x000000ffff137224 */ /* 0x000fe400078e00ff */
[----:B------:R-:W-:Y:S02]  /*0fc0*/  IMAD R9, R9, 0x10, R12 ;  /* 0x0000001009097824 */ /* 0x000fe400078e020c */
[--C-:B0-----:R-:W-:Y:S01]  /*0fd0*/  IMAD.U32 R3, R16, 0x20, R5.reuse ;  /* 0x0000002010037824 */ /* 0x101fe200078e0005 */
[----:B------:R-:W-:Y:S01]  /*0fe0*/  LOP3.LUT R5, R4, 0x8, R5, 0xf8, !PT ;  /* 0x0000000804057812 */ /* 0x000fe200078ef805 */
[----:B------:R-:W-:Y:S01]  /*0ff0*/  VIADD R16, R146, 0x20 ;  /* 0x0000002092107836 */ /* 0x000fe20000000000 */
[----:B------:R-:W-:Y:S01]  /*1000*/  SHF.R.U32.HI R4, RZ, 0x3, R4 ;  /* 0x00000003ff047819 */ /* 0x000fe20000011604 */
[----:B------:R-:W-:Y:S01]  /*1010*/  IMAD R2, R2, -0x3, R15 ;  /* 0xfffffffd02027824 */ /* 0x000fe200078e020f */
[----:B------:R0:W-:Y:S02]  /*1020*/  STL [R1+0x90], R3 ;  /* 0x0000900301007387 */ /* 0x0001e40000100800 */
[----:B------:R-:W-:Y:S01]  /*1030*/  LOP3.LUT R4, R5, R4, RZ, 0x3c, !PT ;  /* 0x0000000405047212 */ /* 0x000fe200078e3cff */
[----:B------:R-:W-:Y:S01]  /*1040*/  IMAD R2, R2, 0x40, R9 ;  /* 0x0000004002027824 */ /* 0x000fe200078e0209 */
[----:B------:R-:W-:Y:S01]  /*1050*/  STL [R1+0x60], R22 ;  /* 0x0000601601007387 */ /* 0x000fe20000100800 */
[----:B------:R-:W-:-:S02]  /*1060*/  SHF.R.S32.HI R5, RZ, 0x1f, R10 ;  /* 0x0000001fff057819 */ /* 0x000fc4000001140a */
[----:B------:R-:W-:Y:S01]  /*1070*/  SHF.R.S32.HI R8, RZ, 0x1f, R16 ;  /* 0x0000001fff087819 */ /* 0x000fe20000011410 */
[----:B------:R-:W-:Y:S01]  /*1080*/  STL [R1+0x28], R10 ;  /* 0x0000280a01007387 */ /* 0x000fe20000100800 */
[----:B------:R-:W-:Y:S01]  /*1090*/  IMAD.IADD R7, R4, 0x1, R7 ;  /* 0x0000000104077824 */ /* 0x000fe200078e0207 */
[----:B0-----:R-:W-:Y:S02]  /*10a0*/  SHF.R.S32.HI R3, RZ, 0x1f, R0 ;  /* 0x0000001fff037819 */ /* 0x001fe40000011400 */
[----:B------:R-:W-:Y:S01]  /*10b0*/  STL [R1+0x2c], R16 ;  /* 0x00002c1001007387 */ /* 0x000fe20000100800 */
[----:B------:R-:W-:Y:S01]  /*10c0*/  LOP3.LUT R0, R0, 0x1ffffffc, RZ, 0xc0, !PT ;  /* 0x1ffffffc00007812 */ /* 0x000fe200078ec0ff */
[----:B------:R-:W-:Y:S01]  /*10d0*/  IMAD R144, R7, 0x2, R18 ;  /* 0x0000000207907824 */ /* 0x000fe200078e0212 */
[----:B------:R-:W-:Y:S02]  /*10e0*/  LEA.HI R3, R3, R22, RZ, 0x2 ;  /* 0x0000001603037211 */ /* 0x000fe400078f10ff */
[----:B------:R-:W-:-:S02]  /*10f0*/  IADD3 R0, R20, -R0, RZ ;  /* 0x8000000014007210 */ /* 0x000fc40007ffe0ff */
[----:B------:R-:W-:Y:S02]  /*1100*/  LOP3.LUT R3, R3, 0xfffffffc, RZ, 0xc0, !PT ;  /* 0xfffffffc03037812 */ /* 0x000fe400078ec0ff */
[----:B------:R-:W-:Y:S01]  /*1110*/  SHF.R.S32.HI R4, RZ, 0x1f, R145 ;  /* 0x0000001fff047819 */ /* 0x000fe20000011491 */
[----:B------:R-:W-:Y:S02]  /*1120*/  IMAD.SHL.U32 R4, R0, 0x8, RZ ;  /* 0x0000000800047824 */ /* 0x000fe400078e00ff */
[----:B------:R-:W-:-:S04]  /*1130*/  IMAD.IADD R6, R22, 0x1, -R3 ;  /* 0x0000000116067824 */ /* 0x000fc800078e0a03 */
[----:B------:R-:W-:Y:S01]  /*1140*/  IMAD.SHL.U32 R3, R6, 0x40, RZ ;  /* 0x0000004006037824 */ /* 0x000fe200078e00ff */
[----:B------:R0:W-:Y:S04]  /*1150*/  STL [R1+0x78], R6 ;  /* 0x0000780601007387 */ /* 0x0001e80000100800 */
[----:B------:R-:W-:Y:S01]  /*1160*/  LOP3.LUT R13, R3, 0xc0, RZ, 0xc0, !PT ;  /* 0x000000c0030d7812 */ /* 0x000fe200078ec0ff */
[----:B------:R-:W-:Y:S03]  /*1170*/  STL [R1+0x38], R11 ;  /* 0x0000380b01007387 */ /* 0x000fe60000100800 */
[----:B------:R-:W-:Y:S01]  /*1180*/  SHF.R.U32.HI R12, RZ, 0x3, R13 ;  /* 0x00000003ff0c7819 */ /* 0x000fe2000001160d */
[----:B------:R-:W-:Y:S01]  /*1190*/  STL [R1+0x30], R13 ;  /* 0x0000300d01007387 */ /* 0x000fe20000100800 */
[----:B0-----:R-:W-:-:S02]  /*11a0*/  LEA.HI R6, R5, R10, RZ, 0x3 ;  /* 0x0000000a05067211 */ /* 0x001fc400078f18ff */
[----:B------:R-:W-:Y:S01]  /*11b0*/  LEA.HI R5, R5, R10, RZ, 0x5 ;  /* 0x0000000a05057211 */ /* 0x000fe200078f28ff */
[----:B------:R-:W-:Y:S01]  /*11c0*/  STL [R1+0x34], R12 ;  /* 0x0000340c01007387 */ /* 0x000fe20000100800 */
[CC--:B------:R-:W-:Y:S02]  /*11d0*/  LEA.HI R10, R8.reuse, R16.reuse, RZ, 0x5 ;  /* 0x00000010080a7211 */ /* 0x0c0fe400078f28ff */
[----:B------:R-:W-:Y:S01]  /*11e0*/  LEA.HI R8, R8, R16, RZ, 0x3 ;  /* 0x0000001008087211 */ /* 0x000fe200078f18ff */
[----:B------:R0:W-:Y:S01]  /*11f0*/  STL [R1+0x8c], R2 ;  /* 0x00008c0201007387 */ /* 0x0001e20000100800 */
[----:B------:R-:W-:Y:S01]  /*1200*/  SHF.R.S32.HI R10, RZ, 0x5, R10 ;  /* 0x00000005ff0a7819 */ /* 0x000fe2000001140a */
[----:B------:R-:W-:Y:S01]  /*1210*/  IMAD.SHL.U32 R16, R14, 0x4, RZ ;  /* 0x000000040e107824 */ /* 0x000fe200078e00ff */
[C---:B------:R-:W-:Y:S01]  /*1220*/  LOP3.LUT R8, R13.reuse, 0x18, R8, 0xf8, !PT ;  /* 0x000000180d087812 */ /* 0x040fe200078ef808 */
[----:B------:R-:W-:Y:S01]  /*1230*/  STL [R1+0x70], RZ ;  /* 0x000070ff01007387 */ /* 0x000fe20000100800 */
[----:B------:R-:W-:Y:S01]  /*1240*/  SHF.R.S32.HI R5, RZ, 0x5, R5 ;  /* 0x00000005ff057819 */ /* 0x000fe20000011405 */
[----:B------:R-:W-:Y:S01]  /*1250*/  IMAD R10, R10, 0x1800, R11 ;  /* 0x000018000a0a7824 */ /* 0x000fe200078e020b */
[----:B------:R-:W-:Y:S01]  /*1260*/  LOP3.LUT R3, R8, R12, RZ, 0x3c, !PT ;  /* 0x0000000c08037212 */ /* 0x000fe200078e3cff */
[----:B------:R-:W-:Y:S01]  /*1270*/  STL [R1+0x3c], RZ ;  /* 0x00003cff01007387 */ /* 0x000fe20000100800 */
[----:B------:R-:W-:Y:S01]  /*1280*/  LOP3.LUT R6, R13, 0x18, R6, 0xf8, !PT ;  /* 0x000000180d067812 */ /* 0x000fe200078ef806 */
[----:B0-----:R-:W-:-:S02]  /*1290*/  IMAD.U32 R2, RZ, RZ, UR5 ;  /* 0x00000005ff027e24 */ /* 0x001fc4000f8e00ff */
[----:B------:R-:W-:Y:S01]  /*12a0*/  IMAD.IADD R10, R10, 0x1, R3 ;  /* 0x000000010a0a7824 */ /* 0x000fe200078e0203 */
[-C--:B------:R-:W-:Y:S01]  /*12b0*/  LOP3.LUT R6, R6, R12.reuse, RZ, 0x3c, !PT ;  /* 0x0000000c06067212 */ /* 0x080fe200078e3cff */
[----:B------:R-:W-:Y:S01]  /*12c0*/  IMAD R5, R5, 0x1800, R11 ;  /* 0x0000180005057824 */ /* 0x000fe200078e020b */
[----:B------:R0:W-:Y:S01]  /*12d0*/  STL [R1+0x40], R2 ;  /* 0x0000400201007387 */ /* 0x0001e20000100800 */
[----:B------:R-:W-:Y:S02]  /*12e0*/  LOP3.LUT R3, R13, 0x18, R146, 0xf8, !PT ;  /* 0x000000180d037812 */ /* 0x000fe400078ef892 */
[----:B------:R-:W-:Y:S02]  /*12f0*/  IMAD.IADD R5, R5, 0x1, R6 ;  /* 0x0000000105057824 */ /* 0x000fe400078e0206 */
[----:B------:R-:W-:Y:S01]  /*1300*/  LOP3.LUT R3, R3, R12, RZ, 0x3c, !PT ;  /* 0x0000000c03037212 */ /* 0x000fe200078e3cff */
[----:B------:R-:W-:Y:S01]  /*1310*/  IMAD.U32 R6, RZ, RZ, UR4 ;  /* 0x00000004ff067e24 */ /* 0x000fe2000f8e00ff */
[----:B0-----:R-:W-:-:S03]  /*1320*/  LOP3.LUT R2, R13, 0x8, R146, 0xf8, !PT ;  /* 0x000000080d027812 */ /* 0x001fc600078ef892 */
[----:B------:R-:W-:Y:S01]  /*1330*/  IMAD.IADD R3, R11, 0x1, R3 ;  /* 0x000000010b037824 */ /* 0x000fe200078e0203 */
[----:B------:R-:W-:Y:S01]  /*1340*/  STL [R1+0x94], R6 ;  /* 0x0000940601007387 */ /* 0x000fe20000100800 */
[----:B------:R-:W-:-:S03]  /*1350*/  LOP3.LUT R2, R2, R12, RZ, 0x3c, !PT ;  /* 0x0000000c02027212 */ /* 0x000fc600078e3cff */
[----:B------:R0:W-:Y:S02]  /*1360*/  STL [R1+0x54], R4 ;  /* 0x0000540401007387 */ /* 0x0001e40000100800 */
[----:B------:R-:W-:Y:S01]  /*1370*/  IMAD.IADD R0, R11, 0x1, R2 ;  /* 0x000000010b007824 */ /* 0x000fe200078e0202 */
[----:B------:R-:W-:-:S04]  /*1380*/  LEA R2, R10, UR4, 0x1 ;  /* 0x000000040a027c11 */ /* 0x000fc8000f8e08ff */
[----:B------:R1:W-:Y:S01]  /*1390*/  STL [R1+0x58], R0 ;  /* 0x0000580001007387 */ /* 0x0003e20000100800 */
[----:B0-----:R-:W-:-:S05]  /*13a0*/  LEA R4, R5, UR4, 0x1 ;  /* 0x0000000405047c11 */ /* 0x001fca000f8e08ff */
[----:B------:R0:W-:Y:S01]  /*13b0*/  STL [R1+0x80], R4 ;  /* 0x0000800401007387 */ /* 0x0001e20000100800 */
[----:B-1----:R-:W-:-:S03]  /*13c0*/  LEA R0, R3, UR4, 0x1 ;  /* 0x0000000403007c11 */ /* 0x002fc6000f8e08ff */
[----:B------:R0:W-:Y:S04]  /*13d0*/  STL [R1+0x7c], R2 ;  /* 0x00007c0201007387 */ /* 0x0001e80000100800 */
[----:B------:R0:W-:Y:S02]  /*13e0*/  STL [R1+0x84], R0 ;  /* 0x0000840001007387 */ /* 0x0001e40000100800 */
.L_x_447:
[----:B0-----:R-:W0:Y:S02]  /*13f0*/  LDC.64 R2, c[0x0][0xc60] ;  /* 0x00031800ff027b82 */ /* 0x001e240000000a00 */
[----:B0-----:R-:W-:-:S05]  /*1400*/  IMAD.WIDE R2, R107, 0x4, R2 ;  /* 0x000000046b027825 */ /* 0x001fca00078e0202 */
[----:B-12--5:R0:W2:Y:S01]  /*1410*/  LDG.E R10, desc[UR60][R2.64] ;  /* 0x0000003c020a7981 */ /* 0x0260a2000c1e1900 */
[----:B------:R-:W-:Y:S05]  /*1420*/  YIELD ;  /* 0x0000000000007946 */ /* 0x000fea0003800000 */
[----:B------:R-:W-:Y:S01]  /*1430*/  ULDC.64 UR4, c[0x0][0xa28] ;  /* 0x00028a0000047ab9 */ /* 0x000fe20000000a00 */
[----:B------:R-:W-:Y:S01]  /*1440*/  ULDC.64 UR8, c[0x0][0xa18] ;  /* 0x0002860000087ab9 */ /* 0x000fe20000000a00 */
[----:B------:R-:W-:Y:S01]  /*1450*/  ISETP.NE.U32.AND P1, PT, RZ, UR4, PT ;  /* 0x00000004ff007c0c */ /* 0x000fe2000bf25070 */
[----:B------:R-:W-:Y:S01]  /*1460*/  ULDC.64 UR6, c[0x0][0xa08] ;  /* 0x0002820000067ab9 */ /* 0x000fe20000000a00 */
[----:B0-----:R-:W-:Y:S01]  /*1470*/  IMAD.MOV.U32 R3, RZ, RZ, RZ ;  /* 0x000000ffff037224 */ /* 0x001fe200078e00ff */
[----:B------:R-:W-:Y:S01]  /*1480*/  ISETP.NE.U32.AND P0, PT, RZ, UR6, PT ;  /* 0x00000006ff007c0c */ /* 0x000fe2000bf05070 */
[----:B------:R-:W-:Y:S01]  /*1490*/  IMAD.MOV.U32 R27, RZ, RZ, RZ ;  /* 0x000000ffff1b7224 */ /* 0x000fe200078e00ff */
[----:B------:R-:W-:-:S02]  /*14a0*/  ISETP.NE.AND.EX P1, PT, RZ, UR5, PT, P1 ;  /* 0x00000005ff007c0c */ /* 0x000fc4000bf25310 */
[----:B------:R-:W-:Y:S02]  /*14b0*/  ISETP.NE.AND.EX P0, PT, RZ, UR7, PT, P0 ;  /* 0x00000007ff007c0c */ /* 0x000fe4000bf05300 */
[----:B--2---:R-:W-:Y:S01]  /*14c0*/  SHF.R.S32.HI R0, RZ, 0x1f, R10 ;  /* 0x0000001fff007819 */ /* 0x004fe2000001140a */
[----:B------:R-:W-:-:S08]  /*14d0*/  IMAD.SHL.U32 R26, R10, 0x4, RZ ;  /* 0x000000040a1a7824 */ /* 0x000fd000078e00ff */
[C---:B---3--:R-:W-:Y:S01]  /*14e0*/  @P1 LEA R4, P2, R10.reuse, UR4, 0x2 ;  /* 0x000000040a041c11 */ /* 0x048fe2000f8410ff */
[----:B------:R0:W-:Y:S01]  /*14f0*/  STL [R1+0x68], R10 ;  /* 0x0000680a01007387 */ /* 0x0001e20000100800 */
[C-C-:B------:R-:W-:Y:S02]  /*1500*/  SHF.L.U64.HI R28, R10.reuse, 0x2, R0.reuse ;  /* 0x000000020a1c7819 */ /* 0x140fe40000010200 */
[----:B------:R-:W-:Y:S02]  /*1510*/  @P1 LEA.HI.X R5, R10, UR5, R0, 0x2, P2 ;  /* 0x000000050a051c11 */ /* 0x000fe400090f1400 */
[----:B------:R-:W-:Y:S01]  /*1520*/  ISETP.NE.U32.AND P2, PT, RZ, UR8, PT ;  /* 0x00000008ff007c0c */ /* 0x000fe2000bf45070 */
[----:B------:R-:W-:Y:S01]  /*1530*/  ULDC UR4, c[0x0][0x288] ;  /* 0x0000a20000047ab9 */ /* 0x000fe20000000800 */
[----:B------:R-:W-:Y:S01]  /*1540*/  IADD3 R8, P3, R26, UR6, RZ ;  /* 0x000000061a087c10 */ /* 0x000fe2000ff7e0ff */
[----:B------:R0:W5:Y:S01]  /*1550*/  @P1 LDG.E R3, desc[UR60][R4.64] ;  /* 0x0000003c04031981 */ /* 0x000162000c1e1900 */
[----:B------:R-:W-:Y:S01]  /*1560*/  ISETP.NE.AND.EX P2, PT, RZ, UR9, PT, P2 ;  /* 0x00000009ff007c0c */ /* 0x000fe2000bf45320 */
[----:B------:R-:W-:Y:S01]  /*1570*/  IMAD.U32 R107, RZ, RZ, UR4 ;  /* 0x00000004ff6b7e24 */ /* 0x000fe2000f8e00ff */
[----:B------:R-:W-:Y:S01]  /*1580*/  IADD3.X R9, R28, UR7, RZ, P3, !PT ;  /* 0x000000071c097c10 */ /* 0x000fe20009ffe4ff */
[----:B------:R-:W-:-:S04]  /*1590*/  ULDC.64 UR4, c[0x0][0x3f8] ;  /* 0x0000fe0000047ab9 */ /* 0x000fc80000000a00 */
[----:B------:R0:W5:Y:S06]  /*15a0*/  @P0 LDG.E R27, desc[UR60][R8.64] ;  /* 0x0000003c081b0981 */ /* 0x00016c000c1e1900 */
[----:B------:R-:W-:-:S04]  /*15b0*/  @P2 IADD3 R6, P1, R26, UR8, RZ ;  /* 0x000000081a062c10 */ /* 0x000fc8000ff3e0ff */
[----:B------:R-:W-:-:S05]  /*15c0*/  @P2 IADD3.X R7, R28, UR9, RZ, P1, !PT ;  /* 0x000000091c072c10 */ /* 0x000fca0008ffe4ff */
[----:B------:R0:W5:Y:S01]  /*15d0*/  @P2 LDG.E R107, desc[UR60][R6.64] ;  /* 0x0000003c066b2981 */ /* 0x000162000c1e1900 */
[----:B------:R-:W-:-:S03]  /*15e0*/  UISETP.NE.U32.AND UP0, UPT, UR4, URZ, UPT ;  /* 0x0000003f0400728c */ /* 0x000fc6000bf05070 */
[----:B------:R-:W-:Y:S01]  /*15f0*/  ULDC UR4, c[0x0][0x404] ;  /* 0x0001010000047ab9 */ /* 0x000fe20000000800 */
[----:B------:R-:W-:-:S03]  /*1600*/  UISETP.NE.AND.EX UP0, UPT, UR5, URZ, UPT, UP0 ;  /* 0x0000003f0500728c */ /* 0x000fc6000bf05300 */
[----:B------:R-:W-:Y:S01]  /*1610*/  ULDC UR5, c[0x0][0x2e0] ;  /* 0x0000b80000057ab9 */ /* 0x000fe20000000800 */
[----:B------:R-:W-:-:S04]  /*1620*/  USEL UR4, UR4, 0x1, UP0 ;  /* 0x0000000104047887 */ /* 0x000fc80008000000 */
[----:B------:R-:W-:-:S03]  /*1630*/  UIMAD UR4, UR4, UR5, URZ ;  /* 0x00000005040472a4 */ /* 0x000fc6000f8e023f */
[----:B------:R-:W-:Y:S02]  /*1640*/  ULDC UR5, c[0x0][0x338] ;  /* 0x0000ce0000057ab9 */ /* 0x000fe40000000800 */
[----:B------:R-:W-:Y:S02]  /*1650*/  IMAD.U32 R2, RZ, RZ, UR5 ;  /* 0x00000005ff027e24 */ /* 0x000fe4000f8e00ff */
[----:B------:R-:W-:Y:S02]  /*1660*/  IMAD.U32 R24, RZ, RZ, UR4 ;  /* 0x00000004ff187e24 */ /* 0x000fe4000f8e00ff */
[----:B------:R-:W-:Y:S01]  /*1670*/  IMAD.MOV.U32 R25, RZ, RZ, R10 ;  /* 0x000000ffff197224 */ /* 0x000fe200078e000a */
[----:B0-----:R-:W-:Y:S06]  /*1680*/  @P2 BRA `(.L_x_308) ;  /* 0x0000000000242947 */ /* 0x001fec0003800000 */
[----:B------:R-:W-:Y:S02]  /*1690*/  ULDC.64 UR4, c[0x0][0xa00] ;  /* 0x0002800000047ab9 */ /* 0x000fe40000000a00 */
[----:B------:R-:W-:-:S04]  /*16a0*/  ISETP.NE.U32.AND P1, PT, RZ, UR4, PT ;  /* 0x00000004ff007c0c */ /* 0x000fc8000bf25070 */
[----:B------:R-:W-:-:S13]  /*16b0*/  ISETP.NE.AND.EX P1, PT, RZ, UR5, PT, P1 ;  /* 0x00000005ff007c0c */ /* 0x000fda000bf25310 */
[----:B------:R-:W-:Y:S05]  /*16c0*/  @!P1 BRA `(.L_x_308) ;  /* 0x0000000000149947 */ /* 0x000fea0003800000 */
[----:B------:R-:W0:Y:S02]  /*16d0*/  LDC.64 R4, c[0x0][0xa00] ;  /* 0x00028000ff047b82 */ /* 0x000e240000000a00 */
[----:B0-----:R-:W-:-:S05]  /*16e0*/  IMAD.WIDE R4, R25, 0x4, R4 ;  /* 0x0000000419047825 */ /* 0x001fca00078e0204 */
[----:B-----5:R-:W2:Y:S04]  /*16f0*/  LDG.E R107, desc[UR60][R4.64] ;  /* 0x0000003c046b7981 */ /* 0x020ea8000c1e1900 */
[----:B------:R-:W2:Y:S02]  /*1700*/  LDG.E R0, desc[UR60][R4.64+0x4] ;  /* 0x0000043c04007981 */ /* 0x000ea4000c1e1900 */
[----:B--2---:R-:W-:-:S07]  /*1710*/  IMAD.IADD R107, R0, 0x1, -R107 ;  /* 0x00000001006b7824 */ /* 0x004fce00078e0a6b */
.L_x_308:
[----:B------:R-:W-:Y:S01]  /*1720*/  ULDC.64 UR4, c[0x0][0xa20] ;  /* 0x0002880000047ab9 */ /* 0x000fe20000000a00 */
[----:B------:R0:W-:Y:S01]  /*1730*/  STL [R1+0x74], R105 ;  /* 0x0000746901007387 */ /* 0x0001e20000100800 */
[----:B------:R-:W-:-:S03]  /*1740*/  ISETP.NE.U32.AND P1, PT, RZ, UR4, PT ;  /* 0x00000004ff007c0c */ /* 0x000fc6000bf25070 */
[----:B------:R0:W-:Y:S01]  /*1750*/  STL [R1+0x6c], R106 ;  /* 0x00006c6a01007387 */ /* 0x0001e20000100800 */
[----:B------:R-:W-:-:S13]  /*1760*/  ISETP.NE.AND.EX P1, PT, RZ, UR5, PT, P1 ;  /* 0x00000005ff007c0c */ /* 0x000fda000bf25310 */
[----:B0-----:R-:W-:Y:S05]  /*1770*/  @!P1 BRA `(.L_x_309) ;  /* 0x0000000000109947 */ /* 0x001fea0003800000 */
[----:B------:R-:W-:-:S04]  /*1780*/  IADD3 R4, P0, R26, UR4, RZ ;  /* 0x000000041a047c10 */ /* 0x000fc8000ff1e0ff */
[----:B------:R-:W-:-:S05]  /*1790*/  IADD3.X R5, R28, UR5, RZ, P0, !PT ;  /* 0x000000051c057c10 */ /* 0x000fca00087fe4ff */
[----:B------:R0:W5:Y:S01]  /*17a0*/  LDG.E R24, desc[UR60][R4.64] ;  /* 0x0000003c04187981 */ /* 0x000162000c1e1900 */
[----:B------:R-:W-:Y:S05]  /*17b0*/  BRA `(.L_x_310) ;  /* 0x0000000000107947 */ /* 0x000fea0003800000 */
.L_x_309:
[----:B------:R-:W-:Y:S05]  /*17c0*/  @!P0 BRA `(.L_x_310) ;  /* 0x00000000000c8947 */ /* 0x000fea0003800000 */
[----:B------:R-:W2:Y:S04]  /*17d0*/  LDG.E R5, desc[UR60][R8.64] ;  /* 0x0000003c08057981 */ /* 0x000ea8000c1e1900 */
[----:B------:R-:W2:Y:S02]  /*17e0*/  LDG.E R24, desc[UR60][R8.64+0x4] ;  /* 0x0000043c08187981 */ /* 0x000ea4000c1e1900 */
[----:B--2---:R-:W-:-:S07]  /*17f0*/  IMAD.IADD R24, R24, 0x1, -R5 ;  /* 0x0000000118187824 */ /* 0x004fce00078e0a05 */
.L_x_310:
[----:B------:R-:W-:Y:S02]  /*1800*/  ULDC.64 UR4, c[0x0][0xa10] ;  /* 0x0002840000047ab9 */ /* 0x000fe40000000a00 */
[----:B------:R-:W-:-:S04]  /*1810*/  ISETP.NE.U32.AND P0, PT, RZ, UR4, PT ;  /* 0x00000004ff007c0c */ /* 0x000fc8000bf05070 */
[----:B------:R-:W-:Y:S01]  /*1820*/  ISETP.NE.AND.EX P0, PT, RZ, UR5, PT, P0 ;  /* 0x00000005ff007c0c */ /* 0x000fe2000bf05300 */
[----:B-----5:R-:W-:Y:S01]  /*1830*/  IMAD.IADD R11, R24, 0x1, -R3 ;  /* 0x00000001180b7824 */ /* 0x020fe200078e0a03 */
[----:B------:R-:W-:-:S11]  /*1840*/  ULDC.64 UR4, c[0x0][0xa30] ;  /* 0x00028c0000047ab9 */ /* 0x000fd60000000a00 */
[----:B0-----:R-:W0:Y:S02]  /*1850*/  @P0 LDC.64 R4, c[0x0][0xa10] ;  /* 0x00028400ff040b82 */ /* 0x001e240000000a00 */
[----:B0-----:R-:W-:-:S05]  /*1860*/  @P0 IMAD.WIDE R4, R25, 0x4, R4 ;  /* 0x0000000419040825 */ /* 0x001fca00078e0204 */
[----:B------:R-:W2:Y:S04]  /*1870*/  @P0 LDG.E R0, desc[UR60][R4.64] ;  /* 0x0000003c04000981 */ /* 0x000ea8000c1e1900 */
[----:B------:R-:W2:Y:S01]  /*1880*/  @P0 LDG.E R9, desc[UR60][R4.64+0x4] ;  /* 0x0000043c04090981 */ /* 0x000ea2000c1e1900 */
[----:B------:R-:W-:Y:S01]  /*1890*/  IMAD.MOV R78, RZ, RZ, -R11 ;  /* 0x000000ffff4e7224 */ /* 0x000fe200078e0a0b */
[----:B------:R-:W-:Y:S01]  /*18a0*/  ISETP.NE.U32.AND P1, PT, RZ, UR4, PT ;  /* 0x00000004ff007c0c */ /* 0x000fe2000bf25070 */
[----:B------:R-:W-:-:S03]  /*18b0*/  IMAD.MOV.U32 R102, RZ, RZ, R24 ;  /* 0x000000ffff667224 */ /* 0x000fc600078e0018 */
[----:B------:R-:W-:Y:S02]  /*18c0*/  VIMNMX R78, RZ, R78, !PT ;  /* 0x0000004eff4e7248 */ /* 0x000fe40007fe0100 */
[----:B------:R-:W-:-:S13]  /*18d0*/  ISETP.NE.AND.EX P1, PT, RZ, UR5, PT, P1 ;  /* 0x00000005ff007c0c */ /* 0x000fda000bf25310 */
[----:B------:R-:W-:-:S04]  /*18e0*/  @P1 IADD3 R6, P2, R26, UR4, RZ ;  /* 0x000000041a061c10 */ /* 0x000fc8000ff5e0ff */
[----:B------:R-:W-:-:S05]  /*18f0*/  @P1 IADD3.X R7, R28, UR5, RZ, P2, !PT ;  /* 0x000000051c071c10 */ /* 0x000fca00097fe4ff */
[----:B------:R0:W5:Y:S01]  /*1900*/  @P1 LDG.E R102, desc[UR60][R6.64] ;  /* 0x0000003c06661981 */ /* 0x000162000c1e1900 */
[----:B--2---:R-:W-:-:S05]  /*1910*/  @P0 IMAD.IADD R2, R9, 0x1, -R0 ;  /* 0x0000000109020824 */ /* 0x004fca00078e0a00 */
[----:B------:R-:W-:-:S05]  /*1920*/  IADD3 R108, R11, R2, RZ ;  /* 0x000000020b6c7210 */ /* 0x000fca0007ffe0ff */
[----:B------:R-:W-:-:S04]  /*1930*/  VIADD R0, R108, 0x8f ;  /* 0x0000008f6c007836 */ /* 0x000fc80000000000 */
[----:B------:R-:W-:-:S05]  /*1940*/  IMAD.HI R0, R0, 0x38e38e39, RZ ;  /* 0x38e38e3900007827 */ /* 0x000fca00078e02ff */
[----:B------:R-:W-:-:S04]  /*1950*/  SHF.R.U32.HI R3, RZ, 0x1f, R0 ;  /* 0x0000001fff037819 */ /* 0x000fc80000011600 */
[----:B------:R-:W-:-:S05]  /*1960*/  LEA.HI.SX32 R110, R0, R3, 0x1b ;  /* 0x00000003006e7211 */ /* 0x000fca00078fdaff */
[----:B------:R-:W-:-:S05]  /*1970*/  IMAD R3, R110, 0x90, -R11 ;  /* 0x000000906e037824 */ /* 0x000fca00078e0a0b */
[----:B------:R-:W-:-:S04]  /*1980*/  VIMNMX R3, R3, R2, PT ;  /* 0x0000000203037248 */ /* 0x000fc80003fe0100 */
[----:B------:R-:W-:Y:S01]  /*1990*/  ISETP.GT.AND P0, PT, R3, R78, PT ;  /* 0x0000004e0300720c */ /* 0x000fe20003f04270 */
[----:B------:R-:W-:-:S05]  /*19a0*/  IMAD.WIDE.U32 R78, R78, 0x38e38e39, RZ ;  /* 0x38e38e394e4e7825 */ /* 0x000fca00078e00ff */
[----:B------:R-:W-:-:S05]  /*19b0*/  SHF.R.U32.HI R78, RZ, 0x5, R79 ;  /* 0x00000005ff4e7819 */ /* 0x000fca000001164f */
[----:B------:R-:W-:Y:S02]  /*19c0*/  IMAD.MOV.U32 R22, RZ, RZ, R78 ;  /* 0x000000ffff167224 */ /* 0x000fe400078e004e */
[----:B------:R-:W-:-:S04]  /*19d0*/  @P0 VIADD R0, R3, 0x8f ;  /* 0x0000008f03000836 */ /* 0x000fc80000000000 */
[----:B------:R-:W-:-:S05]  /*19e0*/  @P0 IMAD.HI R0, R0, 0x38e38e39, RZ ;  /* 0x38e38e3900000827 */ /* 0x000fca00078e02ff */
[----:B------:R-:W-:-:S04]  /*19f0*/  @P0 SHF.R.U32.HI R3, RZ, 0x1f, R0 ;  /* 0x0000001fff030819 */ /* 0x000fc80000011600 */
[----:B------:R-:W-:Y:S02]  /*1a00*/  @P0 LEA.HI.SX32 R22, R0, R3, 0x1b ;  /* 0x0000000300160211 */ /* 0x000fe400078fdaff */
[----:B------:R-:W-:Y:S02]  /*1a10*/  PLOP3.LUT P0, PT, PT, PT, PT, 0x80, 0x0 ;  /* 0x000000000000781c */ /* 0x000fe40003f0f070 */
[----:B------:R-:W-:-:S13]  /*1a20*/  ISETP.GT.AND P1, PT, R22, R78, PT ;  /* 0x0000004e1600720c */ /* 0x000fda0003f24270 */
[----:B0-----:R-:W-:Y:S05]  /*1a30*/  @!P1 BRA `(.L_x_311) ;  /* 0x00000050007c9947 */ /* 0x001fea0003800000 */
[----:B------:R-:W-:Y:S01]  /*1a40*/  VIADD R0, R18, 0x16a00 ;  /* 0x00016a0012007836 */ /* 0x000fe20000000000 */
[----:B------:R-:W-:Y:S04]  /*1a50*/  BSSY B6, `(.L_x_312) ;  /* 0x0000013000067945 */ /* 0x000fe80003800000 */
[----:B------:R-:W-:-:S13]  /*1a60*/  LOP3.LUT P0, RZ, R0, 0x1bf, RZ, 0xc0, !PT ;  /* 0x000001bf00ff7812 */ /* 0x000fda000780c0ff */
[----:B------:R-:W-:Y:S05]  /*1a70*/  @!P0 BRA `(.L_x_313) ;  /* 0x0000000000408947 */ /* 0x000fea0003800000 */
        /* <DEDUP_REMOVED lines=15> */
[----:B-1---5:R-:W-:Y:S05]  /*1b70*/  CALL.ABS.NOINC R14 ;  /* 0x000000000e007343 */ /* 0x022fea0003c00000 */
.L_x_313:
[----:B------:R-:W-:Y:S05]  /*1b80*/  BSYNC B6 ;  /* 0x0000000000067941 */ /* 0x000fea0003800000 */
.L_x_312:
        /* <DEDUP_REMOVED lines=11> */
[----:B------:R-:W-:Y:S01]  /*1c40*/  IMAD.U32 R10, RZ, RZ, UR6 ;  /* 0x00000006ff0a7e24 */ /* 0x000fe2000f8e00ff */
[----:B------:R-:W-:Y:S01]  /*1c50*/  MOV R6, UR4 ;  /* 0x0000000400067c02 */ /* 0x000fe20008000f00 */
[----:B------:R-:W-:Y:S02]  /*1c60*/  IMAD.U32 R7, RZ, RZ, UR5 ;  /* 0x00000005ff077e24 */ /* 0x000fe4000f8e00ff */
[----:B------:R-:W-:-:S02]  /*1c70*/  IMAD.U32 R11, RZ, RZ, UR7 ;  /* 0x00000007ff0b7e24 */ /* 0x000fc4000f8e00ff */
[----:B------:R-:W-:Y:S02]  /*1c80*/  IMAD.MOV.U32 R8, RZ, RZ, 0x70 ;  /* 0x00000070ff087424 */ /* 0x000fe400078e00ff */
[----:B------:R-:W-:Y:S02]  /*1c90*/  IMAD.MOV.U32 R12, RZ, RZ, 0x1 ;  /* 0x00000001ff0c7424 */ /* 0x000fe400078e00ff */
[----:B0-----:R-:W-:-:S07]  /*1ca0*/  IMAD.MOV.U32 R13, RZ, RZ, RZ ;  /* 0x000000ffff0d7224 */ /* 0x001fce00078e00ff */
[----:B------:R-:W-:-:S07]  /*1cb0*/  LEPC R20, `(.L_x_315) ;  /* 0x000000001014794e */ /* 0x000fce0000000000 */
[----:B-1---5:R-:W-:Y:S05]  /*1cc0*/  CALL.ABS.NOINC R14 ;  /* 0x000000000e007343 */ /* 0x022fea0003c00000 */
.L_x_315:
[----:B------:R-:W-:Y:S05]  /*1cd0*/  BSYNC B6 ;  /* 0x0000000000067941 */ /* 0x000fea0003800000 */
.L_x_314:
[----:B------:R-:W-:Y:S01]  /*1ce0*/  ULDC.64 UR4, c[0x0][0x9f8] ;  /* 0x00027e0000047ab9 */ /* 0x000fe20000000a00 */
[----:B------:R-:W2:Y:S01]  /*1cf0*/  LDL R20, [R1+0x28] ;  /* 0x0000280001147983 */ /* 0x000ea20000100800 */
[----:B------:R-:W-:Y:S01]  /*1d00*/  ISETP.NE.U32.AND P0, PT, RZ, UR4, PT ;  /* 0x00000004ff007c0c */ /* 0x000fe2000bf05070 */
[----:B------:R-:W0:Y:S01]  /*1d10*/  LDC R0, c[0x0][0x428] ;  /* 0x00010a00ff007b82 */ /* 0x000e220000000800 */
[----:B------:R-:W-:Y:S01]  /*1d20*/  IMAD.IADD R74, R27, 0x1, R24 ;  /* 0x000000011b4a7824 */ /* 0x000fe200078e0218 */
[----:B------:R-:W3:Y:S01]  /*1d30*/  LDL R14, [R1+0x2c] ;  /* 0x00002c00010e7983 */ /* 0x000ee20000100800 */
[----:B------:R-:W-:Y:S01]  /*1d40*/  ISETP.NE.AND.EX P0, PT, RZ, UR5, PT, P0 ;  /* 0x00000005ff007c0c */ /* 0x000fe2000bf05300 */
[----:B------:R-:W-:Y:S02]  /*1d50*/  ULDC.64 UR6, c[0x0][0xa08] ;  /* 0x0002820000067ab9 */ /* 0x000fe40000000a00 */
[----:B------:R-:W4:Y:S04]  /*1d60*/  LDL R39, [R1+0x30] ;  /* 0x0000300001277983 */ /* 0x000f280000100800 */
[----:B------:R-:W4:Y:S04]  /*1d70*/  LDL R38, [R1+0x38] ;  /* 0x0000380001267983 */ /* 0x000f280000100800 */
[----:B------:R-:W4:Y:S01]  /*1d80*/  LDL R37, [R1+0x34] ;  /* 0x0000340001257983 */ /* 0x000f220000100800 */
[----:B------:R-:W1:Y:S01]  /*1d90*/  S2R R21, SR_TID.X ;  /* 0x0000000000157919 */ /* 0x000e620000002100 */
[----:B------:R-:W-:Y:S01]  /*1da0*/  @P0 IADD3 R4, P1, R26, UR4, RZ ;  /* 0x000000041a040c10 */ /* 0x000fe2000ff3e0ff */
[----:B------:R-:W1:Y:S01]  /*1db0*/  LDC.64 R66, c[0x0][0x3e8] ;  /* 0x0000fa00ff427b82 */ /* 0x000e620000000a00 */
[----:B------:R-:W4:Y:S02]  /*1dc0*/  LDL.LU R35, [R1+0x44] ;  /* 0x0000440001237983 */ /* 0x000f240000300800 */
[----:B------:R-:W-:Y:S01]  /*1dd0*/  @P0 IADD3.X R5, R28, UR5, RZ, P1, !PT ;  /* 0x000000051c050c10 */ /* 0x000fe20008ffe4ff */
[----:B------:R-:W-:Y:S01]  /*1de0*/  ULDC.64 UR4, c[0x0][0x2f8] ;  /* 0x0000be0000047ab9 */ /* 0x000fe20000000a00 */
[----:B------:R-:W4:Y:S03]  /*1df0*/  LDL R36, [R1+0x78] ;  /* 0x0000780001247983 */ /* 0x000f260000100800 */
[----:B------:R-:W1:Y:S01]  /*1e00*/  LDC.64 R28, c[0x0][0x2f0] ;  /* 0x0000bc00ff1c7b82 */ /* 0x000e620000000a00 */
[----:B------:R1:W2:Y:S01]  /*1e10*/  @P0 LDG.E R25, desc[UR60][R4.64] ;  /* 0x0000003c04190981 */ /* 0x0002a2000c1e1900 */
[----:B0-----:R-:W-:-:S02]  /*1e20*/  ISETP.NE.AND P0, PT, R0, 0x1, PT ;  /* 0x000000010000780c */ /* 0x001fc40003f05270 */
[----:B------:R-:W-:Y:S02]  /*1e30*/  SHF.R.S32.HI R9, RZ, 0x1f, R74 ;  /* 0x0000001fff097819 */ /* 0x000fe4000001144a */
[----:B------:R-:W-:Y:S02]  /*1e40*/  SHF.R.S32.HI R147, RZ, 0x1f, R146 ;  /* 0x0000001fff937819 */ /* 0x000fe40000011492 */
[----:B------:R-:W0:Y:S08]  /*1e50*/  LDC R33, c[0x0][0x3d4] ;  /* 0x0000f500ff217b82 */ /* 0x000e300000000800 */
[----:B------:R-:W0:Y:S01]  /*1e60*/  @P0 LDC R3, c[0x0][0x42c] ;  /* 0x00010b00ff030b82 */ /* 0x000e220000000800 */
[----:B-1----:R-:W-:-:S07]  /*1e70*/  SHF.R.U32.HI R34, RZ, 0x7, R21 ;  /* 0x00000007ff227819 */ /* 0x002fce0000011615 */
[----:B------:R-:W1:Y:S01]  /*1e80*/  @P0 LDC R7, c[0x0][0x430] ;  /* 0x00010c00ff070b82 */ /* 0x000e620000000800 */
[----:B------:R-:W-:Y:S01]  /*1e90*/  IMAD.WIDE.U32 R4, R74, R28, RZ ;  /* 0x0000001c4a047225 */ /* 0x000fe200078e00ff */
[----:B------:R-:W-:Y:S02]  /*1ea0*/  ISETP.NE.AND P6, PT, R34, 0x1, PT ;  /* 0x000000012200780c */ /* 0x000fe40003fc5270 */
[----:B------:R-:W-:-:S04]  /*1eb0*/  SHF.R.S32.HI R32, RZ, 0x1f, R145 ;  /* 0x0000001fff207819 */ /* 0x000fc80000011491 */
[----:B------:R-:W1:Y:S01]  /*1ec0*/  LDC.64 R72, c[0x0][0x3d8] ;  /* 0x0000f600ff487b82 */ /* 0x000e620000000a00 */
[----:B0-----:R-:W-:-:S04]  /*1ed0*/  @P0 IMAD.HI.U32 R0, R106, R3, RZ ;  /* 0x000000036a000227 */ /* 0x001fc800078e00ff */
[----:B------:R-:W-:Y:S01]  /*1ee0*/  IMAD R3, R9, R28, RZ ;  /* 0x0000001c09037224 */ /* 0x000fe200078e02ff */
[----:B-1----:R-:W-:-:S03]  /*1ef0*/  @P0 SHF.R.U32.HI R106, RZ, R7, R0 ;  /* 0x00000007ff6a0219 */ /* 0x002fc60000011600 */
[----:B------:R-:W-:Y:S01]  /*1f00*/  IMAD R3, R74, R29, R3 ;  /* 0x0000001d4a037224 */ /* 0x000fe200078e0203 */
[----:B------:R-:W-:Y:S02]  /*1f10*/  ISETP.NE.U32.AND P0, PT, RZ, UR6, PT ;  /* 0x00000006ff007c0c */ /* 0x000fe4000bf05070 */
[----:B------:R-:W-:Y:S01]  /*1f20*/  SHF.R.S32.HI R6, RZ, 0x1f, R106 ;  /* 0x0000001fff067819 */ /* 0x000fe2000001146a */
[----:B------:R-:W-:Y:S01]  /*1f30*/  IMAD.IADD R5, R5, 0x1, R3 ;  /* 0x0000000105057824 */ /* 0x000fe200078e0203 */
[----:B------:R-:W-:-:S03]  /*1f40*/  ISETP.NE.AND.EX P0, PT, RZ, UR7, PT, P0 ;  /* 0x00000007ff007c0c */ /* 0x000fc6000bf05300 */
[----:B------:R-:W-:Y:S02]  /*1f50*/  IMAD R3, R6, UR4, RZ ;  /* 0x0000000406037c24 */ /* 0x000fe4000f8e02ff */
[----:B------:R-:W-:-:S04]  /*1f60*/  IMAD.WIDE.U32 R4, R106, UR4, R4 ;  /* 0x000000046a047c25 */ /* 0x000fc8000f8e0004 */
[----:B------:R-:W-:Y:S01]  /*1f70*/  IMAD R3, R106, UR5, R3 ;  /* 0x000000056a037c24 */ /* 0x000fe2000f8e0203 */
[----:B------:R-:W-:-:S03]  /*1f80*/  ULDC.64 UR4, c[0x0][0x300] ;  /* 0x0000c00000047ab9 */ /* 0x000fc60000000a00 */
[----:B------:R-:W-:Y:S01]  /*1f90*/  IMAD.IADD R5, R5, 0x1, R3 ;  /* 0x0000000105057824 */ /* 0x000fe200078e0203 */
[----:B------:R-:W-:Y:S01]  /*1fa0*/  SHF.R.S32.HI R17, RZ, 0x1f, R16 ;  /* 0x0000001fff117819 */ /* 0x000fe20000011410 */
[----:B------:R-:W-:-:S04]  /*1fb0*/  IMAD.WIDE.U32 R30, R145, R66, R146 ;  /* 0x00000042911e7225 */ /* 0x000fc800078e0092 */
[----:B------:R-:W-:-:S04]  /*1fc0*/  IMAD.WIDE.U32 R64, R145, R66, R16 ;  /* 0x0000004291407225 */ /* 0x000fc800078e0010 */
[----:B------:R-:W-:-:S04]  /*1fd0*/  IMAD.WIDE.U32 R70, R145, R72, R16 ;  /* 0x0000004891467225 */ /* 0x000fc800078e0010 */
[----:B------:R-:W-:Y:S01]  /*1fe0*/  IMAD.WIDE.U32 R68, R145, R72, R146 ;  /* 0x0000004891447225 */ /* 0x000fe200078e0092 */
[----:B-----5:R-:W-:-:S03]  /*1ff0*/  SHF.R.S32.HI R21, RZ, 0x1f, R102 ;  /* 0x0000001fff157819 */ /* 0x020fc60000011466 */
[----:B------:R-:W-:Y:S02]  /*2000*/  VIADD R77, R146, 0x50 ;  /* 0x00000050924d7836 */ /* 0x000fe40000000000 */
[----:B------:R-:W-:Y:S02]  /*2010*/  IMAD R89, R29, 0x90, RZ ;  /* 0x000000901d597824 */ /* 0x000fe400078e02ff */
[----:B------:R-:W-:Y:S02]  /*2020*/  IMAD R91, R73, 0x90, RZ ;  /* 0x00000090495b7824 */ /* 0x000fe400078e02ff */
[----:B------:R-:W-:Y:S02]  /*2030*/  VIADD R109, R34, 0x8 ;  /* 0x00000008226d7836 */ /* 0x000fe40000000000 */
[----:B------:R-:W-:Y:S01]  /*2040*/  IMAD.SHL.U32 R104, R33, 0x2, RZ ;  /* 0x0000000221687824 */ /* 0x000fe200078e00ff */
[----:B--2---:R-:W-:-:S04]  /*2050*/  SHF.R.S32.HI R0, RZ, 0x1f, R25 ;  /* 0x0000001fff007819 */ /* 0x004fc80000011419 */
[----:B------:R-:W-:Y:S02]  /*2060*/  SEL R11, R0, RZ, !P0 ;  /* 0x000000ff000b7207 */ /* 0x000fe40004000000 */
[----:B------:R-:W-:-:S03]  /*2070*/  SEL R15, R25, RZ, !P0 ;  /* 0x000000ff190f7207 */ /* 0x000fc60004000000 */
[----:B------:R-:W-:Y:S02]  /*2080*/  IMAD R0, R11, UR4, RZ ;  /* 0x000000040b007c24 */ /* 0x000fe4000f8e02ff */
[----:B------:R-:W-:-:S04]  /*2090*/  IMAD.WIDE.U32 R24, R15, UR4, R4 ;  /* 0x000000040f187c25 */ /* 0x000fc8000f8e0004 */
[----:B------:R-:W-:Y:S01]  /*20a0*/  IMAD R3, R15, UR5, R0 ;  /* 0x000000050f037c24 */ /* 0x000fe2000f8e0200 */
[----:B------:R-:W-:Y:S05]  /*20b0*/  @!P6 WARPSYNC.ALL ;  /* 0x000000000000e948 */ /* 0x000fea0003800000 */
[----:B------:R-:W-:Y:S01]  /*20c0*/  ULDC.64 UR4, c[0x0][0x320] ;  /* 0x0000c80000047ab9 */ /* 0x000fe20000000a00 */
[----:B------:R-:W-:Y:S01]  /*20d0*/  IMAD R0, R32, R28, RZ ;  /* 0x0000001c20007224 */ /* 0x000fe200078e02ff */
[----:B------:R-:W-:Y:S01]  /*20e0*/  @!P6 BAR.SYNC.DEFER_BLOCKING 0x9, 0x100 ;  /* 0x024400000000eb1d */ /* 0x000fe20000010000 */
[----:B------:R-:W-:Y:S02]  /*20f0*/  IMAD R5, R6, UR4, RZ ;  /* 0x0000000406057c24 */ /* 0x000fe4000f8e02ff */
[----:B------:R-:W-:-:S03]  /*2100*/  IMAD.WIDE.U32 R26, R106, UR4, R146 ;  /* 0x000000046a1a7c25 */ /* 0x000fc6000f8e0092 */
[----:B------:R-:W-:Y:S01]  /*2110*/  ULDC UR4, c[0x0][0x2e4] ;  /* 0x0000b90000047ab9 */ /* 0x000fe20000000800 */
[----:B---3--:R-:W-:Y:S01]  /*2120*/  ISETP.GE.AND P2, PT, R14, R33, PT ;  /* 0x000000210e00720c */ /* 0x008fe20003f46270 */
[----:B------:R-:W-:Y:S01]  /*2130*/  ULDC.64 UR6, c[0x0][0x328] ;  /* 0x0000ca0000067ab9 */ /* 0x000fe20000000a00 */
[----:B------:R-:W-:Y:S01]  /*2140*/  ISETP.GE.AND P1, PT, R20, UR4, PT ;  /* 0x0000000414007c0c */ /* 0x000fe2000bf26270 */
[----:B------:R-:W-:Y:S02]  /*2150*/  IMAD R7, R106, UR5, R5 ;  /* 0x000000056a077c24 */ /* 0x000fe4000f8e0205 */
[C---:B------:R-:W-:Y:S01]  /*2160*/  IMAD.WIDE.U32 R4, R145.reuse, R28, R146 ;  /* 0x0000001c91047225 */ /* 0x040fe200078e0092 */
[----:B------:R-:W-:Y:S02]  /*2170*/  SEL R6, RZ, 0xffffffff, P1 ;  /* 0xffffffffff067807 */ /* 0x000fe40000800000 */
[----:B------:R-:W-:Y:S01]  /*2180*/  ISETP.GE.AND P0, PT, R146, UR4, PT ;  /* 0x0000000492007c0c */ /* 0x000fe2000bf06270 */
[----:B------:R-:W-:Y:S01]  /*2190*/  IMAD R85, R145, R29, R0 ;  /* 0x0000001d91557224 */ /* 0x000fe200078e0200 */
[----:B------:R-:W-:Y:S01]  /*21a0*/  IADD3 R88, P1, R24, R4, RZ ;  /* 0x0000000418587210 */ /* 0x000fe20007f3e0ff */
[----:B------:R-:W-:Y:S01]  /*21b0*/  IMAD.IADD R0, R25, 0x1, R3 ;  /* 0x0000000119007824 */ /* 0x000fe200078e0203 */
[----:B------:R-:W-:Y:S01]  /*21c0*/  SEL R3, RZ, 0x1, P0 ;  /* 0x00000001ff037807 */ /* 0x000fe20000000000 */
[----:B------:R-:W-:-:S03]  /*21d0*/  IMAD.SHL.U32 R6, R6, 0x2, RZ ;  /* 0x0000000206067824 */ /* 0x000fc600078e00ff */
[----:B------:R-:W-:Y:S02]  /*21e0*/  IADD3.X R85, R0, R5, R85, P1, !PT ;  /* 0x0000000500557210 */ /* 0x000fe40000ffe455 */
[----:B------:R-:W-:Y:S01]  /*21f0*/  LOP3.LUT R5, R6, 0x2, R3, 0xe2, !PT ;  /* 0x0000000206057812 */ /* 0x000fe200078ee203 */
[----:B------:R-:W-:Y:S01]  /*2200*/  VIADD R3, R146, 0x30 ;  /* 0x0000003092037836 */ /* 0x000fe20000000000 */
[----:B------:R-:W-:Y:S01]  /*2210*/  ISETP.GE.AND P0, PT, R14, UR4, PT ;  /* 0x000000040e007c0c */ /* 0x000fe2000bf06270 */
[----:B------:R-:W-:Y:S02]  /*2220*/  IMAD R6, R32, R66, RZ ;  /* 0x0000004220067224 */ /* 0x000fe400078e02ff */
[----:B------:R-:W-:Y:S01]  /*2230*/  VIADD R4, R146, 0x40 ;  /* 0x0000004092047836 */ /* 0x000fe20000000000 */
[----:B------:R-:W-:Y:S01]  /*2240*/  ISETP.GE.AND P1, PT, R3, UR4, PT ;  /* 0x0000000403007c0c */ /* 0x000fe2000bf26270 */
[----:B------:R-:W-:Y:S01]  /*2250*/  IMAD R13, R145, R67, R6 ;  /* 0x00000043910d7224 */ /* 0x000fe200078e0206 */
[----:B------:R-:W-:Y:S01]  /*2260*/  SEL R6, RZ, 0x4, P0 ;  /* 0x00000004ff067807 */ /* 0x000fe20000000000 */
[----:B------:R-:W-:Y:S01]  /*2270*/  IMAD.IADD R27, R27, 0x1, R7 ;  /* 0x000000011b1b7824 */ /* 0x000fe200078e0207 */
[----:B------:R-:W-:-:S02]  /*2280*/  SEL R7, RZ, 0x8, P1 ;  /* 0x00000008ff077807 */ /* 0x000fc40000800000 */
[----:B------:R-:W-:Y:S02]  /*2290*/  ISETP.GE.AND P0, PT, R4, UR4, PT ;  /* 0x0000000404007c0c */ /* 0x000fe4000bf06270 */
[----:B------:R-:W-:Y:S02]  /*22a0*/  LOP3.LUT R5, R7, R5, R6, 0xfe, !PT ;  /* 0x0000000507057212 */ /* 0x000fe400078efe06 */
[----:B------:R-:W-:Y:S02]  /*22b0*/  SEL R10, RZ, 0x10, P0 ;  /* 0x00000010ff0a7807 */ /* 0x000fe40000000000 */
[-C--:B------:R-:W-:Y:S02]  /*22c0*/  ISETP.GE.AND P0, PT, R146, R33.reuse, PT ;  /* 0x000000219200720c */ /* 0x080fe40003f06270 */
[----:B------:R-:W-:Y:S01]  /*22d0*/  ISETP.GE.AND P1, PT, R20, R33, PT ;  /* 0x000000211400720c */ /* 0x000fe20003f26270 */
[----:B------:R-:W-:Y:S01]  /*22e0*/  IMAD R6, R32, R72, RZ ;  /* 0x0000004820067224 */ /* 0x000fe200078e02ff */
[----:B------:R-:W-:-:S02]  /*22f0*/  LOP3.LUT R10, R5, R10, RZ, 0xfc, !PT ;  /* 0x0000000a050a7212 */ /* 0x000fc400078efcff */
[C---:B------:R-:W-:Y:S02]  /*2300*/  SEL R5, R33.reuse, RZ, P0 ;  /* 0x000000ff21057207 */ /* 0x040fe40000000000 */
[----:B------:R-:W-:Y:S01]  /*2310*/  SEL R7, R33, RZ, P1 ;  /* 0x000000ff21077207 */ /* 0x000fe20000800000 */
[----:B------:R-:W-:Y:S01]  /*2320*/  IMAD.IADD R31, R31, 0x1, R13 ;  /* 0x000000011f1f7824 */ /* 0x000fe200078e020d */
[----:B------:R-:W-:Y:S01]  /*2330*/  SEL R8, R33, RZ, P2 ;  /* 0x000000ff21087207 */ /* 0x000fe20001000000 */
[----:B------:R-:W-:Y:S02]  /*2340*/  IMAD.IADD R65, R13, 0x1, R65 ;  /* 0x000000010d417824 */ /* 0x000fe400078e0241 */
[----:B------:R-:W-:Y:S02]  /*2350*/  IMAD R13, R145, R73, R6 ;  /* 0x00000049910d7224 */ /* 0x000fe400078e0206 */
[----:B------:R-:W-:Y:S02]  /*2360*/  IMAD.IADD R6, R146, 0x1, R5 ;  /* 0x0000000192067824 */ /* 0x000fe400078e0205 */
[----:B------:R-:W-:Y:S01]  /*2370*/  IMAD.IADD R12, R20, 0x1, R7 ;  /* 0x00000001140c7824 */ /* 0x000fe200078e0207 */
[----:B----4-:R-:W-:Y:S01]  /*2380*/  LOP3.LUT P3, RZ, R36, 0x2, RZ, 0xc0, !PT ;  /* 0x0000000224ff7812 */ /* 0x010fe2000786c0ff */
[----:B------:R-:W-:Y:S01]  /*2390*/  IMAD R11, R11, UR6, RZ ;  /* 0x000000060b0b7c24 */ /* 0x000fe2000f8e02ff */
[----:B------:R-:W-:Y:S01]  /*23a0*/  LOP3.LUT R35, R35, 0xfffffffe, RZ, 0xc0, !PT ;  /* 0xfffffffe23237812 */ /* 0x000fe200078ec0ff */
[----:B------:R-:W-:Y:S01]  /*23b0*/  IMAD.IADD R14, R14, 0x1, R8 ;  /* 0x000000010e0e7824 */ /* 0x000fe200078e0208 */
[----:B------:R-:W-:Y:S01]  /*23c0*/  IADD3 R71, R13, R71, RZ ;  /* 0x000000470d477210 */ /* 0x000fe20007ffe0ff */
[----:B------:R-:W-:Y:S01]  /*23d0*/  IMAD.IADD R69, R69, 0x1, R13 ;  /* 0x0000000145457824 */ /* 0x000fe200078e020d */
[----:B------:R-:W-:-:S02]  /*23e0*/  SHF.R.S32.HI R7, RZ, 0x1f, R6 ;  /* 0x0000001fff077819 */ /* 0x000fc40000011406 */
[----:B------:R-:W-:Y:S01]  /*23f0*/  SHF.R.S32.HI R13, RZ, 0x1f, R12 ;  /* 0x0000001fff0d7819 */ /* 0x000fe2000001140c */
[----:B------:R-:W-:Y:S01]  /*2400*/  IMAD R11, R15, UR7, R11 ;  /* 0x000000070f0b7c24 */ /* 0x000fe2000f8e020b */
[----:B------:R-:W-:Y:S01]  /*2410*/  @P2 LOP3.LUT R35, R35, 0x1, RZ, 0xfc, !PT ;  /* 0x0000000123232812 */ /* 0x000fe200078efcff */
[----:B------:R-:W-:Y:S01]  /*2420*/  IMAD.WIDE.U32 R26, R15, UR6, R26 ;  /* 0x000000060f1a7c25 */ /* 0x000fe2000f8e001a */
[----:B------:R-:W-:Y:S02]  /*2430*/  SHF.R.S32.HI R15, RZ, 0x1f, R14 ;  /* 0x0000001fff0f7819 */ /* 0x000fe4000001140e */
[CC--:B------:R-:W-:Y:S02]  /*2440*/  LEA.HI R5, R7.reuse, R6.reuse, RZ, 0x3 ;  /* 0x0000000607057211 */ /* 0x0c0fe400078f18ff */
[----:B------:R-:W-:Y:S02]  /*2450*/  LEA.HI R8, R7, R6, RZ, 0x5 ;  /* 0x0000000607087211 */ /* 0x000fe400078f28ff */
[----:B------:R-:W-:-:S02]  /*2460*/  LEA.HI R6, R13, R12, RZ, 0x3 ;  /* 0x0000000c0d067211 */ /* 0x000fc400078f18ff */
[----:B------:R-:W-:Y:S02]  /*2470*/  LEA.HI R13, R13, R12, RZ, 0x5 ;  /* 0x0000000c0d0d7211 */ /* 0x000fe400078f28ff */
[----:B------:R-:W-:Y:S02]  /*2480*/  LOP3.LUT R35, R35, 0xfffffffd, RZ, 0xc0, !PT ;  /* 0xfffffffd23237812 */ /* 0x000fe400078ec0ff */
[CC--:B------:R-:W-:Y:S02]  /*2490*/  LEA.HI R7, R15.reuse, R14.reuse, RZ, 0x3 ;  /* 0x0000000e0f077211 */ /* 0x0c0fe400078f18ff */
[----:B------:R-:W-:Y:S02]  /*24a0*/  LEA.HI R15, R15, R14, RZ, 0x5 ;  /* 0x0000000e0f0f7211 */ /* 0x000fe400078f28ff */
[----:B------:R-:W-:Y:S02]  /*24b0*/  SHF.R.S32.HI R14, RZ, 0x5, R13 ;  /* 0x00000005ff0e7819 */ /* 0x000fe4000001140d */
[----:B------:R-:W-:-:S02]  /*24c0*/  SHF.R.S32.HI R12, RZ, 0x5, R8 ;  /* 0x00000005ff0c7819 */ /* 0x000fc40000011408 */
[----:B------:R-:W-:Y:S02]  /*24d0*/  LOP3.LUT R13, R39, 0x18, R6, 0xf8, !PT ;  /* 0x00000018270d7812 */ /* 0x000fe400078ef806 */
[----:B------:R-:W-:Y:S02]  /*24e0*/  @P3 LOP3.LUT R35, R35, 0x2, RZ, 0xfc, !PT ;  /* 0x0000000223233812 */ /* 0x000fe400078efcff */
[----:B------:R-:W-:Y:S01]  /*24f0*/  LOP3.LUT R8, R39, 0x18, R5, 0xf8, !PT ;  /* 0x0000001827087812 */ /* 0x000fe200078ef805 */
[----:B------:R-:W-:Y:S01]  /*2500*/  IMAD R14, R14, 0x1200, R38 ;  /* 0x000012000e0e7824 */ /* 0x000fe200078e0226 */
[-C--:B------:R-:W-:Y:S01]  /*2510*/  LOP3.LUT R13, R13, R37.reuse, RZ, 0x3c, !PT ;  /* 0x000000250d0d7212 */ /* 0x080fe200078e3cff */
[----:B------:R0:W-:Y:S01]  /*2520*/  STL [R1+0x44], R35 ;  /* 0x0000442301007387 */ /* 0x0001e20000100800 */
[----:B------:R-:W-:Y:S01]  /*2530*/  LOP3.LUT R101, R8, R37, RZ, 0x3c, !PT ;  /* 0x0000002508657212 */ /* 0x000fe200078e3cff */
[----:B------:R-:W-:Y:S01]  /*2540*/  IMAD R8, R21, R66, RZ ;  /* 0x0000004215087224 */ /* 0x000fe200078e02ff */
[----:B------:R-:W-:Y:S01]  /*2550*/  IADD3 R74, P2, R145, R74, RZ ;  /* 0x0000004a914a7210 */ /* 0x000fe20007f5e0ff */
[----:B------:R-:W-:Y:S01]  /*2560*/  IMAD.IADD R100, R14, 0x1, R13 ;  /* 0x000000010e647824 */ /* 0x000fe200078e020d */
[----:B------:R-:W-:Y:S01]  /*2570*/  SHF.R.S32.HI R20, RZ, 0x5, R15 ;  /* 0x00000005ff147819 */ /* 0x000fe2000001140f */
[----:B------:R-:W-:Y:S01]  /*2580*/  IMAD R81, R102, R67, R8 ;  /* 0x0000004366517224 */ /* 0x000fe200078e0208 */
[----:B------:R-:W-:Y:S01]  /*2590*/  LOP3.LUT R15, R39, 0x18, R7, 0xf8, !PT ;  /* 0x00000018270f7812 */ /* 0x000fe200078ef807 */
[----:B------:R-:W-:-:S02]  /*25a0*/  IMAD R13, R67, 0x90, RZ ;  /* 0x00000090430d7824 */ /* 0x000fc400078e02ff */
[----:B------:R-:W-:-:S04]  /*25b0*/  IMAD.WIDE.U32 R30, R102, R66, R30 ;  /* 0x00000042661e7225 */ /* 0x000fc800078e001e */
[----:B------:R-:W-:Y:S01]  /*25c0*/  IMAD.WIDE.U32 R64, R102, R66, R64 ;  /* 0x0000004266407225 */ /* 0x000fe200078e0040 */
[----:B------:R-:W-:-:S03]  /*25d0*/  LOP3.LUT R15, R15, R37, RZ, 0x3c, !PT ;  /* 0x000000250f0f7212 */ /* 0x000fc600078e3cff */
[----:B------:R-:W-:-:S04]  /*25e0*/  IMAD.WIDE.U32 R66, R66, 0x90, RZ ;  /* 0x0000009042427825 */ /* 0x000fc800078e00ff */
[----:B------:R-:W-:Y:S01]  /*25f0*/  IMAD.X R75, R32, 0x1, R9, P2 ;  /* 0x00000001204b7824 */ /* 0x000fe200010e0609 */
[----:B------:R-:W-:Y:S01]  /*2600*/  ISETP.GE.AND P2, PT, R77, UR4, PT ;  /* 0x000000044d007c0c */ /* 0x000fe2000bf46270 */
[--C-:B------:R-:W-:Y:S02]  /*2610*/  IMAD R20, R20, 0x1200, R38.reuse ;  /* 0x0000120014147824 */ /* 0x100fe400078e0226 */
[----:B------:R-:W-:Y:S01]  /*2620*/  IMAD.IADD R90, R67, 0x1, R13 ;  /* 0x00000001435a7824 */ /* 0x000fe200078e020d */
[----:B------:R-:W-:Y:S01]  /*2630*/  SEL R13, RZ, 0x20, P2 ;  /* 0x00000020ff0d7807 */ /* 0x000fe20001000000 */
[-C--:B------:R-:W-:Y:S02]  /*2640*/  IMAD R21, R21, R72.reuse, RZ ;  /* 0x0000004815157224 */ /* 0x080fe400078e02ff */
[----:B------:R-:W-:Y:S02]  /*2650*/  IMAD R12, R12, 0x1200, R38 ;  /* 0x000012000c0c7824 */ /* 0x000fe400078e0226 */
[----:B------:R-:W-:Y:S01]  /*2660*/  IMAD.IADD R99, R20, 0x1, R15 ;  /* 0x0000000114637824 */ /* 0x000fe200078e020f */
[----:B------:R-:W-:Y:S01]  /*2670*/  LOP3.LUT R15, R10, R13, RZ, 0xfc, !PT ;  /* 0x0000000d0a0f7212 */ /* 0x000fe200078efcff */
[C---:B------:R-:W-:Y:S01]  /*2680*/  IMAD R21, R102.reuse, R73, R21 ;  /* 0x0000004966157224 */ /* 0x040fe200078e0215 */
[----:B------:R-:W-:Y:S01]  /*2690*/  LOP3.LUT R76, R5, 0xfffffff8, RZ, 0xc0, !PT ;  /* 0xfffffff8054c7812 */ /* 0x000fe200078ec0ff */
[----:B------:R-:W-:Y:S01]  /*26a0*/  IMAD.WIDE.U32 R68, R102, R72, R68 ;  /* 0x0000004866447225 */ /* 0x000fe200078e0044 */
[----:B------:R-:W-:-:S02]  /*26b0*/  LOP3.LUT R8, R6, 0xfffffff8, RZ, 0xc0, !PT ;  /* 0xfffffff806087812 */ /* 0x000fc400078ec0ff */
[----:B------:R-:W-:Y:S01]  /*26c0*/  LOP3.LUT R9, R7, 0xfffffff8, RZ, 0xc0, !PT ;  /* 0xfffffff807097812 */ /* 0x000fe200078ec0ff */
[----:B------:R-:W-:Y:S01]  /*26d0*/  IMAD.WIDE.U32 R70, R102, R72, R70 ;  /* 0x0000004866467225 */ /* 0x000fe200078e0046 */
[----:B------:R-:W-:-:S03]  /*26e0*/  IADD3 R84, R27, R11, RZ ;  /* 0x0000000b1b547210 */ /* 0x000fc60007ffe0ff */
[----:B------:R-:W-:Y:S01]  /*26f0*/  IMAD.WIDE.U32 R28, R28, 0x90, RZ ;  /* 0x000000901c1c7825 */ /* 0x000fe200078e00ff */
[----:B------:R-:W-:-:S03]  /*2700*/  LOP3.LUT R11, R15, 0x2, RZ, 0xc0, !PT ;  /* 0x000000020f0b7812 */ /* 0x000fc600078ec0ff */
[----:B------:R-:W-:Y:S01]  /*2710*/  IMAD.WIDE.U32 R72, R72, 0x90, RZ ;  /* 0x0000009048487825 */ /* 0x000fe200078e00ff */
[C---:B------:R-:W-:Y:S02]  /*2720*/  LOP3.LUT R13, R15.reuse, 0x8, RZ, 0xc0, !PT ;  /* 0x000000080f0d7812 */ /* 0x040fe400078ec0ff */
[C---:B------:R-:W-:Y:S01]  /*2730*/  LOP3.LUT R14, R15.reuse, 0x10, RZ, 0xc0, !PT ;  /* 0x000000100f0e7812 */ /* 0x040fe200078ec0ff */
[----:B------:R-:W-:Y:S01]  /*2740*/  IMAD.IADD R101, R12, 0x1, R101 ;  /* 0x000000010c657824 */ /* 0x000fe200078e0265 */
[----:B------:R-:W-:Y:S01]  /*2750*/  LOP3.LUT R12, R15, 0x4, RZ, 0xc0, !PT ;  /* 0x000000040f0c7812 */ /* 0x000fe200078ec0ff */
[----:B------:R-:W-:Y:S01]  /*2760*/  IMAD.IADD R83, R31, 0x1, R81 ;  /* 0x000000011f537824 */ /* 0x000fe200078e0251 */
[----:B------:R-:W-:Y:S01]  /*2770*/  SHF.R.S32.HI R98, RZ, 0x1f, R76 ;  /* 0x0000001fff627819 */ /* 0x000fe2000001144c */
[----:B------:R-:W-:Y:S01]  /*2780*/  IMAD.IADD R89, R29, 0x1, R89 ;  /* 0x000000011d597824 */ /* 0x000fe200078e0259 */
[----:B------:R-:W-:Y:S01]  /*2790*/  SHF.R.S32.HI R97, RZ, 0x1f, R8 ;  /* 0x0000001fff617819 */ /* 0x000fe20000011408 */
[----:B------:R-:W-:Y:S01]  /*27a0*/  IMAD.IADD R91, R73, 0x1, R91 ;  /* 0x00000001495b7824 */ /* 0x000fe200078e025b */
[----:B------:R-:W-:Y:S01]  /*27b0*/  SHF.R.S32.HI R96, RZ, 0x1f, R9 ;  /* 0x0000001fff607819 */ /* 0x000fe20000011409 */
[----:B------:R-:W-:Y:S01]  /*27c0*/  IMAD.IADD R81, R81, 0x1, R65 ;  /* 0x0000000151517824 */ /* 0x000fe200078e0241 */
[----:B------:R-:W-:Y:S01]  /*27d0*/  LOP3.LUT R10, R10, 0x1, RZ, 0xc0, !PT ;  /* 0x000000010a0a7812 */ /* 0x000fe200078ec0ff */
[----:B------:R-:W-:Y:S01]  /*27e0*/  IMAD.IADD R82, R69, 0x1, R21 ;  /* 0x0000000145527824 */ /* 0x000fe200078e0215 */
[----:B------:R-:W-:Y:S01]  /*27f0*/  LOP3.LUT R15, R15, 0x20, RZ, 0xc0, !PT ;  /* 0x000000200f0f7812 */ /* 0x000fe200078ec0ff */
[----:B0-----:R-:W-:-:S07]  /*2800*/  IMAD.IADD R80, R21, 0x1, R71 ;  /* 0x0000000115507824 */ /* 0x001fce00078e0247 */
.L_x_371:
[----:B------:R-:W2:Y:S01]  /*2810*/  LDL R21, [R1+0x44] ;  /* 0x0000440001157983 */ /* 0x000ea20000100800 */
[----:B------:R-:W0:Y:S03]  /*2820*/  LDC.64 R92, c[0x0][0x2d8] ;  /* 0x0000b600ff5c7b82 */ /* 0x000e260000000a00 */
[----:B---3--:R-:W3:Y:S01]  /*2830*/  LDL R20, [R1+0x58] ;  /* 0x0000580001147983 */ /* 0x008ee20000100800 */
[----:B------:R-:W-:Y:S01]  /*2840*/  VIADD R39, R22, 0xffffffff ;  /* 0xffffffff16277836 */ /* 0x000fe20000000000 */
[----:B------:R-:W-:Y:S05]  /*2850*/  YIELD ;  /* 0x0000000000007946 */ /* 0x000fea0003800000 */
[----:B-1----:R-:W1:Y:S01]  /*2860*/  LDC R103, c[0x0][0x3d4] ;  /* 0x0000f500ff677b82 */ /* 0x002e620000000800 */
[----:B------:R-:W-:Y:S01]  /*2870*/  SHF.R.S32.HI R34, RZ, 0x1f, R39 ;  /* 0x0000001fff227819 */ /* 0x000fe20000011427 */
[----:B------:R-:W-:Y:S01]  /*2880*/  IMAD.WIDE.U32 R60, R28, R39, RZ ;  /* 0x000000271c3c7225 */ /* 0x000fe200078e00ff */
[----:B------:R-:W-:Y:S01]  /*2890*/  BSSY B0, `(.L_x_316) ;  /* 0x00003ea000007945 */ /* 0x000fe20003800000 */
[----:B--2---:R-:W-:-:S02]  /*28a0*/  LOP3.LUT P4, RZ, R21, 0x2, RZ, 0xc0, !PT ;  /* 0x0000000215ff7812 */ /* 0x004fc4000788c0ff */
[----:B------:R-:W-:Y:S02]  /*28b0*/  IMAD R21, R89, R39, RZ ;  /* 0x0000002759157224 */ /* 0x000fe400078e02ff */
[----:B---3--:R-:W-:Y:S02]  /*28c0*/  IMAD R20, R19, 0x3600, R20 ;  /* 0x0000360013147824 */ /* 0x008fe400078e0214 */
[----:B------:R-:W-:Y:S01]  /*28d0*/  IMAD R33, R34, R28, R21 ;  /* 0x0000001c22217224 */ /* 0x000fe200078e0215 */
[----:B------:R-:W-:Y:S01]  /*28e0*/  IADD3 R21, P2, R88, R60, RZ ;  /* 0x0000003c58157210 */ /* 0x000fe20007f5e0ff */
[C---:B------:R-:W-:Y:S02]  /*28f0*/  VIADD R32, R20.reuse, 0x10 ;  /* 0x0000001014207836 */ /* 0x040fe40000000000 */
[----:B------:R-:W-:Y:S01]  /*2900*/  IMAD.IADD R94, R61, 0x1, R33 ;  /* 0x000000013d5e7824 */ /* 0x000fe200078e0221 */
[----:B0-----:R-:W-:Y:S01]  /*2910*/  LEA R36, P3, R21, R92, 0x1 ;  /* 0x0000005c15247211 */ /* 0x001fe200078608ff */
[----:B------:R-:W-:-:S02]  /*2920*/  IMAD R79, R20, 0x2, R23 ;  /* 0x00000002144f7824 */ /* 0x000fc400078e0217 */
[----:B------:R-:W-:Y:S01]  /*2930*/  IMAD.X R22, R94, 0x1, R85, P2 ;  /* 0x000000015e167824 */ /* 0x000fe200010e0655 */
[----:B------:R-:W-:Y:S01]  /*2940*/  ISETP.GT.AND P2, PT, R39, R78, PT ;  /* 0x0000004e2700720c */ /* 0x000fe20003f44270 */
[----:B------:R-:W-:-:S03]  /*2950*/  @P4 VIADD R32, R20, 0xfffffff0 ;  /* 0xfffffff014204836 */ /* 0x000fc60000000000 */
[----:B------:R-:W-:Y:S01]  /*2960*/  LEA.HI.X R37, R21, R93, R22, 0x1, P3 ;  /* 0x0000005d15257211 */ /* 0x000fe200018f0c16 */
[----:B------:R-:W-:Y:S01]  /*2970*/  IMAD.MOV.U32 R22, RZ, RZ, R39 ;  /* 0x000000ffff167224 */ /* 0x000fe200078e0027 */
[----:B-1----:R-:W-:Y:S01]  /*2980*/  ISETP.GE.AND P3, PT, R103, 0x1, PT ;  /* 0x000000016700780c */ /* 0x002fe20003f66270 */
[----:B------:R-:W-:-:S12]  /*2990*/  IMAD R21, R32, 0x2, R23 ;  /* 0x0000000220157824 */ /* 0x000fd800078e0217 */
[----:B------:R-:W-:Y:S05]  /*29a0*/  @!P3 BRA `(.L_x_317) ;  /* 0x0000003800d8b947 */ /* 0x000fea0003800000 */
[----:B------:R-:W-:Y:S01]  /*29b0*/  ULDC.U8 UR4, c[0x0][0x3f0] ;  /* 0x0000fc0000047ab9 */ /* 0x000fe20000000000 */
[-C--:B------:R-:W-:Y:S01]  /*29c0*/  IMAD R33, R91, R39.reuse, RZ ;  /* 0x000000275b217224 */ /* 0x080fe200078e02ff */
[----:B------:R-:W-:Y:S01]  /*29d0*/  ISETP.NE.AND P3, PT, RZ, UR4, PT ;  /* 0x00000004ff007c0c */ /* 0x000fe2000bf65270 */
[-C--:B------:R-:W-:Y:S02]  /*29e0*/  IMAD R35, R90, R39.reuse, RZ ;  /* 0x000000275a237224 */ /* 0x080fe400078e02ff */
[----:B------:R-:W-:Y:S02]  /*29f0*/  IMAD R86, R22, -0x90, R2 ;  /* 0xffffff7016567824 */ /* 0x000fe400078e0202 */
[C---:B------:R-:W-:Y:S02]  /*2a00*/  IMAD R33, R34.reuse, R72, R33 ;  /* 0x0000004822217224 */ /* 0x040fe400078e0221 */
[----:B------:R-:W-:Y:S01]  /*2a10*/  IMAD R35, R34, R66, R35 ;  /* 0x0000004222237224 */ /* 0x000fe200078e0223 */
[----:B------:R-:W-:Y:S01]  /*2a20*/  VIMNMX R86, R86, 0x90, PT ;  /* 0x0000009056567848 */ /* 0x000fe20003fe0100 */
[----:B------:R-:W-:-:S04]  /*2a30*/  IMAD.WIDE.U32 R58, R72, R39, RZ ;  /* 0x00000027483a7225 */ /* 0x000fc800078e00ff */
[----:B------:R-:W-:-:S04]  /*2a40*/  IMAD.WIDE.U32 R56, R66, R39, RZ ;  /* 0x0000002742387225 */ /* 0x000fc800078e00ff */
[----:B------:R-:W-:Y:S02]  /*2a50*/  IMAD.IADD R20, R59, 0x1, R33 ;  /* 0x000000013b147824 */ /* 0x000fe400078e0221 */
[----:B------:R-:W-:Y:S01]  /*2a60*/  IMAD.IADD R87, R57, 0x1, R35 ;  /* 0x0000000139577824 */ /* 0x000fe200078e0223 */
[----:B------:R-:W-:Y:S06]  /*2a70*/  @!P3 BRA `(.L_x_318) ;  /* 0x0000001800a8b947 */ /* 0x000fec0003800000 */
[----:B------:R-:W-:Y:S01]  /*2a80*/  ISETP.GE.AND P4, PT, R145, R86, PT ;  /* 0x000000569100720c */ /* 0x000fe20003f86270 */
[----:B------:R-:W-:Y:S01]  /*2a90*/  BSSY B1, `(.L_x_319) ;  /* 0x000003b000017945 */ /* 0x000fe20003800000 */
        /* <DEDUP_REMOVED lines=11> */
[----:B------:R-:W-:Y:S01]  /*2b50*/  CS2R R92, SRZ ;  /* 0x00000000005c7805 */ /* 0x000fe2000001ff00 */
[----:B------:R-:W-:Y:S06]  /*2b60*/  @P4 BRA `(.L_x_320) ;  /* 0x0000000000b44947 */ /* 0x000fec0003800000 */
[----:B------:R-:W-:Y:S01]  /*2b70*/  IADD3 R58, P3, R70, R58, RZ ;  /* 0x0000003a463a7210 */ /* 0x000fe20007f7e0ff */
[----:B------:R-:W-:Y:S01]  /*2b80*/  ULDC.64 UR4, c[0x0][0x3c8] ;  /* 0x0000f20000047ab9 */ /* 0x000fe20000000a00 */
[----:B------:R-:W-:Y:S02]  /*2b90*/  CS2R R62, SRZ ;  /* 0x00000000003e7805 */ /* 0x000fe4000001ff00 */
[----:B------:R-:W-:Y:S01]  /*2ba0*/  CS2R R92, SRZ ;  /* 0x00000000005c7805 */ /* 0x000fe2000001ff00 */
[----:B------:R-:W-:Y:S01]  /*2bb0*/  IMAD.X R33, R20, 0x1, R80, P3 ;  /* 0x0000000114217824 */ /* 0x000fe200018e0650 */
[----:B------:R-:W-:-:S05]  /*2bc0*/  IADD3 R56, P3, R64, R56, RZ ;  /* 0x0000003840387210 */ /* 0x000fca0007f7e0ff */
[----:B------:R-:W-:Y:S01]  /*2bd0*/  IMAD.X R87, R87, 0x1, R81, P3 ;  /* 0x0000000157577824 */ /* 0x000fe200018e0651 */
[----:B------:R-:W-:-:S04]  /*2be0*/  LEA R32, P3, R58, UR4, 0x1 ;  /* 0x000000043a207c11 */ /* 0x000fc8000f8608ff */
[----:B------:R-:W-:Y:S01]  /*2bf0*/  LEA.HI.X R33, R58, UR5, R33, 0x1, P3 ;  /* 0x000000053a217c11 */ /* 0x000fe200098f0c21 */
[----:B------:R-:W-:Y:S02]  /*2c00*/  ULDC.64 UR4, c[0x0][0x3e0] ;  /* 0x0000f80000047ab9 */ /* 0x000fe40000000a00 */
[----:B------:R-:W-:-:S04]  /*2c10*/  LEA R34, P3, R56, UR4, 0x1 ;  /* 0x0000000438227c11 */ /* 0x000fc8000f8608ff */
[----:B------:R-:W-:Y:S02]  /*2c20*/  LEA.HI.X R35, R56, UR5, R87, 0x1, P3 ;  /* 0x0000000538237c11 */ /* 0x000fe400098f0c57 */
[C---:B------:R-:W-:Y:S01]  /*2c30*/  ISETP.GE.AND P3, PT, R16.reuse, R103, PT ;  /* 0x000000671000720c */ /* 0x040fe20003f66270 */
[----:B------:R-:W-:Y:S01]  /*2c40*/  VIADD R20, R16, 0x8 ;  /* 0x0000000810147836 */ /* 0x000fe20000000000 */
[----:B------:R-:W-:Y:S02]  /*2c50*/  CS2R R54, SRZ ;  /* 0x0000000000367805 */ /* 0x000fe4000001ff00 */
[----:B------:R-:W-:-:S09]  /*2c60*/  CS2R R60, SRZ ;  /* 0x00000000003c7805 */ /* 0x000fd2000001ff00 */
[----:B------:R0:W5:Y:S04]  /*2c70*/  @!P3 LDG.E.64 R62, desc[UR60][R32.64] ;  /* 0x0000003c203eb981 */ /* 0x000168000c1e1b00 */
[----:B------:R0:W5:Y:S01]  /*2c80*/  @!P3 LDG.E.64 R92, desc[UR60][R34.64] ;  /* 0x0000003c225cb981 */ /* 0x000162000c1e1b00 */
[----:B------:R-:W-:Y:S01]  /*2c90*/  ISETP.GE.AND P3, PT, R20, R103, PT ;  /* 0x000000671400720c */ /* 0x000fe20003f66270 */
        /* <DEDUP_REMOVED lines=23> */
[----:B------:R-:W-:-:S13]  /*2e10*/  ISETP.GE.AND P3, PT, R20, R103, PT ;  /* 0x000000671400720c */ /* 0x000fda0003f66270 */
[----:B------:R0:W5:Y:S04]  /*2e20*/  @!P3 LDG.E.64 R38, desc[UR60][R32.64+0x50] ;  /* 0x0000503c2026b981 */ /* 0x000168000c1e1b00 */
[----:B------:R0:W5:Y:S02]  /*2e30*/  @!P3 LDG.E.64 R40, desc[UR60][R34.64+0x50] ;  /* 0x0000503c2228b981 */ /* 0x000164000c1e1b00 */
.L_x_320:
[----:B------:R-:W-:Y:S05]  /*2e40*/  BSYNC B1 ;  /* 0x0000000000017941 */ /* 0x000fea0003800000 */
.L_x_319:
[----:B------:R-:W2:Y:S01]  /*2e50*/  LDL R20, [R1+0x40] ;  /* 0x0000400001147983 */ /* 0x000ea20000100800 */
[----:B0----5:R-:W-:Y:S02]  /*2e60*/  IMAD.MOV.U32 R32, RZ, RZ, R39 ;  /* 0x000000ffff207224 */ /* 0x021fe400078e0027 */
[----:B------:R-:W-:Y:S02]  /*2e70*/  IMAD.MOV.U32 R33, RZ, RZ, R42 ;  /* 0x000000ffff217224 */ /* 0x000fe400078e002a */
[----:B------:R-:W-:-:S05]  /*2e80*/  IMAD.MOV.U32 R34, RZ, RZ, R43 ;  /* 0x000000ffff227224 */ /* 0x000fca00078e002b */
[----:B------:R-:W-:Y:S01]  /*2e90*/  PRMT R94, R33, 0x5410, R34 ;  /* 0x00005410215e7816 */ /* 0x000fe20000000022 */
        /* <DEDUP_REMOVED lines=9> */
[----:B------:R-:W-:Y:S01]  /*2f30*/  IMAD.MOV.U32 R33, RZ, RZ, R49 ;  /* 0x000000ffff217224 */ /* 0x000fe200078e0031 */
[----:B------:R-:W-:Y:S02]  /*2f40*/  MOV R34, R52 ;  /* 0x0000003400227202 */ /* 0x000fe40000000f00 */
[----:B--2---:R-:W-:Y:S02]  /*2f50*/  R2UR UR4, R20 ;  /* 0x00000000140472ca */ /* 0x004fe400000e0000 */
[----:B------:R-:W-:-:S04]  /*2f60*/  MOV R20, R38 ;  /* 0x0000002600147202 */ /* 0x000fc80000000f00 */
[----:B------:R-:W-:Y:S01]  /*2f70*/  PRMT R57, R32, 0x5410, R20 ;  /* 0x0000541020397816 */ /* 0x000fe20000000014 */
[----:B------:R-:W-:Y:S02]  /*2f80*/  IMAD.MOV.U32 R20, RZ, RZ, R46 ;  /* 0x000000ffff147224 */ /* 0x000fe400078e002e */
[----:B------:R-:W-:-:S04]  /*2f90*/  IMAD.MOV.U32 R32, RZ, RZ, R47 ;  /* 0x000000ffff207224 */ /* 0x000fc800078e002f */
[----:B------:R-:W-:Y:S01]  /*2fa0*/  UISETP.NE.AND UP0, UPT, UR4, 0x3, UPT ;  /* 0x000000030400788c */ /* 0x000fe2000bf05270 */
[----:B------:R-:W-:Y:S01]  /*2fb0*/  PRMT R113, R20, 0x5410, R32 ;  /* 0x0000541014717816 */ /* 0x000fe20000000020 */
[----:B------:R-:W-:Y:S02]  /*2fc0*/  IMAD.MOV.U32 R20, RZ, RZ, R54 ;  /* 0x000000ffff147224 */ /* 0x000fe400078e0036 */
[----:B------:R-:W-:Y:S02]  /*2fd0*/  IMAD.MOV.U32 R32, RZ, RZ, R55 ;  /* 0x000000ffff207224 */ /* 0x000fe400078e0037 */
[----:B------:R-:W-:-:S03]  /*2fe0*/  PLOP3.LUT P3, PT, PT, PT, UP0, 0x80, 0x0 ;  /* 0x000000000000781c */ /* 0x000fc60003f6f008 */
[----:B------:R-:W-:Y:S01]  /*2ff0*/  PRMT R116, R32, 0x5410, R20 ;  /* 0x0000541020747816 */ /* 0x000fe20000000014 */
[----:B------:R-:W-:Y:S02]  /*3000*/  IMAD.MOV.U32 R20, RZ, RZ, R40 ;  /* 0x000000ffff147224 */ /* 0x000fe400078e0028 */
[----:B------:R-:W-:-:S05]  /*3010*/  IMAD.MOV.U32 R32, RZ, RZ, R41 ;  /* 0x000000ffff207224 */ /* 0x000fca00078e0029 */
[----:B------:R-:W-:Y:S01]  /*3020*/  PRMT R58, R20, 0x5410, R32 ;  /* 0x00005410143a7816 */ /* 0x000fe20000000020 */
[----:B------:R-:W-:Y:S02]  /*3030*/  IMAD.MOV.U32 R32, RZ, RZ, R48 ;  /* 0x000000ffff207224 */ /* 0x000fe400078e0030 */
[----:B------:R-:W-:-:S03]  /*3040*/  IMAD.MOV.U32 R20, RZ, RZ, R53 ;  /* 0x000000ffff147224 */ /* 0x000fc600078e0035 */
[----:B------:R-:W-:Y:S01]  /*3050*/  PRMT R114, R32, 0x5410, R33 ;  /* 0x0000541020727816 */ /* 0x000fe20000000021 */
[----:B------:R-:W-:Y:S01]  /*3060*/  IMAD.MOV.U32 R33, RZ, RZ, R61 ;  /* 0x000000ffff217224 */ /* 0x000fe200078e003d */
[----:B------:R-:W-:Y:S01]  /*3070*/  PRMT R117, R34, 0x5410, R20 ;  /* 0x0000541022757816 */ /* 0x000fe20000000014 */
[----:B------:R-:W-:Y:S02]  /*3080*/  IMAD.MOV.U32 R34, RZ, RZ, R60 ;  /* 0x000000ffff227224 */ /* 0x000fe400078e003c */
[----:B------:R-:W-:Y:S02]  /*3090*/  IMAD.MOV.U32 R20, RZ, RZ, R92 ;  /* 0x000000ffff147224 */ /* 0x000fe400078e005c */
[----:B------:R-:W-:Y:S01]  /*30a0*/  IMAD.MOV.U32 R32, RZ, RZ, R93 ;  /* 0x000000ffff207224 */ /* 0x000fe200078e005d */
[----:B------:R-:W-:-:S04]  /*30b0*/  PRMT R118, R34, 0x5410, R33 ;  /* 0x0000541022767816 */ /* 0x000fc80000000021 */
[----:B------:R-:W-:Y:S01]  /*30c0*/  PRMT R119, R20, 0x5410, R32 ;  /* 0x0000541014777816 */ /* 0x000fe20000000020 */
[----:B------:R-:W-:Y:S06]  /*30d0*/  @!P3 BRA `(.L_x_321) ;  /* 0x000000000004b947 */ /* 0x000fec0003800000 */
[----:B------:R-:W-:Y:S01]  /*30e0*/  BPT.TRAP 0x1 ;  /* 0x000000040000795c */ /* 0x000fe20000300000 */
.L_x_321:
[----:B------:R-:W-:Y:S01]  /*30f0*/  IMAD R20, R19, 0x8, R18 ;  /* 0x0000000813147824 */ /* 0x000fe200078e0212 */
[----:B------:R-:W-:Y:S01]  /*3100*/  SHF.L.U32 R87, R149, 0x1f, RZ ;  /* 0x0000001f95577819 */ /* 0x000fe200000006ff */
[----:B------:R-:W-:Y:S03]  /*3110*/  BSSY B1, `(.L_x_322) ;  /* 0x0000003000017945 */ /* 0x000fe60003800000 */
[----:B------:R-:W0:Y:S02]  /*3120*/  SYNCS.PHASECHK.TRANS64.TRYWAIT P5, [R20+URZ+0x31c90], R87 ;  /* 0x031c9057140075a7 */ /* 0x000e2400080a017f */
[----:B0-----:R-:W-:Y:S05]  /*3130*/  @!P5 BRA `(.L_x_323) ;  /* 0x0000017c0010d947 */ /* 0x001fea0003800000 */
.L_x_550:
[----:B------:R-:W-:Y:S05]  /*3140*/  BSYNC B1 ;  /* 0x0000000000017941 */ /* 0x000fea0003800000 */
.L_x_322:
[----:B------:R-:W-:Y:S05]  /*3150*/  @P4 BRA `(.L_x_324) ;  /* 0x0000003400744947 */ /* 0x000fea0003800000 */
[----:B------:R-:W-:Y:S01]  /*3160*/  ISETP.NE.AND P4, PT, R10, RZ, PT ;  /* 0x000000ff0a00720c */ /* 0x000fe20003f85270 */
[----:B------:R-:W-:-:S12]  /*3170*/  BSSY B1, `(.L_x_325) ;  /* 0x0000034000017945 */ /* 0x000fd80003800000 */
[----:B------:R-:W-:Y:S05]  /*3180*/  @!P4 BRA `(.L_x_326) ;  /* 0x0000000000c8c947 */ /* 0x000fea0003800000 */
[----:B------:R1:W2:Y:S01]  /*3190*/  LDS.128 R32, [R79+0x16800] ;  /* 0x016800004f207984 */ /* 0x0002a20000000c00 */
[----:B------:R-:W-:Y:S01]  /*31a0*/  ISETP.GE.AND P4, PT, R16, R103, PT ;  /* 0x000000671000720c */ /* 0x000fe20003f86270 */
[----:B------:R-:W-:-:S12]  /*31b0*/  BSSY B2, `(.L_x_327) ;  /* 0x000002e000027945 */ /* 0x000fd80003800000 */
[----:B-1----:R-:W-:Y:S05]  /*31c0*/  @P4 BRA `(.L_x_328) ;  /* 0x0000000000b04947 */ /* 0x002fea0003800000 */
[----:B------:R-:W-:Y:S01]  /*31d0*/  SHF.R.U64 R56, R92, 0x10, R93 ;  /* 0x000000105c387819 */ /* 0x000fe2000000125d */
[----:B--2---:R-:W-:Y:S01]  /*31e0*/  IMAD.MOV.U32 R92, RZ, RZ, R33 ;  /* 0x000000ffff5c7224 */ /* 0x004fe200078e0021 */
[----:B------:R-:W-:-:S03]  /*31f0*/  SHF.R.U64 R59, R62, 0x10, R63 ;  /* 0x000000103e3b7819 */ /* 0x000fc6000000123f */
[----:B------:R-:W-:Y:S02]  /*3200*/  HADD2.F32 R33, -RZ, R56.H0_H0 ;  /* 0x20000038ff217230 */ /* 0x000fe40000004100 */
[--C-:B------:R-:W-:Y:S02]  /*3210*/  HADD2.F32 R56, -RZ, R92.reuse.H1_H1 ;  /* 0x3000005cff387230 */ /* 0x100fe40000004100 */
[----:B------:R-:W-:Y:S02]  /*3220*/  HADD2.F32 R62, -RZ, R92.H0_H0 ;  /* 0x2000005cff3e7230 */ /* 0x000fe40000004100 */
[----:B------:R-:W-:Y:S02]  /*3230*/  HADD2.F32 R59, -RZ, R59.H0_H0 ;  /* 0x2000003bff3b7230 */ /* 0x000fe40000004100 */
[-C--:B------:R-:W-:Y:S01]  /*3240*/  FMUL.FTZ R95, R56, R33.reuse ;  /* 0x00000021385f7220 */ /* 0x080fe20000410000 */
[----:B------:R-:W-:-:S03]  /*3250*/  FMUL.FTZ R111, R62, R33 ;  /* 0x000000213e6f7220 */ /* 0x000fc60000410000 */
[-C--:B------:R-:W-:Y:S01]  /*3260*/  FFMA.FTZ R33, R62, R59.reuse, -R95 ;  /* 0x0000003b3e217223 */ /* 0x080fe2000001085f */
[----:B------:R-:W-:Y:S01]  /*3270*/  SHF.R.U32.HI R62, RZ, 0x10, R63 ;  /* 0x00000010ff3e7819 */ /* 0x000fe2000001163f */
[----:B------:R-:W-:Y:S01]  /*3280*/  FFMA.FTZ R56, R56, R59, R111 ;  /* 0x0000003b38387223 */ /* 0x000fe2000001006f */
[----:B------:R-:W-:Y:S01]  /*3290*/  IMAD.MOV.U32 R59, RZ, RZ, R32 ;  /* 0x000000ffff3b7224 */ /* 0x000fe200078e0020 */
[----:B------:R-:W-:Y:S01]  /*32a0*/  SHF.R.U32.HI R63, RZ, 0x10, R93 ;  /* 0x00000010ff3f7819 */ /* 0x000fe2000001165d */
[----:B------:R-:W-:Y:S02]  /*32b0*/  IMAD.MOV.U32 R32, RZ, RZ, R35 ;  /* 0x000000ffff207224 */ /* 0x000fe400078e0023 */
[----:B------:R-:W-:Y:S01]  /*32c0*/  HADD2.F32 R62, -RZ, R62.H0_H0 ;  /* 0x2000003eff3e7230 */ /* 0x000fe20000004100 */
[----:B------:R-:W-:Y:S01]  /*32d0*/  F2FP.F16.F32.PACK_AB R33, R56, R33 ;  /* 0x000000213821723e */ /* 0x000fe200000000ff */
[----:B------:R-:W-:Y:S02]  /*32e0*/  HADD2.F32 R63, -RZ, R63.H0_H0 ;  /* 0x2000003fff3f7230 */ /* 0x000fe40000004100 */
[----:B------:R-:W-:-:S02]  /*32f0*/  HADD2.F32 R35, -RZ, R32.H1_H1 ;  /* 0x30000020ff237230 */ /* 0x000fc40000004100 */
[----:B------:R-:W-:-:S03]  /*3300*/  HADD2.F32 R32, -RZ, R32.H0_H0 ;  /* 0x20000020ff207230 */ /* 0x000fc60000004100 */
[CC--:B------:R-:W-:Y:S02]  /*3310*/  FMUL.FTZ R93, R35.reuse, R63.reuse ;  /* 0x0000003f235d7220 */ /* 0x0c0fe40000410000 */
[C---:B------:R-:W-:Y:S01]  /*3320*/  FMUL.FTZ R92, R32.reuse, R63 ;  /* 0x0000003f205c7220 */ /* 0x040fe20000410000 */
[----:B------:R-:W-:Y:S02]  /*3330*/  HADD2.F32 R63, -RZ, R112.H1_H1 ;  /* 0x30000070ff3f7230 */ /* 0x000fe40000004100 */
[-C--:B------:R-:W-:Y:S01]  /*3340*/  FFMA.FTZ R32, R32, R62.reuse, -R93 ;  /* 0x0000003e20207223 */ /* 0x080fe2000001085d */
[----:B------:R-:W-:Y:S01]  /*3350*/  FFMA.FTZ R35, R35, R62, R92 ;  /* 0x0000003e23237223 */ /* 0x000fe2000001005c */
[----:B------:R-:W-:Y:S02]  /*3360*/  IMAD.MOV.U32 R62, RZ, RZ, R34 ;  /* 0x000000ffff3e7224 */ /* 0x000fe400078e0022 */
[--C-:B------:R-:W-:Y:S02]  /*3370*/  HADD2.F32 R34, -RZ, R59.reuse.H0_H0 ;  /* 0x2000003bff227230 */ /* 0x100fe40000004100 */
[----:B------:R-:W-:Y:S01]  /*3380*/  HADD2.F32 R59, -RZ, R59.H1_H1 ;  /* 0x3000003bff3b7230 */ /* 0x000fe20000004100 */
[----:B------:R-:W-:Y:S01]  /*3390*/  F2FP.F16.F32.PACK_AB R35, R35, R32 ;  /* 0x000000202323723e */ /* 0x000fe200000000ff */
[----:B------:R-:W-:-:S05]  /*33a0*/  HADD2.F32 R92, -RZ, R119.H0_H0 ;  /* 0x20000077ff5c7230 */ /* 0x000fca0000004100 */
[-C--:B------:R-:W-:Y:S01]  /*33b0*/  FMUL.FTZ R93, R59, R92.reuse ;  /* 0x0000005c3b5d7220 */ /* 0x080fe20000410000 */
[----:B------:R-:W-:-:S03]  /*33c0*/  FMUL.FTZ R92, R34, R92 ;  /* 0x0000005c225c7220 */ /* 0x000fc60000410000 */
[-C--:B------:R-:W-:Y:S01]  /*33d0*/  FFMA.FTZ R34, R34, R63.reuse, -R93 ;  /* 0x0000003f22227223 */ /* 0x080fe2000001085d */
[----:B------:R-:W-:Y:S01]  /*33e0*/  FFMA.FTZ R59, R59, R63, R92 ;  /* 0x0000003f3b3b7223 */ /* 0x000fe2000001005c */
[--C-:B------:R-:W-:Y:S02]  /*33f0*/  HADD2.F32 R63, -RZ, R62.reuse.H0_H0 ;  /* 0x2000003eff3f7230 */ /* 0x100fe40000004100 */
[----:B------:R-:W-:Y:S02]  /*3400*/  HADD2.F32 R62, -RZ, R62.H1_H1 ;  /* 0x3000003eff3e7230 */ /* 0x000fe40000004100 */
[----:B------:R-:W-:Y:S01]  /*3410*/  HADD2.F32 R93, -RZ, R119.H1_H1 ;  /* 0x30000077ff5d7230 */ /* 0x000fe20000004100 */
[----:B------:R-:W-:Y:S01]  /*3420*/  F2FP.F16.F32.PACK_AB R32, R59, R34 ;  /* 0x000000223b20723e */ /* 0x000fe200000000ff */
[----:B------:R-:W-:-:S03]  /*3430*/  HADD2.F32 R92, -RZ, R112.H0_H0 ;  /* 0x20000070ff5c7230 */ /* 0x000fc60000004100 */
[-C--:B------:R-:W-:Y:S01]  /*3440*/  FMUL.FTZ R112, R62, R93.reuse ;  /* 0x0000005d3e707220 */ /* 0x080fe20000410000 */
[----:B------:R-:W-:-:S03]  /*3450*/  FMUL.FTZ R93, R63, R93 ;  /* 0x0000005d3f5d7220 */ /* 0x000fc60000410000 */
[-C--:B------:R-:W-:Y:S01]  /*3460*/  FFMA.FTZ R112, R63, R92.reuse, -R112 ;  /* 0x0000005c3f707223 */ /* 0x080fe20000010870 */
[----:B------:R-:W-:-:S05]  /*3470*/  FFMA.FTZ R93, R62, R92, R93 ;  /* 0x0000005c3e5d7223 */ /* 0x000fca000001005d */
[----:B------:R-:W-:-:S07]  /*3480*/  F2FP.F16.F32.PACK_AB R34, R93, R112 ;  /* 0x000000705d22723e */ /* 0x000fce00000000ff */
.L_x_328:
[----:B------:R-:W-:Y:S05]  /*3490*/  BSYNC B2 ;  /* 0x0000000000027941 */ /* 0x000fea0003800000 */
.L_x_327:
[----:B--2---:R1:W-:Y:S02]  /*34a0*/  STG.E.128 desc[UR60][R36.64], R32 ;  /* 0x0000002024007986 */ /* 0x0043e4000c101d3c */
.L_x_326:
[----:B------:R-:W-:Y:S05]  /*34b0*/  BSYNC B1 ;  /* 0x0000000000017941 */ /* 0x000fea0003800000 */
.L_x_325:
[----:B------:R-:W-:Y:S01]  /*34c0*/  ISETP.NE.AND P4, PT, R11, RZ, PT ;  /* 0x000000ff0b00720c */ /* 0x000fe20003f85270 */
[----:B------:R-:W-:-:S12]  /*34d0*/  BSSY B1, `(.L_x_329) ;  /* 0x0000033000017945 */ /* 0x000fd80003800000 */
[----:B------:R-:W-:Y:S05]  /*34e0*/  @!P4 BRA `(.L_x_330) ;  /* 0x0000000000c4c947 */ /* 0x000fea0003800000 */
[----:B-1----:R1:W2:Y:S01]  /*34f0*/  LDS.128 R32, [R21+0x16800] ;  /* 0x0168000015207984 */ /* 0x0022a20000000c00 */
[----:B------:R-:W-:Y:S01]  /*3500*/  VIADD R56, R16, 0x8 ;  /* 0x0000000810387836 */ /* 0x000fe20000000000 */
[----:B------:R-:W-:Y:S04]  /*3510*/  BSSY B2, `(.L_x_331) ;  /* 0x000002d000027945 */ /* 0x000fe80003800000 */
[----:B------:R-:W-:-:S13]  /*3520*/  ISETP.GE.AND P4, PT, R56, R103, PT ;  /* 0x000000673800720c */ /* 0x000fda0003f86270 */
[----:B-1----:R-:W-:Y:S05]  /*3530*/  @P4 BRA `(.L_x_332) ;  /* 0x0000000000a84947 */ /* 0x002fea0003800000 */
[--C-:B------:R-:W-:Y:S01]  /*3540*/  SHF.R.U64 R56, R60, 0x10, R61.reuse ;  /* 0x000000103c387819 */ /* 0x100fe2000000123d */
[--C-:B--2---:R-:W-:Y:S01]  /*3550*/  HADD2.F32 R59, -RZ, R33.reuse.H1_H1 ;  /* 0x30000021ff3b7230 */ /* 0x104fe20000004100 */
[----:B------:R-:W-:Y:S01]  /*3560*/  SHF.R.U32.HI R60, RZ, 0x10, R61 ;  /* 0x00000010ff3c7819 */ /* 0x000fe2000001163d */
[----:B------:R-:W-:Y:S01]  /*3570*/  HADD2.F32 R33, -RZ, R33.H0_H0 ;  /* 0x20000021ff217230 */ /* 0x000fe20000004100 */
[--C-:B------:R-:W-:Y:S01]  /*3580*/  SHF.R.U64 R54, R54, 0x10, R55.reuse ;  /* 0x0000001036367819 */ /* 0x100fe20000001237 */
[----:B------:R-:W-:Y:S01]  /*3590*/  HADD2.F32 R56, -RZ, R56.H0_H0 ;  /* 0x20000038ff387230 */ /* 0x000fe20000004100 */
[----:B------:R-:W-:Y:S01]  /*35a0*/  SHF.R.U32.HI R55, RZ, 0x10, R55 ;  /* 0x00000010ff377819 */ /* 0x000fe20000011637 */
[----:B------:R-:W-:Y:S02]  /*35b0*/  HADD2.F32 R60, -RZ, R60.H0_H0 ;  /* 0x2000003cff3c7230 */ /* 0x000fe40000004100 */
[--C-:B------:R-:W-:Y:S02]  /*35c0*/  HADD2.F32 R61, -RZ, R35.reuse.H1_H1 ;  /* 0x30000023ff3d7230 */ /* 0x100fe40000004100 */
[----:B------:R-:W-:Y:S01]  /*35d0*/  FMUL.FTZ R62, R59, R56 ;  /* 0x000000383b3e7220 */ /* 0x000fe20000410000 */
[----:B------:R-:W-:-:S02]  /*35e0*/  HADD2.F32 R35, -RZ, R35.H0_H0 ;  /* 0x20000023ff237230 */ /* 0x000fc40000004100 */
[----:B------:R-:W-:Y:S01]  /*35f0*/  FMUL.FTZ R112, R33, R56 ;  /* 0x0000003821707220 */ /* 0x000fe20000410000 */
[----:B------:R-:W-:Y:S02]  /*3600*/  HADD2.F32 R92, -RZ, R55.H0_H0 ;  /* 0x20000037ff5c7230 */ /* 0x000fe40000004100 */
[-C--:B------:R-:W-:Y:S01]  /*3610*/  FMUL.FTZ R56, R61, R60.reuse ;  /* 0x0000003c3d387220 */ /* 0x080fe20000410000 */
[----:B------:R-:W-:Y:S02]  /*3620*/  HADD2.F32 R54, -RZ, R54.H0_H0 ;  /* 0x20000036ff367230 */ /* 0x000fe40000004100 */
[C---:B------:R-:W-:Y:S01]  /*3630*/  FMUL.FTZ R60, R35.reuse, R60 ;  /* 0x0000003c233c7220 */ /* 0x040fe20000410000 */
[--C-:B------:R-:W-:Y:S02]  /*3640*/  HADD2.F32 R55, -RZ, R32.reuse.H0_H0 ;  /* 0x20000020ff377230 */ /* 0x100fe40000004100 */
[----:B------:R-:W-:Y:S01]  /*3650*/  FFMA.FTZ R56, R35, R92, -R56 ;  /* 0x0000005c23387223 */ /* 0x000fe20000010838 */
[----:B------:R-:W-:-:S02]  /*3660*/  HADD2.F32 R35, -RZ, R32.H1_H1 ;  /* 0x30000020ff237230 */ /* 0x000fc40000004100 */
[----:B------:R-:W-:Y:S01]  /*3670*/  FFMA.FTZ R61, R61, R92, R60 ;  /* 0x0000005c3d3d7223 */ /* 0x000fe2000001003c */
[--C-:B------:R-:W-:Y:S02]  /*3680*/  HADD2.F32 R60, -RZ, R118.reuse.H0_H0 ;  /* 0x20000076ff3c7230 */ /* 0x100fe40000004100 */
[-C--:B------:R-:W-:Y:S01]  /*3690*/  FFMA.FTZ R62, R33, R54.reuse, -R62 ;  /* 0x00000036213e7223 */ /* 0x080fe2000001083e */
[----:B------:R-:W-:Y:S01]  /*36a0*/  FFMA.FTZ R59, R59, R54, R112 ;  /* 0x000000363b3b7223 */ /* 0x000fe20000010070 */
[----:B------:R-:W-:Y:S01]  /*36b0*/  HADD2.F32 R33, -RZ, R118.H1_H1 ;  /* 0x30000076ff217230 */ /* 0x000fe20000004100 */
[----:B------:R-:W-:Y:S01]  /*36c0*/  F2FP.F16.F32.PACK_AB R56, R61, R56 ;  /* 0x000000383d38723e */ /* 0x000fe200000000ff */
[----:B------:R-:W-:Y:S02]  /*36d0*/  HADD2.F32 R32, -RZ, R34.H1_H1 ;  /* 0x30000022ff207230 */ /* 0x000fe40000004100 */
[----:B------:R-:W-:Y:S01]  /*36e0*/  FMUL.FTZ R92, R35, R60 ;  /* 0x0000003c235c7220 */ /* 0x000fe20000410000 */
[----:B------:R-:W-:-:S02]  /*36f0*/  HADD2.F32 R54, -RZ, R116.H1_H1 ;  /* 0x30000074ff367230 */ /* 0x000fc40000004100 */
[C---:B------:R-:W-:Y:S01]  /*3700*/  FMUL.FTZ R60, R55.reuse, R60 ;  /* 0x0000003c373c7220 */ /* 0x040fe20000410000 */
[----:B------:R-:W-:Y:S02]  /*3710*/  HADD2.F32 R34, -RZ, R34.H0_H0 ;  /* 0x20000022ff227230 */ /* 0x000fe40000004100 */
[-C--:B------:R-:W-:Y:S01]  /*3720*/  FMUL.FTZ R93, R32, R33.reuse ;  /* 0x00000021205d7220 */ /* 0x080fe20000410000 */
[----:B------:R-:W-:Y:S02]  /*3730*/  HADD2.F32 R63, -RZ, R116.H0_H0 ;  /* 0x20000074ff3f7230 */ /* 0x000fe40000004100 */
[-C--:B------:R-:W-:Y:S01]  /*3740*/  FFMA.FTZ R92, R55, R54.reuse, -R92 ;  /* 0x00000036375c7223 */ /* 0x080fe2000001085c */
[----:B------:R-:W-:Y:S01]  /*3750*/  FFMA.FTZ R35, R35, R54, R60 ;  /* 0x0000003623237223 */ /* 0x000fe2000001003c */
[C---:B------:R-:W-:Y:S01]  /*3760*/  FMUL.FTZ R33, R34.reuse, R33 ;  /* 0x0000002122217220 */ /* 0x040fe20000410000 */
[----:B------:R-:W-:-:S03]  /*3770*/  FFMA.FTZ R93, R34, R63, -R93 ;  /* 0x0000003f225d7223 */ /* 0x000fc6000001085d */
[----:B------:R-:W-:Y:S01]  /*3780*/  FFMA.FTZ R32, R32, R63, R33 ;  /* 0x0000003f20207223 */ /* 0x000fe20000010021 */
[----:B------:R-:W-:Y:S01]  /*3790*/  F2FP.F16.F32.PACK_AB R92, R35, R92 ;  /* 0x0000005c235c723e */ /* 0x000fe200000000ff */
[----:B------:R-:W-:Y:S01]  /*37a0*/  IMAD.MOV.U32 R35, RZ, RZ, R56 ;  /* 0x000000ffff237224 */ /* 0x000fe200078e0038 */
[----:B------:R-:W-:Y:S02]  /*37b0*/  F2FP.F16.F32.PACK_AB R33, R59, R62 ;  /* 0x0000003e3b21723e */ /* 0x000fe400000000ff */
[----:B------:R-:W-:Y:S01]  /*37c0*/  F2FP.F16.F32.PACK_AB R34, R32, R93 ;  /* 0x0000005d2022723e */ /* 0x000fe200000000ff */
[----:B------:R-:W-:-:S07]  /*37d0*/  IMAD.MOV.U32 R32, RZ, RZ, R92 ;  /* 0x000000ffff207224 */ /* 0x000fce00078e005c */
.L_x_332:
[----:B------:R-:W-:Y:S05]  /*37e0*/  BSYNC B2 ;  /* 0x0000000000027941 */ /* 0x000fea0003800000 */
.L_x_331:
[----:B--2---:R2:W-:Y:S02]  /*37f0*/  STG.E.128 desc[UR60][R36.64+0x20], R32 ;  /* 0x0000202024007986 */ /* 0x0045e4000c101d3c */
.L_x_330:
[----:B------:R-:W-:Y:S05]  /*3800*/  BSYNC B1 ;  /* 0x0000000000017941 */ /* 0x000fea0003800000 */
.L_x_329:
[----:B------:R-:W-:Y:S01]  /*3810*/  ISETP.NE.AND P4, PT, R12, RZ, PT ;  /* 0x000000ff0c00720c */ /* 0x000fe20003f85270 */
[----:B------:R-:W-:-:S12]  /*3820*/  BSSY B1, `(.L_x_333) ;  /* 0x0000033000017945 */ /* 0x000fd80003800000 */
[----:B------:R-:W-:Y:S05]  /*3830*/  @!P4 BRA `(.L_x_334) ;  /* 0x0000000000c4c947 */ /* 0x000fea0003800000 */
[----:B-12---:R1:W2:Y:S01]  /*3840*/  LDS.128 R32, [R79+0x18c00] ;  /* 0x018c00004f207984 */ /* 0x0062a20000000c00 */
[----:B------:R-:W-:Y:S01]  /*3850*/  VIADD R54, R16, 0x10 ;  /* 0x0000001010367836 */ /* 0x000fe20000000000 */
[----:B------:R-:W-:Y:S04]  /*3860*/  BSSY B2, `(.L_x_335) ;  /* 0x000002d000027945 */ /* 0x000fe80003800000 */
[----:B------:R-:W-:-:S13]  /*3870*/  ISETP.GE.AND P4, PT, R54, R103, PT ;  /* 0x000000673600720c */ /* 0x000fda0003f86270 */
[----:B-1----:R-:W-:Y:S05]  /*3880*/  @P4 BRA `(.L_x_336) ;  /* 0x0000000000a84947 */ /* 0x002fea0003800000 */
[----:B------:R-:W-:Y:S01]  /*3890*/  SHF.R.U64 R60, R52, 0x10, R53 ;  /* 0x00000010343c7819 */ /* 0x000fe20000001235 */
[----:B--2---:R-:W-:Y:S01]  /*38a0*/  IMAD.MOV.U32 R56, RZ, RZ, R35 ;  /* 0x000000ffff387224 */ /* 0x004fe200078e0023 */
[----:B------:R-:W-:Y:S01]  /*38b0*/  SHF.R.U32.HI R53, RZ, 0x10, R53 ;  /* 0x00000010ff357819 */ /* 0x000fe20000011635 */
[----:B------:R-:W-:Y:S01]  /*38c0*/  HADD2.F32 R35, -RZ, R33.H1_H1 ;  /* 0x30000021ff237230 */ /* 0x000fe20000004100 */
[--C-:B------:R-:W-:Y:S01]  /*38d0*/  SHF.R.U64 R54, R50, 0x10, R51.reuse ;  /* 0x0000001032367819 */ /* 0x100fe20000001233 */
[----:B------:R-:W-:Y:S01]  /*38e0*/  HADD2.F32 R60, -RZ, R60.H0_H0 ;  /* 0x2000003cff3c7230 */ /* 0x000fe20000004100 */
[----:B------:R-:W-:Y:S01]  /*38f0*/  SHF.R.U32.HI R50, RZ, 0x10, R51 ;  /* 0x00000010ff327819 */ /* 0x000fe20000011633 */
[----:B------:R-:W-:Y:S02]  /*3900*/  HADD2.F32 R53, -RZ, R53.H0_H0 ;  /* 0x20000035ff357230 */ /* 0x000fe40000004100 */
[----:B------:R-:W-:Y:S02]  /*3910*/  HADD2.F32 R33, -RZ, R33.H0_H0 ;  /* 0x20000021ff217230 */ /* 0x000fe40000004100 */
[----:B------:R-:W-:-:S02]  /*3920*/  HADD2.F32 R52, -RZ, R56.H1_H1 ;  /* 0x30000038ff347230 */ /* 0x000fc40000004100 */
[----:B------:R-:W-:Y:S02]  /*3930*/  HADD2.F32 R56, -RZ, R56.H0_H0 ;  /* 0x20000038ff387230 */ /* 0x000fe40000004100 */
[----:B------:R-:W-:Y:S02]  /*3940*/  HADD2.F32 R54, -RZ, R54.H0_H0 ;  /* 0x20000036ff367230 */ /* 0x000fe40000004100 */
[-C--:B------:R-:W-:Y:S01]  /*3950*/  FMUL.FTZ R55, R52, R53.reuse ;  /* 0x0000003534377220 */ /* 0x080fe20000410000 */
[----:B------:R-:W-:Y:S02]  /*3960*/  HADD2.F32 R51, -RZ, R50.H0_H0 ;  /* 0x20000032ff337230 */ /* 0x000fe40000004100 */
[-C--:B------:R-:W-:Y:S01]  /*3970*/  FMUL.FTZ R50, R35, R60.reuse ;  /* 0x0000003c23327220 */ /* 0x080fe20000410000 */
[C---:B------:R-:W-:Y:S01]  /*3980*/  FMUL.FTZ R60, R33.reuse, R60 ;  /* 0x0000003c213c7220 */ /* 0x040fe20000410000 */
[C---:B------:R-:W-:Y:S02]  /*3990*/  FMUL.FTZ R53, R56.reuse, R53 ;  /* 0x0000003538357220 */ /* 0x040fe40000410000 */
[-C--:B------:R-:W-:Y:S01]  /*39a0*/  FFMA.FTZ R33, R33, R54.reuse, -R50 ;  /* 0x0000003621217223 */ /* 0x080fe20000010832 */
[----:B------:R-:W-:Y:S01]  /*39b0*/  FFMA.FTZ R50, R35, R54, R60 ;  /* 0x0000003623327223 */ /* 0x000fe2000001003c */
[-C--:B------:R-:W-:Y:S01]  /*39c0*/  FFMA.FTZ R35, R56, R51.reuse, -R55 ;  /* 0x0000003338237223 */ /* 0x080fe20000010837 */
[----:B------:R-:W-:Y:S01]  /*39d0*/  FFMA.FTZ R52, R52, R51, R53 ;  /* 0x0000003334347223 */ /* 0x000fe20000010035 */
[----:B------:R-:W-:-:S02]  /*39e0*/  HADD2.F32 R53, -RZ, R117.H0_H0 ;  /* 0x20000075ff357230 */ /* 0x000fc40000004100 */
[--C-:B------:R-:W-:Y:S01]  /*39f0*/  HADD2.F32 R56, -RZ, R32.reuse.H1_H1 ;  /* 0x30000020ff387230 */ /* 0x100fe20000004100 */
[----:B------:R-:W-:Y:S01]  /*3a00*/  F2FP.F16.F32.PACK_AB R33, R50, R33 ;  /* 0x000000213221723e */ /* 0x000fe200000000ff */
[----:B------:R-:W-:Y:S01]  /*3a10*/  HADD2.F32 R54, -RZ, R32.H0_H0 ;  /* 0x20000020ff367230 */ /* 0x000fe20000004100 */
[----:B------:R-:W-:Y:S01]  /*3a20*/  F2FP.F16.F32.PACK_AB R35, R52, R35 ;  /* 0x000000233423723e */ /* 0x000fe200000000ff */
[----:B------:R-:W-:Y:S02]  /*3a30*/  HADD2.F32 R117, -RZ, R117.H1_H1 ;  /* 0x30000075ff757230 */ /* 0x000fe40000004100 */
[-C--:B------:R-:W-:Y:S01]  /*3a40*/  FMUL.FTZ R55, R56, R53.reuse ;  /* 0x0000003538377220 */ /* 0x080fe20000410000 */
[----:B------:R-:W-:Y:S02]  /*3a50*/  HADD2.F32 R32, -RZ, R34.H1_H1 ;  /* 0x30000022ff207230 */ /* 0x000fe40000004100 */
[----:B------:R-:W-:Y:S01]  /*3a60*/  FMUL.FTZ R53, R54, R53 ;  /* 0x0000003536357220 */ /* 0x000fe20000410000 */
[----:B------:R-:W-:-:S02]  /*3a70*/  HADD2.F32 R51, -RZ, R115.H1_H1 ;  /* 0x30000073ff337230 */ /* 0x000fc40000004100 */
[----:B------:R-:W-:Y:S02]  /*3a80*/  HADD2.F32 R34, -RZ, R34.H0_H0 ;  /* 0x20000022ff227230 */ /* 0x000fe40000004100 */
[----:B------:R-:W-:Y:S01]  /*3a90*/  FMUL.FTZ R59, R32, R117 ;  /* 0x00000075203b7220 */ /* 0x000fe20000410000 */
[----:B------:R-:W-:Y:S02]  /*3aa0*/  HADD2.F32 R115, -RZ, R115.H0_H0 ;  /* 0x20000073ff737230 */ /* 0x000fe40000004100 */
[-C--:B------:R-:W-:Y:S01]  /*3ab0*/  FFMA.FTZ R55, R54, R51.reuse, -R55 ;  /* 0x0000003336377223 */ /* 0x080fe20000010837 */
[----:B------:R-:W-:Y:S01]  /*3ac0*/  FFMA.FTZ R56, R56, R51, R53 ;  /* 0x0000003338387223 */ /* 0x000fe20000010035 */
[C---:B------:R-:W-:Y:S01]  /*3ad0*/  FMUL.FTZ R117, R34.reuse, R117 ;  /* 0x0000007522757220 */ /* 0x040fe20000410000 */
[----:B------:R-:W-:-:S03]  /*3ae0*/  FFMA.FTZ R59, R34, R115, -R59 ;  /* 0x00000073223b7223 */ /* 0x000fc6000001083b */
[----:B------:R-:W-:Y:S01]  /*3af0*/  FFMA.FTZ R32, R32, R115, R117 ;  /* 0x0000007320207223 */ /* 0x000fe20000010075 */
[----:B------:R-:W-:-:S04]  /*3b00*/  F2FP.F16.F32.PACK_AB R56, R56, R55 ;  /* 0x000000373838723e */ /* 0x000fc800000000ff */
[----:B------:R-:W-:Y:S01]  /*3b10*/  F2FP.F16.F32.PACK_AB R34, R32, R59 ;  /* 0x0000003b2022723e */ /* 0x000fe200000000ff */
[----:B------:R-:W-:-:S07]  /*3b20*/  IMAD.MOV.U32 R32, RZ, RZ, R56 ;  /* 0x000000ffff207224 */ /* 0x000fce00078e0038 */
.L_x_336:
[----:B------:R-:W-:Y:S05]  /*3b30*/  BSYNC B2 ;  /* 0x0000000000027941 */ /* 0x000fea0003800000 */
.L_x_335:
[----:B--2---:R3:W-:Y:S02]  /*3b40*/  STG.E.128 desc[UR60][R36.64+0x40], R32 ;  /* 0x0000402024007986 */ /* 0x0047e4000c101d3c */
.L_x_334:
[----:B------:R-:W-:Y:S05]  /*3b50*/  BSYNC B1 ;  /* 0x0000000000017941 */ /* 0x000fea0003800000 */
.L_x_333:
[----:B------:R-:W-:Y:S01]  /*3b60*/  ISETP.NE.AND P4, PT, R13, RZ, PT ;  /* 0x000000ff0d00720c */ /* 0x000fe20003f85270 */
[----:B------:R-:W-:-:S12]  /*3b70*/  BSSY B1, `(.L_x_337) ;  /* 0x0000033000017945 */ /* 0x000fd80003800000 */
[----:B------:R-:W-:Y:S05]  /*3b80*/  @!P4 BRA `(.L_x_338) ;  /* 0x0000000000c4c947 */ /* 0x000fea0003800000 */
[----:B-123--:R1:W2:Y:S01]  /*3b90*/  LDS.128 R32, [R21+0x18c00] ;  /* 0x018c000015207984 */ /* 0x00e2a20000000c00 */
[----:B------:R-:W-:Y:S01]  /*3ba0*/  VIADD R50, R16, 0x18 ;  /* 0x0000001810327836 */ /* 0x000fe20000000000 */
[----:B------:R-:W-:Y:S04]  /*3bb0*/  BSSY B2, `(.L_x_339) ;  /* 0x000002d000027945 */ /* 0x000fe80003800000 */
[----:B------:R-:W-:-:S13]  /*3bc0*/  ISETP.GE.AND P4, PT, R50, R103, PT ;  /* 0x000000673200720c */ /* 0x000fda0003f86270 */
[----:B-1----:R-:W-:Y:S05]  /*3bd0*/  @P4 BRA `(.L_x_340) ;  /* 0x0000000000a84947 */ /* 0x002fea0003800000 */
[--C-:B------:R-:W-:Y:S02]  /*3be0*/  SHF.R.U64 R53, R46, 0x10, R47.reuse ;  /* 0x000000102e357819 */ /* 0x100fe4000000122f */
[----:B------:R-:W-:Y:S01]  /*3bf0*/  SHF.R.U32.HI R50, RZ, 0x10, R47 ;  /* 0x00000010ff327819 */ /* 0x000fe2000001162f */
[----:B--2---:R-:W-:Y:S01]  /*3c00*/  IMAD.MOV.U32 R47, RZ, RZ, R35 ;  /* 0x000000ffff2f7224 */ /* 0x004fe200078e0023 */
[--C-:B------:R-:W-:Y:S01]  /*3c10*/  SHF.R.U64 R51, R48, 0x10, R49.reuse ;  /* 0x0000001030337819 */ /* 0x100fe20000001231 */
[----:B------:R-:W-:Y:S01]  /*3c20*/  HADD2.F32 R35, -RZ, R33.H1_H1 ;  /* 0x30000021ff237230 */ /* 0x000fe20000004100 */
[----:B------:R-:W-:Y:S01]  /*3c30*/  SHF.R.U32.HI R52, RZ, 0x10, R49 ;  /* 0x00000010ff347819 */ /* 0x000fe20000011631 */
[----:B------:R-:W-:Y:S01]  /*3c40*/  HADD2.F32 R49, -RZ, R53.H0_H0 ;  /* 0x20000035ff317230 */ /* 0x000fe20000004100 */
[----:B------:R-:W-:Y:S01]  /*3c50*/  MOV R46, R32 ;  /* 0x00000020002e7202 */ /* 0x000fe20000000f00 */
[----:B------:R-:W-:Y:S02]  /*3c60*/  HADD2.F32 R51, -RZ, R51.H0_H0 ;  /* 0x20000033ff337230 */ /* 0x000fe40000004100 */
[----:B------:R-:W-:-:S02]  /*3c70*/  HADD2.F32 R32, -RZ, R33.H0_H0 ;  /* 0x20000021ff207230 */ /* 0x000fc40000004100 */
[--C-:B------:R-:W-:Y:S02]  /*3c80*/  HADD2.F32 R48, -RZ, R47.reuse.H1_H1 ;  /* 0x3000002fff307230 */ /* 0x100fe40000004100 */
[CC--:B------:R-:W-:Y:S01]  /*3c90*/  FMUL.FTZ R33, R35.reuse, R51.reuse ;  /* 0x0000003323217220 */ /* 0x0c0fe20000410000 */
[----:B------:R-:W-:Y:S02]  /*3ca0*/  HADD2.F32 R52, -RZ, R52.H0_H0 ;  /* 0x20000034ff347230 */ /* 0x000fe40000004100 */
[C---:B------:R-:W-:Y:S01]  /*3cb0*/  FMUL.FTZ R54, R32.reuse, R51 ;  /* 0x0000003320367220 */ /* 0x040fe20000410000 */
[----:B------:R-:W-:Y:S02]  /*3cc0*/  HADD2.F32 R47, -RZ, R47.H0_H0 ;  /* 0x2000002fff2f7230 */ /* 0x000fe40000004100 */
[-C--:B------:R-:W-:Y:S01]  /*3cd0*/  FFMA.FTZ R32, R32, R49.reuse, -R33 ;  /* 0x0000003120207223 */ /* 0x080fe20000010821 */
[----:B------:R-:W-:Y:S02]  /*3ce0*/  HADD2.F32 R50, -RZ, R50.H0_H0 ;  /* 0x20000032ff327230 */ /* 0x000fe40000004100 */
[-C--:B------:R-:W-:Y:S01]  /*3cf0*/  FMUL.FTZ R56, R48, R52.reuse ;  /* 0x0000003430387220 */ /* 0x080fe20000410000 */
[----:B------:R-:W-:Y:S01]  /*3d00*/  FFMA.FTZ R33, R35, R49, R54 ;  /* 0x0000003123217223 */ /* 0x000fe20000010036 */
[----:B------:R-:W-:Y:S01]  /*3d10*/  FMUL.FTZ R51, R47, R52 ;  /* 0x000000342f337220 */ /* 0x000fe20000410000 */
[----:B------:R-:W-:-:S02]  /*3d20*/  HADD2.F32 R49, -RZ, R113.H0_H0 ;  /* 0x20000071ff317230 */ /* 0x000fc40000004100 */
[-C--:B------:R-:W-:Y:S01]  /*3d30*/  FFMA.FTZ R35, R47, R50.reuse, -R56 ;  /* 0x000000322f237223 */ /* 0x080fe20000010838 */
[----:B------:R-:W-:Y:S02]  /*3d40*/  HADD2.F32 R47, -RZ, R46.H1_H1 ;  /* 0x3000002eff2f7230 */ /* 0x000fe40000004100 */
[----:B------:R-:W-:Y:S01]  /*3d50*/  FFMA.FTZ R52, R48, R50, R51 ;  /* 0x0000003230347223 */ /* 0x000fe20000010033 */
[--C-:B------:R-:W-:Y:S01]  /*3d60*/  HADD2.F32 R50, -RZ, R114.reuse.H0_H0 ;  /* 0x20000072ff327230 */ /* 0x100fe20000004100 */
[----:B------:R-:W-:Y:S01]  /*3d70*/  F2FP.F16.F32.PACK_AB R33, R33, R32 ;  /* 0x000000202121723e */ /* 0x000fe200000000ff */
[----:B------:R-:W-:Y:S02]  /*3d80*/  HADD2.F32 R51, -RZ, R114.H1_H1 ;  /* 0x30000072ff337230 */ /* 0x000fe40000004100 */
[----:B------:R-:W-:Y:S02]  /*3d90*/  HADD2.F32 R48, -RZ, R34.H1_H1 ;  /* 0x30000022ff307230 */ /* 0x000fe40000004100 */
[----:B------:R-:W-:Y:S01]  /*3da0*/  FMUL.FTZ R53, R47, R50 ;  /* 0x000000322f357220 */ /* 0x000fe20000410000 */
[----:B------:R-:W-:Y:S01]  /*3db0*/  HADD2.F32 R46, -RZ, R46.H0_H0 ;  /* 0x2000002eff2e7230 */ /* 0x000fe20000004100 */
[----:B------:R-:W-:Y:S01]  /*3dc0*/  F2FP.F16.F32.PACK_AB R35, R52, R35 ;  /* 0x000000233423723e */ /* 0x000fe200000000ff */
[----:B------:R-:W-:-:S02]  /*3dd0*/  HADD2.F32 R34, -RZ, R34.H0_H0 ;  /* 0x20000022ff227230 */ /* 0x000fc40000004100 */
[----:B------:R-:W-:Y:S01]  /*3de0*/  FMUL.FTZ R55, R48, R51 ;  /* 0x0000003330377220 */ /* 0x000fe20000410000 */
[----:B------:R-:W-:Y:S02]  /*3df0*/  HADD2.F32 R113, -RZ, R113.H1_H1 ;  /* 0x30000071ff717230 */ /* 0x000fe40000004100 */
[C---:B------:R-:W-:Y:S01]  /*3e00*/  FMUL.FTZ R50, R46.reuse, R50 ;  /* 0x000000322e327220 */ /* 0x040fe20000410000 */
[----:B------:R-:W-:Y:S01]  /*3e10*/  FFMA.FTZ R53, R46, R49, -R53 ;  /* 0x000000312e357223 */ /* 0x000fe20000010835 */
[C---:B------:R-:W-:Y:S02]  /*3e20*/  FMUL.FTZ R51, R34.reuse, R51 ;  /* 0x0000003322337220 */ /* 0x040fe40000410000 */
[----:B------:R-:W-:Y:S01]  /*3e30*/  FFMA.FTZ R50, R47, R49, R50 ;  /* 0x000000312f327223 */ /* 0x000fe20000010032 */
[-C--:B------:R-:W-:Y:S01]  /*3e40*/  FFMA.FTZ R55, R34, R113.reuse, -R55 ;  /* 0x0000007122377223 */ /* 0x080fe20000010837 */
[----:B------:R-:W-:-:S03]  /*3e50*/  FFMA.FTZ R48, R48, R113, R51 ;  /* 0x0000007130307223 */ /* 0x000fc60000010033 */
[----:B------:R-:W-:Y:S02]  /*3e60*/  F2FP.F16.F32.PACK_AB R32, R50, R53 ;  /* 0x000000353220723e */ /* 0x000fe400000000ff */
[----:B------:R-:W-:-:S07]  /*3e70*/  F2FP.F16.F32.PACK_AB R34, R48, R55 ;  /* 0x000000373022723e */ /* 0x000fce00000000ff */
.L_x_340:
[----:B------:R-:W-:Y:S05]  /*3e80*/  BSYNC B2 ;  /* 0x0000000000027941 */ /* 0x000fea0003800000 */
.L_x_339:
[----:B--2---:R4:W-:Y:S02]  /*3e90*/  STG.E.128 desc[UR60][R36.64+0x60], R32 ;  /* 0x0000602024007986 */ /* 0x0049e4000c101d3c */
.L_x_338:
[----:B------:R-:W-:Y:S05]  /*3ea0*/  BSYNC B1 ;  /* 0x0000000000017941 */ /* 0x000fea0003800000 */
.L_x_337:
[----:B------:R-:W-:Y:S01]  /*3eb0*/  ISETP.NE.AND P4, PT, R14, RZ, PT ;  /* 0x000000ff0e00720c */ /* 0x000fe20003f85270 */
[----:B------:R-:W-:-:S12]  /*3ec0*/  BSSY B1, `(.L_x_341) ;  /* 0x0000032000017945 */ /* 0x000fd80003800000 */
[----:B------:R-:W-:Y:S05]  /*3ed0*/  @!P4 BRA `(.L_x_342) ;  /* 0x0000000000c0c947 */ /* 0x000fea0003800000 */
[----:B-1234-:R1:W2:Y:S01]  /*3ee0*/  LDS.128 R32, [R79+0x1b000] ;  /* 0x01b000004f207984 */ /* 0x01e2a20000000c00 */
[----:B------:R-:W-:Y:S01]  /*3ef0*/  VIADD R46, R16, 0x20 ;  /* 0x00000020102e7836 */ /* 0x000fe20000000000 */
[----:B------:R-:W-:Y:S04]  /*3f00*/  BSSY B2, `(.L_x_343) ;  /* 0x000002c000027945 */ /* 0x000fe80003800000 */
[----:B------:R-:W-:-:S13]  /*3f10*/  ISETP.GE.AND P4, PT, R46, R103, PT ;  /* 0x000000672e00720c */ /* 0x000fda0003f86270 */
[----:B-1----:R-:W-:Y:S05]  /*3f20*/  @P4 BRA `(.L_x_344) ;  /* 0x0000000000a44947 */ /* 0x002fea0003800000 */
[--C-:B------:R-:W-:Y:S01]  /*3f30*/  SHF.R.U64 R47, R42, 0x10, R43.reuse ;  /* 0x000000102a2f7819 */ /* 0x100fe2000000122b */
[----:B--2---:R-:W-:Y:S01]  /*3f40*/  IMAD.MOV.U32 R42, RZ, RZ, R34 ;  /* 0x000000ffff2a7224 */ /* 0x004fe200078e0022 */
[----:B------:R-:W-:Y:S01]  /*3f50*/  SHF.R.U32.HI R46, RZ, 0x10, R43 ;  /* 0x00000010ff2e7819 */ /* 0x000fe2000001162b */
[--C-:B------:R-:W-:Y:S01]  /*3f60*/  HADD2.F32 R34, -RZ, R33.reuse.H1_H1 ;  /* 0x30000021ff227230 */ /* 0x100fe20000004100 */
[--C-:B------:R-:W-:Y:S01]  /*3f70*/  SHF.R.U64 R43, R44, 0x10, R45.reuse ;  /* 0x000000102c2b7819 */ /* 0x100fe2000000122d */
[----:B------:R-:W-:Y:S01]  /*3f80*/  HADD2.F32 R33, -RZ, R33.H0_H0 ;  /* 0x20000021ff217230 */ /* 0x000fe20000004100 */
[----:B------:R-:W-:Y:S01]  /*3f90*/  SHF.R.U32.HI R48, RZ, 0x10, R45 ;  /* 0x00000010ff307819 */ /* 0x000fe2000001162d */
[----:B------:R-:W-:Y:S02]  /*3fa0*/  HADD2.F32 R44, -RZ, R47.H0_H0 ;  /* 0x2000002fff2c7230 */ /* 0x000fe40000004100 */
[----:B------:R-:W-:Y:S02]  /*3fb0*/  HADD2.F32 R45, -RZ, R43.H0_H0 ;  /* 0x2000002bff2d7230 */ /* 0x000fe40000004100 */
[----:B------:R-:W-:-:S02]  /*3fc0*/  HADD2.F32 R48, -RZ, R48.H0_H0 ;  /* 0x20000030ff307230 */ /* 0x000fc40000004100 */
[--C-:B------:R-:W-:Y:S02]  /*3fd0*/  HADD2.F32 R43, -RZ, R35.reuse.H1_H1 ;  /* 0x30000023ff2b7230 */ /* 0x100fe40000004100 */
[CC--:B------:R-:W-:Y:S01]  /*3fe0*/  FMUL.FTZ R50, R34.reuse, R45.reuse ;  /* 0x0000002d22327220 */ /* 0x0c0fe20000410000 */
[----:B------:R-:W-:Y:S02]  /*3ff0*/  HADD2.F32 R35, -RZ, R35.H0_H0 ;  /* 0x20000023ff237230 */ /* 0x000fe40000004100 */
[----:B------:R-:W-:Y:S01]  /*4000*/  FMUL.FTZ R45, R33, R45 ;  /* 0x0000002d212d7220 */ /* 0x000fe20000410000 */
[----:B------:R-:W-:Y:S02]  /*4010*/  HADD2.F32 R46, -RZ, R46.H0_H0 ;  /* 0x2000002eff2e7230 */ /* 0x000fe40000004100 */
[----:B------:R-:W-:Y:S01]  /*4020*/  FMUL.FTZ R52, R43, R48 ;  /* 0x000000302b347220 */ /* 0x000fe20000410000 */
[-C--:B------:R-:W-:Y:S01]  /*4030*/  FFMA.FTZ R50, R33, R44.reuse, -R50 ;  /* 0x0000002c21327223 */ /* 0x080fe20000010832 */
[----:B------:R-:W-:Y:S01]  /*4040*/  FFMA.FTZ R49, R34, R44, R45 ;  /* 0x0000002c22317223 */ /* 0x000fe2000001002d */
[----:B------:R-:W-:Y:S01]  /*4050*/  FMUL.FTZ R48, R35, R48 ;  /* 0x0000003023307220 */ /* 0x000fe20000410000 */
[----:B------:R-:W-:-:S02]  /*4060*/  HADD2.F32 R44, -RZ, R106.H0_H0 ;  /* 0x2000006aff2c7230 */ /* 0x000fc40000004100 */
[-C--:B------:R-:W-:Y:S01]  /*4070*/  FFMA.FTZ R52, R35, R46.reuse, -R52 ;  /* 0x0000002e23347223 */ /* 0x080fe20000010834 */
[----:B------:R-:W-:Y:S02]  /*4080*/  HADD2.F32 R45, -RZ, R106.H1_H1 ;  /* 0x3000006aff2d7230 */ /* 0x000fe40000004100 */
[----:B------:R-:W-:Y:S01]  /*4090*/  FFMA.FTZ R53, R43, R46, R48 ;  /* 0x0000002e2b357223 */ /* 0x000fe20000010030 */
[----:B------:R-:W-:Y:S02]  /*40a0*/  HADD2.F32 R33, -RZ, R32.H1_H1 ;  /* 0x30000020ff217230 */ /* 0x000fe40000004100 */
[----:B------:R-:W-:Y:S02]  /*40b0*/  HADD2.F32 R34, -RZ, R42.H1_H1 ;  /* 0x3000002aff227230 */ /* 0x000fe40000004100 */
[----:B------:R-:W-:Y:S02]  /*40c0*/  HADD2.F32 R32, -RZ, R32.H0_H0 ;  /* 0x20000020ff207230 */ /* 0x000fe40000004100 */
[----:B------:R-:W-:Y:S01]  /*40d0*/  FMUL.FTZ R47, R33, R44 ;  /* 0x0000002c212f7220 */ /* 0x000fe20000410000 */
[----:B------:R-:W-:-:S02]  /*40e0*/  HADD2.F32 R42, -RZ, R42.H0_H0 ;  /* 0x2000002aff2a7230 */ /* 0x000fc40000004100 */
[-C--:B------:R-:W-:Y:S01]  /*40f0*/  FMUL.FTZ R51, R34, R45.reuse ;  /* 0x0000002d22337220 */ /* 0x080fe20000410000 */
[--C-:B------:R-:W-:Y:S02]  /*4100*/  HADD2.F32 R35, -RZ, R94.reuse.H0_H0 ;  /* 0x2000005eff237230 */ /* 0x100fe40000004100 */
[----:B------:R-:W-:Y:S01]  /*4110*/  FMUL.FTZ R44, R32, R44 ;  /* 0x0000002c202c7220 */ /* 0x000fe20000410000 */
[----:B------:R-:W-:Y:S02]  /*4120*/  HADD2.F32 R43, -RZ, R94.H1_H1 ;  /* 0x3000005eff2b7230 */ /* 0x000fe40000004100 */
[----:B------:R-:W-:Y:S01]  /*4130*/  FMUL.FTZ R45, R42, R45 ;  /* 0x0000002d2a2d7220 */ /* 0x000fe20000410000 */
[-C--:B------:R-:W-:Y:S01]  /*4140*/  FFMA.FTZ R47, R32, R35.reuse, -R47 ;  /* 0x00000023202f7223 */ /* 0x080fe2000001082f */
[----:B------:R-:W-:Y:S01]  /*4150*/  FFMA.FTZ R44, R33, R35, R44 ;  /* 0x00000023212c7223 */ /* 0x000fe2000001002c */
[-C--:B------:R-:W-:Y:S01]  /*4160*/  FFMA.FTZ R51, R42, R43.reuse, -R51 ;  /* 0x0000002b2a337223 */ /* 0x080fe20000010833 */
[----:B------:R-:W-:Y:S01]  /*4170*/  FFMA.FTZ R34, R34, R43, R45 ;  /* 0x0000002b22227223 */ /* 0x000fe2000001002d */
[----:B------:R-:W-:-:S02]  /*4180*/  F2FP.F16.F32.PACK_AB R33, R49, R50 ;  /* 0x000000323121723e */ /* 0x000fc400000000ff */
[----:B------:R-:W-:Y:S02]  /*4190*/  F2FP.F16.F32.PACK_AB R35, R53, R52 ;  /* 0x000000343523723e */ /* 0x000fe400000000ff */
[----:B------:R-:W-:Y:S02]  /*41a0*/  F2FP.F16.F32.PACK_AB R32, R44, R47 ;  /* 0x0000002f2c20723e */ /* 0x000fe400000000ff */
[----:B------:R-:W-:-:S07]  /*41b0*/  F2FP.F16.F32.PACK_AB R34, R34, R51 ;  /* 0x000000332222723e */ /* 0x000fce00000000ff */
.L_x_344:
[----:B------:R-:W-:Y:S05]  /*41c0*/  BSYNC B2 ;  /* 0x0000000000027941 */ /* 0x000fea0003800000 */
.L_x_343:
[----:B--2---:R1:W-:Y:S02]  /*41d0*/  STG.E.128 desc[UR60][R36.64+0x80], R32 ;  /* 0x0000802024007986 */ /* 0x0043e4000c101d3c */
.L_x_342:
[----:B------:R-:W-:Y:S05]  /*41e0*/  BSYNC B1 ;  /* 0x0000000000017941 */ /* 0x000fea0003800000 */
.L_x_341:
[----:B------:R-:W-:-:S13]  /*41f0*/  ISETP.NE.AND P4, PT, R15, RZ, PT ;  /* 0x000000ff0f00720c */ /* 0x000fda0003f85270 */
        /* <DEDUP_REMOVED lines=17> */
[-C--:B------:R-:W-:Y:S01]  /*4310*/  FMUL.FTZ R46, R34, R41.reuse ;  /* 0x00000029222e7220 */ /* 0x080fe20000410000 */
[----:B------:R-:W-:Y:S02]  /*4320*/  HADD2.F32 R35, -RZ, R35.H0_H0 ;  /* 0x20000023ff237230 */ /* 0x000fe40000004100 */
[----:B------:R-:W-:Y:S01]  /*4330*/  FMUL.FTZ R41, R33, R41 ;  /* 0x0000002921297220 */ /* 0x000fe20000410000 */
[----:B------:R-:W-:Y:S02]  /*4340*/  HADD2.F32 R42, -RZ, R42.H0_H0 ;  /* 0x2000002aff2a7230 */ /* 0x000fe40000004100 */
[----:B------:R-:W-:Y:S01]  /*4350*/  FMUL.FTZ R48, R39, R44 ;  /* 0x0000002c27307220 */ /* 0x000fe20000410000 */
[----:B------:R-:W-:Y:S01]  /*4360*/  FFMA.FTZ R46, R33, R40, -R46 ;  /* 0x00000028212e7223 */ /* 0x000fe2000001082e */
[----:B------:R-:W-:Y:S01]  /*4370*/  FMUL.FTZ R44, R35, R44 ;  /* 0x0000002c232c7220 */ /* 0x000fe20000410000 */
[----:B------:R-:W-:-:S02]  /*4380*/  HADD2.F32 R33, -RZ, R32.H1_H1 ;  /* 0x30000020ff217230 */ /* 0x000fc40000004100 */
[----:B------:R-:W-:Y:S01]  /*4390*/  FFMA.FTZ R45, R34, R40, R41 ;  /* 0x00000028222d7223 */ /* 0x000fe20000010029 */
[----:B------:R-:W-:Y:S02]  /*43a0*/  HADD2.F32 R32, -RZ, R32.H0_H0 ;  /* 0x20000020ff207230 */ /* 0x000fe40000004100 */
[-C--:B------:R-:W-:Y:S01]  /*43b0*/  FFMA.FTZ R47, R39, R42.reuse, R44 ;  /* 0x0000002a272f7223 */ /* 0x080fe2000001002c */
[--C-:B------:R-:W-:Y:S02]  /*43c0*/  HADD2.F32 R39, -RZ, R58.reuse.H0_H0 ;  /* 0x2000003aff277230 */ /* 0x100fe40000004100 */
[----:B------:R-:W-:Y:S01]  /*43d0*/  FFMA.FTZ R48, R35, R42, -R48 ;  /* 0x0000002a23307223 */ /* 0x000fe20000010830 */
[----:B------:R-:W-:Y:S02]  /*43e0*/  HADD2.F32 R41, -RZ, R58.H1_H1 ;  /* 0x3000003aff297230 */ /* 0x000fe40000004100 */
[--C-:B------:R-:W-:Y:S02]  /*43f0*/  HADD2.F32 R34, -RZ, R38.reuse.H1_H1 ;  /* 0x30000026ff227230 */ /* 0x100fe40000004100 */
[----:B------:R-:W-:Y:S01]  /*4400*/  FMUL.FTZ R43, R33, R39 ;  /* 0x00000027212b7220 */ /* 0x000fe20000410000 */
[----:B------:R-:W-:-:S02]  /*4410*/  HADD2.F32 R38, -RZ, R38.H0_H0 ;  /* 0x20000026ff267230 */ /* 0x000fc40000004100 */
[----:B------:R-:W-:Y:S01]  /*4420*/  FMUL.FTZ R40, R32, R39 ;  /* 0x0000002720287220 */ /* 0x000fe20000410000 */
[--C-:B------:R-:W-:Y:S02]  /*4430*/  HADD2.F32 R35, -RZ, R57.reuse.H1_H1 ;  /* 0x30000039ff237230 */ /* 0x100fe40000004100 */
[-C--:B------:R-:W-:Y:S01]  /*4440*/  FMUL.FTZ R39, R34, R41.reuse ;  /* 0x0000002922277220 */ /* 0x080fe20000410000 */
[----:B------:R-:W-:Y:S02]  /*4450*/  HADD2.F32 R57, -RZ, R57.H0_H0 ;  /* 0x20000039ff397230 */ /* 0x000fe40000004100 */
        /* <DEDUP_REMOVED lines=9> */
.L_x_346:
[----:B------:R-:W-:Y:S05]  /*44f0*/  BSYNC B1 ;  /* 0x0000000000017941 */ /* 0x000fea0003800000 */
.L_x_345:
[----:B--2---:R1:W-:Y:S01]  /*4500*/  STG.E.128 desc[UR60][R36.64+0xa0], R32 ;  /* 0x0000a02024007986 */ /* 0x0043e2000c101d3c */
[----:B------:R-:W-:Y:S05]  /*4510*/  BRA `(.L_x_324) ;  /* 0x0000002000847947 */ /* 0x000fea0003800000 */
.L_x_318:
        /* <DEDUP_REMOVED lines=15> */
[----:B------:R-:W2:Y:S04]  /*4610*/  LDL R63, [R1+0x28] ;  /* 0x00002800013f7983 */ /* 0x000ea80000100800 */
[----:B------:R-:W3:Y:S01]  /*4620*/  LDL R62, [R1+0x2c] ;  /* 0x00002c00013e7983 */ /* 0x000ee20000100800 */
[----:B------:R-:W-:Y:S01]  /*4630*/  IADD3 R58, P3, R68, R58, RZ ;  /* 0x0000003a443a7210 */ /* 0x000fe20007f7e0ff */
[----:B------:R-:W-:Y:S01]  /*4640*/  ULDC.64 UR4, c[0x0][0x3c8] ;  /* 0x0000f20000047ab9 */ /* 0x000fe20000000a00 */
[----:B------:R-:W-:Y:S02]  /*4650*/  CS2R R42, SRZ ;  /* 0x00000000002a7805 */ /* 0x000fe4000001ff00 */
[----:B------:R-:W-:Y:S02]  /*4660*/  CS2R R40, SRZ ;  /* 0x0000000000287805 */ /* 0x000fe4000001ff00 */
[----:B------:R-:W-:Y:S01]  /*4670*/  CS2R R54, SRZ ;  /* 0x0000000000367805 */ /* 0x000fe2000001ff00 */
[----:B------:R-:W-:Y:S01]  /*4680*/  IMAD.X R33, R20, 0x1, R82, P3 ;  /* 0x0000000114217824 */ /* 0x000fe200018e0652 */
[----:B------:R-:W-:-:S02]  /*4690*/  IADD3 R20, P3, R30, R56, RZ ;  /* 0x000000381e147210 */ /* 0x000fc40007f7e0ff */
[----:B------:R-:W-:-:S03]  /*46a0*/  CS2R R52, SRZ ;  /* 0x0000000000347805 */ /* 0x000fc6000001ff00 */
[----:B------:R-:W-:Y:S01]  /*46b0*/  IMAD.X R87, R87, 0x1, R83, P3 ;  /* 0x0000000157577824 */ /* 0x000fe200018e0653 */
[----:B------:R-:W-:-:S04]  /*46c0*/  LEA R56, P3, R58, UR4, 0x1 ;  /* 0x000000043a387c11 */ /* 0x000fc8000f8608ff */
[----:B------:R-:W-:Y:S01]  /*46d0*/  LEA.HI.X R57, R58, UR5, R33, 0x1, P3 ;  /* 0x000000053a397c11 */ /* 0x000fe200098f0c21 */
[----:B------:R-:W-:Y:S02]  /*46e0*/  ULDC.64 UR4, c[0x0][0x3e0] ;  /* 0x0000f80000047ab9 */ /* 0x000fe40000000a00 */
[----:B------:R-:W-:-:S04]  /*46f0*/  LEA R58, P3, R20, UR4, 0x1 ;  /* 0x00000004143a7c11 */ /* 0x000fc8000f8608ff */
[----:B------:R-:W-:Y:S02]  /*4700*/  LEA.HI.X R59, R20, UR5, R87, 0x1, P3 ;  /* 0x00000005143b7c11 */ /* 0x000fe400098f0c57 */
[----:B------:R-:W-:Y:S02]  /*4710*/  ISETP.GE.AND P3, PT, R146, R103, PT ;  /* 0x000000679200720c */ /* 0x000fe40003f66270 */
[----:B------:R-:W-:Y:S02]  /*4720*/  CS2R R38, SRZ ;  /* 0x0000000000267805 */ /* 0x000fe4000001ff00 */
[----:B------:R-:W-:Y:S02]  /*4730*/  CS2R R36, SRZ ;  /* 0x0000000000247805 */ /* 0x000fe4000001ff00 */
[----:B------:R-:W-:Y:S02]  /*4740*/  CS2R R50, SRZ ;  /* 0x0000000000327805 */ /* 0x000fe4000001ff00 */
[----:B------:R-:W-:-:S05]  /*4750*/  CS2R R48, SRZ ;  /* 0x0000000000307805 */ /* 0x000fca000001ff00 */
[----:B------:R0:W5:Y:S04]  /*4760*/  @!P3 LDG.E.128 R40, desc[UR60][R56.64] ;  /* 0x0000003c3828b981 */ /* 0x000168000c1e1d00 */
[----:B------:R0:W5:Y:S01]  /*4770*/  @!P3 LDG.E.128 R52, desc[UR60][R58.64] ;  /* 0x0000003c3a34b981 */ /* 0x000162000c1e1d00 */
[----:B------:R-:W-:Y:S02]  /*4780*/  CS2R R34, SRZ ;  /* 0x0000000000227805 */ /* 0x000fe4000001ff00 */
[----:B------:R-:W-:Y:S02]  /*4790*/  CS2R R32, SRZ ;  /* 0x0000000000207805 */ /* 0x000fe4000001ff00 */
[----:B------:R-:W-:Y:S02]  /*47a0*/  CS2R R46, SRZ ;  /* 0x00000000002e7805 */ /* 0x000fe4000001ff00 */
[----:B------:R-:W-:-:S02]  /*47b0*/  CS2R R44, SRZ ;  /* 0x00000000002c7805 */ /* 0x000fc4000001ff00 */
[----:B--2---:R-:W-:-:S13]  /*47c0*/  ISETP.GE.AND P3, PT, R63, R103, PT ;  /* 0x000000673f00720c */ /* 0x004fda0003f66270 */
[----:B------:R0:W5:Y:S04]  /*47d0*/  @!P3 LDG.E.128 R36, desc[UR60][R56.64+0x20] ;  /* 0x0000203c3824b981 */ /* 0x000168000c1e1d00 */
[----:B------:R0:W5:Y:S01]  /*47e0*/  @!P3 LDG.E.128 R48, desc[UR60][R58.64+0x20] ;  /* 0x0000203c3a30b981 */ /* 0x000162000c1e1d00 */
[----:B---3--:R-:W-:-:S13]  /*47f0*/  ISETP.GE.AND P3, PT, R62, R103, PT ;  /* 0x000000673e00720c */ /* 0x008fda0003f66270 */
[----:B------:R0:W5:Y:S04]  /*4800*/  @!P3 LDG.E.128 R32, desc[UR60][R56.64+0x40] ;  /* 0x0000403c3820b981 */ /* 0x000168000c1e1d00 */
[----:B------:R0:W5:Y:S02]  /*4810*/  @!P3 LDG.E.128 R44, desc[UR60][R58.64+0x40] ;  /* 0x0000403c3a2cb981 */ /* 0x000164000c1e1d00 */
.L_x_348:
[----:B------:R-:W-:Y:S05]  /*4820*/  BSYNC B1 ;  /* 0x0000000000017941 */ /* 0x000fea0003800000 */
.L_x_347:
[----:B------:R-:W2:Y:S01]  /*4830*/  LDL R20, [R1+0x40] ;  /* 0x0000400001147983 */ /* 0x000ea20000100800 */
[----:B0----5:R-:W-:Y:S02]  /*4840*/  IMAD.MOV.U32 R56, RZ, RZ, R35 ;  /* 0x000000ffff387224 */ /* 0x021fe400078e0023 */
[----:B------:R-:W-:Y:S02]  /*4850*/  IMAD.MOV.U32 R57, RZ, RZ, R32 ;  /* 0x000000ffff397224 */ /* 0x000fe400078e0020 */
[----:B------:R-:W-:-:S05]  /*4860*/  IMAD.MOV.U32 R58, RZ, RZ, R33 ;  /* 0x000000ffff3a7224 */ /* 0x000fca00078e0021 */
[----:B------:R-:W-:Y:S01]  /*4870*/  PRMT R120, R57, 0x5410, R58 ;  /* 0x0000541039787816 */ /* 0x000fe2000000003a */
[----:B------:R-:W-:Y:S02]  /*4880*/  IMAD.MOV.U32 R58, RZ, RZ, R37 ;  /* 0x000000ffff3a7224 */ /* 0x000fe400078e0025 */
[----:B------:R-:W-:-:S03]  /*4890*/  IMAD.MOV.U32 R57, RZ, RZ, R36 ;  /* 0x000000ffff397224 */ /* 0x000fc600078e0024 */
[----:B------:R-:W-:Y:S01]  /*48a0*/  PRMT R126, R58, 0x7610, R126 ;  /* 0x000076103a7e7816 */ /* 0x000fe2000000007e */
[----:B------:R-:W-:Y:S01]  /*48b0*/  IMAD.MOV.U32 R58, RZ, RZ, R41 ;  /* 0x000000ffff3a7224 */ /* 0x000fe200078e0029 */
[----:B------:R-:W-:Y:S02]  /*48c0*/  PRMT R124, R57, 0x7610, R124 ;  /* 0x00007610397c7816 */ /* 0x000fe4000000007c */
[----:B------:R-:W-:Y:S02]  /*48d0*/  MOV R57, R40 ;  /* 0x0000002800397202 */ /* 0x000fe40000000f00 */
[----:B------:R-:W-:Y:S01]  /*48e0*/  PRMT R117, R58, 0x7610, R117 ;  /* 0x000076103a757816 */ /* 0x000fe20000000075 */
[----:B------:R-:W-:Y:S01]  /*48f0*/  IMAD.MOV.U32 R58, RZ, RZ, R45 ;  /* 0x000000ffff3a7224 */ /* 0x000fe200078e002d */
[----:B------:R-:W-:Y:S01]  /*4900*/  PRMT R128, R57, 0x7610, R128 ;  /* 0x0000761039807816 */ /* 0x000fe20000000080 */
[----:B------:R-:W-:-:S05]  /*4910*/  IMAD.MOV.U32 R57, RZ, RZ, R44 ;  /* 0x000000ffff397224 */ /* 0x000fca00078e002c */
[----:B------:R-:W-:Y:S01]  /*4920*/  PRMT R122, R57, 0x5410, R58 ;  /* 0x00005410397a7816 */ /* 0x000fe2000000003a */
[----:B------:R-:W-:Y:S02]  /*4930*/  IMAD.MOV.U32 R58, RZ, RZ, R50 ;  /* 0x000000ffff3a7224 */ /* 0x000fe400078e0032 */
[----:B------:R-:W-:Y:S01]  /*4940*/  IMAD.MOV.U32 R57, RZ, RZ, R51 ;  /* 0x000000ffff397224 */ /* 0x000fe200078e0033 */
[----:B--2---:R-:W-:Y:S01]  /*4950*/  R2UR UR4, R20 ;  /* 0x00000000140472ca */ /* 0x004fe200000e0000 */
[----:B------:R-:W-:-:S05]  /*4960*/  IMAD.MOV.U32 R20, RZ, RZ, R34 ;  /* 0x000000ffff147224 */ /* 0x000fca00078e0022 */
[----:B------:R-:W-:Y:S01]  /*4970*/  PRMT R119, R20, 0x5410, R56 ;  /* 0x0000541014777816 */ /* 0x000fe20000000038 */
[----:B------:R-:W-:Y:S02]  /*4980*/  IMAD.MOV.U32 R20, RZ, RZ, R38 ;  /* 0x000000ffff147224 */ /* 0x000fe400078e0026 */
[----:B------:R-:W-:-:S03]  /*4990*/  IMAD.MOV.U32 R56, RZ, RZ, R39 ;  /* 0x000000ffff387224 */ /* 0x000fc600078e0027 */
[----:B------:R-:W-:Y:S01]  /*49a0*/  PRMT R123, R20, 0x7610, R123 ;  /* 0x00007610147b7816 */ /* 0x000fe2000000007b */
[----:B------:R-:W-:Y:S01]  /*49b0*/  IMAD.MOV.U32 R20, RZ, RZ, R42 ;  /* 0x000000ffff147224 */ /* 0x000fe200078e002a */
[----:B------:R-:W-:Y:S01]  /*49c0*/  PRMT R125, R56, 0x7610, R125 ;  /* 0x00007610387d7816 */ /* 0x000fe2000000007d */
[----:B------:R-:W-:Y:S01]  /*49d0*/  IMAD.MOV.U32 R56, RZ, RZ, R43 ;  /* 0x000000ffff387224 */ /* 0x000fe200078e002b */
[----:B------:R-:W-:Y:S01]  /*49e0*/  UISETP.NE.AND UP0, UPT, UR4, 0x3, UPT ;  /* 0x000000030400788c */ /* 0x000fe2000bf05270 */
[----:B------:R-:W-:Y:S01]  /*49f0*/  PRMT R123, R123, 0x5410, R58 ;  /* 0x000054107b7b7816 */ /* 0x000fe2000000003a */
[----:B------:R-:W-:Y:S01]  /*4a00*/  IMAD.MOV.U32 R58, RZ, RZ, R53 ;  /* 0x000000ffff3a7224 */ /* 0x000fe200078e0035 */
[----:B------:R-:W-:Y:S01]  /*4a10*/  PRMT R125, R125, 0x5410, R57 ;  /* 0x000054107d7d7816 */ /* 0x000fe20000000039 */
[----:B------:R-:W-:Y:S01]  /*4a20*/  IMAD.MOV.U32 R57, RZ, RZ, R52 ;  /* 0x000000ffff397224 */ /* 0x000fe200078e0034 */
[----:B------:R-:W-:Y:S01]  /*4a30*/  PRMT R127, R20, 0x5410, R56 ;  /* 0x00005410147f7816 */ /* 0x000fe20000000038 */
[----:B------:R-:W-:Y:S01]  /*4a40*/  IMAD.MOV.U32 R20, RZ, RZ, R46 ;  /* 0x000000ffff147224 */ /* 0x000fe200078e002e */
[----:B------:R-:W-:Y:S01]  /*4a50*/  PLOP3.LUT P3, PT, PT, PT, UP0, 0x80, 0x0 ;  /* 0x000000000000781c */ /* 0x000fe20003f6f008 */
[----:B------:R-:W-:Y:S01]  /*4a60*/  IMAD.MOV.U32 R56, RZ, RZ, R47 ;  /* 0x000000ffff387224 */ /* 0x000fe200078e002f */
[----:B------:R-:W-:-:S04]  /*4a70*/  PRMT R114, R58, 0x7610, R114 ;  /* 0x000076103a727816 */ /* 0x000fc80000000072 */
[----:B------:R-:W-:Y:S01]  /*4a80*/  PRMT R121, R20, 0x5410, R56 ;  /* 0x0000541014797816 */ /* 0x000fe20000000038 */
[----:B------:R-:W-:Y:S02]  /*4a90*/  IMAD.MOV.U32 R56, RZ, RZ, R48 ;  /* 0x000000ffff387224 */ /* 0x000fe400078e0030 */
[----:B------:R-:W-:-:S03]  /*4aa0*/  IMAD.MOV.U32 R20, RZ, RZ, R49 ;  /* 0x000000ffff147224 */ /* 0x000fc600078e0031 */
[----:B------:R-:W-:Y:S01]  /*4ab0*/  PRMT R124, R124, 0x5410, R56 ;  /* 0x000054107c7c7816 */ /* 0x000fe20000000038 */
[----:B------:R-:W-:Y:S01]  /*4ac0*/  IMAD.MOV.U32 R56, RZ, RZ, R55 ;  /* 0x000000ffff387224 */ /* 0x000fe200078e0037 */
[----:B------:R-:W-:Y:S01]  /*4ad0*/  PRMT R126, R126, 0x5410, R20 ;  /* 0x000054107e7e7816 */ /* 0x000fe20000000014 */
[----:B------:R-:W-:-:S03]  /*4ae0*/  IMAD.MOV.U32 R20, RZ, RZ, R54 ;  /* 0x000000ffff147224 */ /* 0x000fc600078e0036 */
[----:B------:R-:W-:Y:S02]  /*4af0*/  PRMT R129, R56, 0x5410, R57 ;  /* 0x0000541038817816 */ /* 0x000fe40000000039 */
[----:B------:R-:W-:Y:S01]  /*4b00*/  PRMT R128, R128, 0x5410, R20 ;  /* 0x0000541080807816 */ /* 0x000fe20000000014 */
[----:B------:R-:W-:Y:S06]  /*4b10*/  @!P3 BRA `(.L_x_349) ;  /* 0x000000000004b947 */ /* 0x000fec0003800000 */
[----:B------:R-:W-:Y:S01]  /*4b20*/  BPT.TRAP 0x1 ;  /* 0x000000040000795c */ /* 0x000fe20000300000 */
.L_x_349:
[----:B------:R-:W-:Y:S01]  /*4b30*/  IMAD R20, R19, 0x8, R18 ;  /* 0x0000000813147824 */ /* 0x000fe200078e0212 */
[----:B------:R-:W-:Y:S01]  /*4b40*/  SHF.L.U32 R87, R149, 0x1f, RZ ;  /* 0x0000001f95577819 */ /* 0x000fe200000006ff */
[----:B------:R-:W-:Y:S03]  /*4b50*/  BSSY B1, `(.L_x_350) ;  /* 0x0000003000017945 */ /* 0x000fe60003800000 */
[----:B------:R-:W0:Y:S02]  /*4b60*/  SYNCS.PHASECHK.TRANS64.TRYWAIT P5, [R20+URZ+0x31c90], R87 ;  /* 0x031c9057140075a7 */ /* 0x000e2400080a017f */
[----:B0-----:R-:W-:Y:S05]  /*4b70*/  @!P5 BRA `(.L_x_351) ;  /* 0x000001600094d947 */ /* 0x001fea0003800000 */
.L_x_551:
[----:B------:R-:W-:Y:S05]  /*4b80*/  BSYNC B1 ;  /* 0x0000000000017941 */ /* 0x000fea0003800000 */
.L_x_350:
[----:B------:R-:W-:Y:S05]  /*4b90*/  @P4 BRA `(.L_x_324) ;  /* 0x0000001800e44947 */ /* 0x000fea0003800000 */
[----:B------:R-:W1:Y:S01]  /*4ba0*/  LDC R106, c[0x0][0x2e4] ;  /* 0x0000b900ff6a7b82 */ /* 0x000e620000000800 */
[----:B------:R-:W-:Y:S01]  /*4bb0*/  ISETP.NE.AND P4, PT, R10, RZ, PT ;  /* 0x000000ff0a00720c */ /* 0x000fe20003f85270 */
[----:B------:R-:W-:Y:S01]  /*4bc0*/  ULDC.64 UR4, c[0x0][0x2f0] ;  /* 0x0000bc0000047ab9 */ /* 0x000fe20000000a00 */
[----:B------:R-:W-:Y:S01]  /*4bd0*/  SHF.R.S32.HI R56, RZ, 0x1f, R145 ;  /* 0x0000001fff387819 */ /* 0x000fe20000011491 */
[----:B------:R-:W-:Y:S01]  /*4be0*/  IMAD.MOV.U32 R95, RZ, RZ, R94 ;  /* 0x000000ffff5f7224 */ /* 0x000fe200078e005e */
[----:B------:R-:W-:Y:S01]  /*4bf0*/  BSSY B1, `(.L_x_352) ;  /* 0x0000088000017945 */ /* 0x000fe20003800000 */
[----:B------:R-:W-:Y:S02]  /*4c00*/  IMAD.MOV.U32 R94, RZ, RZ, R60 ;  /* 0x000000ffff5e7224 */ /* 0x000fe400078e003c */
[----:B------:R-:W-:Y:S02]  /*4c10*/  IMAD R56, R56, UR4, RZ ;  /* 0x0000000438387c24 */ /* 0x000fe4000f8e02ff */
[----:B------:R-:W-:-:S04]  /*4c20*/  IMAD.WIDE.U32 R94, R145, UR4, R94 ;  /* 0x00000004915e7c25 */ /* 0x000fc8000f8e005e */
[----:B------:R-:W-:-:S04]  /*4c30*/  IMAD R111, R145, UR5, R56 ;  /* 0x00000005916f7c24 */ /* 0x000fc8000f8e0238 */
[----:B------:R-:W-:Y:S01]  /*4c40*/  IMAD.IADD R111, R111, 0x1, R95 ;  /* 0x000000016f6f7824 */ /* 0x000fe200078e025f */
[----:B-1----:R-:W-:Y:S01]  /*4c50*/  IADD3 R112, -R104, R106, RZ ;  /* 0x0000006a68707210 */ /* 0x002fe20007ffe1ff */
[----:B------:R-:W-:Y:S06]  /*4c60*/  @!P4 BRA `(.L_x_353) ;  /* 0x000000080000c947 */ /* 0x000fec0003800000 */
[----:B------:R-:W2:Y:S04]  /*4c70*/  LDL R62, [R1+0x30] ;  /* 0x00003000013e7983 */ /* 0x000ea80000100800 */
[----:B------:R-:W3:Y:S04]  /*4c80*/  LDL R58, [R1+0x34] ;  /* 0x00003400013a7983 */ /* 0x000ee80000100800 */
[----:B------:R-:W4:Y:S01]  /*4c90*/  LDL R59, [R1+0x38] ;  /* 0x00003800013b7983 */ /* 0x000f220000100800 */
[----:B------:R-:W-:-:S04]  /*4ca0*/  SEL R56, R104, R112, !P0 ;  /* 0x0000007068387207 */ /* 0x000fc80004000000 */
[----:B------:R-:W-:-:S04]  /*4cb0*/  SHF.R.S32.HI R57, RZ, 0x1f, R56 ;  /* 0x0000001fff397819 */ /* 0x000fc80000011438 */
[----:B------:R-:W-:-:S04]  /*4cc0*/  LEA.HI R57, R57, R56, RZ, 0x4 ;  /* 0x0000003839397211 */ /* 0x000fc800078f20ff */
[----:B------:R-:W-:-:S04]  /*4cd0*/  SHF.R.S32.HI R56, RZ, 0x4, R57 ;  /* 0x00000004ff387819 */ /* 0x000fc80000011439 */
[----:B------:R-:W-:-:S04]  /*4ce0*/  LEA.HI.SX32 R113, R5, R56, 0x1d ;  /* 0x0000003805717211 */ /* 0x000fc800078feaff */
[----:B------:R-:W-:-:S04]  /*4cf0*/  SHF.R.S32.HI R56, RZ, 0x1f, R113 ;  /* 0x0000001fff387819 */ /* 0x000fc80000011471 */
[----:B------:R-:W-:Y:S01]  /*4d00*/  LEA.HI R57, R56, R113, RZ, 0x2 ;  /* 0x0000007138397211 */ /* 0x000fe200078f10ff */
[----:B------:R-:W-:-:S03]  /*4d10*/  IMAD.SHL.U32 R113, R113, 0x8, RZ ;  /* 0x0000000871717824 */ /* 0x000fc600078e00ff */
[----:B------:R-:W-:Y:S02]  /*4d20*/  SHF.R.S32.HI R57, RZ, 0x2, R57 ;  /* 0x00000002ff397819 */ /* 0x000fe40000011439 */
[----:B------:R-:W-:Y:S01]  /*4d30*/  ISETP.GE.AND P4, PT, R146, R103, PT ;  /* 0x000000679200720c */ /* 0x000fe20003f86270 */
[----:B------:R-:W-:Y:S01]  /*4d40*/  BSSY B2, `(.L_x_354) ;  /* 0x0000066000027945 */ /* 0x000fe20003800000 */
[----:B--2---:R-:W-:-:S04]  /*4d50*/  LOP3.LUT R56, R62, 0x18, R113, 0xf8, !PT ;  /* 0x000000183e387812 */ /* 0x004fc800078ef871 */
[----:B---3--:R-:W-:Y:S01]  /*4d60*/  LOP3.LUT R56, R56, R58, RZ, 0x3c, !PT ;  /* 0x0000003a38387212 */ /* 0x008fe200078e3cff */
[----:B----4-:R-:W-:-:S04]  /*4d70*/  IMAD R57, R57, 0x1200, R59 ;  /* 0x0000120039397824 */ /* 0x010fc800078e023b */
[----:B------:R-:W-:Y:S02]  /*4d80*/  IMAD.IADD R56, R57, 0x1, R56 ;  /* 0x0000000139387824 */ /* 0x000fe400078e0238 */
[C---:B------:R-:W-:Y:S02]  /*4d90*/  IMAD R59, R19.reuse, 0x3600, R101 ;  /* 0x00003600133b7824 */ /* 0x040fe400078e0265 */
[----:B------:R-:W-:Y:S02]  /*4da0*/  IMAD R57, R19, 0x3600, R56 ;  /* 0x0000360013397824 */ /* 0x000fe400078e0238 */
[--C-:B------:R-:W-:Y:S02]  /*4db0*/  IMAD R56, R59, 0x2, R18.reuse ;  /* 0x000000023b387824 */ /* 0x100fe400078e0212 */
[----:B------:R-:W-:-:S04]  /*4dc0*/  IMAD R60, R57, 0x2, R18 ;  /* 0x00000002393c7824 */ /* 0x000fc800078e0212 */
[----:B------:R-:W1:Y:S04]  /*4dd0*/  LDS.128 R56, [R56+0x16a00] ;  /* 0x016a000038387984 */ /* 0x000e680000000c00 */
[----:B------:R-:W2:Y:S01]  /*4de0*/  LDS.128 R60, [R60+0x16a00] ;  /* 0x016a00003c3c7984 */ /* 0x000ea20000000c00 */
[----:B------:R-:W-:Y:S05]  /*4df0*/  @P4 BRA `(.L_x_355) ;  /* 0x0000000400684947 */ /* 0x000fea0003800000 */
[----:B--2---:R-:W-:Y:S01]  /*4e00*/  IMAD.MOV.U32 R116, RZ, RZ, R61 ;  /* 0x000000ffff747224 */ /* 0x004fe200078e003d */
[----:B------:R-:W-:Y:S01]  /*4e10*/  SHF.R.U64 R40, R40, 0x10, R41 ;  /* 0x0000001028287819 */ /* 0x000fe20000001229 */
[----:B-1----:R-:W-:Y:S01]  /*4e20*/  IMAD.MOV.U32 R115, RZ, RZ, R57 ;  /* 0x000000ffff737224 */ /* 0x002fe200078e0039 */
[----:B------:R-:W-:Y:S01]  /*4e30*/  SHF.R.U32.HI R41, RZ, 0x10, R41 ;  /* 0x00000010ff297819 */ /* 0x000fe20000011629 */
[----:B------:R-:W-:Y:S01]  /*4e40*/  HADD2.F32 R114, -RZ, R114.H0_H0 ;  /* 0x20000072ff727230 */ /* 0x000fe20000004100 */
[----:B------:R-:W-:Y:S01]  /*4e50*/  SHF.R.U64 R42, R42, 0x10, R43 ;  /* 0x000000102a2a7819 */ /* 0x000fe2000000122b */
[----:B------:R-:W-:Y:S02]  /*4e60*/  HADD2.F32 R57, -RZ, R116.H0_H0 ;  /* 0x20000074ff397230 */ /* 0x000fe40000004100 */
[----:B------:R-:W-:Y:S02]  /*4e70*/  HADD2.F32 R118, -RZ, R115.H0_H0 ;  /* 0x20000073ff767230 */ /* 0x000fe40000004100 */
[----:B------:R-:W-:-:S02]  /*4e80*/  HADD2.F32 R117, -RZ, R117.H0_H0 ;  /* 0x20000075ff757230 */ /* 0x000fc40000004100 */
[CC--:B------:R-:W-:Y:S01]  /*4e90*/  FMUL.FTZ R61, R57.reuse, R114.reuse ;  /* 0x00000072393d7220 */ /* 0x0c0fe20000410000 */
[----:B------:R-:W-:Y:S02]  /*4ea0*/  HADD2.F32 R41, -RZ, R41.H0_H0 ;  /* 0x20000029ff297230 */ /* 0x000fe40000004100 */
[C---:B------:R-:W-:Y:S01]  /*4eb0*/  FMUL.FTZ R114, R118.reuse, R114 ;  /* 0x0000007276727220 */ /* 0x040fe20000410000 */
[----:B------:R-:W-:Y:S02]  /*4ec0*/  HADD2.F32 R42, -RZ, R42.H0_H0 ;  /* 0x2000002aff2a7230 */ /* 0x000fe40000004100 */
[-C--:B------:R-:W-:Y:S01]  /*4ed0*/  FFMA.FTZ R61, R118, R117.reuse, -R61 ;  /* 0x00000075763d7223 */ /* 0x080fe2000001083d */
[----:B------:R-:W-:Y:S01]  /*4ee0*/  FFMA.FTZ R57, R57, R117, R114 ;  /* 0x0000007539397223 */ /* 0x000fe20000010072 */
[--C-:B------:R-:W-:Y:S02]  /*4ef0*/  SHF.R.U32.HI R117, RZ, 0x10, R53.reuse ;  /* 0x00000010ff757819 */ /* 0x100fe40000011635 */
[----:B------:R-:W-:Y:S01]  /*4f00*/  SHF.R.U64 R114, R52, 0x10, R53 ;  /* 0x0000001034727819 */ /* 0x000fe20000001235 */
[----:B------:R-:W-:-:S02]  /*4f10*/  HADD2.F32 R52, -RZ, R116.H1_H1 ;  /* 0x30000074ff347230 */ /* 0x000fc40000004100 */
[----:B------:R-:W-:Y:S02]  /*4f20*/  HADD2.F32 R117, -RZ, R117.H0_H0 ;  /* 0x20000075ff757230 */ /* 0x000fe40000004100 */
[----:B------:R-:W-:Y:S02]  /*4f30*/  HADD2.F32 R53, -RZ, R115.H1_H1 ;  /* 0x30000073ff357230 */ /* 0x000fe40000004100 */
[----:B------:R-:W-:Y:S02]  /*4f40*/  HADD2.F32 R116, -RZ, R127.H1_H1 ;  /* 0x3000007fff747230 */ /* 0x000fe40000004100 */
[-C--:B------:R-:W-:Y:S01]  /*4f50*/  FMUL.FTZ R115, R52, R117.reuse ;  /* 0x0000007534737220 */ /* 0x080fe20000410000 */
[----:B------:R-:W-:Y:S02]  /*4f60*/  HADD2.F32 R114, -RZ, R114.H0_H0 ;  /* 0x20000072ff727230 */ /* 0x000fe40000004100 */
[C---:B------:R-:W-:Y:S01]  /*4f70*/  FMUL.FTZ R117, R53.reuse, R117 ;  /* 0x0000007535757220 */ /* 0x040fe20000410000 */
[----:B------:R-:W-:Y:S01]  /*4f80*/  FFMA.FTZ R53, R53, R41, -R115 ;  /* 0x0000002935357223 */ /* 0x000fe20000010873 */
[----:B------:R-:W-:-:S02]  /*4f90*/  HADD2.F32 R115, -RZ, R63.H0_H0 ;  /* 0x2000003fff737230 */ /* 0x000fc40000004100 */
[----:B------:R-:W-:Y:S01]  /*4fa0*/  FFMA.FTZ R41, R52, R41, R117 ;  /* 0x0000002934297223 */ /* 0x000fe20000010075 */
[----:B------:R-:W-:Y:S02]  /*4fb0*/  IMAD.MOV.U32 R52, RZ, RZ, R59 ;  /* 0x000000ffff347224 */ /* 0x000fe400078e003b */
[--C-:B------:R-:W-:Y:S01]  /*4fc0*/  HADD2.F32 R117, -RZ, R129.reuse.H0_H0 ;  /* 0x20000081ff757230 */ /* 0x100fe20000004100 */
[----:B------:R-:W-:Y:S02]  /*4fd0*/  F2FP.F16.F32.PACK_AB R53, R53, R61 ;  /* 0x0000003d3535723e */ /* 0x000fe400000000ff */
[--C-:B------:R-:W-:Y:S01]  /*4fe0*/  HADD2.F32 R118, -RZ, R52.reuse.H0_H0 ;  /* 0x20000034ff767230 */ /* 0x100fe20000004100 */
[----:B------:R-:W-:Y:S01]  /*4ff0*/  F2FP.F16.F32.PACK_AB R41, R41, R57 ;  /* 0x000000392929723e */ /* 0x000fe200000000ff */
[-C--:B------:R-:W-:Y:S01]  /*5000*/  FMUL.FTZ R59, R115, R117.reuse ;  /* 0x00000075733b7220 */ /* 0x080fe20000410000 */
[----:B------:R-:W-:Y:S02]  /*5010*/  HADD2.F32 R52, -RZ, R52.H1_H1 ;  /* 0x30000034ff347230 */ /* 0x000fe40000004100 */
[C---:B------:R-:W-:Y:S01]  /*5020*/  FMUL.FTZ R117, R118.reuse, R117 ;  /* 0x0000007576757220 */ /* 0x040fe20000410000 */
[----:B------:R-:W-:Y:S01]  /*5030*/  FFMA.FTZ R59, R118, R116, -R59 ;  /* 0x00000074763b7223 */ /* 0x000fe2000001083b */
[----:B------:R-:W-:-:S02]  /*5040*/  HADD2.F32 R118, -RZ, R129.H1_H1 ;  /* 0x30000081ff767230 */ /* 0x000fc40000004100 */
[----:B------:R-:W-:Y:S01]  /*5050*/  FFMA.FTZ R115, R115, R116, R117 ;  /* 0x0000007473737223 */ /* 0x000fe20000010075 */
[----:B------:R-:W-:Y:S01]  /*5060*/  SHF.R.U32.HI R116, RZ, 0x10, R43 ;  /* 0x00000010ff747819 */ /* 0x000fe2000001162b */
[----:B------:R-:W-:Y:S01]  /*5070*/  IMAD.MOV.U32 R57, RZ, RZ, R53 ;  /* 0x000000ffff397224 */ /* 0x000fe200078e0035 */
[--C-:B------:R-:W-:Y:S01]  /*5080*/  SHF.R.U64 R43, R54, 0x10, R55.reuse ;  /* 0x00000010362b7819 */ /* 0x100fe20000001237 */
[----:B------:R-:W-:Y:S01]  /*5090*/  HADD2.F32 R54, -RZ, R63.H1_H1 ;  /* 0x3000003fff367230 */ /* 0x000fe20000004100 */
[----:B------:R-:W-:Y:S01]  /*50a0*/  SHF.R.U32.HI R55, RZ, 0x10, R55 ;  /* 0x00000010ff377819 */ /* 0x000fe20000011637 */
[----:B------:R-:W-:Y:S02]  /*50b0*/  HADD2.F32 R116, -RZ, R116.H0_H0 ;  /* 0x20000074ff747230 */ /* 0x000fe40000004100 */
[----:B------:R-:W-:Y:S02]  /*50c0*/  HADD2.F32 R43, -RZ, R43.H0_H0 ;  /* 0x2000002bff2b7230 */ /* 0x000fe40000004100 */
[----:B------:R-:W-:-:S02]  /*50d0*/  HADD2.F32 R55, -RZ, R55.H0_H0 ;  /* 0x20000037ff377230 */ /* 0x000fc40000004100 */
[----:B------:R-:W-:-:S03]  /*50e0*/  IMAD.MOV.U32 R61, RZ, RZ, R41 ;  /* 0x000000ffff3d7224 */ /* 0x000fc600078e0029 */
[----:B------:R-:W-:-:S04]  /*50f0*/  FMUL.FTZ R63, R54, R55 ;  /* 0x00000037363f7220 */ /* 0x000fc80000410000 */
[C---:B------:R-:W-:Y:S01]  /*5100*/  FFMA.FTZ R63, R52.reuse, R116, -R63 ;  /* 0x00000074343f7223 */ /* 0x040fe2000001083f */
[----:B------:R-:W-:Y:S01]  /*5110*/  FMUL.FTZ R52, R52, R55 ;  /* 0x0000003734347220 */ /* 0x000fe20000410000 */
[----:B------:R-:W-:-:S03]  /*5120*/  HADD2.F32 R55, -RZ, R128.H0_H0 ;  /* 0x20000080ff377230 */ /* 0x000fc60000004100 */
[----:B------:R-:W-:Y:S01]  /*5130*/  FFMA.FTZ R52, R54, R116, R52 ;  /* 0x0000007436347223 */ /* 0x000fe20000010034 */
[----:B------:R-:W-:Y:S01]  /*5140*/  HADD2.F32 R54, -RZ, R60.H0_H0 ;  /* 0x2000003cff367230 */ /* 0x000fe20000004100 */
[----:B------:R-:W-:Y:S01]  /*5150*/  F2FP.F16.F32.PACK_AB R59, R63, R59 ;  /* 0x0000003b3f3b723e */ /* 0x000fe200000000ff */
[--C-:B------:R-:W-:Y:S02]  /*5160*/  HADD2.F32 R116, -RZ, R56.reuse.H0_H0 ;  /* 0x20000038ff747230 */ /* 0x100fe40000004100 */
[----:B------:R-:W-:Y:S02]  /*5170*/  HADD2.F32 R56, -RZ, R56.H1_H1 ;  /* 0x30000038ff387230 */ /* 0x000fe40000004100 */
[-C--:B------:R-:W-:Y:S01]  /*5180*/  FMUL.FTZ R117, R54, R118.reuse ;  /* 0x0000007636757220 */ /* 0x080fe20000410000 */
[----:B------:R-:W-:Y:S01]  /*5190*/  F2FP.F16.F32.PACK_AB R52, R52, R115 ;  /* 0x000000733434723e */ /* 0x000fe200000000ff */
[C---:B------:R-:W-:Y:S02]  /*51a0*/  FMUL.FTZ R118, R116.reuse, R118 ;  /* 0x0000007674767220 */ /* 0x040fe40000410000 */
[----:B------:R-:W-:Y:S01]  /*51b0*/  FFMA.FTZ R117, R116, R55, -R117 ;  /* 0x0000003774757223 */ /* 0x000fe20000010875 */
[----:B------:R-:W-:-:S02]  /*51c0*/  HADD2.F32 R116, -RZ, R128.H1_H1 ;  /* 0x30000080ff747230 */ /* 0x000fc40000004100 */
[----:B------:R-:W-:Y:S01]  /*51d0*/  FFMA.FTZ R118, R54, R55, R118 ;  /* 0x0000003736767223 */ /* 0x000fe20000010076 */
[----:B------:R-:W-:Y:S02]  /*51e0*/  HADD2.F32 R54, -RZ, R60.H1_H1 ;  /* 0x3000003cff367230 */ /* 0x000fe40000004100 */
[----:B------:R-:W-:Y:S02]  /*51f0*/  HADD2.F32 R55, -RZ, R40.H0_H0 ;  /* 0x20000028ff377230 */ /* 0x000fe40000004100 */
[--C-:B------:R-:W-:Y:S02]  /*5200*/  HADD2.F32 R60, -RZ, R58.reuse.H0_H0 ;  /* 0x2000003aff3c7230 */ /* 0x100fe40000004100 */
[-C--:B------:R-:W-:Y:S01]  /*5210*/  FMUL.FTZ R40, R54, R114.reuse ;  /* 0x0000007236287220 */ /* 0x080fe20000410000 */
[C---:B------:R-:W-:Y:S01]  /*5220*/  FMUL.FTZ R114, R56.reuse, R114 ;  /* 0x0000007238727220 */ /* 0x040fe20000410000 */
[----:B------:R-:W-:Y:S02]  /*5230*/  HADD2.F32 R58, -RZ, R58.H1_H1 ;  /* 0x3000003aff3a7230 */ /* 0x000fe40000004100 */
[-C--:B------:R-:W-:Y:S01]  /*5240*/  FFMA.FTZ R40, R56, R55.reuse, -R40 ;  /* 0x0000003738287223 */ /* 0x080fe20000010828 */
[----:B------:R-:W-:Y:S01]  /*5250*/  FFMA.FTZ R54, R54, R55, R114 ;  /* 0x0000003736367223 */ /* 0x000fe20000010072 */
[----:B------:R-:W-:-:S02]  /*5260*/  HADD2.F32 R55, -RZ, R62.H0_H0 ;  /* 0x2000003eff377230 */ /* 0x000fc40000004100 */
[----:B------:R-:W-:Y:S01]  /*5270*/  HADD2.F32 R56, -RZ, R127.H0_H0 ;  /* 0x2000007fff387230 */ /* 0x000fe20000004100 */
[----:B------:R-:W-:Y:S01]  /*5280*/  F2FP.F16.F32.PACK_AB R40, R40, R117 ;  /* 0x000000752828723e */ /* 0x000fe200000000ff */
[----:B------:R-:W-:Y:S02]  /*5290*/  HADD2.F32 R62, -RZ, R62.H1_H1 ;  /* 0x3000003eff3e7230 */ /* 0x000fe40000004100 */
[CC--:B------:R-:W-:Y:S01]  /*52a0*/  FMUL.FTZ R114, R55.reuse, R116.reuse ;  /* 0x0000007437727220 */ /* 0x0c0fe20000410000 */
[----:B------:R-:W-:Y:S01]  /*52b0*/  FMUL.FTZ R116, R60, R116 ;  /* 0x000000743c747220 */ /* 0x000fe20000410000 */
[----:B------:R-:W-:Y:S01]  /*52c0*/  F2FP.F16.F32.PACK_AB R54, R54, R118 ;  /* 0x000000763636723e */ /* 0x000fe200000000ff */
[----:B------:R-:W-:Y:S02]  /*52d0*/  IMAD.MOV.U32 R63, RZ, RZ, R52 ;  /* 0x000000ffff3f7224 */ /* 0x000fe400078e0034 */
[-C--:B------:R-:W-:Y:S01]  /*52e0*/  FFMA.FTZ R114, R60, R56.reuse, -R114 ;  /* 0x000000383c727223 */ /* 0x080fe20000010872 */
[----:B------:R-:W-:Y:S01]  /*52f0*/  FFMA.FTZ R116, R55, R56, R116 ;  /* 0x0000003837747223 */ /* 0x000fe20000010074 */
[-C--:B------:R-:W-:Y:S01]  /*5300*/  FMUL.FTZ R55, R62, R43.reuse ;  /* 0x0000002b3e377220 */ /* 0x080fe20000410000 */
[----:B------:R-:W-:Y:S01]  /*5310*/  FMUL.FTZ R43, R58, R43 ;  /* 0x0000002b3a2b7220 */ /* 0x000fe20000410000 */
[----:B------:R-:W-:-:S02]  /*5320*/  IMAD.MOV.U32 R56, RZ, RZ, R40 ;  /* 0x000000ffff387224 */ /* 0x000fc400078e0028 */
[-C--:B------:R-:W-:Y:S01]  /*5330*/  FFMA.FTZ R55, R58, R42.reuse, -R55 ;  /* 0x0000002a3a377223 */ /* 0x080fe20000010837 */
[----:B------:R-:W-:Y:S01]  /*5340*/  FFMA.FTZ R43, R62, R42, R43 ;  /* 0x0000002a3e2b7223 */ /* 0x000fe2000001002b */
[----:B------:R-:W-:-:S03]  /*5350*/  IMAD.MOV.U32 R60, RZ, RZ, R54 ;  /* 0x000000ffff3c7224 */ /* 0x000fc600078e0036 */
[----:B------:R-:W-:Y:S02]  /*5360*/  F2FP.F16.F32.PACK_AB R55, R55, R114 ;  /* 0x000000723737723e */ /* 0x000fe400000000ff */
[----:B------:R-:W-:-:S03]  /*5370*/  F2FP.F16.F32.PACK_AB R43, R43, R116 ;  /* 0x000000742b2b723e */ /* 0x000fc600000000ff */
[----:B------:R-:W-:Y:S02]  /*5380*/  IMAD.MOV.U32 R58, RZ, RZ, R55 ;  /* 0x000000ffff3a7224 */ /* 0x000fe400078e0037 */
[----:B------:R-:W-:-:S07]  /*5390*/  IMAD.MOV.U32 R62, RZ, RZ, R43 ;  /* 0x000000ffff3e7224 */ /* 0x000fce00078e002b */
.L_x_355:
[----:B------:R-:W-:Y:S05]  /*53a0*/  BSYNC B2 ;  /* 0x0000000000027941 */ /* 0x000fea0003800000 */
.L_x_354:
[----:B------:R-:W-:-:S13]  /*53b0*/  ISETP.GE.AND P4, PT, R113, R106, PT ;  /* 0x0000006a7100720c */ /* 0x000fda0003f86270 */
[--C-:B------:R-:W-:Y:S02]  /*53c0*/  @!P4 SHF.R.S32.HI R43, RZ, 0x1f, R113.reuse ;  /* 0x0000001fff2bc819 */ /* 0x100fe40000011471 */
[----:B------:R-:W-:-:S04]  /*53d0*/  @!P4 IADD3 R113, P5, P6, R24, R94, R113 ;  /* 0x0000005e1871c210 */ /* 0x000fc80007ebe071 */
[----:B------:R-:W-:Y:S02]  /*53e0*/  @!P4 IADD3.X R43, R0, R111, R43, P5, P6 ;  /* 0x0000006f002bc210 */ /* 0x000fe40002fec42b */
[----:B------:R-:W-:-:S04]  /*53f0*/  IADD3 R41, P5, P6, R24, R94, R76 ;  /* 0x0000005e18297210 */ /* 0x000fc80007ebe04c */
[----:B------:R-:W-:Y:S02]  /*5400*/  IADD3.X R42, R0, R111, R98, P5, P6 ;  /* 0x0000006f002a7210 */ /* 0x000fe40002fec462 */
[----:B------:R-:W-:-:S04]  /*5410*/  LEA R40, P5, R41, R92, 0x1 ;  /* 0x0000005c29287211 */ /* 0x000fc800078a08ff */
[----:B------:R-:W-:Y:S02]  /*5420*/  LEA.HI.X R41, R41, R93, R42, 0x1, P5 ;  /* 0x0000005d29297211 */ /* 0x000fe400028f0c2a */
[----:B------:R-:W-:-:S03]  /*5430*/  @!P4 LEA R42, P5, R113, R92, 0x1 ;  /* 0x0000005c712ac211 */ /* 0x000fc600078a08ff */
[----:B-1----:R1:W-:Y:S01]  /*5440*/  STG.E.128 desc[UR60][R40.64], R56 ;  /* 0x0000003828007986 */ /* 0x0023e2000c101d3c */
[----:B------:R-:W-:-:S05]  /*5450*/  @!P4 LEA.HI.X R43, R113, R93, R43, 0x1, P5 ;  /* 0x0000005d712bc211 */ /* 0x000fca00028f0c2b */
[----:B--2---:R1:W-:Y:S04]  /*5460*/  @!P4 STG.E.128 desc[UR60][R42.64], R60 ;  /* 0x0000003c2a00c986 */ /* 0x0043e8000c101d3c */
.L_x_353:
[----:B------:R-:W-:Y:S05]  /*5470*/  BSYNC B1 ;  /* 0x0000000000017941 */ /* 0x000fea0003800000 */
.L_x_352:
[----:B------:R-:W-:Y:S01]  /*5480*/  ISETP.NE.AND P4, PT, R11, RZ, PT ;  /* 0x000000ff0b00720c */ /* 0x000fe20003f85270 */
[----:B------:R-:W-:-:S12]  /*5490*/  BSSY B1, `(.L_x_356) ;  /* 0x0000081000017945 */ /* 0x000fd80003800000 */
[----:B------:R-:W-:Y:S05]  /*54a0*/  @!P4 BRA `(.L_x_357) ;  /* 0x0000000400fcc947 */ /* 0x000fea0003800000 */
[----:B------:R-:W2:Y:S04]  /*54b0*/  LDL R52, [R1+0x30] ;  /* 0x0000300001347983 */ /* 0x000ea80000100800 */
[----:B-1----:R-:W3:Y:S04]  /*54c0*/  LDL R42, [R1+0x34] ;  /* 0x00003400012a7983 */ /* 0x002ee80000100800 */
[----:B------:R-:W4:Y:S04]  /*54d0*/  LDL R43, [R1+0x38] ;  /* 0x00003800012b7983 */ /* 0x000f280000100800 */
[----:B------:R-:W5:Y:S01]  /*54e0*/  LDL R59, [R1+0x28] ;  /* 0x00002800013b7983 */ /* 0x000f620000100800 */
[----:B------:R-:W-:-:S04]  /*54f0*/  SEL R40, R104, R112, !P1 ;  /* 0x0000007068287207 */ /* 0x000fc80004800000 */
[----:B------:R-:W-:-:S04]  /*5500*/  SHF.R.S32.HI R41, RZ, 0x1f, R40 ;  /* 0x0000001fff297819 */ /* 0x000fc80000011428 */
[----:B------:R-:W-:-:S04]  /*5510*/  LEA.HI R41, R41, R40, RZ, 0x4 ;  /* 0x0000002829297211 */ /* 0x000fc800078f20ff */
[----:B------:R-:W-:-:S04]  /*5520*/  SHF.R.S32.HI R41, RZ, 0x4, R41 ;  /* 0x00000004ff297819 */ /* 0x000fc80000011429 */
[----:B------:R-:W-:-:S04]  /*5530*/  LEA.HI.SX32 R41, R6, R41, 0x1d ;  /* 0x0000002906297211 */ /* 0x000fc800078feaff */
[----:B------:R-:W-:Y:S01]  /*5540*/  SHF.R.S32.HI R40, RZ, 0x1f, R41 ;  /* 0x0000001fff287819 */ /* 0x000fe20000011429 */
[----:B------:R-:W-:-:S03]  /*5550*/  IMAD.SHL.U32 R58, R41, 0x8, RZ ;  /* 0x00000008293a7824 */ /* 0x000fc600078e00ff */
[----:B------:R-:W-:-:S04]  /*5560*/  LEA.HI R40, R40, R41, RZ, 0x2 ;  /* 0x0000002928287211 */ /* 0x000fc800078f10ff */
[----:B------:R-:W-:Y:S02]  /*5570*/  SHF.R.S32.HI R41, RZ, 0x2, R40 ;  /* 0x00000002ff297819 */ /* 0x000fe40000011428 */
[----:B------:R-:W-:-:S04]  /*5580*/  IADD3 R56, P4, P5, R24, R94, R8 ;  /* 0x0000005e18387210 */ /* 0x000fc80007d9e008 */
[----:B------:R-:W-:Y:S01]  /*5590*/  IADD3.X R57, R0, R111, R97, P4, P5 ;  /* 0x0000006f00397210 */ /* 0x000fe200027ea461 */
[----:B------:R-:W-:Y:S01]  /*55a0*/  BSSY B2, `(.L_x_358) ;  /* 0x0000065000027945 */ /* 0x000fe20003800000 */
[----:B--2---:R-:W-:-:S04]  /*55b0*/  LOP3.LUT R40, R52, 0x18, R58, 0xf8, !PT ;  /* 0x0000001834287812 */ /* 0x004fc800078ef83a */
[----:B---3--:R-:W-:Y:S01]  /*55c0*/  LOP3.LUT R40, R40, R42, RZ, 0x3c, !PT ;  /* 0x0000002a28287212 */ /* 0x008fe200078e3cff */
[----:B----4-:R-:W-:-:S04]  /*55d0*/  IMAD R41, R41, 0x1200, R43 ;  /* 0x0000120029297824 */ /* 0x010fc800078e022b */
[----:B------:R-:W-:Y:S02]  /*55e0*/  IMAD.IADD R40, R41, 0x1, R40 ;  /* 0x0000000129287824 */ /* 0x000fe400078e0228 */
[C---:B------:R-:W-:Y:S02]  /*55f0*/  IMAD R41, R19.reuse, 0x3600, R100 ;  /* 0x0000360013297824 */ /* 0x040fe400078e0264 */
[----:B------:R-:W-:Y:S02]  /*5600*/  IMAD R43, R19, 0x3600, R40 ;  /* 0x00003600132b7824 */ /* 0x000fe400078e0228 */
[----:B------:R-:W-:-:S03]  /*5610*/  IMAD R41, R41, 0x2, R18 ;  /* 0x0000000229297824 */ /* 0x000fc600078e0212 */
[----:B------:R-:W-:-:S03]  /*5620*/  LEA R52, R43, R18, 0x1 ;  /* 0x000000122b347211 */ /* 0x000fc600078e08ff */
[----:B------:R-:W1:Y:S04]  /*5630*/  LDS.128 R40, [R41+0x16a00] ;  /* 0x016a000029287984 */ /* 0x000e680000000c00 */
[----:B------:R-:W2:Y:S01]  /*5640*/  LDS.128 R52, [R52+0x16a00] ;  /* 0x016a000034347984 */ /* 0x000ea20000000c00 */
[----:B-----5:R-:W-:-:S13]  /*5650*/  ISETP.GE.AND P4, PT, R59, R103, PT ;  /* 0x000000673b00720c */ /* 0x020fda0003f86270 */
[----:B------:R-:W-:Y:S05]  /*5660*/  @P4 BRA `(.L_x_359) ;  /* 0x0000000400604947 */ /* 0x000fea0003800000 */
[----:B--2---:R-:W-:Y:S01]  /*5670*/  IMAD.MOV.U32 R61, RZ, RZ, R53 ;  /* 0x000000ffff3d7224 */ /* 0x004fe200078e0035 */
[----:B------:R-:W-:Y:S01]  /*5680*/  SHF.R.U64 R36, R36, 0x10, R37 ;  /* 0x0000001024247819 */ /* 0x000fe20000001225 */
[----:B-1----:R-:W-:Y:S01]  /*5690*/  IMAD.MOV.U32 R53, RZ, RZ, R41 ;  /* 0x000000ffff357224 */ /* 0x002fe200078e0029 */
[----:B------:R-:W-:Y:S01]  /*56a0*/  SHF.R.U64 R50, R50, 0x10, R51 ;  /* 0x0000001032327819 */ /* 0x000fe20000001233 */
[--C-:B------:R-:W-:Y:S01]  /*56b0*/  HADD2.F32 R62, -RZ, R126.reuse.H1_H1 ;  /* 0x3000007eff3e7230 */ /* 0x100fe20000004100 */
[----:B------:R-:W-:Y:S01]  /*56c0*/  SHF.R.U64 R38, R38, 0x10, R39 ;  /* 0x0000001026267819 */ /* 0x000fe20000001227 */
[----:B------:R-:W-:Y:S02]  /*56d0*/  HADD2.F32 R59, -RZ, R61.H0_H0 ;  /* 0x2000003dff3b7230 */ /* 0x000fe40000004100 */
[----:B------:R-:W-:Y:S02]  /*56e0*/  HADD2.F32 R60, -RZ, R53.H0_H0 ;  /* 0x20000035ff3c7230 */ /* 0x000fe40000004100 */
[----:B------:R-:W-:-:S02]  /*56f0*/  HADD2.F32 R41, -RZ, R126.H0_H0 ;  /* 0x2000007eff297230 */ /* 0x000fc40000004100 */
[CC--:B------:R-:W-:Y:S01]  /*5700*/  FMUL.FTZ R63, R59.reuse, R62.reuse ;  /* 0x0000003e3b3f7220 */ /* 0x0c0fe20000410000 */
[----:B------:R-:W-:Y:S02]  /*5710*/  HADD2.F32 R53, -RZ, R53.H1_H1 ;  /* 0x30000035ff357230 */ /* 0x000fe40000004100 */
[C---:B------:R-:W-:Y:S01]  /*5720*/  FMUL.FTZ R62, R60.reuse, R62 ;  /* 0x0000003e3c3e7220 */ /* 0x040fe20000410000 */
[----:B------:R-:W-:Y:S02]  /*5730*/  HADD2.F32 R36, -RZ, R36.H0_H0 ;  /* 0x20000024ff247230 */ /* 0x000fe40000004100 */
[-C--:B------:R-:W-:Y:S01]  /*5740*/  FFMA.FTZ R60, R60, R41.reuse, -R63 ;  /* 0x000000293c3c7223 */ /* 0x080fe2000001083f */
[----:B------:R-:W-:Y:S02]  /*5750*/  HADD2.F32 R115, -RZ, R124.H1_H1 ;  /* 0x3000007cff737230 */ /* 0x000fe40000004100 */
[----:B------:R-:W-:Y:S01]  /*5760*/  FFMA.FTZ R59, R59, R41, R62 ;  /* 0x000000293b3b7223 */ /* 0x000fe2000001003e */
[----:B------:R-:W-:Y:S01]  /*5770*/  SHF.R.U32.HI R62, RZ, 0x10, R49 ;  /* 0x00000010ff3e7819 */ /* 0x000fe20000011631 */
[----:B------:R-:W-:Y:S01]  /*5780*/  HADD2.F32 R41, -RZ, R61.H1_H1 ;  /* 0x3000003dff297230 */ /* 0x000fe20000004100 */
[----:B------:R-:W-:Y:S01]  /*5790*/  SHF.R.U32.HI R61, RZ, 0x10, R37 ;  /* 0x00000010ff3d7819 */ /* 0x000fe20000011625 */
[----:B------:R-:W-:-:S02]  /*57a0*/  HADD2.F32 R50, -RZ, R50.H0_H0 ;  /* 0x20000032ff327230 */ /* 0x000fc40000004100 */
[----:B------:R-:W-:Y:S02]  /*57b0*/  HADD2.F32 R62, -RZ, R62.H0_H0 ;  /* 0x2000003eff3e7230 */ /* 0x000fe40000004100 */
[----:B------:R-:W-:Y:S02]  /*57c0*/  HADD2.F32 R61, -RZ, R61.H0_H0 ;  /* 0x2000003dff3d7230 */ /* 0x000fe40000004100 */
[----:B------:R-:W-:Y:S02]  /*57d0*/  HADD2.F32 R38, -RZ, R38.H0_H0 ;  /* 0x20000026ff267230 */ /* 0x000fe40000004100 */
[-C--:B------:R-:W-:Y:S01]  /*57e0*/  FMUL.FTZ R63, R41, R62.reuse ;  /* 0x0000003e293f7220 */ /* 0x080fe20000410000 */
[----:B------:R-:W-:-:S03]  /*57f0*/  FMUL.FTZ R62, R53, R62 ;  /* 0x0000003e353e7220 */ /* 0x000fc60000410000 */
[-C--:B------:R-:W-:Y:S01]  /*5800*/  FFMA.FTZ R53, R53, R61.reuse, -R63 ;  /* 0x0000003d35357223 */ /* 0x080fe2000001083f */
[----:B------:R-:W-:Y:S01]  /*5810*/  FFMA.FTZ R41, R41, R61, R62 ;  /* 0x0000003d29297223 */ /* 0x000fe2000001003e */
[----:B------:R-:W-:Y:S01]  /*5820*/  SHF.R.U64 R61, R48, 0x10, R49 ;  /* 0x00000010303d7819 */ /* 0x000fe20000001231 */
[----:B------:R-:W-:Y:S02]  /*5830*/  IMAD.MOV.U32 R48, RZ, RZ, R55 ;  /* 0x000000ffff307224 */ /* 0x000fe400078e0037 */
[----:B------:R-:W-:Y:S01]  /*5840*/  HADD2.F32 R63, -RZ, R125.H1_H1 ;  /* 0x3000007dff3f7230 */ /* 0x000fe20000004100 */
[----:B------:R-:W-:Y:S01]  /*5850*/  F2FP.F16.F32.PACK_AB R53, R53, R60 ;  /* 0x0000003c3535723e */ /* 0x000fe200000000ff */
[----:B------:R-:W-:Y:S01]  /*5860*/  HADD2.F32 R49, -RZ, R43.H0_H0 ;  /* 0x2000002bff317230 */ /* 0x000fe20000004100 */
[----:B------:R-:W-:Y:S01]  /*5870*/  F2FP.F16.F32.PACK_AB R59, R41, R59 ;  /* 0x0000003b293b723e */ /* 0x000fe200000000ff */
[----:B------:R-:W-:Y:S02]  /*5880*/  HADD2.F32 R55, -RZ, R48.H0_H0 ;  /* 0x20000030ff377230 */ /* 0x000fe40000004100 */
[----:B------:R-:W-:-:S02]  /*5890*/  HADD2.F32 R62, -RZ, R125.H0_H0 ;  /* 0x2000007dff3e7230 */ /* 0x000fc40000004100 */
[----:B------:R-:W-:Y:S02]  /*58a0*/  HADD2.F32 R61, -RZ, R61.H0_H0 ;  /* 0x2000003dff3d7230 */ /* 0x000fe40000004100 */
[-C--:B------:R-:W-:Y:S01]  /*58b0*/  FMUL.FTZ R113, R55, R63.reuse ;  /* 0x0000003f37717220 */ /* 0x080fe20000410000 */
[C---:B------:R-:W-:Y:S01]  /*58c0*/  FMUL.FTZ R63, R49.reuse, R63 ;  /* 0x0000003f313f7220 */ /* 0x040fe20000410000 */
[----:B------:R-:W-:Y:S02]  /*58d0*/  IMAD.MOV.U32 R41, RZ, RZ, R53 ;  /* 0x000000ffff297224 */ /* 0x000fe400078e0035 */
[-C--:B------:R-:W-:Y:S01]  /*58e0*/  FFMA.FTZ R49, R49, R62.reuse, -R113 ;  /* 0x0000003e31317223 */ /* 0x080fe20000010871 */
[----:B------:R-:W-:Y:S01]  /*58f0*/  FFMA.FTZ R63, R55, R62, R63 ;  /* 0x0000003e373f7223 */ /* 0x000fe2000001003f */
[----:B------:R-:W-:Y:S01]  /*5900*/  SHF.R.U32.HI R62, RZ, 0x10, R51 ;  /* 0x00000010ff3e7819 */ /* 0x000fe20000011633 */
[----:B------:R-:W-:Y:S01]  /*5910*/  HADD2.F32 R55, -RZ, R48.H1_H1 ;  /* 0x30000030ff377230 */ /* 0x000fe20000004100 */
[----:B------:R-:W-:Y:S01]  /*5920*/  SHF.R.U32.HI R113, RZ, 0x10, R39 ;  /* 0x00000010ff717819 */ /* 0x000fe20000011627 */
[----:B------:R-:W-:-:S02]  /*5930*/  HADD2.F32 R51, -RZ, R123.H1_H1 ;  /* 0x3000007bff337230 */ /* 0x000fc40000004100 */
[----:B------:R-:W-:Y:S02]  /*5940*/  HADD2.F32 R48, -RZ, R62.H0_H0 ;  /* 0x2000003eff307230 */ /* 0x000fe40000004100 */
[----:B------:R-:W-:Y:S02]  /*5950*/  HADD2.F32 R62, -RZ, R43.H1_H1 ;  /* 0x3000002bff3e7230 */ /* 0x000fe40000004100 */
[----:B------:R-:W-:Y:S02]  /*5960*/  HADD2.F32 R43, -RZ, R113.H0_H0 ;  /* 0x20000071ff2b7230 */ /* 0x000fe40000004100 */
[-C--:B------:R-:W-:Y:S01]  /*5970*/  FMUL.FTZ R113, R55, R48.reuse ;  /* 0x0000003037717220 */ /* 0x080fe20000410000 */
[----:B------:R-:W-:Y:S02]  /*5980*/  HADD2.F32 R123, -RZ, R123.H0_H0 ;  /* 0x2000007bff7b7230 */ /* 0x000fe40000004100 */
[----:B------:R-:W-:Y:S01]  /*5990*/  FMUL.FTZ R114, R62, R48 ;  /* 0x000000303e727220 */ /* 0x000fe20000410000 */
[----:B------:R-:W-:-:S02]  /*59a0*/  HADD2.F32 R39, -RZ, R54.H1_H1 ;  /* 0x30000036ff277230 */ /* 0x000fc40000004100 */
[-C--:B------:R-:W-:Y:S01]  /*59b0*/  FFMA.FTZ R48, R62, R43.reuse, -R113 ;  /* 0x0000002b3e307223 */ /* 0x080fe20000010871 */
[----:B------:R-:W-:Y:S02]  /*59c0*/  HADD2.F32 R113, -RZ, R40.H0_H0 ;  /* 0x20000028ff717230 */ /* 0x000fe40000004100 */
[----:B------:R-:W-:Y:S01]  /*59d0*/  FFMA.FTZ R43, R55, R43, R114 ;  /* 0x0000002b372b7223 */ /* 0x000fe20000010072 */
[--C-:B------:R-:W-:Y:S02]  /*59e0*/  HADD2.F32 R55, -RZ, R52.reuse.H0_H0 ;  /* 0x20000034ff377230 */ /* 0x100fe40000004100 */
[----:B------:R-:W-:Y:S01]  /*59f0*/  HADD2.F32 R52, -RZ, R52.H1_H1 ;  /* 0x30000034ff347230 */ /* 0x000fe20000004100 */
[----:B------:R-:W-:Y:S01]  /*5a00*/  F2FP.F16.F32.PACK_AB R48, R48, R49 ;  /* 0x000000313030723e */ /* 0x000fe200000000ff */
[----:B------:R-:W-:Y:S02]  /*5a10*/  HADD2.F32 R40, -RZ, R40.H1_H1 ;  /* 0x30000028ff287230 */ /* 0x000fe40000004100 */
[----:B------:R-:W-:Y:S01]  /*5a20*/  FMUL.FTZ R114, R55, R115 ;  /* 0x0000007337727220 */ /* 0x000fe20000410000 */
[----:B------:R-:W-:-:S02]  /*5a30*/  HADD2.F32 R62, -RZ, R124.H0_H0 ;  /* 0x2000007cff3e7230 */ /* 0x000fc40000004100 */
[----:B------:R-:W-:Y:S01]  /*5a40*/  FMUL.FTZ R37, R52, R61 ;  /* 0x0000003d34257220 */ /* 0x000fe20000410000 */
[----:B------:R-:W-:Y:S01]  /*5a50*/  FMUL.FTZ R115, R113, R115 ;  /* 0x0000007371737220 */ /* 0x000fe20000410000 */
[C---:B------:R-:W-:Y:S01]  /*5a60*/  FMUL.FTZ R61, R40.reuse, R61 ;  /* 0x0000003d283d7220 */ /* 0x040fe20000410000 */
[----:B------:R-:W-:Y:S01]  /*5a70*/  F2FP.F16.F32.PACK_AB R63, R43, R63 ;  /* 0x0000003f2b3f723e */ /* 0x000fe200000000ff */
[-C--:B------:R-:W-:Y:S01]  /*5a80*/  FFMA.FTZ R37, R40, R36.reuse, -R37 ;  /* 0x0000002428257223 */ /* 0x080fe20000010825 */
[----:B------:R-:W-:Y:S02]  /*5a90*/  HADD2.F32 R40, -RZ, R42.H0_H0 ;  /* 0x2000002aff287230 */ /* 0x000fe40000004100 */
[----:B------:R-:W-:Y:S01]  /*5aa0*/  FFMA.FTZ R61, R52, R36, R61 ;  /* 0x00000024343d7223 */ /* 0x000fe2000001003d */
[----:B------:R-:W-:Y:S02]  /*5ab0*/  HADD2.F32 R36, -RZ, R54.H0_H0 ;  /* 0x20000036ff247230 */ /* 0x000fe40000004100 */
[----:B------:R-:W-:Y:S01]  /*5ac0*/  FFMA.FTZ R115, R55, R62, R115 ;  /* 0x0000003e37737223 */ /* 0x000fe20000010073 */
[----:B------:R-:W-:-:S02]  /*5ad0*/  HADD2.F32 R55, -RZ, R42.H1_H1 ;  /* 0x3000002aff377230 */ /* 0x000fc40000004100 */
[----:B------:R-:W-:Y:S01]  /*5ae0*/  FFMA.FTZ R114, R113, R62, -R114 ;  /* 0x0000003e71727223 */ /* 0x000fe20000010872 */
[----:B------:R-:W-:Y:S02]  /*5af0*/  IMAD.MOV.U32 R53, RZ, RZ, R59 ;  /* 0x000000ffff357224 */ /* 0x000fe400078e003b */
[-C--:B------:R-:W-:Y:S01]  /*5b00*/  FMUL.FTZ R52, R36, R51.reuse ;  /* 0x0000003324347220 */ /* 0x080fe20000410000 */
[C---:B------:R-:W-:Y:S01]  /*5b10*/  FMUL.FTZ R51, R40.reuse, R51 ;  /* 0x0000003328337220 */ /* 0x040fe20000410000 */
[----:B------:R-:W-:Y:S02]  /*5b20*/  IMAD.MOV.U32 R43, RZ, RZ, R48 ;  /* 0x000000ffff2b7224 */ /* 0x000fe400078e0030 */
[-C--:B------:R-:W-:Y:S01]  /*5b30*/  FFMA.FTZ R52, R40, R123.reuse, -R52 ;  /* 0x0000007b28347223 */ /* 0x080fe20000010834 */
[----:B------:R-:W-:Y:S01]  /*5b40*/  FFMA.FTZ R51, R36, R123, R51 ;  /* 0x0000007b24337223 */ /* 0x000fe20000010033 */
[-C--:B------:R-:W-:Y:S01]  /*5b50*/  FMUL.FTZ R36, R39, R50.reuse ;  /* 0x0000003227247220 */ /* 0x080fe20000410000 */
[----:B------:R-:W-:Y:S01]  /*5b60*/  FMUL.FTZ R50, R55, R50 ;  /* 0x0000003237327220 */ /* 0x000fe20000410000 */
[----:B------:R-:W-:-:S02]  /*5b70*/  F2FP.F16.F32.PACK_AB R40, R37, R114 ;  /* 0x000000722528723e */ /* 0x000fc400000000ff */
[-C--:B------:R-:W-:Y:S01]  /*5b80*/  FFMA.FTZ R55, R55, R38.reuse, -R36 ;  /* 0x0000002637377223 */ /* 0x080fe20000010824 */
[----:B------:R-:W-:Y:S01]  /*5b90*/  FFMA.FTZ R38, R39, R38, R50 ;  /* 0x0000002627267223 */ /* 0x000fe20000010032 */
[----:B------:R-:W-:-:S03]  /*5ba0*/  F2FP.F16.F32.PACK_AB R36, R61, R115 ;  /* 0x000000733d24723e */ /* 0x000fc600000000ff */
[----:B------:R-:W-:Y:S01]  /*5bb0*/  F2FP.F16.F32.PACK_AB R42, R55, R52 ;  /* 0x00000034372a723e */ /* 0x000fe200000000ff */
[----:B------:R-:W-:Y:S01]  /*5bc0*/  IMAD.MOV.U32 R55, RZ, RZ, R63 ;  /* 0x000000ffff377224 */ /* 0x000fe200078e003f */
[----:B------:R-:W-:Y:S01]  /*5bd0*/  F2FP.F16.F32.PACK_AB R54, R38, R51 ;  /* 0x000000332636723e */ /* 0x000fe200000000ff */
[----:B------:R-:W-:-:S07]  /*5be0*/  IMAD.MOV.U32 R52, RZ, RZ, R36 ;  /* 0x000000ffff347224 */ /* 0x000fce00078e0024 */
.L_x_359:
[----:B------:R-:W-:Y:S05]  /*5bf0*/  BSYNC B2 ;  /* 0x0000000000027941 */ /* 0x000fea0003800000 */
.L_x_358:
[----:B------:R-:W-:-:S13]  /*5c00*/  ISETP.GE.AND P4, PT, R58, R106, PT ;  /* 0x0000006a3a00720c */ /* 0x000fda0003f86270 */
[--C-:B------:R-:W-:Y:S02]  /*5c10*/  @!P4 SHF.R.S32.HI R36, RZ, 0x1f, R58.reuse ;  /* 0x0000001fff24c819 */ /* 0x100fe4000001143a */
[----:B------:R-:W-:-:S04]  /*5c20*/  @!P4 IADD3 R58, P5, P6, R24, R94, R58 ;  /* 0x0000005e183ac210 */ /* 0x000fc80007ebe03a */
[----:B------:R-:W-:Y:S02]  /*5c30*/  @!P4 IADD3.X R39, R0, R111, R36, P5, P6 ;  /* 0x0000006f0027c210 */ /* 0x000fe40002fec424 */
[----:B------:R-:W-:-:S04]  /*5c40*/  LEA R36, P5, R56, R92, 0x1 ;  /* 0x0000005c38247211 */ /* 0x000fc800078a08ff */
[----:B------:R-:W-:Y:S02]  /*5c50*/  LEA.HI.X R37, R56, R93, R57, 0x1, P5 ;  /* 0x0000005d38257211 */ /* 0x000fe400028f0c39 */
[----:B------:R-:W-:-:S03]  /*5c60*/  @!P4 LEA R38, P5, R58, R92, 0x1 ;  /* 0x0000005c3a26c211 */ /* 0x000fc600078a08ff */
[----:B-1----:R3:W-:Y:S01]  /*5c70*/  STG.E.128 desc[UR60][R36.64], R40 ;  /* 0x0000002824007986 */ /* 0x0027e2000c101d3c */
[----:B------:R-:W-:-:S05]  /*5c80*/  @!P4 LEA.HI.X R39, R58, R93, R39, 0x1, P5 ;  /* 0x0000005d3a27c211 */ /* 0x000fca00028f0c27 */
[----:B--2---:R3:W-:Y:S04]  /*5c90*/  @!P4 STG.E.128 desc[UR60][R38.64], R52 ;  /* 0x000000342600c986 */ /* 0x0047e8000c101d3c */
.L_x_357:
[----:B------:R-:W-:Y:S05]  /*5ca0*/  BSYNC B1 ;  /* 0x0000000000017941 */ /* 0x000fea0003800000 */
.L_x_356:
[----:B------:R-:W-:-:S13]  /*5cb0*/  ISETP.NE.AND P4, PT, R12, RZ, PT ;  /* 0x000000ff0c00720c */ /* 0x000fda0003f85270 */
[----:B------:R-:W-:Y:S05]  /*5cc0*/  @!P4 BRA `(.L_x_324) ;  /* 0x000000080098c947 */ /* 0x000fea0003800000 */
[----:B---3--:R-:W2:Y:S04]  /*5cd0*/  LDL R36, [R1+0x44] ;  /* 0x0000440001247983 */ /* 0x008ea80000100800 */
[----:B------:R-:W1:Y:S04]  /*5ce0*/  LDL R39, [R1+0x30] ;  /* 0x0000300001277983 */ /* 0x000e680000100800 */
[----:B------:R-:W3:Y:S04]  /*5cf0*/  LDL R38, [R1+0x38] ;  /* 0x0000380001267983 */ /* 0x000ee80000100800 */
[----:B------:R-:W4:Y:S04]  /*5d00*/  LDL R37, [R1+0x34] ;  /* 0x0000340001257983 */ /* 0x000f280000100800 */
[----:B------:R-:W5:Y:S01]  /*5d10*/  LDL R50, [R1+0x2c] ;  /* 0x00002c0001327983 */ /* 0x000f620000100800 */
[----:B------:R-:W-:Y:S01]  /*5d20*/  BSSY B1, `(.L_x_360) ;  /* 0x0000074000017945 */ /* 0x000fe20003800000 */
[----:B--2---:R-:W-:-:S02]  /*5d30*/  LOP3.LUT P6, RZ, R36, 0x1, RZ, 0xc0, !PT ;  /* 0x0000000124ff7812 */ /* 0x004fc400078cc0ff */
[----:B------:R-:W-:Y:S01]  /*5d40*/  IADD3 R36, P4, P5, R24, R94, R9 ;  /* 0x0000005e18247210 */ /* 0x000fe20007d9e009 */
[----:B-1----:R-:W-:Y:S02]  /*5d50*/  IMAD.MOV.U32 R40, RZ, RZ, R39 ;  /* 0x000000ffff287224 */ /* 0x002fe400078e0027 */
[----:B---3--:R-:W-:Y:S01]  /*5d60*/  IMAD.MOV.U32 R39, RZ, RZ, R38 ;  /* 0x000000ffff277224 */ /* 0x008fe200078e0026 */
[----:B------:R-:W-:Y:S01]  /*5d70*/  SEL R112, R104, R112, !P6 ;  /* 0x0000007068707207 */ /* 0x000fe20007000000 */
[----:B----4-:R-:W-:Y:S01]  /*5d80*/  IMAD.MOV.U32 R38, RZ, RZ, R37 ;  /* 0x000000ffff267224 */ /* 0x010fe200078e0025 */
[----:B------:R-:W-:Y:S02]  /*5d90*/  IADD3.X R37, R0, R111, R96, P4, P5 ;  /* 0x0000006f00257210 */ /* 0x000fe400027ea460 */
[----:B------:R-:W-:-:S04]  /*5da0*/  LEA R48, P4, R36, R92, 0x1 ;  /* 0x0000005c24307211 */ /* 0x000fc800078808ff */
[----:B------:R-:W-:Y:S02]  /*5db0*/  LEA.HI.X R49, R36, R93, R37, 0x1, P4 ;  /* 0x0000005d24317211 */ /* 0x000fe400020f0c25 */
[----:B------:R-:W-:-:S04]  /*5dc0*/  SHF.R.S32.HI R37, RZ, 0x1f, R112 ;  /* 0x0000001fff257819 */ /* 0x000fc80000011470 */
[----:B------:R-:W-:-:S04]  /*5dd0*/  LEA.HI R37, R37, R112, RZ, 0x4 ;  /* 0x0000007025257211 */ /* 0x000fc800078f20ff */
[----:B------:R-:W-:-:S04]  /*5de0*/  SHF.R.S32.HI R36, RZ, 0x4, R37 ;  /* 0x00000004ff247819 */ /* 0x000fc80000011425 */
[----:B------:R-:W-:-:S04]  /*5df0*/  LEA.HI.SX32 R36, R7, R36, 0x1d ;  /* 0x0000002407247211 */ /* 0x000fc800078feaff */
[----:B------:R-:W-:Y:S01]  /*5e00*/  SHF.R.S32.HI R37, RZ, 0x1f, R36 ;  /* 0x0000001fff257819 */ /* 0x000fe20000011424 */
[----:B------:R-:W-:-:S03]  /*5e10*/  IMAD.SHL.U32 R51, R36, 0x8, RZ ;  /* 0x0000000824337824 */ /* 0x000fc600078e00ff */
[----:B------:R-:W-:Y:S02]  /*5e20*/  LEA.HI R37, R37, R36, RZ, 0x2 ;  /* 0x0000002425257211 */ /* 0x000fe400078f10ff */
[----:B------:R-:W-:Y:S02]  /*5e30*/  LOP3.LUT R36, R40, 0x18, R51, 0xf8, !PT ;  /* 0x0000001828247812 */ /* 0x000fe400078ef833 */
[----:B------:R-:W-:Y:S02]  /*5e40*/  SHF.R.S32.HI R37, RZ, 0x2, R37 ;  /* 0x00000002ff257819 */ /* 0x000fe40000011425 */
[----:B------:R-:W-:-:S03]  /*5e50*/  LOP3.LUT R36, R36, R38, RZ, 0x3c, !PT ;  /* 0x0000002624247212 */ /* 0x000fc600078e3cff */
[----:B------:R-:W-:-:S04]  /*5e60*/  IMAD R37, R37, 0x1200, R39 ;  /* 0x0000120025257824 */ /* 0x000fc800078e0227 */
[----:B------:R-:W-:Y:S02]  /*5e70*/  IMAD.IADD R36, R37, 0x1, R36 ;  /* 0x0000000125247824 */ /* 0x000fe400078e0224 */
[C---:B------:R-:W-:Y:S02]  /*5e80*/  IMAD R37, R19.reuse, 0x3600, R99 ;  /* 0x0000360013257824 */ /* 0x040fe400078e0263 */
[----:B------:R-:W-:Y:S02]  /*5e90*/  IMAD R39, R19, 0x3600, R36 ;  /* 0x0000360013277824 */ /* 0x000fe400078e0224 */
[--C-:B------:R-:W-:Y:S02]  /*5ea0*/  IMAD R37, R37, 0x2, R18.reuse ;  /* 0x0000000225257824 */ /* 0x100fe400078e0212 */
[----:B------:R-:W-:-:S04]  /*5eb0*/  IMAD R40, R39, 0x2, R18 ;  /* 0x0000000227287824 */ /* 0x000fc800078e0212 */
[----:B------:R-:W1:Y:S04]  /*5ec0*/  LDS.128 R36, [R37+0x16a00] ;  /* 0x016a000025247984 */ /* 0x000e680000000c00 */
[----:B------:R-:W2:Y:S01]  /*5ed0*/  LDS.128 R40, [R40+0x16a00] ;  /* 0x016a000028287984 */ /* 0x000ea20000000c00 */
[----:B-----5:R-:W-:-:S13]  /*5ee0*/  ISETP.GE.AND P4, PT, R50, R103, PT ;  /* 0x000000673200720c */ /* 0x020fda0003f86270 */
[----:B------:R-:W-:Y:S05]  /*5ef0*/  @P4 BRA `(.L_x_361) ;  /* 0x0000000400584947 */ /* 0x000fea0003800000 */
[--C-:B------:R-:W-:Y:S01]  /*5f00*/  SHF.R.U64 R32, R32, 0x10, R33.reuse ;  /* 0x0000001020207819 */ /* 0x100fe20000001221 */
[----:B------:R-:W-:Y:S01]  /*5f10*/  HADD2.F32 R55, -RZ, R122.H1_H1 ;  /* 0x3000007aff377230 */ /* 0x000fe20000004100 */
[----:B------:R-:W-:Y:S01]  /*5f20*/  SHF.R.U32.HI R50, RZ, 0x10, R33 ;  /* 0x00000010ff327819 */ /* 0x000fe20000011621 */
[----:B------:R-:W-:Y:S01]  /*5f30*/  HADD2.F32 R53, -RZ, R120.H1_H1 ;  /* 0x30000078ff357230 */ /* 0x000fe20000004100 */
[----:B------:R-:W-:Y:S01]  /*5f40*/  SHF.R.U64 R33, R44, 0x10, R45 ;  /* 0x000000102c217819 */ /* 0x000fe2000000122d */
[----:B------:R-:W-:Y:S01]  /*5f50*/  HADD2.F32 R122, -RZ, R122.H0_H0 ;  /* 0x2000007aff7a7230 */ /* 0x000fe20000004100 */
[--C-:B------:R-:W-:Y:S01]  /*5f60*/  SHF.R.U64 R34, R34, 0x10, R35.reuse ;  /* 0x0000001022227819 */ /* 0x100fe20000001223 */
[----:B------:R-:W-:Y:S01]  /*5f70*/  HADD2.F32 R54, -RZ, R50.H0_H0 ;  /* 0x20000032ff367230 */ /* 0x000fe20000004100 */
[----:B------:R-:W-:Y:S01]  /*5f80*/  SHF.R.U32.HI R44, RZ, 0x10, R35 ;  /* 0x00000010ff2c7819 */ /* 0x000fe20000011623 */
[----:B------:R-:W-:Y:S01]  /*5f90*/  HADD2.F32 R120, -RZ, R120.H0_H0 ;  /* 0x20000078ff787230 */ /* 0x000fe20000004100 */
[----:B------:R-:W-:-:S02]  /*5fa0*/  SHF.R.U64 R35, R46, 0x10, R47 ;  /* 0x000000102e237819 */ /* 0x000fc4000000122f */
[----:B------:R-:W-:Y:S01]  /*5fb0*/  SHF.R.U32.HI R46, RZ, 0x10, R47 ;  /* 0x00000010ff2e7819 */ /* 0x000fe2000001162f */
[----:B--2---:R-:W-:Y:S01]  /*5fc0*/  IMAD.MOV.U32 R47, RZ, RZ, R41 ;  /* 0x000000ffff2f7224 */ /* 0x004fe200078e0029 */
[----:B------:R-:W-:Y:S01]  /*5fd0*/  SHF.R.U32.HI R45, RZ, 0x10, R45 ;  /* 0x00000010ff2d7819 */ /* 0x000fe2000001162d */
[----:B-1----:R-:W-:Y:S02]  /*5fe0*/  IMAD.MOV.U32 R41, RZ, RZ, R39 ;  /* 0x000000ffff297224 */ /* 0x002fe400078e0027 */
[----:B------:R-:W-:Y:S02]  /*5ff0*/  HADD2.F32 R39, -RZ, R37.H0_H0 ;  /* 0x20000025ff277230 */ /* 0x000fe40000004100 */
[--C-:B------:R-:W-:Y:S02]  /*6000*/  HADD2.F32 R52, -RZ, R47.reuse.H0_H0 ;  /* 0x2000002fff347230 */ /* 0x100fe40000004100 */
[----:B------:R-:W-:Y:S02]  /*6010*/  HADD2.F32 R47, -RZ, R47.H1_H1 ;  /* 0x3000002fff2f7230 */ /* 0x000fe40000004100 */
[----:B------:R-:W-:-:S02]  /*6020*/  HADD2.F32 R56, -RZ, R45.H0_H0 ;  /* 0x2000002dff387230 */ /* 0x000fc40000004100 */
[CC--:B------:R-:W-:Y:S01]  /*6030*/  FMUL.FTZ R50, R52.reuse, R55.reuse ;  /* 0x0000003734327220 */ /* 0x0c0fe20000410000 */
[----:B------:R-:W-:Y:S02]  /*6040*/  HADD2.F32 R45, -RZ, R37.H1_H1 ;  /* 0x30000025ff2d7230 */ /* 0x000fe40000004100 */
[----:B------:R-:W-:Y:S01]  /*6050*/  FMUL.FTZ R37, R39, R55 ;  /* 0x0000003727257220 */ /* 0x000fe20000410000 */
[-C--:B------:R-:W-:Y:S01]  /*6060*/  FMUL.FTZ R58, R47, R56.reuse ;  /* 0x000000382f3a7220 */ /* 0x080fe20000410000 */
[-C--:B------:R-:W-:Y:S01]  /*6070*/  FFMA.FTZ R39, R39, R53.reuse, -R50 ;  /* 0x0000003527277223 */ /* 0x080fe20000010832 */
[C---:B------:R-:W-:Y:S01]  /*6080*/  FMUL.FTZ R56, R45.reuse, R56 ;  /* 0x000000382d387220 */ /* 0x040fe20000410000 */
[----:B------:R-:W-:Y:S01]  /*6090*/  FFMA.FTZ R37, R52, R53, R37 ;  /* 0x0000003534257223 */ /* 0x000fe20000010025 */
[-C--:B------:R-:W-:Y:S01]  /*60a0*/  FFMA.FTZ R50, R45, R54.reuse, -R58 ;  /* 0x000000362d327223 */ /* 0x080fe2000001083a */
[----:B------:R-:W-:Y:S02]  /*60b0*/  HADD2.F32 R53, -RZ, R43.H1_H1 ;  /* 0x3000002bff357230 */ /* 0x000fe40000004100 */
[----:B------:R-:W-:Y:S01]  /*60c0*/  FFMA.FTZ R52, R47, R54, R56 ;  /* 0x000000362f347223 */ /* 0x000fe20000010038 */
[----:B------:R-:W-:-:S02]  /*60d0*/  HADD2.F32 R56, -RZ, R121.H1_H1 ;  /* 0x30000079ff387230 */ /* 0x000fc40000004100 */
[----:B------:R-:W-:Y:S01]  /*60e0*/  HADD2.F32 R47, -RZ, R43.H0_H0 ;  /* 0x2000002bff2f7230 */ /* 0x000fe20000004100 */
[----:B------:R-:W-:Y:S01]  /*60f0*/  F2FP.F16.F32.PACK_AB R39, R50, R39 ;  /* 0x000000273227723e */ /* 0x000fe200000000ff */
[----:B------:R-:W-:Y:S02]  /*6100*/  HADD2.F32 R58, -RZ, R46.H0_H0 ;  /* 0x2000002eff3a7230 */ /* 0x000fe40000004100 */
[----:B------:R-:W-:Y:S02]  /*6110*/  HADD2.F32 R45, -RZ, R41.H1_H1 ;  /* 0x30000029ff2d7230 */ /* 0x000fe40000004100 */
[----:B------:R-:W-:Y:S02]  /*6120*/  HADD2.F32 R54, -RZ, R119.H1_H1 ;  /* 0x30000077ff367230 */ /* 0x000fe40000004100 */
[-C--:B------:R-:W-:Y:S01]  /*6130*/  FMUL.FTZ R60, R53, R58.reuse ;  /* 0x0000003a353c7220 */ /* 0x080fe20000410000 */
[----:B------:R-:W-:Y:S02]  /*6140*/  HADD2.F32 R43, -RZ, R41.H0_H0 ;  /* 0x20000029ff2b7230 */ /* 0x000fe40000004100 */
[----:B------:R-:W-:Y:S01]  /*6150*/  FMUL.FTZ R58, R45, R58 ;  /* 0x0000003a2d3a7220 */ /* 0x000fe20000410000 */
[----:B------:R-:W-:-:S02]  /*6160*/  HADD2.F32 R46, -RZ, R44.H0_H0 ;  /* 0x2000002cff2e7230 */ /* 0x000fc40000004100 */
[-C--:B------:R-:W-:Y:S01]  /*6170*/  FMUL.FTZ R44, R47, R56.reuse ;  /* 0x000000382f2c7220 */ /* 0x080fe20000410000 */
[----:B------:R-:W-:Y:S02]  /*6180*/  HADD2.F32 R121, -RZ, R121.H0_H0 ;  /* 0x20000079ff797230 */ /* 0x000fe40000004100 */
[C---:B------:R-:W-:Y:S01]  /*6190*/  FMUL.FTZ R56, R43.reuse, R56 ;  /* 0x000000382b387220 */ /* 0x040fe20000410000 */
[----:B------:R-:W-:Y:S02]  /*61a0*/  HADD2.F32 R119, -RZ, R119.H0_H0 ;  /* 0x20000077ff777230 */ /* 0x000fe40000004100 */
[----:B------:R-:W-:Y:S01]  /*61b0*/  FFMA.FTZ R41, R43, R54, -R44 ;  /* 0x000000362b297223 */ /* 0x000fe2000001082c */
[-C--:B------:R-:W-:Y:S01]  /*61c0*/  FFMA.FTZ R44, R45, R46.reuse, -R60 ;  /* 0x0000002e2d2c7223 */ /* 0x080fe2000001083c */
[----:B------:R-:W-:Y:S01]  /*61d0*/  FFMA.FTZ R46, R53, R46, R58 ;  /* 0x0000002e352e7223 */ /* 0x000fe2000001003a */
[----:B------:R-:W-:Y:S02]  /*61e0*/  HADD2.F32 R53, -RZ, R33.H0_H0 ;  /* 0x20000021ff357230 */ /* 0x000fe40000004100 */
[----:B------:R-:W-:Y:S01]  /*61f0*/  FFMA.FTZ R43, R47, R54, R56 ;  /* 0x000000362f2b7223 */ /* 0x000fe20000010038 */
[----:B------:R-:W-:Y:S01]  /*6200*/  HADD2.F32 R45, -RZ, R40.H0_H0 ;  /* 0x20000028ff2d7230 */ /* 0x000fe20000004100 */
[----:B------:R-:W-:Y:S01]  /*6210*/  F2FP.F16.F32.PACK_AB R44, R44, R41 ;  /* 0x000000292c2c723e */ /* 0x000fe200000000ff */
[----:B------:R-:W-:Y:S01]  /*6220*/  HADD2.F32 R33, -RZ, R36.H0_H0 ;  /* 0x20000024ff217230 */ /* 0x000fe20000004100 */
[----:B------:R-:W-:Y:S01]  /*6230*/  F2FP.F16.F32.PACK_AB R41, R52, R37 ;  /* 0x000000253429723e */ /* 0x000fe200000000ff */
[----:B------:R-:W-:Y:S01]  /*6240*/  HADD2.F32 R40, -RZ, R40.H1_H1 ;  /* 0x30000028ff287230 */ /* 0x000fe20000004100 */
[----:B------:R-:W-:Y:S01]  /*6250*/  F2FP.F16.F32.PACK_AB R43, R46, R43 ;  /* 0x0000002b2e2b723e */ /* 0x000fe200000000ff */
[----:B------:R-:W-:-:S02]  /*6260*/  HADD2.F32 R36, -RZ, R36.H1_H1 ;  /* 0x30000024ff247230 */ /* 0x000fc40000004100 */
[----:B------:R-:W-:Y:S02]  /*6270*/  HADD2.F32 R47, -RZ, R32.H0_H0 ;  /* 0x20000020ff2f7230 */ /* 0x000fe40000004100 */
[-C--:B------:R-:W-:Y:S01]  /*6280*/  FMUL.FTZ R32, R45, R122.reuse ;  /* 0x0000007a2d207220 */ /* 0x080fe20000410000 */
[C---:B------:R-:W-:Y:S01]  /*6290*/  FMUL.FTZ R122, R33.reuse, R122 ;  /* 0x0000007a217a7220 */ /* 0x040fe20000410000 */
[-C--:B------:R-:W-:Y:S01]  /*62a0*/  FMUL.FTZ R55, R40, R53.reuse ;  /* 0x0000003528377220 */ /* 0x080fe20000410000 */
[C---:B------:R-:W-:Y:S01]  /*62b0*/  FMUL.FTZ R53, R36.reuse, R53 ;  /* 0x0000003524357220 */ /* 0x040fe20000410000 */
[-C--:B------:R-:W-:Y:S01]  /*62c0*/  FFMA.FTZ R32, R33, R120.reuse, -R32 ;  /* 0x0000007821207223 */ /* 0x080fe20000010820 */
[----:B------:R-:W-:Y:S01]  /*62d0*/  FFMA.FTZ R33, R45, R120, R122 ;  /* 0x000000782d217223 */ /* 0x000fe2000001007a */
[-C--:B------:R-:W-:Y:S01]  /*62e0*/  FFMA.FTZ R45, R36, R47.reuse, -R55 ;  /* 0x0000002f242d7223 */ /* 0x080fe20000010837 */
[----:B------:R-:W-:Y:S01]  /*62f0*/  FFMA.FTZ R36, R40, R47, R53 ;  /* 0x0000002f28247223 */ /* 0x000fe20000010035 */
[----:B------:R-:W-:-:S02]  /*6300*/  HADD2.F32 R40, -RZ, R42.H0_H0 ;  /* 0x2000002aff287230 */ /* 0x000fc40000004100 */
[----:B------:R-:W-:Y:S02]  /*6310*/  HADD2.F32 R53, -RZ, R35.H0_H0 ;  /* 0x20000023ff357230 */ /* 0x000fe40000004100 */
[----:B------:R-:W-:Y:S02]  /*6320*/  HADD2.F32 R42, -RZ, R42.H1_H1 ;  /* 0x3000002aff2a7230 */ /* 0x000fe40000004100 */
[--C-:B------:R-:W-:Y:S02]  /*6330*/  HADD2.F32 R35, -RZ, R38.reuse.H0_H0 ;  /* 0x20000026ff237230 */ /* 0x100fe40000004100 */
[----:B------:R-:W-:Y:S02]  /*6340*/  HADD2.F32 R38, -RZ, R38.H1_H1 ;  /* 0x30000026ff267230 */ /* 0x000fe40000004100 */
[----:B------:R-:W-:Y:S01]  /*6350*/  FMUL.FTZ R55, R42, R53 ;  /* 0x000000352a377220 */ /* 0x000fe20000410000 */
[----:B------:R-:W-:Y:S02]  /*6360*/  HADD2.F32 R47, -RZ, R34.H0_H0 ;  /* 0x20000022ff2f7230 */ /* 0x000fe40000004100 */
[-C--:B------:R-:W-:Y:S01]  /*6370*/  FMUL.FTZ R34, R40, R121.reuse ;  /* 0x0000007928227220 */ /* 0x080fe20000410000 */
[----:B------:R-:W-:Y:S01]  /*6380*/  FMUL.FTZ R121, R35, R121 ;  /* 0x0000007923797220 */ /* 0x000fe20000410000 */
[----:B------:R-:W-:Y:S01]  /*6390*/  FMUL.FTZ R53, R38, R53 ;  /* 0x0000003526357220 */ /* 0x000fe20000410000 */
[----:B------:R-:W-:-:S02]  /*63a0*/  IMAD.MOV.U32 R37, RZ, RZ, R39 ;  /* 0x000000ffff257224 */ /* 0x000fc400078e0027 */
[----:B------:R-:W-:Y:S01]  /*63b0*/  FFMA.FTZ R34, R35, R119, -R34 ;  /* 0x0000007723227223 */ /* 0x000fe20000010822 */
[----:B------:R-:W-:Y:S01]  /*63c0*/  FFMA.FTZ R55, R38, R47, -R55 ;  /* 0x0000002f26377223 */ /* 0x000fe20000010837 */
[----:B------:R-:W-:Y:S01]  /*63d0*/  FFMA.FTZ R121, R40, R119, R121 ;  /* 0x0000007728797223 */ /* 0x000fe20000010079 */
[----:B------:R-:W-:Y:S01]  /*63e0*/  FFMA.FTZ R42, R42, R47, R53 ;  /* 0x0000002f2a2a7223 */ /* 0x000fe20000010035 */
[----:B------:R-:W-:Y:S01]  /*63f0*/  F2FP.F16.F32.PACK_AB R38, R45, R32 ;  /* 0x000000202d26723e */ /* 0x000fe200000000ff */
[----:B------:R-:W-:Y:S01]  /*6400*/  IMAD.MOV.U32 R39, RZ, RZ, R44 ;  /* 0x000000ffff277224 */ /* 0x000fe200078e002c */
[----:B------:R-:W-:Y:S02]  /*6410*/  F2FP.F16.F32.PACK_AB R55, R55, R34 ;  /* 0x000000223737723e */ /* 0x000fe400000000ff */
[----:B------:R-:W-:Y:S02]  /*6420*/  F2FP.F16.F32.PACK_AB R40, R36, R33 ;  /* 0x000000212428723e */ /* 0x000fe400000000ff */
[----:B------:R-:W-:Y:S01]  /*6430*/  MOV R36, R38 ;  /* 0x0000002600247202 */ /* 0x000fe20000000f00 */
[----:B------:R-:W-:Y:S01]  /*6440*/  IMAD.MOV.U32 R38, RZ, RZ, R55 ;  /* 0x000000ffff267224 */ /* 0x000fe200078e0037 */
[----:B------:R-:W-:-:S07]  /*6450*/  F2FP.F16.F32.PACK_AB R42, R42, R121 ;  /* 0x000000792a2a723e */ /* 0x000fce00000000ff */
.L_x_361:
[----:B------:R-:W-:Y:S05]  /*6460*/  BSYNC B1 ;  /* 0x0000000000017941 */ /* 0x000fea0003800000 */
.L_x_360:
[----:B-1----:R4:W-:Y:S01]  /*6470*/  STG.E.128 desc[UR60][R48.64], R36 ;  /* 0x0000002430007986 */ /* 0x0029e2000c101d3c */
[----:B------:R-:W-:-:S13]  /*6480*/  ISETP.GE.AND P4, PT, R51, R106, PT ;  /* 0x0000006a3300720c */ /* 0x000fda0003f86270 */
[----:B------:R-:W-:Y:S05]  /*6490*/  @P4 BRA `(.L_x_324) ;  /* 0x0000000000a44947 */ /* 0x000fea0003800000 */
[--C-:B------:R-:W-:Y:S02]  /*64a0*/  SHF.R.S32.HI R32, RZ, 0x1f, R51.reuse ;  /* 0x0000001fff207819 */ /* 0x100fe40000011433 */
[----:B------:R-:W-:-:S04]  /*64b0*/  IADD3 R51, P4, P5, R24, R94, R51 ;  /* 0x0000005e18337210 */ /* 0x000fc80007d9e033 */
[----:B------:R-:W-:Y:S02]  /*64c0*/  IADD3.X R32, R0, R111, R32, P4, P5 ;  /* 0x0000006f00207210 */ /* 0x000fe400027ea420 */
[----:B------:R-:W-:-:S04]  /*64d0*/  LEA R92, P4, R51, R92, 0x1 ;  /* 0x0000005c335c7211 */ /* 0x000fc800078808ff */
[----:B------:R-:W-:-:S05]  /*64e0*/  LEA.HI.X R93, R51, R93, R32, 0x1, P4 ;  /* 0x0000005d335d7211 */ /* 0x000fca00020f0c20 */
[----:B--2---:R1:W-:Y:S01]  /*64f0*/  STG.E.128 desc[UR60][R92.64], R40 ;  /* 0x000000285c007986 */ /* 0x0043e2000c101d3c */
[----:B------:R-:W-:Y:S05]  /*6500*/  BRA `(.L_x_324) ;  /* 0x0000000000887947 */ /* 0x000fea0003800000 */
.L_x_317:
[----:B------:R-:W2:Y:S02]  /*6510*/  LDL R32, [R1+0x40] ;  /* 0x0000400001207983 */ /* 0x000ea40000100800 */
[----:B--2---:R-:W-:-:S13]  /*6520*/  R2UR UR4, R32 ;  /* 0x00000000200472ca */ /* 0x004fda00000e0000 */
[----:B------:R-:W-:-:S06]  /*6530*/  UISETP.NE.AND UP0, UPT, UR4, 0x3, UPT ;  /* 0x000000030400788c */ /* 0x000fcc000bf05270 */
[----:B------:R-:W-:-:S13]  /*6540*/  PLOP3.LUT P3, PT, PT, PT, UP0, 0x80, 0x0 ;  /* 0x000000000000781c */ /* 0x000fda0003f6f008 */
[----:B------:R-:W-:Y:S05]  /*6550*/  @!P3 BRA `(.L_x_362) ;  /* 0x000000000004b947 */ /* 0x000fea0003800000 */
[----:B------:R-:W-:Y:S01]  /*6560*/  BPT.TRAP 0x1 ;  /* 0x000000040000795c */ /* 0x000fe20000300000 */
.L_x_362:
[----:B------:R-:W-:Y:S01]  /*6570*/  IMAD R20, R19, 0x8, R18 ;  /* 0x0000000813147824 */ /* 0x000fe200078e0212 */
[----:B------:R-:W-:Y:S01]  /*6580*/  SHF.L.U32 R87, R149, 0x1f, RZ ;  /* 0x0000001f95577819 */ /* 0x000fe200000006ff */
[----:B------:R-:W-:Y:S01]  /*6590*/  IMAD R86, R22, -0x90, R2 ;  /* 0xffffff7016567824 */ /* 0x000fe200078e0202 */
[----:B------:R-:W-:Y:S02]  /*65a0*/  BSSY B1, `(.L_x_363) ;  /* 0x0000004000017945 */ /* 0x000fe40003800000 */
[----:B------:R-:W0:Y:S02]  /*65b0*/  SYNCS.PHASECHK.TRANS64.TRYWAIT P4, [R20+URZ+0x31c90], R87 ;  /* 0x031c9057140075a7 */ /* 0x000e24000808017f */
[----:B------:R-:W-:Y:S01]  /*65c0*/  VIMNMX R86, R86, 0x90, PT ;  /* 0x0000009056567848 */ /* 0x000fe20003fe0100 */
[----:B0-----:R-:W-:Y:S06]  /*65d0*/  @!P4 BRA `(.L_x_364) ;  /* 0x000001480010c947 */ /* 0x001fec0003800000 */
.L_x_552:
[----:B------:R-:W-:Y:S05]  /*65e0*/  BSYNC B1 ;  /* 0x0000000000017941 */ /* 0x000fea0003800000 */
.L_x_363:
[----:B------:R-:W-:-:S13]  /*65f0*/  ISETP.GE.AND P4, PT, R145, R86, PT ;  /* 0x000000569100720c */ /* 0x000fda0003f86270 */
[----:B------:R-:W-:Y:S05]  /*6600*/  @P4 BRA `(.L_x_324) ;  /* 0x0000000000484947 */ /* 0x000fea0003800000 */
[----:B------:R-:W-:-:S13]  /*6610*/  ISETP.NE.AND P4, PT, R10, RZ, PT ;  /* 0x000000ff0a00720c */ /* 0x000fda0003f85270 */
[----:B------:R-:W1:Y:S04]  /*6620*/  @P4 LDS.128 R32, [R79+0x16800] ;  /* 0x016800004f204984 */ /* 0x000e680000000c00 */
[----:B-1----:R-:W-:Y:S01]  /*6630*/  @P4 STG.E.128 desc[UR60][R36.64], R32 ;  /* 0x0000002024004986 */ /* 0x002fe2000c101d3c */
        /* <DEDUP_REMOVED lines=14> */
[----:B-1----:R1:W-:Y:S02]  /*6720*/  @P4 STG.E.128 desc[UR60][R36.64+0xa0], R32 ;  /* 0x0000a02024004986 */ /* 0x0023e4000c101d3c */
.L_x_324:
[----:B------:R-:W-:Y:S05]  /*6730*/  BSYNC B0 ;  /* 0x0000000000007941 */ /* 0x000fea0003800000 */
.L_x_316:
[----:B-1234-:R-:W1:Y:S01]  /*6740*/  S2R R32, SR_TID.X ;  /* 0x0000000000207919 */ /* 0x01ee620000002100 */
[----:B------:R-:W-:Y:S01]  /*6750*/  @!PT LDS RZ, [RZ] ;  /* 0x00000000fffff984 */ /* 0x000fe20000000800 */
[----:B------:R-:W-:Y:S01]  /*6760*/  @!PT LDS RZ, [RZ] ;  /* 0x00000000fffff984 */ /* 0x000fe20000000800 */
[----:B------:R-:W-:Y:S01]  /*6770*/  @!PT LDS RZ, [RZ] ;  /* 0x00000000fffff984 */ /* 0x000fe20000000800 */
[----:B------:R-:W-:Y:S01]  /*6780*/  @!PT LDS RZ, [RZ] ;  /* 0x00000000fffff984 */ /* 0x000fe20000000800 */
[----:B------:R2:W-:Y:S06]  /*6790*/  MEMBAR.ALL.CTA ;  /* 0x0000000000007992 */ /* 0x0005ec0000008000 */
[----:B--2---:R-:W2:Y:S01]  /*67a0*/  FENCE.VIEW.ASYNC.S ;  /* 0x00000000000073c6 */ /* 0x004ea20000000000 */
[----:B------:R-:W-:Y:S05]  /*67b0*/  WARPSYNC.ALL ;  /* 0x0000000000007948 */ /* 0x000fea0003800000 */
[----:B------:R-:W-:Y:S01]  /*67c0*/  BSSY B0, `(.L_x_365) ;  /* 0x0000009000007945 */ /* 0x000fe20003800000 */
[----:B-1----:R-:W-:Y:S01]  /*67d0*/  LOP3.LUT R32, R32, 0x7f, RZ, 0xc0, !PT ;  /* 0x0000007f20207812 */ /* 0x002fe200078ec0ff */
[----:B--2---:R1:W-:Y:S03]  /*67e0*/  BAR.SYNC.DEFER_BLOCKING R109, 0x80 ;  /* 0x0002006d0000751d */ /* 0x0043e60000010000 */
[----:B------:R-:W-:-:S13]  /*67f0*/  ISETP.NE.AND P4, PT, R32, RZ, PT ;  /* 0x000000ff2000720c */ /* 0x000fda0003f85270 */
[----:B------:R-:W-:-:S05]  /*6800*/  @!P4 VIADD R32, R20, 0x31ca0 ;  /* 0x00031ca01420c836 */ /* 0x000fca0000000000 */
[----:B------:R-:W-:-:S04]  /*6810*/  @!P4 PRMT R32, RZ, 0x654, R32 ;  /* 0x00000654ff20c816 */ /* 0x000fc80000000020 */
[----:B------:R1:W-:Y:S01]  /*6820*/  @!P4 SYNCS.ARRIVE.TRANS64.RED.A1T0 RZ, [R32+URZ], RZ ;  /* 0x000000ff20ffc9a7 */ /* 0x0003e2000810043f */
[----:B------:R-:W-:Y:S05]  /*6830*/  @!P3 BRA `(.L_x_366) ;  /* 0x000000000004b947 */ /* 0x000fea0003800000 */
[----:B------:R-:W-:Y:S01]  /*6840*/  BPT.TRAP 0x1 ;  /* 0x000000040000795c */ /* 0x000fe20000300000 */
.L_x_366:
[----:B------:R-:W-:Y:S05]  /*6850*/  BSYNC B0 ;  /* 0x0000000000007941 */ /* 0x000fea0003800000 */
.L_x_365:
[----:B------:R-:W2:Y:S01]  /*6860*/  SYNCS.PHASECHK.TRANS64.TRYWAIT P3, [R20+URZ+0x31cb0], R87 ;  /* 0x031cb057140075a7 */ /* 0x000ea2000806017f */
[----:B------:R-:W-:Y:S04]  /*6870*/  BSSY B0, `(.L_x_367) ;  /* 0x0000002000007945 */ /* 0x000fe80003800000 */
[----:B--2---:R-:W-:Y:S05]  /*6880*/  @!P3 BRA `(.L_x_368) ;  /* 0x000001440078b947 */ /* 0x004fea0003800000 */
.L_x_553:
[----:B------:R-:W-:Y:S05]  /*6890*/  BSYNC B0 ;  /* 0x0000000000007941 */ /* 0x000fea0003800000 */
.L_x_367:
[----:B------:R-:W-:Y:S01]  /*68a0*/  ISETP.GE.AND P3, PT, R145, R86, PT ;  /* 0x000000569100720c */ /* 0x000fe20003f66270 */
[----:B------:R-:W-:-:S12]  /*68b0*/  BSSY B0, `(.L_x_369) ;  /* 0x0000022000007945 */ /* 0x000fd80003800000 */
[----:B------:R-:W-:Y:S05]  /*68c0*/  @P3 BRA `(.L_x_370) ;  /* 0x0000000000803947 */ /* 0x000fea0003800000 */
[----:B------:R-:W3:Y:S04]  /*68d0*/  LDL R39, [R1+0x2c] ;  /* 0x00002c0001277983 */ /* 0x000ee80000100800 */
[----:B------:R-:W4:Y:S01]  /*68e0*/  LDL R38, [R1+0x28] ;  /* 0x0000280001267983 */ /* 0x000f220000100800 */
[----:B------:R-:W-:Y:S01]  /*68f0*/  IMAD.WIDE R34, R22, 0x90, R74 ;  /* 0x0000009016227825 */ /* 0x000fe200078e024a */
[----:B------:R-:W-:-:S03]  /*6900*/  ULDC.64 UR4, c[0x0][0x318] ;  /* 0x0000c60000047ab9 */ /* 0x000fc60000000a00 */
[----:B------:R-:W-:Y:S02]  /*6910*/  IMAD R35, R35, UR4, RZ ;  /* 0x0000000423237c24 */ /* 0x000fe4000f8e02ff */
[----:B-1----:R-:W-:Y:S02]  /*6920*/  IMAD.MOV.U32 R32, RZ, RZ, R26 ;  /* 0x000000ffff207224 */ /* 0x002fe400078e001a */
[----:B------:R-:W-:Y:S02]  /*6930*/  IMAD.MOV.U32 R33, RZ, RZ, R84 ;  /* 0x000000ffff217224 */ /* 0x000fe400078e0054 */
[C---:B------:R-:W-:Y:S02]  /*6940*/  IMAD R35, R34.reuse, UR5, R35 ;  /* 0x0000000522237c24 */ /* 0x040fe4000f8e0223 */
[----:B------:R-:W-:Y:S01]  /*6950*/  IMAD.WIDE.U32 R32, R34, UR4, R32 ;  /* 0x0000000422207c25 */ /* 0x000fe2000f8e0020 */
[----:B------:R-:W-:-:S03]  /*6960*/  ULDC.64 UR4, c[0x0][0x308] ;  /* 0x0000c20000047ab9 */ /* 0x000fc60000000a00 */
[----:B------:R-:W-:Y:S01]  /*6970*/  IMAD.IADD R33, R33, 0x1, R35 ;  /* 0x0000000121217824 */ /* 0x000fe200078e0223 */
[----:B------:R-:W-:Y:S01]  /*6980*/  LEA R36, P3, R32, UR4, 0x1 ;  /* 0x0000000420247c11 */ /* 0x000fe2000f8608ff */
[----:B------:R-:W-:-:S03]  /*6990*/  ULDC UR4, c[0x0][0x2e4] ;  /* 0x0000b90000047ab9 */ /* 0x000fc60000000800 */
[----:B------:R-:W-:Y:S02]  /*69a0*/  LEA.HI.X R37, R32, UR5, R33, 0x1, P3 ;  /* 0x0000000520257c11 */ /* 0x000fe400098f0c21 */
[----:B------:R-:W-:-:S13]  /*69b0*/  ISETP.GE.AND P3, PT, R146, UR4, PT ;  /* 0x0000000492007c0c */ /* 0x000fda000bf66270 */
[----:B------:R-:W1:Y:S04]  /*69c0*/  @!P3 LDS.128 R32, [R79] ;  /* 0x000000004f20b984 */ /* 0x000e680000000c00 */
[----:B-1----:R-:W-:Y:S01]  /*69d0*/  @!P3 STG.E.128 desc[UR60][R36.64], R32 ;  /* 0x000000202400b986 */ /* 0x002fe2000c101d3c */
[----:B---3--:R-:W-:-:S13]  /*69e0*/  ISETP.GE.AND P3, PT, R39, UR4, PT ;  /* 0x0000000427007c0c */ /* 0x008fda000bf66270 */
[----:B------:R-:W1:Y:S04]  /*69f0*/  @!P3 LDS.128 R32, [R79+0x2400] ;  /* 0x002400004f20b984 */ /* 0x000e680000000c00 */
[----:B-1----:R-:W-:Y:S01]  /*6a00*/  @!P3 STG.E.128 desc[UR60][R36.64+0x40], R32 ;  /* 0x000040202400b986 */ /* 0x002fe2000c101d3c */
[----:B------:R-:W-:-:S13]  /*6a10*/  ISETP.GE.AND P3, PT, R4, UR4, PT ;  /* 0x0000000404007c0c */ /* 0x000fda000bf66270 */
[----:B------:R-:W1:Y:S04]  /*6a20*/  @!P3 LDS.128 R32, [R79+0x4800] ;  /* 0x004800004f20b984 */ /* 0x000e680000000c00 */
[----:B-1----:R-:W-:Y:S01]  /*6a30*/  @!P3 STG.E.128 desc[UR60][R36.64+0x80], R32 ;  /* 0x000080202400b986 */ /* 0x002fe2000c101d3c */
[----:B----4-:R-:W-:-:S13]  /*6a40*/  ISETP.GE.AND P3, PT, R38, UR4, PT ;  /* 0x0000000426007c0c */ /* 0x010fda000bf66270 */
[----:B------:R-:W1:Y:S04]  /*6a50*/  @!P3 LDS.128 R32, [R21] ;  /* 0x000000001520b984 */ /* 0x000e680000000c00 */
[----:B-1----:R-:W-:Y:S01]  /*6a60*/  @!P3 STG.E.128 desc[UR60][R36.64+0x20], R32 ;  /* 0x000020202400b986 */ /* 0x002fe2000c101d3c */
[----:B------:R-:W-:-:S13]  /*6a70*/  ISETP.GE.AND P3, PT, R3, UR4, PT ;  /* 0x0000000403007c0c */ /* 0x000fda000bf66270 */
[----:B------:R-:W1:Y:S04]  /*6a80*/  @!P3 LDS.128 R32, [R21+0x2400] ;  /* 0x002400001520b984 */ /* 0x000e680000000c00 */
[----:B-1----:R-:W-:Y:S01]  /*6a90*/  @!P3 STG.E.128 desc[UR60][R36.64+0x60], R32 ;  /* 0x000060202400b986 */ /* 0x002fe2000c101d3c */
[----:B------:R-:W-:-:S13]  /*6aa0*/  ISETP.GE.AND P3, PT, R77, UR4, PT ;  /* 0x000000044d007c0c */ /* 0x000fda000bf66270 */
[----:B------:R-:W1:Y:S04]  /*6ab0*/  @!P3 LDS.128 R32, [R21+0x4800] ;  /* 0x004800001520b984 */ /* 0x000e680000000c00 */
[----:B-1----:R3:W-:Y:S02]  /*6ac0*/  @!P3 STG.E.128 desc[UR60][R36.64+0xa0], R32 ;  /* 0x0000a0202400b986 */ /* 0x0027e4000c101d3c */
.L_x_370:
[----:B------:R-:W-:Y:S05]  /*6ad0*/  BSYNC B0 ;  /* 0x0000000000007941 */ /* 0x000fea0003800000 */
.L_x_369:
[----:B------:R-:W-:Y:S01]  /*6ae0*/  @!PT LDS RZ, [RZ] ;  /* 0x00000000fffff984 */ /* 0x000fe20000000800 */
[----:B------:R-:W-:Y:S01]  /*6af0*/  @!PT LDS RZ, [RZ] ;  /* 0x00000000fffff984 */ /* 0x000fe20000000800 */
[----:B------:R-:W-:Y:S01]  /*6b00*/  @!PT LDS RZ, [RZ] ;  /* 0x00000000fffff984 */ /* 0x000fe20000000800 */
[----:B------:R-:W-:Y:S01]  /*6b10*/  @!PT LDS RZ, [RZ] ;  /* 0x00000000fffff984 */ /* 0x000fe20000000800 */
[----:B------:R4:W-:Y:S06]  /*6b20*/  MEMBAR.ALL.CTA ;  /* 0x0000000000007992 */ /* 0x0009ec0000008000 */
[----:B----4-:R-:W4:Y:S01]  /*6b30*/  FENCE.VIEW.ASYNC.S ;  /* 0x00000000000073c6 */ /* 0x010f220000000000 */
[----:B0-2---:R-:W-:Y:S02]  /*6b40*/  @!P4 VIADD R20, R20, 0x31cc0 ;  /* 0x00031cc01414c836 */ /* 0x005fe40000000000 */
[----:B------:R-:W-:-:S03]  /*6b50*/  VIADD R19, R19, 0x1 ;  /* 0x0000000113137836 */ /* 0x000fc60000000000 */
[----:B------:R-:W-:Y:S01]  /*6b60*/  @!P4 PRMT R20, RZ, 0x654, R20 ;  /* 0x00000654ff14c816 */ /* 0x000fe20000000014 */
[----:B----4-:R0:W-:Y:S01]  /*6b70*/  BAR.SYNC.DEFER_BLOCKING R109, 0x80 ;  /* 0x0002006d0000751d */ /* 0x0101e20000010000 */
[----:B------:R-:W-:-:S04]  /*6b80*/  ISETP.NE.AND P3, PT, R19, 0x2, PT ;  /* 0x000000021300780c */ /* 0x000fc80003f65270 */
[----:B------:R-:W-:Y:S01]  /*6b90*/  SEL R19, R19, RZ, P3 ;  /* 0x000000ff13137207 */ /* 0x000fe20001800000 */
[----:B------:R2:W-:Y:S02]  /*6ba0*/  @!P4 SYNCS.ARRIVE.TRANS64.RED.A1T0 RZ, [R20+URZ], RZ ;  /* 0x000000ff14ffc9a7 */ /* 0x0005e4000810043f */
[----:B--2---:R-:W-:-:S04]  /*6bb0*/  SEL R20, RZ, 0x1, P3 ;  /* 0x00000001ff147807 */ /* 0x004fc80001800000 */
[----:B------:R-:W-:Y:S01]  /*6bc0*/  LOP3.LUT R149, R149, R20, RZ, 0x3c, !PT ;  /* 0x0000001495957212 */ /* 0x000fe200078e3cff */
[----:B0-----:R-:W-:Y:S06]  /*6bd0*/  @P2 BRA `(.L_x_371) ;  /* 0xffffffbc000c2947 */ /* 0x001fec000383ffff */
[----:B------:R-:W0:Y:S01]  /*6be0*/  S2R R21, SR_TID.X ;  /* 0x0000000000157919 */ /* 0x000e220000002100 */
[----:B------:R-:W-:Y:S02]  /*6bf0*/  PLOP3.LUT P0, PT, PT, PT, PT, 0x8, 0x0 ;  /* 0x000000000000781c */ /* 0x000fe40003f0e170 */
[----:B0-----:R-:W-:-:S04]  /*6c00*/  SHF.R.U32.HI R21, RZ, 0x7, R21 ;  /* 0x00000007ff157819 */ /* 0x001fc80000011615 */
[----:B------:R-:W-:-:S13]  /*6c10*/  ISETP.NE.AND P5, PT, R21, 0x1, PT ;  /* 0x000000011500780c */ /* 0x000fda0003fa5270 */
[----:B------:R-:W-:Y:S06]  /*6c20*/  @!P5 BAR.ARV 0x9, 0x100 ;  /* 0x024400000000db1d */ /* 0x000fec0000002000 */
.L_x_311:
[----:B------:R-:W-:Y:S02]  /*6c30*/  ISETP.GE.AND P2, PT, R108, 0x1, PT ;  /* 0x000000016c00780c */ /* 0x000fe40003f46270 */
[----:B------:R-:W-:Y:S02]  /*6c40*/  CS2R R2, SRZ ;  /* 0x0000000000027805 */ /* 0x000fe4000001ff00 */
[----:B------:R-:W-:Y:S02]  /*6c50*/  PLOP3.LUT P1, PT, PT, PT, PT, 0x80, 0x0 ;  /* 0x000000000000781c */ /* 0x000fe40003f2f070 */
[----:B---3--:R-:W-:Y:S02]  /*6c60*/  CS2R R34, SRZ ;  /* 0x0000000000227805 */ /* 0x008fe4000001ff00 */
[----:B------:R-:W-:Y:S02]  /*6c70*/  CS2R R30, SRZ ;  /* 0x00000000001e7805 */ /* 0x000fe4000001ff00 */
[----:B------:R-:W-:-:S02]  /*6c80*/  CS2R R52, SRZ ;  /* 0x0000000000347805 */ /* 0x000fc4000001ff00 */
[----:B------:R-:W-:Y:S02]  /*6c90*/  CS2R R36, SRZ ;  /* 0x0000000000247805 */ /* 0x000fe4000001ff00 */
[----:B------:R-:W-:Y:S01]  /*6ca0*/  CS2R R48, SRZ ;  /* 0x0000000000307805 */ /* 0x000fe2000001ff00 */
[----:B------:R-:W-:Y:S01]  /*6cb0*/  IMAD.MOV.U32 R47, RZ, RZ, RZ ;  /* 0x000000ffff2f7224 */ /* 0x000fe200078e00ff */
[----:B------:R-:W-:Y:S02]  /*6cc0*/  CS2R R38, SRZ ;  /* 0x0000000000267805 */ /* 0x000fe4000001ff00 */
[----:B-1----:R-:W-:Y:S02]  /*6cd0*/  CS2R R32, SRZ ;  /* 0x0000000000207805 */ /* 0x002fe4000001ff00 */
        /* <DEDUP_REMOVED lines=10> */
[----:B------:R-:W-:Y:S01]  /*6d80*/  CS2R R60, SRZ ;  /* 0x00000000003c7805 */ /* 0x000fe2000001ff00 */
[----:B------:R-:W-:Y:S01]  /*6d90*/  IMAD.MOV.U32 R75, RZ, RZ, RZ ;  /* 0x000000ffff4b7224 */ /* 0x000fe200078e00ff */
[----:B------:R-:W-:Y:S01]  /*6da0*/  CS2R R76, SRZ ;  /* 0x00000000004c7805 */ /* 0x000fe2000001ff00 */
[----:B------:R-:W-:Y:S01]  /*6db0*/  IMAD.MOV.U32 R0, RZ, RZ, RZ ;  /* 0x000000ffff007224 */ /* 0x000fe200078e00ff */
[----:B------:R-:W-:Y:S02]  /*6dc0*/  CS2R R80, SRZ ;  /* 0x0000000000507805 */ /* 0x000fe4000001ff00 */
[----:B------:R-:W-:Y:S01]  /*6dd0*/  CS2R R78, SRZ ;  /* 0x00000000004e7805 */ /* 0x000fe2000001ff00 */
[----:B------:R-:W-:Y:S01]  /*6de0*/  IMAD.MOV.U32 R6, RZ, RZ, RZ ;  /* 0x000000ffff067224 */ /* 0x000fe200078e00ff */
[----:B------:R-:W-:Y:S06]  /*6df0*/  @P0 BRA `(.L_x_372) ;  /* 0x00000000000c0947 */ /* 0x000fec0003800000 */
[----:B------:R-:W0:Y:S01]  /*6e00*/  FENCE.VIEW.ASYNC.G ;  /* 0x00000000000073c6 */ /* 0x000e220000000100 */
[----:B------:R-:W-:Y:S05]  /*6e10*/  WARPSYNC.ALL ;  /* 0x0000000000007948 */ /* 0x000fea0003800000 */
[----:B0-----:R-:W-:Y:S06]  /*6e20*/  BAR.ARV 0xc, 0x1a0 ;  /* 0x0306800000007b1d */ /* 0x001fec0000002000 */
.L_x_372:
[----:B------:R-:W-:Y:S02]  /*6e30*/  IMAD.MOV.U32 R74, RZ, RZ, RZ ;  /* 0x000000ffff4a7224 */ /* 0x000fe400078e00ff */
[----:B------:R-:W-:Y:S01]  /*6e40*/  IMAD.MOV.U32 R7, RZ, RZ, RZ ;  /* 0x000000ffff077224 */ /* 0x000fe200078e00ff */
[----:B------:R-:W-:Y:S06]  /*6e50*/  @!P2 BRA `(.L_x_373) ;  /* 0x000000d00090a947 */ /* 0x000fec0003800000 */
[----:B------:R-:W-:-:S03]  /*6e60*/  UMOV UR4, 0xffffffff ;  /* 0xffffffff00047882 */ /* 0x000fc60000000000 */
[----:B------:R-:W-:Y:S05]  /*6e70*/  BRA.DIV UR4, `(.L_x_374) ;  /* 0x0000014204107947 */ /* 0x000fea000b800000 */
[----:B------:R-:W0:Y:S02]  /*6e80*/  S2R R0, SR_TID.X ;  /* 0x0000000000007919 */ /* 0x000e240000002100 */
[----:B0-----:R-:W-:-:S05]  /*6e90*/  VIADD R2, R0, 0xffffff80 ;  /* 0xffffff8000027836 */ /* 0x001fca0000000000 */
[----:B------:R-:W-:-:S04]  /*6ea0*/  SHF.R.S32.HI R0, RZ, 0x1f, R2 ;  /* 0x0000001fff007819 */ /* 0x000fc80000011402 */
[----:B------:R-:W-:-:S04]  /*6eb0*/  LEA.HI R0, R0, R2, RZ, 0x7 ;  /* 0x0000000200007211 */ /* 0x000fc800078f38ff */
[----:B------:R-:W-:-:S06]  /*6ec0*/  SHF.R.S32.HI R0, RZ, 0x7, R0 ;  /* 0x00000007ff007819 */ /* 0x000fcc0000011400 */
[----:B------:R-:W0:Y:S04]  /*6ed0*/  SHFL.IDX PT, R0, R0, RZ, 0x1f ;  /* 0x00001fff00007589 */ /* 0x000e2800000e0000 */
[----:B0-----:R0:W-:Y:S02]  /*6ee0*/  STL [R1+0x48], R0 ;  /* 0x0000480001007387 */ /* 0x0011e40000100800 */
.L_x_556:
[----:B------:R-:W0:Y:S01]  /*6ef0*/  LDL R3, [R1+0x48] ;  /* 0x0000480001037983 */ /* 0x000e220000100800 */
[----:B------:R-:W-:Y:S01]  /*6f00*/  BSSY B6, `(.L_x_375) ;  /* 0x000001b000067945 */ /* 0x000fe20003800000 */
[----:B0-----:R-:W-:-:S05]  /*6f10*/  IMAD.HI R0, R3, 0x55555556, RZ ;  /* 0x5555555603007827 */ /* 0x001fca00078e02ff */
[----:B------:R-:W-:-:S05]  /*6f20*/  LEA.HI R2, R0, R0, RZ, 0x1 ;  /* 0x0000000000027211 */ /* 0x000fca00078f08ff */
[----:B------:R-:W-:Y:S01]  /*6f30*/  IMAD R2, R2, -0x3, R3 ;  /* 0xfffffffd02027824 */ /* 0x000fe200078e0203 */
[----:B------:R-:W-:-:S04]  /*6f40*/  IADD3 R3, R18, 0x24300, RZ ;  /* 0x0002430012037810 */ /* 0x000fc80007ffe0ff */
[----:B------:R-:W-:Y:S01]  /*6f50*/  LOP3.LUT P0, RZ, R3, 0x9f, RZ, 0xc0, !PT ;  /* 0x0000009f03ff7812 */ /* 0x000fe2000780c0ff */
[----:B------:R-:W-:-:S05]  /*6f60*/  IMAD R0, R2, 0x800, R3 ;  /* 0x0000080002007824 */ /* 0x000fca00078e0203 */
[----:B------:R-:W-:-:S04]  /*6f70*/  SHF.R.U32.HI R0, RZ, 0x4, R0 ;  /* 0x00000004ff007819 */ /* 0x000fc80000011600 */
[----:B------:R-:W-:-:S05]  /*6f80*/  LOP3.LUT R0, R0, 0x3fff, RZ, 0xc0, !PT ;  /* 0x00003fff00007812 */ /* 0x000fca00078ec0ff */
[----:B------:R0:W-:Y:S01]  /*6f90*/  STL [R1+0x50], R0 ;  /* 0x0000500001007387 */ /* 0x0001e20000100800 */
[----:B------:R-:W-:Y:S05]  /*6fa0*/  @!P0 BRA `(.L_x_376) ;  /* 0x0000000000408947 */ /* 0x000fea0003800000 */
[----:B0-----:R-:W-:Y:S01]  /*6fb0*/  MOV R0, 0x0 ;  /* 0x0000000000007802 */ /* 0x001fe20000000f00 */
[----:B------:R-:W-:Y:S01]  /*6fc0*/  ULDC.64 UR4, c[0x4][0xa8] ;  /* 0x01002a0000047ab9 */ /* 0x000fe20000000a00 */
[----:B------:R-:W-:Y:S01]  /*6fd0*/  ULDC.64 UR6, c[0x4][0xb0] ;  /* 0x01002c0000067ab9 */ /* 0x000fe20000000a00 */
[----:B------:R-:W-:Y:S01]  /*6fe0*/  IMAD.U32 R4, RZ, RZ, UR4 ;  /* 0x00000004ff047e24 */ /* 0x000fe2000f8e00ff */
[----:B-1----:R0:W1:Y:S01]  /*6ff0*/  LDC.64 R14, c[0x4][R0] ;  /* 0x01000000000e7b82 */ /* 0x0020620000000a00 */
        /* <DEDUP_REMOVED lines=11> */
.L_x_376:
[----:B------:R-:W-:Y:S05]  /*70b0*/  BSYNC B6 ;  /* 0x0000000000067941 */ /* 0x000fea0003800000 */
.L_x_375:
[----:B------:R-:W-:Y:S02]  /*70c0*/  ULDC UR4, c[0x0][0x3d4] ;  /* 0x0000f50000047ab9 */ /* 0x000fe40000000800 */
[----:B------:R-:W-:-:S13]  /*70d0*/  ISETP.LT.AND P0, PT, RZ, UR4, PT ;  /* 0x00000004ff007c0c */ /* 0x000fda000bf01270 */
[----:B------:R-:W-:Y:S05]  /*70e0*/  @P0 BRA `(.L_x_377) ;  /* 0x0000000000400947 */ /* 0x000fea0003800000 */
[----:B------:R-:W0:Y:S02]  /*70f0*/  LDL R20, [R1+0x70] ;  /* 0x0000700001147983 */ /* 0x000e240000100800 */
[----:B0-----:R-:W-:-:S04]  /*7100*/  LEA.HI R0, R20, R20, RZ, 0x1 ;  /* 0x0000001414007211 */ /* 0x001fc800078f08ff */
[----:B------:R-:W-:-:S05]  /*7110*/  LOP3.LUT R0, R0, 0xfffffffe, RZ, 0xc0, !PT ;  /* 0xfffffffe00007812 */ /* 0x000fca00078ec0ff */
[----:B------:R-:W-:-:S05]  /*7120*/  IMAD.IADD R0, R20, 0x1, -R0 ;  /* 0x0000000114007824 */ /* 0x000fca00078e0a00 */
[----:B------:R-:W-:-:S04]  /*7130*/  SHF.L.U32 R3, R0, 0x1f, RZ ;  /* 0x0000001f00037819 */ /* 0x000fc800000006ff */
[----:B------:R0:W2:Y:S03]  /*7140*/  SYNCS.PHASECHK.TRANS64.TRYWAIT P0, [R18+URZ+0x31c00], R3 ;  /* 0x031c0003120075a7 */ /* 0x0000a6000800017f */
[----:B--2---:R-:W-:Y:S05]  /*7150*/  @!P0 NANOSLEEP.SYNCS 0x989680 ;  /* 0x009896800000895d */ /* 0x004fea0003900000 */
[----:B------:R-:W2:Y:S01]  /*7160*/  @!P0 SYNCS.PHASECHK.TRANS64 P0, [R18+URZ+0x31c00], R3 ;  /* 0x031c0003120085a7 */ /* 0x000ea2000800007f */
[----:B------:R-:W-:Y:S04]  /*7170*/  BSSY B0, `(.L_x_378) ;  /* 0x0000006000007945 */ /* 0x000fe80003800000 */
[----:B--2---:R-:W-:Y:S05]  /*7180*/  @P0 BRA `(.L_x_379) ;  /* 0x0000000000100947 */ /* 0x004fea0003800000 */
.L_x_380:
[----:B--2---:R2:W3:Y:S02]  /*7190*/  SYNCS.PHASECHK.TRANS64.TRYWAIT P0, [R18+URZ+0x31c00], R3 ;  /* 0x031c0003120075a7 */ /* 0x0044e4000800017f */
[----:B---3--:R-:W-:Y:S05]  /*71a0*/  @!P0 NANOSLEEP.SYNCS 0x989680 ;  /* 0x009896800000895d */ /* 0x008fea0003900000 */
[----:B------:R-:W3:Y:S02]  /*71b0*/  @!P0 SYNCS.PHASECHK.TRANS64 P0, [R18+URZ+0x31c00], R3 ;  /* 0x031c0003120085a7 */ /* 0x000ee4000800007f */
[----:B---3--:R-:W-:Y:S05]  /*71c0*/  @!P0 BRA `(.L_x_380) ;  /* 0xfffffffc00f08947 */ /* 0x008fea000383ffff */
.L_x_379:
[----:B------:R-:W-:Y:S05]  /*71d0*/  BSYNC B0 ;  /* 0x0000000000007941 */ /* 0x000fea0003800000 */
.L_x_378:
[----:B------:R-:W-:Y:S05]  /*71e0*/  BRA `(.L_x_381) ;  /* 0x0000003400b87947 */ /* 0x000fea0003800000 */
.L_x_377:
[----:B0-----:R-:W2:Y:S01]  /*71f0*/  LDL R0, [R1+0x94] ;  /* 0x0000940001007983 */ /* 0x001ea20000100800 */
[----:B------:R-:W-:Y:S01]  /*7200*/  ULDC.64 UR4, c[0x0][0x3d8] ;  /* 0x0000f60000047ab9 */ /* 0x000fe20000000a00 */
[----:B------:R-:W-:Y:S01]  /*7210*/  ULDC.64 UR6, c[0x0][0x3e8] ;  /* 0x0000fa0000067ab9 */ /* 0x000fe20000000a00 */
[----:B-----5:R-:W-:Y:S01]  /*7220*/  IMAD.WIDE.U32 R46, R102, UR4, RZ ;  /* 0x00000004662e7c25 */ /* 0x020fe2000f8e00ff */
[----:B------:R-:W-:Y:S02]  /*7230*/  SHF.R.S32.HI R8, RZ, 0x1f, R16 ;  /* 0x0000001fff087819 */ /* 0x000fe40000011410 */
[----:B------:R-:W-:Y:S02]  /*7240*/  SHF.R.S32.HI R10, RZ, 0x1f, R146 ;  /* 0x0000001fff0a7819 */ /* 0x000fe40000011492 */
[----:B--2---:R-:W-:Y:S02]  /*7250*/  R2UR UR8, R0 ;  /* 0x00000000000872ca */ /* 0x004fe400000e0000 */
[----:B------:R-:W-:-:S05]  /*7260*/  SHF.R.S32.HI R0, RZ, 0x1f, R102 ;  /* 0x0000001fff007819 */ /* 0x000fca0000011466 */
[C---:B------:R-:W-:Y:S02]  /*7270*/  IMAD R3, R0.reuse, UR4, RZ ;  /* 0x0000000400037c24 */ /* 0x040fe4000f8e02ff */
[----:B------:R-:W-:Y:S01]  /*7280*/  IMAD R5, R0, UR6, RZ ;  /* 0x0000000600057c24 */ /* 0x000fe2000f8e02ff */
[----:B------:R-:W-:Y:S01]  /*7290*/  IADD3 R0, P0, R16, R46, RZ ;  /* 0x0000002e10007210 */ /* 0x000fe20007f1e0ff */
[C---:B------:R-:W-:Y:S01]  /*72a0*/  IMAD R3, R102.reuse, UR5, R3 ;  /* 0x0000000566037c24 */ /* 0x040fe2000f8e0203 */
[----:B------:R-:W-:Y:S01]  /*72b0*/  ULDC.64 UR4, c[0x0][0x3c8] ;  /* 0x0000f20000047ab9 */ /* 0x000fe20000000a00 */
[----:B------:R-:W-:Y:S01]  /*72c0*/  IMAD R7, R102, UR7, R5 ;  /* 0x0000000766077c24 */ /* 0x000fe2000f8e0205 */
[----:B------:R-:W-:Y:S01]  /*72d0*/  ULOP3.LUT UP0, URZ, UR8, 0x1bf, URZ, 0xc0, !UPT ;  /* 0x000001bf083f7892 */ /* 0x000fe2000f80c03f */
[----:B------:R-:W-:Y:S01]  /*72e0*/  IMAD.IADD R5, R3, 0x1, R47 ;  /* 0x0000000103057824 */ /* 0x000fe200078e022f */
[----:B------:R-:W-:Y:S01]  /*72f0*/  LEA R40, P1, R46, UR4, 0x1 ;  /* 0x000000042e287c11 */ /* 0x000fe2000f8208ff */
[----:B------:R-:W-:Y:S01]  /*7300*/  IMAD.WIDE.U32 R102, R102, UR6, RZ ;  /* 0x0000000666667c25 */ /* 0x000fe2000f8e00ff */
[----:B------:R-:W-:Y:S01]  /*7310*/  LEA R26, P2, R0, UR4, 0x1 ;  /* 0x00000004001a7c11 */ /* 0x000fe2000f8408ff */
[----:B------:R-:W-:-:S02]  /*7320*/  ULDC.64 UR6, c[0x0][0x3e0] ;  /* 0x0000f80000067ab9 */ /* 0x000fc40000000a00 */
[----:B------:R-:W-:Y:S01]  /*7330*/  IMAD.X R3, R8, 0x1, R5, P0 ;  /* 0x0000000108037824 */ /* 0x000fe200000e0605 */
[----:B------:R-:W-:Y:S01]  /*7340*/  IADD3 R4, P0, R146, R46, RZ ;  /* 0x0000002e92047210 */ /* 0x000fe20007f1e0ff */
[----:B------:R-:W-:Y:S01]  /*7350*/  IMAD.IADD R47, R7, 0x1, R103 ;  /* 0x00000001072f7824 */ /* 0x000fe200078e0267 */
[--C-:B------:R-:W-:Y:S02]  /*7360*/  LEA.HI.X R46, R46, UR5, R5.reuse, 0x1, P1 ;  /* 0x000000052e2e7c11 */ /* 0x100fe400088f0c05 */
[----:B------:R-:W-:Y:S01]  /*7370*/  PLOP3.LUT P1, PT, PT, PT, UP0, 0x80, 0x0 ;  /* 0x000000000000781c */ /* 0x000fe20003f2f008 */
[----:B------:R-:W-:Y:S01]  /*7380*/  IMAD.X R5, R10, 0x1, R5, P0 ;  /* 0x000000010a057824 */ /* 0x000fe200000e0605 */
[----:B------:R-:W-:Y:S02]  /*7390*/  LEA.HI.X R27, R0, UR5, R3, 0x1, P2 ;  /* 0x00000005001b7c11 */ /* 0x000fe400090f0c03 */
[-C--:B------:R-:W-:Y:S02]  /*73a0*/  IADD3 R6, P4, R16, R102.reuse, RZ ;  /* 0x0000006610067210 */ /* 0x080fe40007f9e0ff */
[----:B------:R-:W-:-:S02]  /*73b0*/  IADD3 R0, P3, R146, R102, RZ ;  /* 0x0000006692007210 */ /* 0x000fc40007f7e0ff */
[----:B------:R-:W-:Y:S01]  /*73c0*/  LEA R24, P2, R6, UR6, 0x1 ;  /* 0x0000000606187c11 */ /* 0x000fe2000f8408ff */
[--C-:B------:R-:W-:Y:S01]  /*73d0*/  IMAD.X R7, R8, 0x1, R47.reuse, P4 ;  /* 0x0000000108077824 */ /* 0x100fe200020e062f */
[----:B------:R-:W-:Y:S01]  /*73e0*/  LEA R44, P0, R4, UR4, 0x1 ;  /* 0x00000004042c7c11 */ /* 0x000fe2000f8008ff */
[----:B------:R-:W-:Y:S01]  /*73f0*/  IMAD.X R3, R10, 0x1, R47, P3 ;  /* 0x000000010a037824 */ /* 0x000fe200018e062f */
[----:B------:R-:W-:Y:S02]  /*7400*/  LEA R42, P4, R0, UR6, 0x1 ;  /* 0x00000006002a7c11 */ /* 0x000fe4000f8808ff */
[----:B------:R-:W-:Y:S02]  /*7410*/  LEA R41, P3, R102, UR6, 0x1 ;  /* 0x0000000666297c11 */ /* 0x000fe4000f8608ff */
[----:B------:R-:W-:Y:S02]  /*7420*/  LEA.HI.X R25, R6, UR7, R7, 0x1, P2 ;  /* 0x0000000706197c11 */ /* 0x000fe400090f0c07 */
[----:B------:R-:W-:-:S02]  /*7430*/  LEA.HI.X R45, R4, UR5, R5, 0x1, P0 ;  /* 0x00000005042d7c11 */ /* 0x000fc400080f0c05 */
[----:B------:R-:W-:Y:S02]  /*7440*/  LEA.HI.X R43, R0, UR7, R3, 0x1, P4 ;  /* 0x00000007002b7c11 */ /* 0x000fe4000a0f0c03 */
[----:B------:R-:W-:Y:S01]  /*7450*/  LEA.HI.X R47, R102, UR7, R47, 0x1, P3 ;  /* 0x00000007662f7c11 */ /* 0x000fe200098f0c2f */
[----:B------:R-:W-:Y:S06]  /*7460*/  @!P1 BRA `(.L_x_382) ;  /* 0x0000000000409947 */ /* 0x000fec0003800000 */
[----:B------:R-:W-:Y:S01]  /*7470*/  MOV R0, 0x0 ;  /* 0x0000000000007802 */ /* 0x000fe20000000f00 */
[----:B------:R-:W-:Y:S01]  /*7480*/  ULDC.64 UR4, c[0x4][0xa8] ;  /* 0x01002a0000047ab9 */ /* 0x000fe20000000a00 */
[----:B------:R-:W-:Y:S01]  /*7490*/  ULDC.64 UR6, c[0x4][0xb0] ;  /* 0x01002c0000067ab9 */ /* 0x000fe20000000a00 */
[----:B------:R-:W-:Y:S01]  /*74a0*/  MOV R4, UR4 ;  /* 0x0000000400047c02 */ /* 0x000fe20008000f00 */
        /* <DEDUP_REMOVED lines=12> */
.L_x_382:
[----:B------:R-:W-:Y:S01]  /*7570*/  ULDC.U8 UR4, c[0x0][0x3f0] ;  /* 0x0000fc0000047ab9 */ /* 0x000fe20000000000 */
[----:B------:R-:W-:Y:S01]  /*7580*/  IMAD R107, R105, -0xc0, R107 ;  /* 0xffffff40696b7824 */ /* 0x000fe200078e026b */
[----:B------:R-:W-:Y:S01]  /*7590*/  ISETP.NE.AND P0, PT, RZ, UR4, PT ;  /* 0x00000004ff007c0c */ /* 0x000fe2000bf05270 */
[----:B------:R-:W-:Y:S03]  /*75a0*/  BSSY B0, `(.L_x_383) ;  /* 0x000032a000007945 */ /* 0x000fe60003800000 */
[----:B------:R-:W-:-:S09]  /*75b0*/  VIMNMX R0, R107, 0xc0, PT ;  /* 0x000000c06b007848 */ /* 0x000fd20003fe0100 */
[----:B------:R-:W-:Y:S05]  /*75c0*/  @!P0 BRA `(.L_x_384) ;  /* 0x0000001800348947 */ /* 0x000fea0003800000 */
        /* <DEDUP_REMOVED lines=15> */
[C---:B------:R-:W-:Y:S01]  /*76c0*/  VIADD R0, R16.reuse, 0x8 ;  /* 0x0000000810007836 */ /* 0x040fe20000000000 */
[----:B------:R-:W-:Y:S01]  /*76d0*/  ULDC UR4, c[0x0][0x3d4] ;  /* 0x0000f50000047ab9 */ /* 0x000fe20000000800 */
[C---:B------:R-:W-:Y:S01]  /*76e0*/  VIADD R3, R16.reuse, 0x10 ;  /* 0x0000001010037836 */ /* 0x040fe20000000000 */
[----:B------:R-:W-:Y:S02]  /*76f0*/  ISETP.GE.AND P5, PT, R16, UR4, PT ;  /* 0x0000000410007c0c */ /* 0x000fe4000bfa6270 */
[----:B------:R-:W-:Y:S02]  /*7700*/  CS2R R44, SRZ ;  /* 0x00000000002c7805 */ /* 0x000fe4000001ff00 */
[----:B------:R-:W-:Y:S01]  /*7710*/  ISETP.GE.AND P4, PT, R0, UR4, PT ;  /* 0x0000000400007c0c */ /* 0x000fe2000bf86270 */
[C---:B------:R-:W-:Y:S01]  /*7720*/  VIADD R0, R16.reuse, 0x18 ;  /* 0x0000001810007836 */ /* 0x040fe20000000000 */
[----:B------:R-:W-:Y:S02]  /*7730*/  CS2R R48, SRZ ;  /* 0x0000000000307805 */ /* 0x000fe4000001ff00 */
[----:B------:R-:W-:Y:S01]  /*7740*/  ISETP.GE.AND P3, PT, R3, UR4, PT ;  /* 0x0000000403007c0c */ /* 0x000fe2000bf66270 */
[----:B------:R-:W-:Y:S01]  /*7750*/  VIADD R3, R16, 0x20 ;  /* 0x0000002010037836 */ /* 0x000fe20000000000 */
[----:B------:R-:W-:Y:S01]  /*7760*/  ISETP.GE.AND P2, PT, R0, UR4, PT ;  /* 0x0000000400007c0c */ /* 0x000fe2000bf46270 */
[----:B------:R-:W-:-:S03]  /*7770*/  VIADD R0, R16, 0x28 ;  /* 0x0000002810007836 */ /* 0x000fc60000000000 */
[----:B------:R-:W-:Y:S01]  /*7780*/  ISETP.GE.AND P1, PT, R3, UR4, PT ;  /* 0x0000000403007c0c */ /* 0x000fe2000bf26270 */
[----:B------:R0:W5:Y:S04]  /*7790*/  @!P5 LDG.E.64 R44, desc[UR60][R26.64] ;  /* 0x0000003c1a2cd981 */ /* 0x000168000c1e1b00 */
[----:B------:R0:W5:Y:S01]  /*77a0*/  @!P5 LDG.E.64 R48, desc[UR60][R24.64] ;  /* 0x0000003c1830d981 */ /* 0x000162000c1e1b00 */
[----:B------:R-:W-:Y:S02]  /*77b0*/  ISETP.GE.AND P5, PT, R0, UR4, PT ;  /* 0x0000000400007c0c */ /* 0x000fe4000bfa6270 */
        /* <DEDUP_REMOVED lines=9> */
[----:B------:R-:W-:Y:S01]  /*7850*/  CS2R R8, SRZ ;  /* 0x0000000000087805 */ /* 0x000fe2000001ff00 */
[----:B------:R0:W5:Y:S04]  /*7860*/  @!P4 LDG.E.64 R38, desc[UR60][R26.64+0x10] ;  /* 0x0000103c1a26c981 */ /* 0x000168000c1e1b00 */
        /* <DEDUP_REMOVED lines=8> */
[----:B------:R0:W5:Y:S02]  /*78f0*/  @!P5 LDG.E.64 R8, desc[UR60][R24.64+0x50] ;  /* 0x0000503c1808d981 */ /* 0x000164000c1e1b00 */
.L_x_386:
[----:B------:R-:W-:Y:S05]  /*7900*/  BSYNC B1 ;  /* 0x0000000000017941 */ /* 0x000fea0003800000 */
.L_x_385:
[----:B------:R-:W2:Y:S01]  /*7910*/  LDL R6, [R1+0x70] ;  /* 0x0000700001067983 */ /* 0x000ea20000100800 */
[----:B-----5:R-:W-:Y:S01]  /*7920*/  IMAD.MOV.U32 R0, RZ, RZ, R48 ;  /* 0x000000ffff007224 */ /* 0x020fe200078e0030 */
[----:B------:R-:W-:Y:S01]  /*7930*/  UMOV UR4, 0xffffffff ;  /* 0xffffffff00047882 */ /* 0x000fe20000000000 */
[----:B------:R-:W-:Y:S02]  /*7940*/  IMAD.MOV.U32 R3, RZ, RZ, R49 ;  /* 0x000000ffff037224 */ /* 0x000fe400078e0031 */
[----:B------:R-:W-:Y:S01]  /*7950*/  IMAD.MOV.U32 R4, RZ, RZ, R42 ;  /* 0x000000ffff047224 */ /* 0x000fe200078e002a */
[----:B0-----:R-:W-:Y:S01]  /*7960*/  PRMT R26, R26, 0x5410, R0 ;  /* 0x000054101a1a7816 */ /* 0x001fe20000000000 */
[----:B------:R-:W-:Y:S02]  /*7970*/  IMAD.MOV.U32 R0, RZ, RZ, R43 ;  /* 0x000000ffff007224 */ /* 0x000fe400078e002b */
[----:B------:R-:W-:Y:S01]  /*7980*/  IMAD.MOV.U32 R5, RZ, RZ, R37 ;  /* 0x000000ffff057224 */ /* 0x000fe200078e0025 */
[----:B------:R-:W-:-:S02]  /*7990*/  PRMT R54, R3, 0x5410, R4 ;  /* 0x0000541003367816 */ /* 0x000fc40000000004 */
[----:B------:R-:W-:Y:S02]  /*79a0*/  MOV R3, R36 ;  /* 0x0000002400037202 */ /* 0x000fe40000000f00 */
[----:B------:R-:W-:Y:S02]  /*79b0*/  PRMT R24, R5, 0x7610, R24 ;  /* 0x0000761005187816 */ /* 0x000fe40000000018 */
[----:B------:R-:W-:Y:S02]  /*79c0*/  PRMT R25, R3, 0x5410, R0 ;  /* 0x0000541003197816 */ /* 0x000fe40000000000 */
[----:B--2---:R-:W-:Y:S01]  /*79d0*/  LEA.HI R0, R6, R6, RZ, 0x1 ;  /* 0x0000000606007211 */ /* 0x004fe200078f08ff */
[----:B------:R-:W-:Y:S06]  /*79e0*/  BRA.DIV UR4, `(.L_x_387) ;  /* 0x0000013604747947 */ /* 0x000fec000b800000 */
.L_x_559:
[----:B------:R-:W-:Y:S01]  /*79f0*/  UMOV UR4, 0xffffffff ;  /* 0xffffffff00047882 */ /* 0x000fe20000000000 */
[----:B------:R-:W-:Y:S02]  /*7a00*/  LOP3.LUT R0, R0, 0xfffffffe, RZ, 0xc0, !PT ;  /* 0xfffffffe00007812 */ /* 0x000fe400078ec0ff */
[----:B------:R-:W-:Y:S05]  /*7a10*/  BRA.DIV UR4, `(.L_x_388) ;  /* 0x0000013604907947 */ /* 0x000fea000b800000 */
.L_x_562:
[----:B------:R-:W-:Y:S01]  /*7a20*/  UMOV UR4, 0xffffffff ;  /* 0xffffffff00047882 */ /* 0x000fe20000000000 */
[----:B------:R-:W-:Y:S02]  /*7a30*/  IMAD.IADD R0, R6, 0x1, -R0 ;  /* 0x0000000106007824 */ /* 0x000fe400078e0a00 */
[----:B------:R-:W-:Y:S05]  /*7a40*/  BRA.DIV UR4, `(.L_x_389) ;  /* 0x0000013604ac7947 */ /* 0x000fea000b800000 */
.L_x_565:
[----:B------:R-:W-:Y:S01]  /*7a50*/  UMOV UR4, 0xffffffff ;  /* 0xffffffff00047882 */ /* 0x000fe20000000000 */
[----:B------:R-:W-:Y:S02]  /*7a60*/  SHF.L.U32 R3, R0, 0x1f, RZ ;  /* 0x0000001f00037819 */ /* 0x000fe400000006ff */
[----:B------:R-:W-:Y:S05]  /*7a70*/  BRA.DIV UR4, `(.L_x_390) ;  /* 0x0000013604c87947 */ /* 0x000fea000b800000 */
.L_x_568:
[----:B------:R-:W0:Y:S01]  /*7a80*/  SYNCS.PHASECHK.TRANS64.TRYWAIT P1, [R18+URZ+0x31c00], R3 ;  /* 0x031c0003120075a7 */ /* 0x000e22000802017f */
[----:B------:R-:W-:Y:S01]  /*7a90*/  IMAD.MOV.U32 R0, RZ, RZ, R30 ;  /* 0x000000ffff007224 */ /* 0x000fe200078e001e */
[----:B------:R-:W-:Y:S01]  /*7aa0*/  BSSY B1, `(.L_x_391) ;  /* 0x000001e000017945 */ /* 0x000fe20003800000 */
[----:B------:R-:W-:Y:S02]  /*7ab0*/  IMAD.MOV.U32 R4, RZ, RZ, R31 ;  /* 0x000000ffff047224 */ /* 0x000fe400078e001f */
[----:B------:R-:W-:Y:S02]  /*7ac0*/  IMAD.MOV.U32 R5, RZ, RZ, R22 ;  /* 0x000000ffff057224 */ /* 0x000fe400078e0016 */
[----:B------:R-:W-:Y:S01]  /*7ad0*/  IMAD.MOV.U32 R6, RZ, RZ, R23 ;  /* 0x000000ffff067224 */ /* 0x000fe200078e0017 */
[----:B-1----:R-:W-:Y:S01]  /*7ae0*/  PRMT R14, R0, 0x5410, R4 ;  /* 0x00005410000e7816 */ /* 0x002fe20000000004 */
[----:B------:R-:W-:Y:S02]  /*7af0*/  IMAD.MOV.U32 R0, RZ, RZ, R8 ;  /* 0x000000ffff007224 */ /* 0x000fe400078e0008 */
[----:B------:R-:W-:Y:S01]  /*7b00*/  IMAD.MOV.U32 R4, RZ, RZ, R9 ;  /* 0x000000ffff047224 */ /* 0x000fe200078e0009 */
[----:B------:R-:W-:Y:S01]  /*7b10*/  PRMT R12, R5, 0x5410, R6 ;  /* 0x00005410050c7816 */ /* 0x000fe20000000006 */
[----:B------:R-:W-:-:S02]  /*7b20*/  IMAD.MOV.U32 R5, RZ, RZ, R44 ;  /* 0x000000ffff057224 */ /* 0x000fc400078e002c */
[----:B------:R-:W-:Y:S01]  /*7b30*/  IMAD.MOV.U32 R6, RZ, RZ, R45 ;  /* 0x000000ffff067224 */ /* 0x000fe200078e002d */
[----:B------:R-:W-:Y:S01]  /*7b40*/  PRMT R10, R0, 0x5410, R4 ;  /* 0x00005410000a7816 */ /* 0x000fe20000000004 */
[----:B------:R-:W-:Y:S01]  /*7b50*/  IMAD.MOV.U32 R0, RZ, RZ, R38 ;  /* 0x000000ffff007224 */ /* 0x000fe200078e0026 */
[----:B------:R-:W-:Y:S01]  /*7b60*/  PRMT R27, R5, 0x7610, R27 ;  /* 0x00007610051b7816 */ /* 0x000fe2000000001b */
[----:B------:R-:W-:Y:S01]  /*7b70*/  IMAD.MOV.U32 R4, RZ, RZ, R39 ;  /* 0x000000ffff047224 */ /* 0x000fe200078e0027 */
[----:B------:R-:W-:Y:S01]  /*7b80*/  PRMT R55, R6, 0x7610, R55 ;  /* 0x0000761006377816 */ /* 0x000fe20000000037 */
[----:B------:R-:W-:Y:S02]  /*7b90*/  IMAD.MOV.U32 R5, RZ, RZ, R34 ;  /* 0x000000ffff057224 */ /* 0x000fe400078e0022 */
[----:B------:R-:W-:Y:S01]  /*7ba0*/  IMAD.MOV.U32 R6, RZ, RZ, R35 ;  /* 0x000000ffff067224 */ /* 0x000fe200078e0023 */
[----:B------:R-:W-:Y:S01]  /*7bb0*/  PRMT R55, R55, 0x5410, R0 ;  /* 0x0000541037377816 */ /* 0x000fe20000000000 */
[----:B------:R-:W-:Y:S01]  /*7bc0*/  IMAD.MOV.U32 R0, RZ, RZ, R32 ;  /* 0x000000ffff007224 */ /* 0x000fe200078e0020 */
[----:B------:R-:W-:Y:S01]  /*7bd0*/  PRMT R56, R4, 0x7610, R56 ;  /* 0x0000761004387816 */ /* 0x000fe20000000038 */
[----:B------:R-:W-:Y:S01]  /*7be0*/  IMAD.MOV.U32 R4, RZ, RZ, R33 ;  /* 0x000000ffff047224 */ /* 0x000fe200078e0021 */
[----:B------:R-:W-:Y:S01]  /*7bf0*/  PRMT R26, R5, 0x7610, R26 ;  /* 0x00007610051a7816 */ /* 0x000fe2000000001a */
[----:B------:R-:W-:Y:S01]  /*7c00*/  IMAD.MOV.U32 R5, RZ, RZ, R28 ;  /* 0x000000ffff057224 */ /* 0x000fe200078e001c */
[----:B------:R-:W-:-:S02]  /*7c10*/  PRMT R24, R24, 0x5410, R6 ;  /* 0x0000541018187816 */ /* 0x000fc40000000006 */
[----:B------:R-:W-:Y:S02]  /*7c20*/  MOV R6, R29 ;  /* 0x0000001d00067202 */ /* 0x000fe40000000f00 */
[----:B------:R-:W-:Y:S01]  /*7c30*/  PRMT R15, R0, 0x5410, R4 ;  /* 0x00005410000f7816 */ /* 0x000fe20000000004 */
[----:B------:R-:W-:Y:S01]  /*7c40*/  IMAD.MOV.U32 R0, RZ, RZ, R20 ;  /* 0x000000ffff007224 */ /* 0x000fe200078e0014 */
[----:B------:R-:W-:Y:S01]  /*7c50*/  PRMT R13, R5, 0x5410, R6 ;  /* 0x00005410050d7816 */ /* 0x000fe20000000006 */
[----:B------:R-:W-:Y:S01]  /*7c60*/  IMAD.MOV.U32 R4, RZ, RZ, R21 ;  /* 0x000000ffff047224 */ /* 0x000fe200078e0015 */
[----:B0-----:R-:W-:Y:S06]  /*7c70*/  @!P1 BRA `(.L_x_392) ;  /* 0x0000013400709947 */ /* 0x001fec0003800000 */
.L_x_569:
[----:B------:R-:W-:Y:S05]  /*7c80*/  BSYNC B1 ;  /* 0x0000000000017941 */ /* 0x000fea0003800000 */
.L_x_391:
[----:B------:R-:W-:Y:S01]  /*7c90*/  PRMT R11, R0, 0x5410, R4 ;  /* 0x00005410000b7816 */ /* 0x000fe20000000004 */
[----:B------:R-:W-:Y:S06]  /*7ca0*/  @P0 BRA `(.L_x_393) ;  /* 0x0000002800e40947 */ /* 0x000fec0003800000 */
[----:B------:R-:W0:Y:S01]  /*7cb0*/  LDL R40, [R1+0x58] ;  /* 0x0000580001287983 */ /* 0x000e220000100800 */
[----:B------:R-:W1:Y:S03]  /*7cc0*/  LDC R5, c[0x0][0x3d4] ;  /* 0x0000f500ff057b82 */ /* 0x000e660000000800 */
[----:B------:R-:W2:Y:S01]  /*7cd0*/  LDL R7, [R1+0x78] ;  /* 0x0000780001077983 */ /* 0x000ea20000100800 */
[C---:B------:R-:W-:Y:S01]  /*7ce0*/  VIADD R0, R16.reuse, 0x8 ;  /* 0x0000000810007836 */ /* 0x040fe20000000000 */
[----:B------:R-:W-:Y:S01]  /*7cf0*/  BSSY B1, `(.L_x_394) ;  /* 0x0000039000017945 */ /* 0x000fe20003800000 */
[C---:B------:R-:W-:Y:S02]  /*7d00*/  VIADD R4, R16.reuse, 0x10 ;  /* 0x0000001010047836 */ /* 0x040fe40000000000 */
[C---:B------:R-:W-:Y:S01]  /*7d10*/  VIADD R6, R16.reuse, 0x18 ;  /* 0x0000001810067836 */ /* 0x040fe20000000000 */
[----:B-1----:R-:W-:-:S02]  /*7d20*/  ISETP.GE.AND P6, PT, R16, R5, PT ;  /* 0x000000051000720c */ /* 0x002fc40003fc6270 */
[-C--:B------:R-:W-:Y:S01]  /*7d30*/  ISETP.GE.AND P0, PT, R0, R5.reuse, PT ;  /* 0x000000050000720c */ /* 0x080fe20003f06270 */
[----:B------:R-:W-:Y:S01]  /*7d40*/  VIADD R0, R16, 0x20 ;  /* 0x0000002010007836 */ /* 0x000fe20000000000 */
[-C--:B------:R-:W-:Y:S01]  /*7d50*/  ISETP.GE.AND P1, PT, R4, R5.reuse, PT ;  /* 0x000000050400720c */ /* 0x080fe20003f26270 */
[----:B------:R-:W-:Y:S01]  /*7d60*/  VIADD R4, R16, 0x28 ;  /* 0x0000002810047836 */ /* 0x000fe20000000000 */
[-C--:B------:R-:W-:Y:S02]  /*7d70*/  ISETP.GE.AND P2, PT, R6, R5.reuse, PT ;  /* 0x000000050600720c */ /* 0x080fe40003f46270 */
[-C--:B------:R-:W-:Y:S02]  /*7d80*/  ISETP.GE.AND P3, PT, R0, R5.reuse, PT ;  /* 0x000000050000720c */ /* 0x080fe40003f66270 */
[----:B------:R-:W-:Y:S01]  /*7d90*/  ISETP.GE.AND P4, PT, R4, R5, PT ;  /* 0x000000050400720c */ /* 0x000fe20003f86270 */
[----:B0-----:R-:W-:-:S04]  /*7da0*/  IMAD R3, R40, 0x2, R18 ;  /* 0x0000000228037824 */ /* 0x001fc800078e0212 */
[----:B------:R-:W-:Y:S01]  /*7db0*/  VIADD R0, R3, 0x20 ;  /* 0x0000002003007836 */ /* 0x000fe20000000000 */
[----:B--2---:R-:W-:Y:S01]  /*7dc0*/  LOP3.LUT P5, RZ, R7, 0x2, RZ, 0xc0, !PT ;  /* 0x0000000207ff7812 */ /* 0x004fe200078ac0ff */
[----:B------:R-:W-:-:S12]  /*7dd0*/  @P6 BRA `(.L_x_395) ;  /* 0x0000000000a86947 */ /* 0x000fd80003800000 */
[----:B------:R-:W0:Y:S01]  /*7de0*/  LDS.128 R4, [R3+0xda00] ;  /* 0x00da000003047984 */ /* 0x000e220000000c00 */
[----:B------:R-:W-:Y:S01]  /*7df0*/  SHF.R.U64 R52, R48, 0x10, R49 ;  /* 0x0000001030347819 */ /* 0x000fe20000001231 */
[----:B------:R-:W-:Y:S01]  /*7e00*/  HADD2.F32 R47, -RZ, R26.H1_H1 ;  /* 0x3000001aff2f7230 */ /* 0x000fe20000004100 */
[----:B------:R-:W-:Y:S02]  /*7e10*/  SHF.R.U32.HI R46, RZ, 0x10, R45 ;  /* 0x00000010ff2e7819 */ /* 0x000fe4000001162d */
[----:B------:R-:W-:Y:S02]  /*7e20*/  SHF.R.U32.HI R48, RZ, 0x10, R49 ;  /* 0x00000010ff307819 */ /* 0x000fe40000011631 */
[----:B------:R-:W-:Y:S01]  /*7e30*/  SHF.R.U64 R53, R44, 0x10, R45 ;  /* 0x000000102c357819 */ /* 0x000fe2000000122d */
[----:B------:R-:W-:Y:S02]  /*7e40*/  HADD2.F32 R46, -RZ, R46.H0_H0 ;  /* 0x2000002eff2e7230 */ /* 0x000fe40000004100 */
[----:B------:R-:W-:-:S02]  /*7e50*/  HADD2.F32 R48, -RZ, R48.H0_H0 ;  /* 0x20000030ff307230 */ /* 0x000fc40000004100 */
[----:B------:R-:W-:Y:S02]  /*7e60*/  HADD2.F32 R45, -RZ, R27.H0_H0 ;  /* 0x2000001bff2d7230 */ /* 0x000fe40000004100 */
[--C-:B0-----:R-:W-:Y:S02]  /*7e70*/  HADD2.F32 R41, -RZ, R7.reuse.H0_H0 ;  /* 0x20000007ff297230 */ /* 0x101fe40000004100 */
[----:B------:R-:W-:Y:S02]  /*7e80*/  HADD2.F32 R44, -RZ, R7.H1_H1 ;  /* 0x30000007ff2c7230 */ /* 0x000fe40000004100 */
[--C-:B------:R-:W-:Y:S02]  /*7e90*/  HADD2.F32 R7, -RZ, R4.reuse.H0_H0 ;  /* 0x20000004ff077230 */ /* 0x100fe40000004100 */
[----:B------:R-:W-:Y:S02]  /*7ea0*/  HADD2.F32 R4, -RZ, R4.H1_H1 ;  /* 0x30000004ff047230 */ /* 0x000fe40000004100 */
[C---:B------:R-:W-:Y:S01]  /*7eb0*/  FMUL.FTZ R50, R44.reuse, R48 ;  /* 0x000000302c327220 */ /* 0x040fe20000410000 */
[----:B------:R-:W-:Y:S01]  /*7ec0*/  FMUL.FTZ R49, R44, R46 ;  /* 0x0000002e2c317220 */ /* 0x000fe20000410000 */
[----:B------:R-:W-:-:S02]  /*7ed0*/  HADD2.F32 R27, -RZ, R6.H0_H0 ;  /* 0x20000006ff1b7230 */ /* 0x000fc40000004100 */
[C---:B------:R-:W-:Y:S01]  /*7ee0*/  FMUL.FTZ R44, R4.reuse, R47 ;  /* 0x0000002f042c7220 */ /* 0x040fe20000410000 */
[C---:B------:R-:W-:Y:S01]  /*7ef0*/  FFMA.FTZ R50, R41.reuse, R46, -R50 ;  /* 0x0000002e29327223 */ /* 0x040fe20000010832 */
[----:B------:R-:W-:Y:S01]  /*7f00*/  FFMA.FTZ R51, R41, R48, R49 ;  /* 0x0000003029337223 */ /* 0x000fe20000010031 */
[----:B------:R-:W-:Y:S02]  /*7f10*/  HADD2.F32 R40, -RZ, R6.H1_H1 ;  /* 0x30000006ff287230 */ /* 0x000fe40000004100 */
[-C--:B------:R-:W-:Y:S01]  /*7f20*/  FMUL.FTZ R48, R4, R45.reuse ;  /* 0x0000002d04307220 */ /* 0x080fe20000410000 */
[C---:B------:R-:W-:Y:S01]  /*7f30*/  FFMA.FTZ R46, R7.reuse, R45, -R44 ;  /* 0x0000002d072e7223 */ /* 0x040fe2000001082c */
[--C-:B------:R-:W-:Y:S02]  /*7f40*/  HADD2.F32 R6, -RZ, R5.reuse.H0_H0 ;  /* 0x20000005ff067230 */ /* 0x100fe40000004100 */
[----:B------:R-:W-:Y:S02]  /*7f50*/  HADD2.F32 R45, -RZ, R54.H0_H0 ;  /* 0x20000036ff2d7230 */ /* 0x000fe40000004100 */
[----:B------:R-:W-:Y:S01]  /*7f60*/  FFMA.FTZ R47, R7, R47, R48 ;  /* 0x0000002f072f7223 */ /* 0x000fe20000010030 */
[----:B------:R-:W-:-:S02]  /*7f70*/  HADD2.F32 R5, -RZ, R5.H1_H1 ;  /* 0x30000005ff057230 */ /* 0x000fc40000004100 */
[----:B------:R-:W-:Y:S02]  /*7f80*/  HADD2.F32 R41, -RZ, R55.H0_H0 ;  /* 0x20000037ff297230 */ /* 0x000fe40000004100 */
[C---:B------:R-:W-:Y:S01]  /*7f90*/  FMUL.FTZ R48, R40.reuse, R45 ;  /* 0x0000002d28307220 */ /* 0x040fe20000410000 */
[----:B------:R-:W-:Y:S02]  /*7fa0*/  HADD2.F32 R44, -RZ, R52.H0_H0 ;  /* 0x20000034ff2c7230 */ /* 0x000fe40000004100 */
[----:B------:R-:W-:Y:S02]  /*7fb0*/  HADD2.F32 R4, -RZ, R53.H0_H0 ;  /* 0x20000035ff047230 */ /* 0x000fe40000004100 */
[-C--:B------:R-:W-:Y:S01]  /*7fc0*/  FMUL.FTZ R40, R40, R41.reuse ;  /* 0x0000002928287220 */ /* 0x080fe20000410000 */
[----:B------:R-:W-:Y:S01]  /*7fd0*/  FFMA.FTZ R48, R27, R41, -R48 ;  /* 0x000000291b307223 */ /* 0x000fe20000010830 */
[C---:B------:R-:W-:Y:S01]  /*7fe0*/  FMUL.FTZ R7, R5.reuse, R44 ;  /* 0x0000002c05077220 */ /* 0x040fe20000410000 */
[----:B------:R-:W-:Y:S01]  /*7ff0*/  FMUL.FTZ R49, R5, R4 ;  /* 0x0000000405317220 */ /* 0x000fe20000410000 */
[----:B------:R-:W-:-:S02]  /*8000*/  FFMA.FTZ R27, R27, R45, R40 ;  /* 0x0000002d1b1b7223 */ /* 0x000fc40000010028 */
[C---:B------:R-:W-:Y:S01]  /*8010*/  FFMA.FTZ R5, R6.reuse, R4, -R7 ;  /* 0x0000000406057223 */ /* 0x040fe20000010807 */
[----:B------:R-:W-:Y:S01]  /*8020*/  F2FP.F16.F32.PACK_AB R7, R51, R50 ;  /* 0x000000323307723e */ /* 0x000fe200000000ff */
[----:B------:R-:W-:Y:S01]  /*8030*/  FFMA.FTZ R44, R6, R44, R49 ;  /* 0x0000002c062c7223 */ /* 0x000fe20000010031 */
[----:B------:R-:W-:Y:S02]  /*8040*/  F2FP.F16.F32.PACK_AB R4, R47, R46 ;  /* 0x0000002e2f04723e */ /* 0x000fe400000000ff */
[----:B------:R-:W-:Y:S02]  /*8050*/  F2FP.F16.F32.PACK_AB R6, R27, R48 ;  /* 0x000000301b06723e */ /* 0x000fe400000000ff */
[----:B------:R-:W-:-:S05]  /*8060*/  F2FP.F16.F32.PACK_AB R5, R44, R5 ;  /* 0x000000052c05723e */ /* 0x000fca00000000ff */
[----:B------:R0:W-:Y:S02]  /*8070*/  STS.128 [R3+0xda00], R4 ;  /* 0x00da000403007388 */ /* 0x0001e40000000c00 */
.L_x_395:
[----:B------:R-:W-:Y:S05]  /*8080*/  BSYNC B1 ;  /* 0x0000000000017941 */ /* 0x000fea0003800000 */
.L_x_394:
[----:B------:R-:W-:Y:S01]  /*8090*/  BSSY B1, `(.L_x_396) ;  /* 0x000002d000017945 */ /* 0x000fe20003800000 */
[----:B------:R-:W-:-:S03]  /*80a0*/  @P5 VIADD R0, R3, 0xffffffe0 ;  /* 0xffffffe003005836 */ /* 0x000fc60000000000 */
[----:B------:R-:W-:Y:S05]  /*80b0*/  @P0 BRA `(.L_x_397) ;  /* 0x0000000000a80947 */ /* 0x000fea0003800000 */
[----:B0-----:R-:W0:Y:S01]  /*80c0*/  LDS.128 R4, [R0+0xda00] ;  /* 0x00da000000047984 */ /* 0x001e220000000c00 */
[--C-:B------:R-:W-:Y:S01]  /*80d0*/  SHF.R.U64 R49, R38, 0x10, R39.reuse ;  /* 0x0000001026317819 */ /* 0x100fe20000001227 */
[----:B------:R-:W-:Y:S01]  /*80e0*/  HADD2.F32 R41, -RZ, R55.H1_H1 ;  /* 0x30000037ff297230 */ /* 0x000fe20000004100 */
[----:B------:R-:W-:Y:S02]  /*80f0*/  SHF.R.U32.HI R38, RZ, 0x10, R39 ;  /* 0x00000010ff267819 */ /* 0x000fe40000011627 */
[--C-:B------:R-:W-:Y:S02]  /*8100*/  SHF.R.U32.HI R44, RZ, 0x10, R43.reuse ;  /* 0x00000010ff2c7819 */ /* 0x100fe4000001162b */
[----:B------:R-:W-:Y:S01]  /*8110*/  SHF.R.U64 R48, R42, 0x10, R43 ;  /* 0x000000102a307819 */ /* 0x000fe2000000122b */
[----:B------:R-:W-:Y:S02]  /*8120*/  HADD2.F32 R42, -RZ, R38.H0_H0 ;  /* 0x20000026ff2a7230 */ /* 0x000fe40000004100 */
[----:B------:R-:W-:-:S02]  /*8130*/  HADD2.F32 R44, -RZ, R44.H0_H0 ;  /* 0x2000002cff2c7230 */ /* 0x000fc40000004100 */
[----:B------:R-:W-:Y:S02]  /*8140*/  HADD2.F32 R43, -RZ, R54.H1_H1 ;  /* 0x30000036ff2b7230 */ /* 0x000fe40000004100 */
        /* <DEDUP_REMOVED lines=13> */
[----:B------:R-:W-:Y:S02]  /*8220*/  HADD2.F32 R6, -RZ, R5.H0_H0 ;  /* 0x20000005ff067230 */ /* 0x000fe40000004100 */
[----:B------:R-:W-:Y:S02]  /*8230*/  HADD2.F32 R41, -RZ, R25.H1_H1 ;  /* 0x30000019ff297230 */ /* 0x000fe40000004100 */
        /* <DEDUP_REMOVED lines=18> */
.L_x_397:
[----:B------:R-:W-:Y:S05]  /*8360*/  BSYNC B1 ;  /* 0x0000000000017941 */ /* 0x000fea0003800000 */
.L_x_396:
[----:B------:R-:W-:Y:S04]  /*8370*/  BSSY B1, `(.L_x_398) ;  /* 0x000002c000017945 */ /* 0x000fe80003800000 */
[----:B------:R-:W-:Y:S05]  /*8380*/  @P1 BRA `(.L_x_399) ;  /* 0x0000000000a81947 */ /* 0x000fea0003800000 */
[----:B01----:R-:W0:Y:S01]  /*8390*/  LDS.128 R4, [R3+0x10a00] ;  /* 0x010a000003047984 */ /* 0x003e220000000c00 */
[----:B------:R-:W-:Y:S02]  /*83a0*/  SHF.R.U32.HI R38, RZ, 0x10, R37 ;  /* 0x00000010ff267819 */ /* 0x000fe40000011625 */
[--C-:B------:R-:W-:Y:S02]  /*83b0*/  SHF.R.U32.HI R39, RZ, 0x10, R35.reuse ;  /* 0x00000010ff277819 */ /* 0x100fe40000011623 */
[----:B------:R-:W-:Y:S01]  /*83c0*/  SHF.R.U64 R42, R34, 0x10, R35 ;  /* 0x00000010222a7819 */ /* 0x000fe20000001223 */
[----:B------:R-:W-:Y:S01]  /*83d0*/  HADD2.F32 R38, -RZ, R38.H0_H0 ;  /* 0x20000026ff267230 */ /* 0x000fe20000004100 */
        /* <DEDUP_REMOVED lines=12> */
[----:B------:R-:W-:Y:S01]  /*84a0*/  FFMA.FTZ R40, R27, R36, -R40 ;  /* 0x000000241b287223 */ /* 0x000fe20000010828 */
[-C--:B------:R-:W-:Y:S01]  /*84b0*/  FMUL.FTZ R36, R4, R35.reuse ;  /* 0x0000002304247220 */ /* 0x080fe20000410000 */
[----:B------:R-:W-:Y:S02]  /*84c0*/  HADD2.F32 R26, -RZ, R6.H1_H1 ;  /* 0x30000006ff1a7230 */ /* 0x000fe40000004100 */
[----:B------:R-:W-:Y:S01]  /*84d0*/  FFMA.FTZ R35, R7, R35, -R34 ;  /* 0x0000002307237223 */ /* 0x000fe20000010822 */
[--C-:B------:R-:W-:Y:S02]  /*84e0*/  HADD2.F32 R34, -RZ, R24.reuse.H0_H0 ;  /* 0x20000018ff227230 */ /* 0x100fe40000004100 */
[----:B------:R-:W-:Y:S01]  /*84f0*/  FFMA.FTZ R39, R27, R38, R39 ;  /* 0x000000261b277223 */ /* 0x000fe20000010027 */
[----:B------:R-:W-:Y:S02]  /*8500*/  HADD2.F32 R6, -RZ, R5.H0_H0 ;  /* 0x20000005ff067230 */ /* 0x000fe40000004100 */
[----:B------:R-:W-:Y:S01]  /*8510*/  FFMA.FTZ R36, R7, R37, R36 ;  /* 0x0000002507247223 */ /* 0x000fe20000010024 */
[----:B------:R-:W-:-:S02]  /*8520*/  HADD2.F32 R24, -RZ, R24.H1_H1 ;  /* 0x30000018ff187230 */ /* 0x000fc40000004100 */
[C---:B------:R-:W-:Y:S01]  /*8530*/  FMUL.FTZ R38, R26.reuse, R34 ;  /* 0x000000221a267220 */ /* 0x040fe20000410000 */
[----:B------:R-:W-:Y:S02]  /*8540*/  HADD2.F32 R5, -RZ, R5.H1_H1 ;  /* 0x30000005ff057230 */ /* 0x000fe40000004100 */
[----:B------:R-:W-:Y:S02]  /*8550*/  HADD2.F32 R27, -RZ, R41.H0_H0 ;  /* 0x20000029ff1b7230 */ /* 0x000fe40000004100 */
[-C--:B------:R-:W-:Y:S01]  /*8560*/  FMUL.FTZ R37, R26, R24.reuse ;  /* 0x000000181a257220 */ /* 0x080fe20000410000 */
[----:B------:R-:W-:Y:S02]  /*8570*/  HADD2.F32 R4, -RZ, R42.H0_H0 ;  /* 0x2000002aff047230 */ /* 0x000fe40000004100 */
[----:B------:R-:W-:Y:S01]  /*8580*/  FFMA.FTZ R38, R25, R24, -R38 ;  /* 0x0000001819267223 */ /* 0x000fe20000010826 */
[----:B------:R-:W-:Y:S01]  /*8590*/  FMUL.FTZ R7, R5, R27 ;  /* 0x0000001b05077220 */ /* 0x000fe20000410000 */
[----:B------:R-:W-:Y:S01]  /*85a0*/  FFMA.FTZ R37, R25, R34, R37 ;  /* 0x0000002219257223 */ /* 0x000fe20000010025 */
[----:B------:R-:W-:-:S02]  /*85b0*/  FMUL.FTZ R26, R5, R4 ;  /* 0x00000004051a7220 */ /* 0x000fc40000410000 */
[C---:B------:R-:W-:Y:S01]  /*85c0*/  FFMA.FTZ R5, R6.reuse, R4, -R7 ;  /* 0x0000000406057223 */ /* 0x040fe20000010807 */
[----:B------:R-:W-:Y:S01]  /*85d0*/  F2FP.F16.F32.PACK_AB R7, R39, R40 ;  /* 0x000000282707723e */ /* 0x000fe200000000ff */
[----:B------:R-:W-:Y:S01]  /*85e0*/  FFMA.FTZ R26, R6, R27, R26 ;  /* 0x0000001b061a7223 */ /* 0x000fe2000001001a */
[----:B------:R-:W-:Y:S02]  /*85f0*/  F2FP.F16.F32.PACK_AB R6, R37, R38 ;  /* 0x000000262506723e */ /* 0x000fe400000000ff */
[----:B------:R-:W-:Y:S02]  /*8600*/  F2FP.F16.F32.PACK_AB R4, R36, R35 ;  /* 0x000000232404723e */ /* 0x000fe400000000ff */
[----:B------:R-:W-:-:S05]  /*8610*/  F2FP.F16.F32.PACK_AB R5, R26, R5 ;  /* 0x000000051a05723e */ /* 0x000fca00000000ff */
[----:B------:R2:W-:Y:S02]  /*8620*/  STS.128 [R3+0x10a00], R4 ;  /* 0x010a000403007388 */ /* 0x0005e40000000c00 */
.L_x_399:
[----:B------:R-:W-:Y:S05]  /*8630*/  BSYNC B1 ;  /* 0x0000000000017941 */ /* 0x000fea0003800000 */
.L_x_398:
[----:B------:R-:W-:Y:S04]  /*8640*/  BSSY B1, `(.L_x_400) ;  /* 0x000002c000017945 */ /* 0x000fe80003800000 */
[----:B------:R-:W-:Y:S05]  /*8650*/  @P2 BRA `(.L_x_401) ;  /* 0x0000000000a82947 */ /* 0x000fea0003800000 */
[----:B012---:R-:W0:Y:S01]  /*8660*/  LDS.128 R4, [R0+0x10a00] ;  /* 0x010a000000047984 */ /* 0x007e220000000c00 */
[--C-:B------:R-:W-:Y:S01]  /*8670*/  SHF.R.U64 R39, R32, 0x10, R33.reuse ;  /* 0x0000001020277819 */ /* 0x100fe20000001221 */
[----:B------:R-:W-:Y:S01]  /*8680*/  HADD2.F32 R32, -RZ, R14.H0_H0 ;  /* 0x2000000eff207230 */ /* 0x000fe20000004100 */
[----:B------:R-:W-:Y:S02]  /*8690*/  SHF.R.U32.HI R24, RZ, 0x10, R33 ;  /* 0x00000010ff187819 */ /* 0x000fe40000011621 */
[--C-:B------:R-:W-:Y:S02]  /*86a0*/  SHF.R.U32.HI R33, RZ, 0x10, R31.reuse ;  /* 0x00000010ff217819 */ /* 0x100fe4000001161f */
[----:B------:R-:W-:Y:S01]  /*86b0*/  SHF.R.U64 R37, R30, 0x10, R31 ;  /* 0x000000101e257819 */ /* 0x000fe2000000121f */
[----:B------:R-:W-:Y:S02]  /*86c0*/  HADD2.F32 R31, -RZ, R24.H0_H0 ;  /* 0x20000018ff1f7230 */ /* 0x000fe40000004100 */
[----:B------:R-:W-:-:S02]  /*86d0*/  HADD2.F32 R33, -RZ, R33.H0_H0 ;  /* 0x20000021ff217230 */ /* 0x000fc40000004100 */
[--C-:B------:R-:W-:Y:S02]  /*86e0*/  HADD2.F32 R30, -RZ, R15.reuse.H0_H0 ;  /* 0x2000000fff1e7230 */ /* 0x100fe40000004100 */
[----:B------:R-:W-:Y:S02]  /*86f0*/  HADD2.F32 R15, -RZ, R15.H1_H1 ;  /* 0x3000000fff0f7230 */ /* 0x000fe40000004100 */
[--C-:B0-----:R-:W-:Y:S02]  /*8700*/  HADD2.F32 R27, -RZ, R7.reuse.H1_H1 ;  /* 0x30000007ff1b7230 */ /* 0x101fe40000004100 */
[----:B------:R-:W-:Y:S02]  /*8710*/  HADD2.F32 R26, -RZ, R7.H0_H0 ;  /* 0x20000007ff1a7230 */ /* 0x000fe40000004100 */
[--C-:B------:R-:W-:Y:S02]  /*8720*/  HADD2.F32 R7, -RZ, R4.reuse.H0_H0 ;  /* 0x20000004ff077230 */ /* 0x100fe40000004100 */
[----:B------:R-:W-:Y:S01]  /*8730*/  FMUL.FTZ R35, R27, R33 ;  /* 0x000000211b237220 */ /* 0x000fe20000410000 */
[----:B------:R-:W-:-:S02]  /*8740*/  HADD2.F32 R4, -RZ, R4.H1_H1 ;  /* 0x30000004ff047230 */ /* 0x000fc40000004100 */
[-C--:B------:R-:W-:Y:S01]  /*8750*/  FMUL.FTZ R36, R27, R31.reuse ;  /* 0x0000001f1b247220 */ /* 0x080fe20000410000 */
[--C-:B------:R-:W-:Y:S02]  /*8760*/  HADD2.F32 R24, -RZ, R6.reuse.H0_H0 ;  /* 0x20000006ff187230 */ /* 0x100fe40000004100 */
[C---:B------:R-:W-:Y:S01]  /*8770*/  FFMA.FTZ R35, R26.reuse, R31, -R35 ;  /* 0x0000001f1a237223 */ /* 0x040fe20000010823 */
[----:B------:R-:W-:Y:S02]  /*8780*/  HADD2.F32 R25, -RZ, R6.H1_H1 ;  /* 0x30000006ff197230 */ /* 0x000fe40000004100 */
[----:B------:R-:W-:Y:S01]  /*8790*/  FFMA.FTZ R38, R26, R33, R36 ;  /* 0x000000211a267223 */ /* 0x000fe20000010024 */
[----:B------:R-:W-:Y:S02]  /*87a0*/  HADD2.F32 R6, -RZ, R5.H0_H0 ;  /* 0x20000005ff067230 */ /* 0x000fe40000004100 */
[C---:B------:R-:W-:Y:S01]  /*87b0*/  FMUL.FTZ R34, R4.reuse, R32 ;  /* 0x0000002004227220 */ /* 0x040fe20000410000 */
[----:B------:R-:W-:Y:S01]  /*87c0*/  FMUL.FTZ R36, R4, R30 ;  /* 0x0000001e04247220 */ /* 0x000fe20000410000 */
[----:B------:R-:W-:-:S02]  /*87d0*/  HADD2.F32 R26, -RZ, R14.H1_H1 ;  /* 0x3000000eff1a7230 */ /* 0x000fc40000004100 */
[----:B------:R-:W-:Y:S01]  /*87e0*/  FMUL.FTZ R33, R25, R15 ;  /* 0x0000000f19217220 */ /* 0x000fe20000410000 */
[----:B------:R-:W-:Y:S02]  /*87f0*/  HADD2.F32 R5, -RZ, R5.H1_H1 ;  /* 0x30000005ff057230 */ /* 0x000fe40000004100 */
[C---:B------:R-:W-:Y:S01]  /*8800*/  FFMA.FTZ R34, R7.reuse, R30, -R34 ;  /* 0x0000001e07227223 */ /* 0x040fe20000010822 */
[----:B------:R-:W-:Y:S02]  /*8810*/  HADD2.F32 R14, -RZ, R37.H0_H0 ;  /* 0x20000025ff0e7230 */ /* 0x000fe40000004100 */
[----:B------:R-:W-:Y:S01]  /*8820*/  FFMA.FTZ R27, R7, R32, R36 ;  /* 0x00000020071b7223 */ /* 0x000fe20000010024 */
[----:B------:R-:W-:Y:S02]  /*8830*/  HADD2.F32 R4, -RZ, R39.H0_H0 ;  /* 0x20000027ff047230 */ /* 0x000fe40000004100 */
[----:B------:R-:W-:Y:S01]  /*8840*/  FMUL.FTZ R31, R25, R26 ;  /* 0x0000001a191f7220 */ /* 0x000fe20000410000 */
[----:B------:R-:W-:-:S02]  /*8850*/  FMUL.FTZ R7, R5, R14 ;  /* 0x0000000e05077220 */ /* 0x000fc40000410000 */
[----:B------:R-:W-:Y:S01]  /*8860*/  FMUL.FTZ R25, R5, R4 ;  /* 0x0000000405197220 */ /* 0x000fe20000410000 */
[C---:B------:R-:W-:Y:S01]  /*8870*/  FFMA.FTZ R31, R24.reuse, R15, -R31 ;  /* 0x0000000f181f7223 */ /* 0x040fe2000001081f */
[----:B------:R-:W-:Y:S01]  /*8880*/  FFMA.FTZ R24, R24, R26, R33 ;  /* 0x0000001a18187223 */ /* 0x000fe20000010021 */
[C---:B------:R-:W-:Y:S01]  /*8890*/  FFMA.FTZ R5, R6.reuse, R4, -R7 ;  /* 0x0000000406057223 */ /* 0x040fe20000010807 */
[----:B------:R-:W-:Y:S01]  /*88a0*/  FFMA.FTZ R14, R6, R14, R25 ;  /* 0x0000000e060e7223 */ /* 0x000fe20000010019 */
[----:B------:R-:W-:Y:S02]  /*88b0*/  F2FP.F16.F32.PACK_AB R7, R38, R35 ;  /* 0x000000232607723e */ /* 0x000fe400000000ff */
[----:B------:R-:W-:Y:S02]  /*88c0*/  F2FP.F16.F32.PACK_AB R6, R24, R31 ;  /* 0x0000001f1806723e */ /* 0x000fe400000000ff */
[----:B------:R-:W-:Y:S02]  /*88d0*/  F2FP.F16.F32.PACK_AB R4, R27, R34 ;  /* 0x000000221b04723e */ /* 0x000fe400000000ff */
[----:B------:R-:W-:-:S05]  /*88e0*/  F2FP.F16.F32.PACK_AB R5, R14, R5 ;  /* 0x000000050e05723e */ /* 0x000fca00000000ff */
[----:B------:R3:W-:Y:S02]  /*88f0*/  STS.128 [R0+0x10a00], R4 ;  /* 0x010a000400007388 */ /* 0x0007e40000000c00 */
.L_x_401:
[----:B------:R-:W-:Y:S05]  /*8900*/  BSYNC B1 ;  /* 0x0000000000017941 */ /* 0x000fea0003800000 */
.L_x_400:
[----:B------:R-:W-:Y:S04]  /*8910*/  BSSY B1, `(.L_x_402) ;  /* 0x000002c000017945 */ /* 0x000fe80003800000 */
[----:B------:R-:W-:Y:S05]  /*8920*/  @P3 BRA `(.L_x_403) ;  /* 0x0000000000a83947 */ /* 0x000fea0003800000 */
[----:B0123--:R-:W0:Y:S01]  /*8930*/  LDS.128 R4, [R3+0x13a00] ;  /* 0x013a000003047984 */ /* 0x00fe220000000c00 */
[----:B------:R-:W-:Y:S01]  /*8940*/  SHF.R.U32.HI R25, RZ, 0x10, R29 ;  /* 0x00000010ff197819 */ /* 0x000fe2000001161d */
[----:B------:R-:W-:Y:S01]  /*8950*/  HADD2.F32 R24, -RZ, R13.H0_H0 ;  /* 0x2000000dff187230 */ /* 0x000fe20000004100 */
[--C-:B------:R-:W-:Y:S01]  /*8960*/  SHF.R.U32.HI R27, RZ, 0x10, R23.reuse ;  /* 0x00000010ff1b7819 */ /* 0x100fe20000011617 */
[----:B------:R-:W-:Y:S01]  /*8970*/  HADD2.F32 R26, -RZ, R12.H0_H0 ;  /* 0x2000000cff1a7230 */ /* 0x000fe20000004100 */
[----:B------:R-:W-:Y:S01]  /*8980*/  SHF.R.U64 R31, R22, 0x10, R23 ;  /* 0x00000010161f7819 */ /* 0x000fe20000001217 */
[----:B------:R-:W-:Y:S01]  /*8990*/  HADD2.F32 R25, -RZ, R25.H0_H0 ;  /* 0x20000019ff197230 */ /* 0x000fe20000004100 */
[----:B------:R-:W-:Y:S01]  /*89a0*/  SHF.R.U64 R33, R28, 0x10, R29 ;  /* 0x000000101c217819 */ /* 0x000fe2000000121d */
[----:B------:R-:W-:Y:S02]  /*89b0*/  HADD2.F32 R27, -RZ, R27.H0_H0 ;  /* 0x2000001bff1b7230 */ /* 0x000fe40000004100 */
[----:B------:R-:W-:-:S02]  /*89c0*/  HADD2.F32 R13, -RZ, R13.H1_H1 ;  /* 0x3000000dff0d7230 */ /* 0x000fc40000004100 */
[--C-:B0-----:R-:W-:Y:S02]  /*89d0*/  HADD2.F32 R23, -RZ, R7.reuse.H1_H1 ;  /* 0x30000007ff177230 */ /* 0x101fe40000004100 */
[----:B------:R-:W-:Y:S02]  /*89e0*/  HADD2.F32 R22, -RZ, R7.H0_H0 ;  /* 0x20000007ff167230 */ /* 0x000fe40000004100 */
[--C-:B------:R-:W-:Y:S02]  /*89f0*/  HADD2.F32 R7, -RZ, R4.reuse.H0_H0 ;  /* 0x20000004ff077230 */ /* 0x100fe40000004100 */
[C---:B------:R-:W-:Y:S01]  /*8a00*/  FMUL.FTZ R29, R23.reuse, R27 ;  /* 0x0000001b171d7220 */ /* 0x040fe20000410000 */
[----:B------:R-:W-:Y:S02]  /*8a10*/  HADD2.F32 R4, -RZ, R4.H1_H1 ;  /* 0x30000004ff047230 */ /* 0x000fe40000004100 */
[----:B------:R-:W-:Y:S01]  /*8a20*/  FMUL.FTZ R30, R23, R25 ;  /* 0x00000019171e7220 */ /* 0x000fe20000410000 */
[----:B------:R-:W-:-:S02]  /*8a30*/  HADD2.F32 R14, -RZ, R6.H0_H0 ;  /* 0x20000006ff0e7230 */ /* 0x000fc40000004100 */
[C---:B------:R-:W-:Y:S01]  /*8a40*/  FFMA.FTZ R29, R22.reuse, R25, -R29 ;  /* 0x00000019161d7223 */ /* 0x040fe2000001081d */
[----:B------:R-:W-:Y:S02]  /*8a50*/  HADD2.F32 R15, -RZ, R6.H1_H1 ;  /* 0x30000006ff0f7230 */ /* 0x000fe40000004100 */
[----:B------:R-:W-:Y:S01]  /*8a60*/  FFMA.FTZ R32, R22, R27, R30 ;  /* 0x0000001b16207223 */ /* 0x000fe2000001001e */
[--C-:B------:R-:W-:Y:S02]  /*8a70*/  HADD2.F32 R6, -RZ, R5.reuse.H0_H0 ;  /* 0x20000005ff067230 */ /* 0x100fe40000004100 */
[C---:B------:R-:W-:Y:S01]  /*8a80*/  FMUL.FTZ R28, R4.reuse, R26 ;  /* 0x0000001a041c7220 */ /* 0x040fe20000410000 */
[----:B------:R-:W-:Y:S01]  /*8a90*/  FMUL.FTZ R30, R4, R24 ;  /* 0x00000018041e7220 */ /* 0x000fe20000410000 */
[----:B------:R-:W-:Y:S02]  /*8aa0*/  HADD2.F32 R22, -RZ, R12.H1_H1 ;  /* 0x3000000cff167230 */ /* 0x000fe40000004100 */
[----:B------:R-:W-:Y:S01]  /*8ab0*/  FMUL.FTZ R27, R15, R13 ;  /* 0x0000000d0f1b7220 */ /* 0x000fe20000410000 */
[----:B------:R-:W-:-:S02]  /*8ac0*/  HADD2.F32 R5, -RZ, R5.H1_H1 ;  /* 0x30000005ff057230 */ /* 0x000fc40000004100 */
[C---:B------:R-:W-:Y:S01]  /*8ad0*/  FFMA.FTZ R28, R7.reuse, R24, -R28 ;  /* 0x00000018071c7223 */ /* 0x040fe2000001081c */
[----:B------:R-:W-:Y:S02]  /*8ae0*/  HADD2.F32 R12, -RZ, R31.H0_H0 ;  /* 0x2000001fff0c7230 */ /* 0x000fe40000004100 */
[----:B------:R-:W-:Y:S01]  /*8af0*/  FFMA.FTZ R23, R7, R26, R30 ;  /* 0x0000001a07177223 */ /* 0x000fe2000001001e */
[----:B------:R-:W-:Y:S02]  /*8b00*/  HADD2.F32 R4, -RZ, R33.H0_H0 ;  /* 0x20000021ff047230 */ /* 0x000fe40000004100 */
[----:B------:R-:W-:Y:S01]  /*8b10*/  FMUL.FTZ R25, R15, R22 ;  /* 0x000000160f197220 */ /* 0x000fe20000410000 */
[C---:B------:R-:W-:Y:S02]  /*8b20*/  FMUL.FTZ R7, R5.reuse, R12 ;  /* 0x0000000c05077220 */ /* 0x040fe40000410000 */
[----:B------:R-:W-:Y:S01]  /*8b30*/  FMUL.FTZ R15, R5, R4 ;  /* 0x00000004050f7220 */ /* 0x000fe20000410000 */
[C---:B------:R-:W-:Y:S01]  /*8b40*/  FFMA.FTZ R25, R14.reuse, R13, -R25 ;  /* 0x0000000d0e197223 */ /* 0x040fe20000010819 */
[----:B------:R-:W-:Y:S01]  /*8b50*/  FFMA.FTZ R14, R14, R22, R27 ;  /* 0x000000160e0e7223 */ /* 0x000fe2000001001b */
[C---:B------:R-:W-:Y:S01]  /*8b60*/  FFMA.FTZ R5, R6.reuse, R4, -R7 ;  /* 0x0000000406057223 */ /* 0x040fe20000010807 */
[----:B------:R-:W-:Y:S01]  /*8b70*/  FFMA.FTZ R12, R6, R12, R15 ;  /* 0x0000000c060c7223 */ /* 0x000fe2000001000f */
[----:B------:R-:W-:-:S02]  /*8b80*/  F2FP.F16.F32.PACK_AB R7, R32, R29 ;  /* 0x0000001d2007723e */ /* 0x000fc400000000ff */
[----:B------:R-:W-:Y:S02]  /*8b90*/  F2FP.F16.F32.PACK_AB R6, R14, R25 ;  /* 0x000000190e06723e */ /* 0x000fe400000000ff */
[----:B------:R-:W-:Y:S02]  /*8ba0*/  F2FP.F16.F32.PACK_AB R4, R23, R28 ;  /* 0x0000001c1704723e */ /* 0x000fe400000000ff */
[----:B------:R-:W-:-:S05]  /*8bb0*/  F2FP.F16.F32.PACK_AB R5, R12, R5 ;  /* 0x000000050c05723e */ /* 0x000fca00000000ff */
[----:B------:R4:W-:Y:S02]  /*8bc0*/  STS.128 [R3+0x13a00], R4 ;  /* 0x013a000403007388 */ /* 0x0009e40000000c00 */
.L_x_403:
[----:B------:R-:W-:Y:S05]  /*8bd0*/  BSYNC B1 ;  /* 0x0000000000017941 */ /* 0x000fea0003800000 */
.L_x_402:
[----:B------:R-:W-:Y:S05]  /*8be0*/  @P4 BRA `(.L_x_393) ;  /* 0x0000001c00144947 */ /* 0x000fea0003800000 */
[----:B01234-:R-:W0:Y:S01]  /*8bf0*/  LDS.128 R4, [R0+0x13a00] ;  /* 0x013a000000047984 */ /* 0x01fe220000000c00 */
[----:B------:R-:W-:Y:S01]  /*8c00*/  SHF.R.U64 R24, R20, 0x10, R21 ;  /* 0x0000001014187819 */ /* 0x000fe20000001215 */
[--C-:B------:R-:W-:Y:S01]  /*8c10*/  HADD2.F32 R15, -RZ, R10.reuse.H0_H0 ;  /* 0x2000000aff0f7230 */ /* 0x100fe20000004100 */
[----:B------:R-:W-:Y:S01]  /*8c20*/  SHF.R.U32.HI R20, RZ, 0x10, R9 ;  /* 0x00000010ff147819 */ /* 0x000fe20000011609 */
[----:B------:R-:W-:Y:S01]  /*8c30*/  HADD2.F32 R13, -RZ, R11.H0_H0 ;  /* 0x2000000bff0d7230 */ /* 0x000fe20000004100 */
[----:B------:R-:W-:Y:S01]  /*8c40*/  SHF.R.U32.HI R14, RZ, 0x10, R21 ;  /* 0x00000010ff0e7819 */ /* 0x000fe20000011615 */
[----:B------:R-:W-:Y:S01]  /*8c50*/  HADD2.F32 R10, -RZ, R10.H1_H1 ;  /* 0x3000000aff0a7230 */ /* 0x000fe20000004100 */
[----:B------:R-:W-:Y:S01]  /*8c60*/  SHF.R.U64 R23, R8, 0x10, R9 ;  /* 0x0000001008177819 */ /* 0x000fe20000001209 */
[----:B------:R-:W-:Y:S02]  /*8c70*/  HADD2.F32 R20, -RZ, R20.H0_H0 ;  /* 0x20000014ff147230 */ /* 0x000fe40000004100 */
[----:B------:R-:W-:-:S02]  /*8c80*/  HADD2.F32 R14, -RZ, R14.H0_H0 ;  /* 0x2000000eff0e7230 */ /* 0x000fc40000004100 */
[----:B------:R-:W-:Y:S02]  /*8c90*/  HADD2.F32 R11, -RZ, R11.H1_H1 ;  /* 0x3000000bff0b7230 */ /* 0x000fe40000004100 */
[--C-:B0-----:R-:W-:Y:S02]  /*8ca0*/  HADD2.F32 R12, -RZ, R7.reuse.H1_H1 ;  /* 0x30000007ff0c7230 */ /* 0x101fe40000004100 */
[--C-:B------:R-:W-:Y:S02]  /*8cb0*/  HADD2.F32 R3, -RZ, R4.reuse.H0_H0 ;  /* 0x20000004ff037230 */ /* 0x100fe40000004100 */
[----:B------:R-:W-:Y:S02]  /*8cc0*/  HADD2.F32 R9, -RZ, R7.H0_H0 ;  /* 0x20000007ff097230 */ /* 0x000fe40000004100 */
[C---:B------:R-:W-:Y:S01]  /*8cd0*/  FMUL.FTZ R22, R12.reuse, R20 ;  /* 0x000000140c167220 */ /* 0x040fe20000410000 */
[----:B------:R-:W-:Y:S02]  /*8ce0*/  HADD2.F32 R4, -RZ, R4.H1_H1 ;  /* 0x30000004ff047230 */ /* 0x000fe40000004100 */
[----:B------:R-:W-:Y:S01]  /*8cf0*/  FMUL.FTZ R21, R12, R14 ;  /* 0x0000000e0c157220 */ /* 0x000fe20000410000 */
[----:B------:R-:W-:-:S02]  /*8d00*/  HADD2.F32 R7, -RZ, R6.H0_H0 ;  /* 0x20000006ff077230 */ /* 0x000fc40000004100 */
[C---:B------:R-:W-:Y:S01]  /*8d10*/  FFMA.FTZ R22, R9.reuse, R14, -R22 ;  /* 0x0000000e09167223 */ /* 0x040fe20000010816 */
[----:B------:R-:W-:Y:S02]  /*8d20*/  HADD2.F32 R8, -RZ, R6.H1_H1 ;  /* 0x30000006ff087230 */ /* 0x000fe40000004100 */
[C---:B------:R-:W-:Y:S01]  /*8d30*/  FMUL.FTZ R12, R4.reuse, R15 ;  /* 0x0000000f040c7220 */ /* 0x040fe20000410000 */
[--C-:B------:R-:W-:Y:S02]  /*8d40*/  HADD2.F32 R6, -RZ, R5.reuse.H0_H0 ;  /* 0x20000005ff067230 */ /* 0x100fe40000004100 */
[----:B------:R-:W-:Y:S01]  /*8d50*/  FFMA.FTZ R21, R9, R20, R21 ;  /* 0x0000001409157223 */ /* 0x000fe20000010015 */
[-C--:B------:R-:W-:Y:S01]  /*8d60*/  FMUL.FTZ R14, R4, R13.reuse ;  /* 0x0000000d040e7220 */ /* 0x080fe20000410000 */
[----:B------:R-:W-:Y:S02]  /*8d70*/  HADD2.F32 R5, -RZ, R5.H1_H1 ;  /* 0x30000005ff057230 */ /* 0x000fe40000004100 */
[----:B------:R-:W-:Y:S01]  /*8d80*/  FFMA.FTZ R12, R3, R13, -R12 ;  /* 0x0000000d030c7223 */ /* 0x000fe2000001080c */
[----:B------:R-:W-:-:S02]  /*8d90*/  HADD2.F32 R9, -RZ, R23.H0_H0 ;  /* 0x20000017ff097230 */ /* 0x000fc40000004100 */
[----:B------:R-:W-:Y:S01]  /*8da0*/  FFMA.FTZ R3, R3, R15, R14 ;  /* 0x0000000f03037223 */ /* 0x000fe2000001000e */
[----:B------:R-:W-:Y:S02]  /*8db0*/  HADD2.F32 R4, -RZ, R24.H0_H0 ;  /* 0x20000018ff047230 */ /* 0x000fe40000004100 */
[C---:B------:R-:W-:Y:S01]  /*8dc0*/  FMUL.FTZ R14, R8.reuse, R10 ;  /* 0x0000000a080e7220 */ /* 0x040fe20000410000 */
[----:B------:R-:W-:Y:S01]  /*8dd0*/  FMUL.FTZ R15, R8, R11 ;  /* 0x0000000b080f7220 */ /* 0x000fe20000410000 */
[C---:B------:R-:W-:Y:S01]  /*8de0*/  FMUL.FTZ R13, R5.reuse, R9 ;  /* 0x00000009050d7220 */ /* 0x040fe20000410000 */
        /* <DEDUP_REMOVED lines=9> */
[----:B------:R0:W-:Y:S01]  /*8e80*/  STS.128 [R0+0x13a00], R4 ;  /* 0x013a000400007388 */ /* 0x0001e20000000c00 */
[----:B------:R-:W-:Y:S05]  /*8e90*/  BRA `(.L_x_393) ;  /* 0x0000001800687947 */ /* 0x000fea0003800000 */
.L_x_384:
        /* <DEDUP_REMOVED lines=15> */
[----:B------:R-:W2:Y:S01]  /*8f90*/  LDL R8, [R1+0x28] ;  /* 0x0000280001087983 */ /* 0x000ea20000100800 */
[----:B------:R-:W-:-:S03]  /*8fa0*/  ULDC UR4, c[0x0][0x3d4] ;  /* 0x0000f50000047ab9 */ /* 0x000fc60000000800 */
[----:B------:R-:W3:Y:S01]  /*8fb0*/  LDL R3, [R1+0x2c] ;  /* 0x00002c0001037983 */ /* 0x000ee20000100800 */
[----:B------:R-:W-:Y:S02]  /*8fc0*/  ISETP.GE.AND P1, PT, R146, UR4, PT ;  /* 0x0000000492007c0c */ /* 0x000fe4000bf26270 */
        /* <DEDUP_REMOVED lines=12> */
[----:B------:R0:W5:Y:S04]  /*9090*/  @!P1 LDG.E.128 R28, desc[UR60][R44.64] ;  /* 0x0000003c2c1c9981 */ /* 0x000168000c1e1d00 */
[----:B------:R0:W5:Y:S01]  /*90a0*/  @!P1 LDG.E.128 R4, desc[UR60][R42.64] ;  /* 0x0000003c2a049981 */ /* 0x000162000c1e1d00 */
[----:B--2---:R-:W-:Y:S02]  /*90b0*/  ISETP.GE.AND P2, PT, R8, UR4, PT ;  /* 0x0000000408007c0c */ /* 0x004fe4000bf46270 */
[----:B---3--:R-:W-:-:S11]  /*90c0*/  ISETP.GE.AND P3, PT, R3, UR4, PT ;  /* 0x0000000403007c0c */ /* 0x008fd6000bf66270 */
[----:B------:R0:W5:Y:S04]  /*90d0*/  @!P2 LDG.E.128 R32, desc[UR60][R44.64+0x20] ;  /* 0x0000203c2c20a981 */ /* 0x000168000c1e1d00 */
[----:B------:R0:W5:Y:S04]  /*90e0*/  @!P3 LDG.E.128 R36, desc[UR60][R44.64+0x40] ;  /* 0x0000403c2c24b981 */ /* 0x000168000c1e1d00 */
[----:B------:R0:W5:Y:S04]  /*90f0*/  @!P2 LDG.E.128 R20, desc[UR60][R42.64+0x20] ;  /* 0x0000203c2a14a981 */ /* 0x000168000c1e1d00 */
[----:B------:R0:W5:Y:S02]  /*9100*/  @!P3 LDG.E.128 R24, desc[UR60][R42.64+0x40] ;  /* 0x0000403c2a18b981 */ /* 0x000164000c1e1d00 */
.L_x_405:
[----:B------:R-:W-:Y:S05]  /*9110*/  BSYNC B1 ;  /* 0x0000000000017941 */ /* 0x000fea0003800000 */
.L_x_404:
[----:B------:R-:W2:Y:S01]  /*9120*/  LDL R10, [R1+0x70] ;  /* 0x00007000010a7983 */ /* 0x000ea20000100800 */
[----:B-----5:R-:W-:Y:S01]  /*9130*/  IMAD.MOV.U32 R0, RZ, RZ, R4 ;  /* 0x000000ffff007224 */ /* 0x020fe200078e0004 */
[----:B------:R-:W-:Y:S01]  /*9140*/  UMOV UR4, 0xffffffff ;  /* 0xffffffff00047882 */ /* 0x000fe20000000000 */
[----:B------:R-:W-:Y:S02]  /*9150*/  IMAD.MOV.U32 R8, RZ, RZ, R6 ;  /* 0x000000ffff087224 */ /* 0x000fe400078e0006 */
[----:B------:R-:W-:Y:S02]  /*9160*/  IMAD.MOV.U32 R3, RZ, RZ, R5 ;  /* 0x000000ffff037224 */ /* 0x000fe400078e0005 */
[----:B------:R-:W-:Y:S01]  /*9170*/  IMAD.MOV.U32 R9, RZ, RZ, R21 ;  /* 0x000000ffff097224 */ /* 0x000fe200078e0015 */
[----:B------:R-:W-:Y:S01]  /*9180*/  PRMT R57, R0, 0x5410, R8 ;  /* 0x0000541000397816 */ /* 0x000fe20000000008 */
[----:B------:R-:W-:Y:S01]  /*9190*/  IMAD.MOV.U32 R0, RZ, RZ, R7 ;  /* 0x000000ffff007224 */ /* 0x000fe200078e0007 */
[----:B------:R-:W-:Y:S01]  /*91a0*/  PRMT R53, R3, 0x7610, R53 ;  /* 0x0000761003357816 */ /* 0x000fe20000000035 */
[----:B------:R-:W-:-:S03]  /*91b0*/  IMAD.MOV.U32 R3, RZ, RZ, R20 ;  /* 0x000000ffff037224 */ /* 0x000fc600078e0014 */
[----:B------:R-:W-:Y:S02]  /*91c0*/  PRMT R59, R0, 0x7610, R59 ;  /* 0x00007610003b7816 */ /* 0x000fe4000000003b */
[----:B0-----:R-:W-:Y:S02]  /*91d0*/  PRMT R44, R3, 0x5410, R9 ;  /* 0x00005410032c7816 */ /* 0x001fe40000000009 */
[----:B--2---:R-:W-:Y:S01]  /*91e0*/  LEA.HI R0, R10, R10, RZ, 0x1 ;  /* 0x0000000a0a007211 */ /* 0x004fe200078f08ff */
[----:B------:R-:W-:Y:S06]  /*91f0*/  BRA.DIV UR4, `(.L_x_406) ;  /* 0x0000012204247947 */ /* 0x000fec000b800000 */
.L_x_572:
[----:B------:R-:W-:Y:S01]  /*9200*/  UMOV UR4, 0xffffffff ;  /* 0xffffffff00047882 */ /* 0x000fe20000000000 */
[----:B------:R-:W-:Y:S02]  /*9210*/  LOP3.LUT R0, R0, 0xfffffffe, RZ, 0xc0, !PT ;  /* 0xfffffffe00007812 */ /* 0x000fe400078ec0ff */
[----:B------:R-:W-:Y:S05]  /*9220*/  BRA.DIV UR4, `(.L_x_407) ;  /* 0x0000012204407947 */ /* 0x000fea000b800000 */
.L_x_575:
[----:B------:R-:W-:Y:S01]  /*9230*/  UMOV UR4, 0xffffffff ;  /* 0xffffffff00047882 */ /* 0x000fe20000000000 */
[----:B------:R-:W-:Y:S02]  /*9240*/  IMAD.IADD R0, R10, 0x1, -R0 ;  /* 0x000000010a007824 */ /* 0x000fe400078e0a00 */
[----:B------:R-:W-:Y:S05]  /*9250*/  BRA.DIV UR4, `(.L_x_408) ;  /* 0x00000122045c7947 */ /* 0x000fea000b800000 */
.L_x_578:
[----:B------:R-:W-:Y:S01]  /*9260*/  UMOV UR4, 0xffffffff ;  /* 0xffffffff00047882 */ /* 0x000fe20000000000 */
[----:B------:R-:W-:Y:S02]  /*9270*/  SHF.L.U32 R3, R0, 0x1f, RZ ;  /* 0x0000001f00037819 */ /* 0x000fe400000006ff */
[----:B------:R-:W-:Y:S05]  /*9280*/  BRA.DIV UR4, `(.L_x_409) ;  /* 0x0000012204787947 */ /* 0x000fea000b800000 */
.L_x_581:
[----:B------:R-:W0:Y:S01]  /*9290*/  SYNCS.PHASECHK.TRANS64.TRYWAIT P1, [R18+URZ+0x31c00], R3 ;  /* 0x031c0003120075a7 */ /* 0x000e22000802017f */
[----:B------:R-:W-:Y:S01]  /*92a0*/  IMAD.MOV.U32 R8, RZ, RZ, R23 ;  /* 0x000000ffff087224 */ /* 0x000fe200078e0017 */
[----:B------:R-:W-:Y:S01]  /*92b0*/  MOV R0, R22 ;  /* 0x0000001600007202 */ /* 0x000fe20000000f00 */
[----:B------:R-:W-:Y:S01]  /*92c0*/  IMAD.MOV.U32 R9, RZ, RZ, R24 ;  /* 0x000000ffff097224 */ /* 0x000fe200078e0018 */
[----:B------:R-:W-:Y:S01]  /*92d0*/  BSSY B1, `(.L_x_410) ;  /* 0x000001c000017945 */ /* 0x000fe20003800000 */
[----:B------:R-:W-:Y:S01]  /*92e0*/  IMAD.MOV.U32 R10, RZ, RZ, R25 ;  /* 0x000000ffff0a7224 */ /* 0x000fe200078e0019 */
[----:B------:R-:W-:Y:S01]  /*92f0*/  PRMT R45, R0, 0x5410, R8 ;  /* 0x00005410002d7816 */ /* 0x000fe20000000008 */
        /* <DEDUP_REMOVED lines=21> */
[----:B------:R-:W-:-:S02]  /*9450*/  IMAD.MOV.U32 R0, RZ, RZ, R38 ;  /* 0x000000ffff007224 */ /* 0x000fc400078e0026 */
[----:B------:R-:W-:Y:S01]  /*9460*/  IMAD.MOV.U32 R8, RZ, RZ, R39 ;  /* 0x000000ffff087224 */ /* 0x000fe200078e0027 */
[----:B------:R-:W-:Y:S01]  /*9470*/  PRMT R42, R9, 0x5410, R10 ;  /* 0x00005410092a7816 */ /* 0x000fe2000000000a */
[----:B0-----:R-:W-:Y:S06]  /*9480*/  @!P1 BRA `(.L_x_411) ;  /* 0x0000012000209947 */ /* 0x001fec0003800000 */
.L_x_582:
[----:B------:R-:W-:Y:S05]  /*9490*/  BSYNC B1 ;  /* 0x0000000000017941 */ /* 0x000fea0003800000 */
.L_x_410:
[----:B------:R-:W-:Y:S01]  /*94a0*/  PRMT R43, R0, 0x5410, R8 ;  /* 0x00005410002b7816 */ /* 0x000fe20000000008 */
[----:B------:R-:W-:Y:S06]  /*94b0*/  @P0 BRA `(.L_x_393) ;  /* 0x0000001000e00947 */ /* 0x000fec0003800000 */
[----:B------:R-:W2:Y:S01]  /*94c0*/  LDL R69, [R1+0x28] ;  /* 0x0000280001457983 */ /* 0x000ea20000100800 */
[----:B0-----:R-:W0:Y:S03]  /*94d0*/  LDC R3, c[0x0][0x3d4] ;  /* 0x0000f500ff037b82 */ /* 0x001e260000000800 */
[----:B------:R-:W3:Y:S04]  /*94e0*/  LDL R68, [R1+0x2c] ;  /* 0x00002c0001447983 */ /* 0x000ee80000100800 */
[----:B------:R4:W5:Y:S04]  /*94f0*/  LDL R67, [R1+0x30] ;  /* 0x0000300001437983 */ /* 0x0009680000100800 */
[----:B------:R4:W5:Y:S04]  /*9500*/  LDL R66, [R1+0x38] ;  /* 0x0000380001427983 */ /* 0x0009680000100800 */
[----:B------:R4:W5:Y:S01]  /*9510*/  LDL R65, [R1+0x34] ;  /* 0x0000340001417983 */ /* 0x0009620000100800 */
[----:B------:R-:W-:Y:S01]  /*9520*/  BSSY B1, `(.L_x_412) ;  /* 0x0000069000017945 */ /* 0x000fe20003800000 */
[----:B0-----:R-:W-:-:S02]  /*9530*/  ISETP.GE.AND P0, PT, R146, R3, PT ;  /* 0x000000039200720c */ /* 0x001fc40003f06270 */
[-C--:B--2---:R-:W-:Y:S02]  /*9540*/  ISETP.GE.AND P1, PT, R69, R3.reuse, PT ;  /* 0x000000034500720c */ /* 0x084fe40003f26270 */
[----:B---3--:R-:W-:-:S09]  /*9550*/  ISETP.GE.AND P2, PT, R68, R3, PT ;  /* 0x000000034400720c */ /* 0x008fd20003f46270 */
[----:B----4-:R-:W-:Y:S05]  /*9560*/  @P0 BRA `(.L_x_413) ;  /* 0x0000000400900947 */ /* 0x010fea0003800000 */
[----:B------:R-:W2:Y:S01]  /*9570*/  LDL R70, [R1+0x84] ;  /* 0x0000840001467983 */ /* 0x000ea20000100800 */
[----:B------:R-:W0:Y:S02]  /*9580*/  S2R R9, SR_TID.X ;  /* 0x0000000000097919 */ /* 0x000e240000002100 */
[----:B0-----:R-:W-:-:S04]  /*9590*/  IADD3 R9, R9, -0x80, RZ ;  /* 0xffffff8009097810 */ /* 0x001fc80007ffe0ff */
[----:B------:R-:W-:-:S04]  /*95a0*/  LEA.HI R0, R9, R9, RZ, 0x1 ;  /* 0x0000000909007211 */ /* 0x000fc800078f08ff */
[----:B------:R-:W-:-:S05]  /*95b0*/  LOP3.LUT R0, R0, 0xfffffffe, RZ, 0xc0, !PT ;  /* 0xfffffffe00007812 */ /* 0x000fca00078ec0ff */
[----:B------:R-:W-:-:S05]  /*95c0*/  IMAD.IADD R0, R9, 0x1, -R0 ;  /* 0x0000000109007824 */ /* 0x000fca00078e0a00 */
[----:B------:R-:W-:-:S04]  /*95d0*/  LEA.HI R0, R3, R0, RZ, 0x1d ;  /* 0x0000000003007211 */ /* 0x000fc800078fe8ff */
[----:B------:R-:W-:-:S04]  /*95e0*/  SHF.R.S32.HI R9, RZ, 0x1f, R0 ;  /* 0x0000001fff097819 */ /* 0x000fc80000011400 */
[----:B------:R-:W-:Y:S01]  /*95f0*/  LEA.HI R9, R9, R0, RZ, 0x2 ;  /* 0x0000000009097211 */ /* 0x000fe200078f10ff */
[----:B------:R-:W-:-:S03]  /*9600*/  IMAD.SHL.U32 R0, R0, 0x8, RZ ;  /* 0x0000000800007824 */ /* 0x000fc600078e00ff */
[----:B------:R-:W-:Y:S02]  /*9610*/  SHF.R.S32.HI R9, RZ, 0x2, R9 ;  /* 0x00000002ff097819 */ /* 0x000fe40000011409 */
[----:B-----5:R-:W-:-:S03]  /*9620*/  LOP3.LUT R0, R67, 0x18, R0, 0xf8, !PT ;  /* 0x0000001843007812 */ /* 0x020fc600078ef800 */
[----:B------:R-:W-:Y:S01]  /*9630*/  IMAD R12, R9, 0x1800, R66 ;  /* 0x00001800090c7824 */ /* 0x000fe200078e0242 */
[----:B------:R-:W-:-:S05]  /*9640*/  LOP3.LUT R13, R0, R65, RZ, 0x3c, !PT ;  /* 0x00000041000d7212 */ /* 0x000fca00078e3cff */
[----:B------:R-:W-:-:S04]  /*9650*/  IMAD.IADD R13, R12, 0x1, R13 ;  /* 0x000000010c0d7824 */ /* 0x000fc800078e020d */
[----:B------:R-:W-:-:S05]  /*9660*/  IMAD R0, R13, 0x2, R18 ;  /* 0x000000020d007824 */ /* 0x000fca00078e0212 */
[----:B-1----:R-:W0:Y:S01]  /*9670*/  LDS.128 R12, [R0+0xda00] ;  /* 0x00da0000000c7984 */ /* 0x002e220000000c00 */
[----:B------:R-:W-:Y:S01]  /*9680*/  HADD2.F32 R53, -RZ, R53.H0_H0 ;  /* 0x20000035ff357230 */ /* 0x000fe20000004100 */
[--C-:B------:R-:W-:Y:S01]  /*9690*/  SHF.R.U64 R28, R28, 0x10, R29.reuse ;  /* 0x000000101c1c7819 */ /* 0x100fe2000000121d */
[----:B------:R-:W-:Y:S01]  /*96a0*/  HADD2.F32 R52, -RZ, R52.H0_H0 ;  /* 0x20000034ff347230 */ /* 0x000fe20000004100 */
[----:B------:R-:W-:Y:S02]  /*96b0*/  SHF.R.U32.HI R55, RZ, 0x10, R29 ;  /* 0x00000010ff377819 */ /* 0x000fe4000001161d */
[--C-:B------:R-:W-:Y:S02]  /*96c0*/  SHF.R.U64 R29, R4, 0x10, R5.reuse ;  /* 0x00000010041d7819 */ /* 0x100fe40000001205 */
[----:B------:R-:W-:Y:S02]  /*96d0*/  SHF.R.U32.HI R54, RZ, 0x10, R5 ;  /* 0x00000010ff367819 */ /* 0x000fe40000011605 */
[----:B------:R-:W-:-:S02]  /*96e0*/  SHF.R.U64 R5, R6, 0x10, R7 ;  /* 0x0000001006057819 */ /* 0x000fc40000001207 */
[----:B------:R-:W-:Y:S01]  /*96f0*/  SHF.R.U32.HI R61, RZ, 0x10, R7 ;  /* 0x00000010ff3d7819 */ /* 0x000fe20000011607 */
[----:B------:R-:W-:Y:S01]  /*9700*/  HADD2.F32 R54, -RZ, R54.H0_H0 ;  /* 0x20000036ff367230 */ /* 0x000fe20000004100 */
[--C-:B------:R-:W-:Y:S02]  /*9710*/  SHF.R.U32.HI R63, RZ, 0x10, R31.reuse ;  /* 0x00000010ff3f7819 */ /* 0x100fe4000001161f */
[----:B------:R-:W-:Y:S01]  /*9720*/  SHF.R.U64 R4, R30, 0x10, R31 ;  /* 0x000000101e047819 */ /* 0x000fe2000000121f */
[----:B0-----:R-:W-:-:S05]  /*9730*/  HADD2.F32 R48, -RZ, R13.H0_H0 ;  /* 0x2000000dff307230 */ /* 0x001fca0000004100 */
[C---:B------:R-:W-:Y:S01]  /*9740*/  FMUL.FTZ R56, R48.reuse, R53 ;  /* 0x0000003530387220 */ /* 0x040fe20000410000 */
[----:B------:R-:W-:Y:S01]  /*9750*/  FMUL.FTZ R58, R48, R52 ;  /* 0x00000034303a7220 */ /* 0x000fe20000410000 */
[----:B------:R-:W-:Y:S02]  /*9760*/  HADD2.F32 R49, -RZ, R13.H1_H1 ;  /* 0x3000000dff317230 */ /* 0x000fe40000004100 */
[----:B------:R-:W-:Y:S02]  /*9770*/  HADD2.F32 R13, -RZ, R12.H0_H0 ;  /* 0x2000000cff0d7230 */ /* 0x000fe40000004100 */
[----:B------:R-:W-:Y:S02]  /*9780*/  HADD2.F32 R48, -RZ, R55.H0_H0 ;  /* 0x20000037ff307230 */ /* 0x000fe40000004100 */
[C---:B------:R-:W-:Y:S01]  /*9790*/  FMUL.FTZ R60, R49.reuse, R54 ;  /* 0x00000036313c7220 */ /* 0x040fe20000410000 */
[----:B------:R-:W-:Y:S02]  /*97a0*/  HADD2.F32 R50, -RZ, R14.H0_H0 ;  /* 0x2000000eff327230 */ /* 0x000fe40000004100 */
[----:B------:R-:W-:Y:S01]  /*97b0*/  FMUL.FTZ R62, R49, R48 ;  /* 0x00000030313e7220 */ /* 0x000fe20000410000 */
[----:B------:R-:W-:-:S02]  /*97c0*/  HADD2.F32 R49, -RZ, R57.H1_H1 ;  /* 0x30000039ff317230 */ /* 0x000fc40000004100 */
[--C-:B------:R-:W-:Y:S02]  /*97d0*/  HADD2.F32 R51, -RZ, R15.reuse.H0_H0 ;  /* 0x2000000fff337230 */ /* 0x100fe40000004100 */
[----:B------:R-:W-:Y:S02]  /*97e0*/  HADD2.F32 R15, -RZ, R15.H1_H1 ;  /* 0x3000000fff0f7230 */ /* 0x000fe40000004100 */
[----:B------:R-:W-:Y:S02]  /*97f0*/  HADD2.F32 R12, -RZ, R12.H1_H1 ;  /* 0x3000000cff0c7230 */ /* 0x000fe40000004100 */
[----:B------:R-:W-:Y:S02]  /*9800*/  HADD2.F32 R14, -RZ, R14.H1_H1 ;  /* 0x3000000eff0e7230 */ /* 0x000fe40000004100 */
[----:B------:R-:W-:Y:S01]  /*9810*/  HADD2.F32 R29, -RZ, R29.H0_H0 ;  /* 0x2000001dff1d7230 */ /* 0x000fe20000004100 */
[----:B--2---:R-:W0:Y:S02]  /*9820*/  LDS.128 R8, [R70] ;  /* 0x0000000046087984 */ /* 0x004e240000000c00 */
[----:B0-----:R-:W-:-:S05]  /*9830*/  HADD2.F32 R7, -RZ, R9.H0_H0 ;  /* 0x20000009ff077230 */ /* 0x001fca0000004100 */
[C---:B------:R-:W-:Y:S01]  /*9840*/  FFMA.FTZ R56, R7.reuse, R52, -R56 ;  /* 0x0000003407387223 */ /* 0x040fe20000010838 */
[----:B------:R-:W-:Y:S02]  /*9850*/  HADD2.F32 R52, -RZ, R57.H0_H0 ;  /* 0x20000039ff347230 */ /* 0x000fe40000004100 */
[----:B------:R-:W-:Y:S01]  /*9860*/  FFMA.FTZ R58, R7, R53, R58 ;  /* 0x00000035073a7223 */ /* 0x000fe2000001003a */
[----:B------:R-:W-:Y:S02]  /*9870*/  HADD2.F32 R7, -RZ, R59.H1_H1 ;  /* 0x3000003bff077230 */ /* 0x000fe40000004100 */
[----:B------:R-:W-:Y:S02]  /*9880*/  HADD2.F32 R6, -RZ, R8.H0_H0 ;  /* 0x20000008ff067230 */ /* 0x000fe40000004100 */
[C---:B------:R-:W-:Y:S01]  /*9890*/  FMUL.FTZ R53, R13.reuse, R52 ;  /* 0x000000340d357220 */ /* 0x040fe20000410000 */
[----:B------:R-:W-:Y:S01]  /*98a0*/  FMUL.FTZ R13, R13, R7 ;  /* 0x000000070d0d7220 */ /* 0x000fe20000410000 */
[----:B------:R-:W-:-:S02]  /*98b0*/  HADD2.F32 R9, -RZ, R9.H1_H1 ;  /* 0x30000009ff097230 */ /* 0x000fc40000004100 */
[C---:B------:R-:W-:Y:S01]  /*98c0*/  FFMA.FTZ R53, R6.reuse, R7, -R53 ;  /* 0x0000000706357223 */ /* 0x040fe20000010835 */
[----:B------:R-:W-:Y:S02]  /*98d0*/  HADD2.F32 R7, -RZ, R64.H0_H0 ;  /* 0x20000040ff077230 */ /* 0x000fe40000004100 */
[----:B------:R-:W-:Y:S01]  /*98e0*/  FFMA.FTZ R13, R6, R52, R13 ;  /* 0x00000034060d7223 */ /* 0x000fe2000001000d */
[----:B------:R-:W-:Y:S02]  /*98f0*/  HADD2.F32 R52, -RZ, R59.H0_H0 ;  /* 0x2000003bff347230 */ /* 0x000fe40000004100 */
[C---:B------:R-:W-:Y:S01]  /*9900*/  FFMA.FTZ R55, R9.reuse, R48, -R60 ;  /* 0x0000003009377223 */ /* 0x040fe2000001083c */
[----:B------:R-:W-:Y:S01]  /*9910*/  FFMA.FTZ R57, R9, R54, R62 ;  /* 0x0000003609397223 */ /* 0x000fe2000001003e */
[----:B------:R-:W-:Y:S02]  /*9920*/  HADD2.F32 R30, -RZ, R10.H0_H0 ;  /* 0x2000000aff1e7230 */ /* 0x000fe40000004100 */
[----:B------:R-:W-:Y:S01]  /*9930*/  FMUL.FTZ R9, R50, R49 ;  /* 0x0000003132097220 */ /* 0x000fe20000410000 */
[----:B------:R-:W-:-:S02]  /*9940*/  HADD2.F32 R31, -RZ, R11.H0_H0 ;  /* 0x2000000bff1f7230 */ /* 0x000fc40000004100 */
[-C--:B------:R-:W-:Y:S01]  /*9950*/  FMUL.FTZ R59, R50, R7.reuse ;  /* 0x00000007323b7220 */ /* 0x080fe20000410000 */
[----:B------:R-:W-:Y:S02]  /*9960*/  HADD2.F32 R6, -RZ, R64.H1_H1 ;  /* 0x30000040ff067230 */ /* 0x000fe40000004100 */
[C---:B------:R-:W-:Y:S01]  /*9970*/  FMUL.FTZ R60, R51.reuse, R52 ;  /* 0x00000034333c7220 */ /* 0x040fe20000410000 */
[----:B------:R-:W-:Y:S02]  /*9980*/  HADD2.F32 R50, -RZ, R61.H0_H0 ;  /* 0x2000003dff327230 */ /* 0x000fe40000004100 */
[----:B------:R-:W-:Y:S02]  /*9990*/  HADD2.F32 R48, -RZ, R63.H0_H0 ;  /* 0x2000003fff307230 */ /* 0x000fe40000004100 */
[C---:B------:R-:W-:Y:S01]  /*99a0*/  FFMA.FTZ R54, R30.reuse, R7, -R9 ;  /* 0x000000071e367223 */ /* 0x040fe20000010809 */
[----:B------:R-:W-:Y:S02]  /*99b0*/  HADD2.F32 R11, -RZ, R11.H1_H1 ;  /* 0x3000000bff0b7230 */ /* 0x000fe40000004100 */
[-C--:B------:R-:W-:Y:S01]  /*99c0*/  FMUL.FTZ R51, R51, R6.reuse ;  /* 0x0000000633337220 */ /* 0x080fe20000410000 */
[----:B------:R-:W-:Y:S01]  /*99d0*/  FFMA.FTZ R59, R30, R49, R59 ;  /* 0x000000311e3b7223 */ /* 0x000fe2000001003b */
[----:B------:R-:W-:Y:S01]  /*99e0*/  FFMA.FTZ R60, R31, R6, -R60 ;  /* 0x000000061f3c7223 */ /* 0x000fe2000001083c */
[C---:B------:R-:W-:Y:S01]  /*99f0*/  FMUL.FTZ R30, R15.reuse, R50 ;  /* 0x000000320f1e7220 */ /* 0x040fe20000410000 */
[----:B------:R-:W-:Y:S01]  /*9a00*/  FMUL.FTZ R6, R15, R48 ;  /* 0x000000300f067220 */ /* 0x000fe20000410000 */
[----:B------:R-:W-:-:S02]  /*9a10*/  HADD2.F32 R9, -RZ, R5.H0_H0 ;  /* 0x20000005ff097230 */ /* 0x000fc40000004100 */
[----:B------:R-:W-:Y:S02]  /*9a20*/  HADD2.F32 R7, -RZ, R28.H0_H0 ;  /* 0x2000001cff077230 */ /* 0x000fe40000004100 */
[----:B------:R-:W-:Y:S02]  /*9a30*/  HADD2.F32 R5, -RZ, R4.H0_H0 ;  /* 0x20000004ff057230 */ /* 0x000fe40000004100 */
[----:B------:R-:W-:Y:S01]  /*9a40*/  FFMA.FTZ R51, R31, R52, R51 ;  /* 0x000000341f337223 */ /* 0x000fe20000010033 */
[----:B------:R-:W-:Y:S02]  /*9a50*/  HADD2.F32 R8, -RZ, R8.H1_H1 ;  /* 0x30000008ff087230 */ /* 0x000fe40000004100 */
[C---:B------:R-:W-:Y:S01]  /*9a60*/  FFMA.FTZ R31, R11.reuse, R48, -R30 ;  /* 0x000000300b1f7223 */ /* 0x040fe2000001081e */
[----:B------:R-:W-:Y:S02]  /*9a70*/  HADD2.F32 R10, -RZ, R10.H1_H1 ;  /* 0x3000000aff0a7230 */ /* 0x000fe40000004100 */
[----:B------:R-:W-:Y:S01]  /*9a80*/  FFMA.FTZ R6, R11, R50, R6 ;  /* 0x000000320b067223 */ /* 0x000fe20000010006 */
[----:B------:R-:W-:Y:S01]  /*9a90*/  FMUL.FTZ R11, R12, R29 ;  /* 0x0000001d0c0b7220 */ /* 0x000fe20000410000 */
[----:B------:R-:W-:Y:S01]  /*9aa0*/  FMUL.FTZ R15, R14, R9 ;  /* 0x000000090e0f7220 */ /* 0x000fe20000410000 */
[----:B------:R-:W-:Y:S01]  /*9ab0*/  FMUL.FTZ R12, R12, R7 ;  /* 0x000000070c0c7220 */ /* 0x000fe20000410000 */
[----:B------:R-:W-:Y:S01]  /*9ac0*/  FMUL.FTZ R14, R14, R5 ;  /* 0x000000050e0e7220 */ /* 0x000fe20000410000 */
[----:B------:R-:W-:Y:S01]  /*9ad0*/  FFMA.FTZ R4, R8, R7, -R11 ;  /* 0x0000000708047223 */ /* 0x000fe2000001080b */
[----:B------:R-:W-:Y:S01]  /*9ae0*/  FFMA.FTZ R15, R10, R5, -R15 ;  /* 0x000000050a0f7223 */ /* 0x000fe2000001080f */
[----:B------:R-:W-:Y:S01]  /*9af0*/  FFMA.FTZ R8, R8, R29, R12 ;  /* 0x0000001d08087223 */ /* 0x000fe2000001000c */
[----:B------:R-:W-:Y:S01]  /*9b00*/  FFMA.FTZ R10, R10, R9, R14 ;  /* 0x000000090a0a7223 */ /* 0x000fe2000001000e */
[----:B------:R-:W-:-:S02]  /*9b10*/  F2FP.F16.F32.PACK_AB R11, R6, R51 ;  /* 0x00000033060b723e */ /* 0x000fc400000000ff */
[----:B------:R-:W-:Y:S02]  /*9b20*/  F2FP.F16.F32.PACK_AB R7, R31, R60 ;  /* 0x0000003c1f07723e */ /* 0x000fe400000000ff */
[----:B------:R-:W-:Y:S02]  /*9b30*/  F2FP.F16.F32.PACK_AB R5, R55, R56 ;  /* 0x000000383705723e */ /* 0x000fe400000000ff */
[----:B------:R-:W-:Y:S02]  /*9b40*/  F2FP.F16.F32.PACK_AB R4, R4, R53 ;  /* 0x000000350404723e */ /* 0x000fe400000000ff */
[----:B------:R-:W-:Y:S02]  /*9b50*/  F2FP.F16.F32.PACK_AB R6, R15, R54 ;  /* 0x000000360f06723e */ /* 0x000fe400000000ff */
[----:B------:R-:W-:Y:S02]  /*9b60*/  F2FP.F16.F32.PACK_AB R9, R57, R58 ;  /* 0x0000003a3909723e */ /* 0x000fe400000000ff */
[----:B------:R-:W-:-:S02]  /*9b70*/  F2FP.F16.F32.PACK_AB R8, R8, R13 ;  /* 0x0000000d0808723e */ /* 0x000fc400000000ff */
[----:B------:R-:W-:Y:S01]  /*9b80*/  F2FP.F16.F32.PACK_AB R10, R10, R59 ;  /* 0x0000003b0a0a723e */ /* 0x000fe200000000ff */
[----:B------:R0:W-:Y:S04]  /*9b90*/  STS.128 [R70], R4 ;  /* 0x0000000446007388 */ /* 0x0001e80000000c00 */
[----:B------:R0:W-:Y:S02]  /*9ba0*/  STS.128 [R0+0xda00], R8 ;  /* 0x00da000800007388 */ /* 0x0001e40000000c00 */
.L_x_413:
[----:B------:R-:W-:Y:S05]  /*9bb0*/  BSYNC B1 ;  /* 0x0000000000017941 */ /* 0x000fea0003800000 */
.L_x_412:
[----:B------:R-:W-:Y:S04]  /*9bc0*/  BSSY B1, `(.L_x_414) ;  /* 0x0000064000017945 */ /* 0x000fe80003800000 */
[----:B------:R-:W-:Y:S05]  /*9bd0*/  @P1 BRA `(.L_x_415) ;  /* 0x0000000400881947 */ /* 0x000fea0003800000 */
[----:B------:R-:W2:Y:S01]  /*9be0*/  LDL R54, [R1+0x80] ;  /* 0x0000800001367983 */ /* 0x000ea20000100800 */
[----:B0-----:R-:W-:Y:S01]  /*9bf0*/  SHF.R.S32.HI R0, RZ, 0x1f, R69 ;  /* 0x0000001fff007819 */ /* 0x001fe20000011445 */
[----:B------:R-:W-:Y:S01]  /*9c00*/  HADD2.F32 R29, -RZ, R47.H1_H1 ;  /* 0x3000002fff1d7230 */ /* 0x000fe20000004100 */
[--C-:B------:R-:W-:Y:S01]  /*9c10*/  SHF.R.U64 R50, R20, 0x10, R21.reuse ;  /* 0x0000001014327819 */ /* 0x100fe20000001215 */
[--C-:B------:R-:W-:Y:S01]  /*9c20*/  HADD2.F32 R31, -RZ, R44.reuse.H1_H1 ;  /* 0x3000002cff1f7230 */ /* 0x100fe20000004100 */
[----:B------:R-:W-:Y:S01]  /*9c30*/  LEA.HI R0, R0, R69, RZ, 0x3 ;  /* 0x0000004500007211 */ /* 0x000fe200078f18ff */
[----:B------:R-:W-:Y:S01]  /*9c40*/  HADD2.F32 R44, -RZ, R44.H0_H0 ;  /* 0x2000002cff2c7230 */ /* 0x000fe20000004100 */
[----:B------:R-:W-:Y:S02]  /*9c50*/  SHF.R.U32.HI R28, RZ, 0x10, R21 ;  /* 0x00000010ff1c7819 */ /* 0x000fe40000011615 */
[----:B------:R-:W-:Y:S02]  /*9c60*/  SHF.R.S32.HI R0, RZ, 0x3, R0 ;  /* 0x00000003ff007819 */ /* 0x000fe40000011400 */
[----:B------:R-:W-:Y:S01]  /*9c70*/  SHF.R.U64 R53, R32, 0x10, R33 ;  /* 0x0000001020357819 */ /* 0x000fe20000001221 */
[----:B------:R-:W-:Y:S01]  /*9c80*/  HADD2.F32 R28, -RZ, R28.H0_H0 ;  /* 0x2000001cff1c7230 */ /* 0x000fe20000004100 */
[----:B------:R-:W-:-:S02]  /*9c90*/  LEA.HI R0, R3, R0, RZ, 0x1d ;  /* 0x0000000003007211 */ /* 0x000fc400078fe8ff */
[----:B------:R-:W-:Y:S02]  /*9ca0*/  SHF.R.U32.HI R32, RZ, 0x10, R33 ;  /* 0x00000010ff207819 */ /* 0x000fe40000011621 */
[----:B------:R-:W-:Y:S02]  /*9cb0*/  SHF.R.S32.HI R5, RZ, 0x1f, R0 ;  /* 0x0000001fff057819 */ /* 0x000fe40000011400 */
[--C-:B------:R-:W-:Y:S02]  /*9cc0*/  SHF.R.U64 R52, R34, 0x10, R35.reuse ;  /* 0x0000001022347819 */ /* 0x100fe40000001223 */
[----:B------:R-:W-:Y:S01]  /*9cd0*/  LEA.HI R5, R5, R0, RZ, 0x2 ;  /* 0x0000000005057211 */ /* 0x000fe200078f10ff */
[----:B------:R-:W-:Y:S01]  /*9ce0*/  IMAD.SHL.U32 R0, R0, 0x8, RZ ;  /* 0x0000000800007824 */ /* 0x000fe200078e00ff */
[----:B------:R-:W-:Y:S02]  /*9cf0*/  SHF.R.U32.HI R51, RZ, 0x10, R35 ;  /* 0x00000010ff337819 */ /* 0x000fe40000011623 */
[----:B------:R-:W-:-:S02]  /*9d00*/  SHF.R.S32.HI R5, RZ, 0x2, R5 ;  /* 0x00000002ff057819 */ /* 0x000fc40000011405 */
[----:B-----5:R-:W-:Y:S02]  /*9d10*/  LOP3.LUT R0, R67, 0x18, R0, 0xf8, !PT ;  /* 0x0000001843007812 */ /* 0x020fe400078ef800 */
[--C-:B------:R-:W-:Y:S01]  /*9d20*/  SHF.R.U64 R49, R22, 0x10, R23.reuse ;  /* 0x0000001016317819 */ /* 0x100fe20000001217 */
[----:B------:R-:W-:Y:S01]  /*9d30*/  IMAD R8, R5, 0x1800, R66 ;  /* 0x0000180005087824 */ /* 0x000fe200078e0242 */
[----:B------:R-:W-:Y:S02]  /*9d40*/  LOP3.LUT R9, R0, R65, RZ, 0x3c, !PT ;  /* 0x0000004100097212 */ /* 0x000fe400078e3cff */
[----:B------:R-:W-:-:S03]  /*9d50*/  SHF.R.U32.HI R48, RZ, 0x10, R23 ;  /* 0x00000010ff307819 */ /* 0x000fc60000011617 */
[----:B------:R-:W-:-:S04]  /*9d60*/  IMAD.IADD R9, R8, 0x1, R9 ;  /* 0x0000000108097824 */ /* 0x000fc800078e0209 */
[----:B------:R-:W-:-:S05]  /*9d70*/  IMAD R0, R9, 0x2, R18 ;  /* 0x0000000209007824 */ /* 0x000fca00078e0212 */
[----:B------:R-:W0:Y:S02]  /*9d80*/  LDS.128 R8, [R0+0xda00] ;  /* 0x00da000000087984 */ /* 0x000e240000000c00 */
[--C-:B0-----:R-:W-:Y:S02]  /*9d90*/  HADD2.F32 R20, -RZ, R9.reuse.H0_H0 ;  /* 0x20000009ff147230 */ /* 0x101fe40000004100 */
[----:B------:R-:W-:Y:S02]  /*9da0*/  HADD2.F32 R21, -RZ, R9.H1_H1 ;  /* 0x30000009ff157230 */ /* 0x000fe40000004100 */
[----:B------:R-:W-:Y:S02]  /*9db0*/  HADD2.F32 R9, -RZ, R8.H0_H0 ;  /* 0x20000008ff097230 */ /* 0x000fe40000004100 */
[C---:B------:R-:W-:Y:S01]  /*9dc0*/  FMUL.FTZ R33, R20.reuse, R31 ;  /* 0x0000001f14217220 */ /* 0x040fe20000410000 */
[----:B------:R-:W-:Y:S01]  /*9dd0*/  FMUL.FTZ R35, R20, R29 ;  /* 0x0000001d14237220 */ /* 0x000fe20000410000 */
[----:B------:R-:W-:-:S02]  /*9de0*/  HADD2.F32 R20, -RZ, R32.H0_H0 ;  /* 0x20000020ff147230 */ /* 0x000fc40000004100 */
[C---:B------:R-:W-:Y:S01]  /*9df0*/  FMUL.FTZ R30, R21.reuse, R28 ;  /* 0x0000001c151e7220 */ /* 0x040fe20000410000 */
[----:B------:R-:W-:Y:S02]  /*9e00*/  HADD2.F32 R22, -RZ, R10.H0_H0 ;  /* 0x2000000aff167230 */ /* 0x000fe40000004100 */
[----:B------:R-:W-:Y:S02]  /*9e10*/  HADD2.F32 R23, -RZ, R11.H0_H0 ;  /* 0x2000000bff177230 */ /* 0x000fe40000004100 */
[----:B------:R-:W-:Y:S01]  /*9e20*/  FMUL.FTZ R32, R21, R20 ;  /* 0x0000001415207220 */ /* 0x000fe20000410000 */
[----:B------:R-:W-:Y:S02]  /*9e30*/  HADD2.F32 R21, -RZ, R45.H0_H0 ;  /* 0x2000002dff157230 */ /* 0x000fe40000004100 */
[----:B------:R-:W-:Y:S02]  /*9e40*/  HADD2.F32 R11, -RZ, R11.H1_H1 ;  /* 0x3000000bff0b7230 */ /* 0x000fe40000004100 */
[----:B------:R-:W-:-:S02]  /*9e50*/  HADD2.F32 R8, -RZ, R8.H1_H1 ;  /* 0x30000008ff087230 */ /* 0x000fc40000004100 */
[----:B------:R-:W-:Y:S01]  /*9e60*/  HADD2.F32 R10, -RZ, R10.H1_H1 ;  /* 0x3000000aff0a7230 */ /* 0x000fe20000004100 */
[----:B--2---:R-:W0:Y:S02]  /*9e70*/  LDS.128 R4, [R54] ;  /* 0x0000000036047984 */ /* 0x004e240000000c00 */
[--C-:B0-----:R-:W-:Y:S02]  /*9e80*/  HADD2.F32 R12, -RZ, R5.reuse.H0_H0 ;  /* 0x20000005ff0c7230 */ /* 0x101fe40000004100 */
[----:B------:R-:W-:Y:S02]  /*9e90*/  HADD2.F32 R13, -RZ, R5.H1_H1 ;  /* 0x30000005ff0d7230 */ /* 0x000fe40000004100 */
[----:B------:R-:W-:Y:S02]  /*9ea0*/  HADD2.F32 R5, -RZ, R4.H0_H0 ;  /* 0x20000004ff057230 */ /* 0x000fe40000004100 */
[C---:B------:R-:W-:Y:S01]  /*9eb0*/  FFMA.FTZ R33, R12.reuse, R29, -R33 ;  /* 0x0000001d0c217223 */ /* 0x040fe20000010821 */
[----:B------:R-:W-:Y:S01]  /*9ec0*/  FFMA.FTZ R35, R12, R31, R35 ;  /* 0x0000001f0c237223 */ /* 0x000fe20000010023 */
[----:B------:R-:W-:-:S02]  /*9ed0*/  HADD2.F32 R12, -RZ, R46.H1_H1 ;  /* 0x3000002eff0c7230 */ /* 0x000fc40000004100 */
[----:B------:R-:W-:Y:S01]  /*9ee0*/  FFMA.FTZ R30, R13, R20, -R30 ;  /* 0x000000140d1e7223 */ /* 0x000fe2000001081e */
[----:B------:R-:W-:Y:S01]  /*9ef0*/  FMUL.FTZ R20, R9, R44 ;  /* 0x0000002c09147220 */ /* 0x000fe20000410000 */
[----:B------:R-:W-:Y:S01]  /*9f00*/  FFMA.FTZ R32, R13, R28, R32 ;  /* 0x0000001c0d207223 */ /* 0x000fe20000010020 */
[----:B------:R-:W-:Y:S02]  /*9f10*/  HADD2.F32 R28, -RZ, R45.H1_H1 ;  /* 0x3000002dff1c7230 */ /* 0x000fe40000004100 */
[-C--:B------:R-:W-:Y:S01]  /*9f20*/  FMUL.FTZ R31, R9, R12.reuse ;  /* 0x0000000c091f7220 */ /* 0x080fe20000410000 */
[----:B------:R-:W-:Y:S02]  /*9f30*/  HADD2.F32 R9, -RZ, R46.H0_H0 ;  /* 0x2000002eff097230 */ /* 0x000fe40000004100 */
[C---:B------:R-:W-:Y:S01]  /*9f40*/  FFMA.FTZ R29, R5.reuse, R12, -R20 ;  /* 0x0000000c051d7223 */ /* 0x040fe20000010814 */
[----:B-1----:R-:W-:Y:S02]  /*9f50*/  HADD2.F32 R14, -RZ, R6.H0_H0 ;  /* 0x20000006ff0e7230 */ /* 0x002fe40000004100 */
[----:B------:R-:W-:Y:S01]  /*9f60*/  FFMA.FTZ R31, R5, R44, R31 ;  /* 0x0000002c051f7223 */ /* 0x000fe2000001001f */
[----:B------:R-:W-:-:S02]  /*9f70*/  HADD2.F32 R15, -RZ, R7.H0_H0 ;  /* 0x20000007ff0f7230 */ /* 0x000fc40000004100 */
[C---:B------:R-:W-:Y:S01]  /*9f80*/  FMUL.FTZ R5, R22.reuse, R21 ;  /* 0x0000001516057220 */ /* 0x040fe20000410000 */
[----:B------:R-:W-:Y:S02]  /*9f90*/  HADD2.F32 R12, -RZ, R47.H0_H0 ;  /* 0x2000002fff0c7230 */ /* 0x000fe40000004100 */
[-C--:B------:R-:W-:Y:S01]  /*9fa0*/  FMUL.FTZ R13, R22, R9.reuse ;  /* 0x00000009160d7220 */ /* 0x080fe20000410000 */
[----:B------:R-:W-:Y:S02]  /*9fb0*/  HADD2.F32 R22, -RZ, R48.H0_H0 ;  /* 0x20000030ff167230 */ /* 0x000fe40000004100 */
[C---:B------:R-:W-:Y:S01]  /*9fc0*/  FMUL.FTZ R44, R23.reuse, R28 ;  /* 0x0000001c172c7220 */ /* 0x040fe20000410000 */
[----:B------:R-:W-:Y:S02]  /*9fd0*/  HADD2.F32 R20, -RZ, R51.H0_H0 ;  /* 0x20000033ff147230 */ /* 0x000fe40000004100 */
[----:B------:R-:W-:Y:S01]  /*9fe0*/  FFMA.FTZ R34, R14, R9, -R5 ;  /* 0x000000090e227223 */ /* 0x000fe20000010805 */
[-C--:B------:R-:W-:Y:S01]  /*9ff0*/  FMUL.FTZ R23, R23, R12.reuse ;  /* 0x0000000c17177220 */ /* 0x080fe20000410000 */
[----:B------:R-:W-:Y:S01]  /*a000*/  FFMA.FTZ R44, R15, R12, -R44 ;  /* 0x0000000c0f2c7223 */ /* 0x000fe2000001082c */
[----:B------:R-:W-:-:S02]  /*a010*/  HADD2.F32 R7, -RZ, R7.H1_H1 ;  /* 0x30000007ff077230 */ /* 0x000fc40000004100 */
[----:B------:R-:W-:Y:S01]  /*a020*/  FFMA.FTZ R14, R14, R21, R13 ;  /* 0x000000150e0e7223 */ /* 0x000fe2000001000d */
[C---:B------:R-:W-:Y:S01]  /*a030*/  FMUL.FTZ R46, R11.reuse, R22 ;  /* 0x000000160b2e7220 */ /* 0x040fe20000410000 */
[----:B------:R-:W-:Y:S01]  /*a040*/  FMUL.FTZ R12, R11, R20 ;  /* 0x000000140b0c7220 */ /* 0x000fe20000410000 */
[----:B------:R-:W-:Y:S02]  /*a050*/  HADD2.F32 R11, -RZ, R50.H0_H0 ;  /* 0x20000032ff0b7230 */ /* 0x000fe40000004100 */
[----:B------:R-:W-:Y:S01]  /*a060*/  FFMA.FTZ R23, R15, R28, R23 ;  /* 0x0000001c0f177223 */ /* 0x000fe20000010017 */
[----:B------:R-:W-:Y:S02]  /*a070*/  HADD2.F32 R13, -RZ, R49.H0_H0 ;  /* 0x20000031ff0d7230 */ /* 0x000fe40000004100 */
[C---:B------:R-:W-:Y:S01]  /*a080*/  FFMA.FTZ R21, R7.reuse, R20, -R46 ;  /* 0x0000001407157223 */ /* 0x040fe2000001082e */
[----:B------:R-:W-:Y:S02]  /*a090*/  HADD2.F32 R5, -RZ, R53.H0_H0 ;  /* 0x20000035ff057230 */ /* 0x000fe40000004100 */
[----:B------:R-:W-:Y:S01]  /*a0a0*/  FFMA.FTZ R22, R7, R22, R12 ;  /* 0x0000001607167223 */ /* 0x000fe2000001000c */
[----:B------:R-:W-:-:S02]  /*a0b0*/  HADD2.F32 R9, -RZ, R52.H0_H0 ;  /* 0x20000034ff097230 */ /* 0x000fc40000004100 */
[----:B------:R-:W-:Y:S01]  /*a0c0*/  FMUL.FTZ R7, R8, R11 ;  /* 0x0000000b08077220 */ /* 0x000fe20000410000 */
[----:B------:R-:W-:Y:S02]  /*a0d0*/  HADD2.F32 R4, -RZ, R4.H1_H1 ;  /* 0x30000004ff047230 */ /* 0x000fe40000004100 */
[----:B------:R-:W-:Y:S01]  /*a0e0*/  FMUL.FTZ R15, R10, R13 ;  /* 0x0000000d0a0f7220 */ /* 0x000fe20000410000 */
[----:B------:R-:W-:Y:S02]  /*a0f0*/  HADD2.F32 R6, -RZ, R6.H1_H1 ;  /* 0x30000006ff067230 */ /* 0x000fe40000004100 */
[----:B------:R-:W-:Y:S01]  /*a100*/  FMUL.FTZ R12, R8, R5 ;  /* 0x00000005080c7220 */ /* 0x000fe20000410000 */
[----:B------:R-:W-:Y:S01]  /*a110*/  FMUL.FTZ R10, R10, R9 ;  /* 0x000000090a0a7220 */ /* 0x000fe20000410000 */
[----:B------:R-:W-:Y:S01]  /*a120*/  FFMA.FTZ R8, R4, R5, -R7 ;  /* 0x0000000504087223 */ /* 0x000fe20000010807 */
[----:B------:R-:W-:Y:S01]  /*a130*/  F2FP.F16.F32.PACK_AB R7, R21, R44 ;  /* 0x0000002c1507723e */ /* 0x000fe200000000ff */
[----:B------:R-:W-:Y:S01]  /*a140*/  FFMA.FTZ R15, R6, R9, -R15 ;  /* 0x00000009060f7223 */ /* 0x000fe2000001080f */
[----:B------:R-:W-:Y:S01]  /*a150*/  FFMA.FTZ R12, R4, R11, R12 ;  /* 0x0000000b040c7223 */ /* 0x000fe2000001000c */
[----:B------:R-:W-:Y:S01]  /*a160*/  FFMA.FTZ R13, R6, R13, R10 ;  /* 0x0000000d060d7223 */ /* 0x000fe2000001000a */
[----:B------:R-:W-:-:S02]  /*a170*/  F2FP.F16.F32.PACK_AB R5, R30, R33 ;  /* 0x000000211e05723e */ /* 0x000fc400000000ff */
[----:B------:R-:W-:Y:S02]  /*a180*/  F2FP.F16.F32.PACK_AB R4, R8, R29 ;  /* 0x0000001d0804723e */ /* 0x000fe400000000ff */
[----:B------:R-:W-:Y:S02]  /*a190*/  F2FP.F16.F32.PACK_AB R6, R15, R34 ;  /* 0x000000220f06723e */ /* 0x000fe400000000ff */
[----:B------:R-:W-:Y:S02]  /*a1a0*/  F2FP.F16.F32.PACK_AB R11, R22, R23 ;  /* 0x00000017160b723e */ /* 0x000fe400000000ff */
[----:B------:R-:W-:Y:S01]  /*a1b0*/  F2FP.F16.F32.PACK_AB R9, R32, R35 ;  /* 0x000000232009723e */ /* 0x000fe200000000ff */
[----:B------:R2:W-:Y:S01]  /*a1c0*/  STS.128 [R54], R4 ;  /* 0x0000000436007388 */ /* 0x0005e20000000c00 */
[----:B------:R-:W-:Y:S02]  /*a1d0*/  F2FP.F16.F32.PACK_AB R8, R12, R31 ;  /* 0x0000001f0c08723e */ /* 0x000fe400000000ff */
[----:B------:R-:W-:-:S05]  /*a1e0*/  F2FP.F16.F32.PACK_AB R10, R13, R14 ;  /* 0x0000000e0d0a723e */ /* 0x000fca00000000ff */
[----:B------:R2:W-:Y:S02]  /*a1f0*/  STS.128 [R0+0xda00], R8 ;  /* 0x00da000800007388 */ /* 0x0005e40000000c00 */
.L_x_415:
[----:B------:R-:W-:Y:S05]  /*a200*/  BSYNC B1 ;  /* 0x0000000000017941 */ /* 0x000fea0003800000 */
.L_x_414:
[----:B------:R-:W-:Y:S05]  /*a210*/  @P2 BRA `(.L_x_393) ;  /* 0x0000000400882947 */ /* 0x000fea0003800000 */
[----:B------:R-:W3:Y:S01]  /*a220*/  LDL R35, [R1+0x7c] ;  /* 0x00007c0001237983 */ /* 0x000ee20000100800 */
[----:B0-2---:R-:W-:Y:S01]  /*a230*/  SHF.R.S32.HI R0, RZ, 0x1f, R68 ;  /* 0x0000001fff007819 */ /* 0x005fe20000011444 */
[----:B------:R-:W-:Y:S01]  /*a240*/  HADD2.F32 R23, -RZ, R42.H1_H1 ;  /* 0x3000002aff177230 */ /* 0x000fe20000004100 */
[--C-:B------:R-:W-:Y:S01]  /*a250*/  SHF.R.U64 R32, R24, 0x10, R25.reuse ;  /* 0x0000001018207819 */ /* 0x100fe20000001219 */
[--C-:B------:R-:W-:Y:S01]  /*a260*/  HADD2.F32 R24, -RZ, R40.reuse.H1_H1 ;  /* 0x30000028ff187230 */ /* 0x100fe20000004100 */
[----:B------:R-:W-:Y:S01]  /*a270*/  LEA.HI R0, R0, R68, RZ, 0x3 ;  /* 0x0000004400007211 */ /* 0x000fe200078f18ff */
[----:B------:R-:W-:Y:S01]  /*a280*/  HADD2.F32 R40, -RZ, R40.H0_H0 ;  /* 0x20000028ff287230 */ /* 0x000fe20000004100 */
[----:B------:R-:W-:Y:S01]  /*a290*/  SHF.R.U32.HI R25, RZ, 0x10, R25 ;  /* 0x00000010ff197819 */ /* 0x000fe20000011619 */
[----:B------:R-:W-:Y:S01]  /*a2a0*/  HADD2.F32 R42, -RZ, R42.H0_H0 ;  /* 0x2000002aff2a7230 */ /* 0x000fe20000004100 */
        /* <DEDUP_REMOVED lines=25> */
[----:B------:R-:W-:Y:S01]  /*a440*/  FMUL.FTZ R26, R20, R25 ;  /* 0x00000019141a7220 */ /* 0x000fe20000410000 */
[----:B------:R-:W-:Y:S02]  /*a450*/  HADD2.F32 R21, -RZ, R10.H0_H0 ;  /* 0x2000000aff157230 */ /* 0x000fe40000004100 */
[--C-:B------:R-:W-:Y:S02]  /*a460*/  HADD2.F32 R22, -RZ, R11.reuse.H0_H0 ;  /* 0x2000000bff167230 */ /* 0x100fe40000004100 */
[----:B------:R-:W-:Y:S02]  /*a470*/  HADD2.F32 R11, -RZ, R11.H1_H1 ;  /* 0x3000000bff0b7230 */ /* 0x000fe40000004100 */
[----:B------:R-:W-:Y:S02]  /*a480*/  HADD2.F32 R8, -RZ, R8.H1_H1 ;  /* 0x30000008ff087230 */ /* 0x000fe40000004100 */
[----:B------:R-:W-:Y:S01]  /*a490*/  HADD2.F32 R10, -RZ, R10.H1_H1 ;  /* 0x3000000aff0a7230 */ /* 0x000fe20000004100 */
[----:B---3--:R-:W0:Y:S02]  /*a4a0*/  LDS.128 R4, [R35] ;  /* 0x0000000023047984 */ /* 0x008e240000000c00 */
[----:B0-----:R-:W-:-:S02]  /*a4b0*/  HADD2.F32 R12, -RZ, R5.H0_H0 ;  /* 0x20000005ff0c7230 */ /* 0x001fc40000004100 */
[----:B------:R-:W-:Y:S02]  /*a4c0*/  HADD2.F32 R5, -RZ, R5.H1_H1 ;  /* 0x30000005ff057230 */ /* 0x000fe40000004100 */
[----:B------:R-:W-:Y:S02]  /*a4d0*/  HADD2.F32 R0, -RZ, R4.H0_H0 ;  /* 0x20000004ff007230 */ /* 0x000fe40000004100 */
[C---:B------:R-:W-:Y:S01]  /*a4e0*/  FFMA.FTZ R27, R12.reuse, R23, -R27 ;  /* 0x000000170c1b7223 */ /* 0x040fe2000001081b */
[----:B------:R-:W-:Y:S01]  /*a4f0*/  FFMA.FTZ R29, R12, R24, R29 ;  /* 0x000000180c1d7223 */ /* 0x000fe2000001001d */
[-C--:B------:R-:W-:Y:S01]  /*a500*/  FMUL.FTZ R12, R20, R15.reuse ;  /* 0x0000000f140c7220 */ /* 0x080fe20000410000 */
[----:B------:R-:W-:Y:S01]  /*a510*/  FFMA.FTZ R26, R5, R15, -R26 ;  /* 0x0000000f051a7223 */ /* 0x000fe2000001081a */
[C---:B------:R-:W-:Y:S01]  /*a520*/  FMUL.FTZ R15, R9.reuse, R40 ;  /* 0x00000028090f7220 */ /* 0x040fe20000410000 */
[----:B------:R-:W-:Y:S02]  /*a530*/  HADD2.F32 R20, -RZ, R41.H0_H0 ;  /* 0x20000029ff147230 */ /* 0x000fe40000004100 */
[----:B------:R-:W-:Y:S01]  /*a540*/  FMUL.FTZ R9, R9, R42 ;  /* 0x0000002a09097220 */ /* 0x000fe20000410000 */
[----:B------:R-:W-:Y:S01]  /*a550*/  FFMA.FTZ R24, R5, R25, R12 ;  /* 0x0000001905187223 */ /* 0x000fe2000001000c */
[----:B------:R-:W-:-:S02]  /*a560*/  HADD2.F32 R13, -RZ, R6.H0_H0 ;  /* 0x20000006ff0d7230 */ /* 0x000fc40000004100 */
[C---:B------:R-:W-:Y:S01]  /*a570*/  FFMA.FTZ R15, R0.reuse, R42, -R15 ;  /* 0x0000002a000f7223 */ /* 0x040fe2000001080f */
[----:B------:R-:W-:Y:S02]  /*a580*/  HADD2.F32 R12, -RZ, R43.H0_H0 ;  /* 0x2000002bff0c7230 */ /* 0x000fe40000004100 */
[----:B------:R-:W-:Y:S01]  /*a590*/  FFMA.FTZ R40, R0, R40, R9 ;  /* 0x0000002800287223 */ /* 0x000fe20000010009 */
[----:B------:R-:W-:Y:S02]  /*a5a0*/  HADD2.F32 R41, -RZ, R41.H1_H1 ;  /* 0x30000029ff297230 */ /* 0x000fe40000004100 */
[C---:B------:R-:W-:Y:S01]  /*a5b0*/  FMUL.FTZ R0, R21.reuse, R20 ;  /* 0x0000001415007220 */ /* 0x040fe20000410000 */
[----:B------:R-:W-:Y:S02]  /*a5c0*/  HADD2.F32 R43, -RZ, R43.H1_H1 ;  /* 0x3000002bff2b7230 */ /* 0x000fe40000004100 */
[----:B------:R-:W-:Y:S01]  /*a5d0*/  FMUL.FTZ R28, R21, R12 ;  /* 0x0000000c151c7220 */ /* 0x000fe20000410000 */
[----:B-1----:R-:W-:-:S02]  /*a5e0*/  HADD2.F32 R14, -RZ, R7.H0_H0 ;  /* 0x20000007ff0e7230 */ /* 0x002fc40000004100 */
[C---:B------:R-:W-:Y:S01]  /*a5f0*/  FFMA.FTZ R23, R13.reuse, R12, -R0 ;  /* 0x0000000c0d177223 */ /* 0x040fe20000010800 */
[C---:B------:R-:W-:Y:S01]  /*a600*/  FMUL.FTZ R5, R22.reuse, R41 ;  /* 0x0000002916057220 */ /* 0x040fe20000410000 */
[----:B------:R-:W-:Y:S02]  /*a610*/  HADD2.F32 R12, -RZ, R30.H0_H0 ;  /* 0x2000001eff0c7230 */ /* 0x000fe40000004100 */
[-C--:B------:R-:W-:Y:S01]  /*a620*/  FMUL.FTZ R22, R22, R43.reuse ;  /* 0x0000002b16167220 */ /* 0x080fe20000410000 */
[----:B------:R-:W-:Y:S02]  /*a630*/  HADD2.F32 R0, -RZ, R38.H0_H0 ;  /* 0x20000026ff007230 */ /* 0x000fe40000004100 */
[----:B------:R-:W-:Y:S01]  /*a640*/  FFMA.FTZ R28, R13, R20, R28 ;  /* 0x000000140d1c7223 */ /* 0x000fe2000001001c */
[C---:B------:R-:W-:Y:S01]  /*a650*/  FFMA.FTZ R43, R14.reuse, R43, -R5 ;  /* 0x0000002b0e2b7223 */ /* 0x040fe20000010805 */
[----:B------:R-:W-:Y:S01]  /*a660*/  FFMA.FTZ R22, R14, R41, R22 ;  /* 0x000000290e167223 */ /* 0x000fe20000010016 */
[----:B------:R-:W-:-:S02]  /*a670*/  HADD2.F32 R7, -RZ, R7.H1_H1 ;  /* 0x30000007ff077230 */ /* 0x000fc40000004100 */
[C---:B------:R-:W-:Y:S01]  /*a680*/  FMUL.FTZ R20, R11.reuse, R12 ;  /* 0x0000000c0b147220 */ /* 0x040fe20000410000 */
[-C--:B------:R-:W-:Y:S01]  /*a690*/  FMUL.FTZ R14, R11, R0.reuse ;  /* 0x000000000b0e7220 */ /* 0x080fe20000410000 */
[----:B------:R-:W-:Y:S02]  /*a6a0*/  HADD2.F32 R11, -RZ, R32.H0_H0 ;  /* 0x20000020ff0b7230 */ /* 0x000fe40000004100 */
        /* <DEDUP_REMOVED lines=25> */
.L_x_393:
[----:B------:R-:W-:Y:S05]  /*a840*/  BSYNC B0 ;  /* 0x0000000000007941 */ /* 0x000fea0003800000 */
.L_x_383:
[----:B------:R-:W-:Y:S01]  /*a850*/  @!PT LDS RZ, [RZ] ;  /* 0x00000000fffff984 */ /* 0x000fe20000000800 */
[----:B------:R-:W-:Y:S01]  /*a860*/  @!PT LDS RZ, [RZ] ;  /* 0x00000000fffff984 */ /* 0x000fe20000000800 */
[----:B------:R-:W-:Y:S01]  /*a870*/  @!PT LDS RZ, [RZ] ;  /* 0x00000000fffff984 */ /* 0x000fe20000000800 */
[----:B------:R-:W-:Y:S01]  /*a880*/  @!PT LDS RZ, [RZ] ;  /* 0x00000000fffff984 */ /* 0x000fe20000000800 */
[----:B------:R1:W-:Y:S06]  /*a890*/  MEMBAR.ALL.CTA ;  /* 0x0000000000007992 */ /* 0x0003ec0000008000 */
[----:B-1----:R-:W1:Y:S01]  /*a8a0*/  FENCE.VIEW.ASYNC.S ;  /* 0x00000000000073c6 */ /* 0x002e620000000000 */
[----:B------:R-:W-:Y:S05]  /*a8b0*/  WARPSYNC.ALL ;  /* 0x0000000000007948 */ /* 0x000fea0003800000 */
[----:B-1----:R-:W-:Y:S06]  /*a8c0*/  BAR.SYNC.DEFER_BLOCKING 0xd, 0x180 ;  /* 0x0346000000007b1d */ /* 0x002fec0000010000 */
.L_x_381:
[----:B0-23--:R-:W2:Y:S02]  /*a8d0*/  LDL R0, [R1+0x40] ;  /* 0x0000400001007983 */ /* 0x00dea40000100800 */
[----:B--2---:R-:W-:-:S13]  /*a8e0*/  R2UR UR4, R0 ;  /* 0x00000000000472ca */ /* 0x004fda00000e0000 */
[----:B------:R-:W-:-:S05]  /*a8f0*/  IMAD.U32 R0, RZ, RZ, UR4 ;  /* 0x00000004ff007e24 */ /* 0x000fca000f8e00ff */
[----:B------:R-:W-:-:S13]  /*a900*/  ISETP.NE.AND P0, PT, R0, 0x3, PT ;  /* 0x000000030000780c */ /* 0x000fda0003f05270 */
[----:B------:R-:W-:Y:S05]  /*a910*/  @!P0 BRA `(.L_x_416) ;  /* 0x0000000000048947 */ /* 0x000fea0003800000 */
[----:B------:R-:W-:Y:S01]  /*a920*/  BPT.TRAP 0x1 ;  /* 0x000000040000795c */ /* 0x000fe20000300000 */
.L_x_416:
[----:B------:R-:W4:Y:S01]  /*a930*/  LDL R0, [R1+0x3c] ;  /* 0x00003c0001007983 */ /* 0x000f220000100800 */
[----:B------:R-:W-:Y:S01]  /*a940*/  IMAD R15, R148, 0x8, R18 ;  /* 0x00000008940f7824 */ /* 0x000fe200078e0212 */
[----:B----4-:R-:W-:-:S04]  /*a950*/  SHF.L.U32 R4, R0, 0x1f, RZ ;  /* 0x0000001f00047819 */ /* 0x010fc800000006ff */
[----:B------:R0:W2:Y:S01]  /*a960*/  SYNCS.PHASECHK.TRANS64.TRYWAIT P1, [R15+URZ+0x31c30], R4 ;  /* 0x031c30040f0075a7 */ /* 0x0000a2000802017f */
[----:B------:R-:W-:Y:S05]  /*a970*/  @!P0 BRA `(.L_x_417) ;  /* 0x0000000000048947 */ /* 0x000fea0003800000 */
[----:B------:R-:W-:Y:S01]  /*a980*/  BPT.TRAP 0x1 ;  /* 0x000000040000795c */ /* 0x000fe20000300000 */
.L_x_417:
[----:B------:R-:W-:Y:S02]  /*a990*/  VIADD R0, R18, 0x16a00 ;  /* 0x00016a0012007836 */ /* 0x000fe40000000000 */
[----:B------:R-:W-:-:S03]  /*a9a0*/  IMAD R2, R2, 0x1000, R18 ;  /* 0x0000100002027824 */ /* 0x000fc600078e0212 */
[----:B------:R-:W-:Y:S01]  /*a9b0*/  SHF.R.U32.HI R0, RZ, 0x4, R0 ;  /* 0x00000004ff007819 */ /* 0x000fe20000011600 */
[----:B------:R-:W-:-:S03]  /*a9c0*/  VIADD R2, R2, 0xda00 ;  /* 0x0000da0002027836 */ /* 0x000fc60000000000 */
[----:B------:R-:W-:Y:S02]  /*a9d0*/  LOP3.LUT R0, R0, 0x3fff, RZ, 0xc0, !PT ;  /* 0x00003fff00007812 */ /* 0x000fe400078ec0ff */
[----:B------:R-:W-:Y:S02]  /*a9e0*/  SHF.R.U32.HI R2, RZ, 0x4, R2 ;  /* 0x00000004ff027819 */ /* 0x000fe40000011602 */
[----:B------:R-:W-:Y:S02]  /*a9f0*/  LOP3.LUT R0, R0, 0x10000, RZ, 0xfc, !PT ;  /* 0x0001000000007812 */ /* 0x000fe400078efcff */
[----:B------:R-:W-:-:S03]  /*aa00*/  LOP3.LUT R2, R2, 0x3fff, RZ, 0xc0, !PT ;  /* 0x00003fff02027812 */ /* 0x000fc600078ec0ff */
[----:B------:R3:W-:Y:S01]  /*aa10*/  STL [R1+0x4c], R0 ;  /* 0x00004c0001007387 */ /* 0x0007e20000100800 */
[----:B--2---:R-:W-:Y:S05]  /*aa20*/  @P1 BRA `(.L_x_418) ;  /* 0x0000000000081947 */ /* 0x004fea0003800000 */
[----:B------:R-:W2:Y:S02]  /*aa30*/  SYNCS.PHASECHK.TRANS64.TRYWAIT P1, [R15+URZ+0x31c30], R4 ;  /* 0x031c30040f0075a7 */ /* 0x000ea4000802017f */
[----:B--2---:R-:W-:Y:S05]  /*aa40*/  @!P1 BRA `(.L_x_419) ;  /* 0x0000010800c49947 */ /* 0x004fea0003800000 */
.L_x_418:
[----:B---3--:R-:W3:Y:S01]  /*aa50*/  LDL R0, [R1+0x4c] ;  /* 0x00004c0001007983 */ /* 0x008ee20000100800 */
[----:B------:R-:W-:Y:S01]  /*aa60*/  IMAD.MOV.U32 R21, RZ, RZ, -0x7fffffe0 ;  /* 0x80000020ff157424 */ /* 0x000fe200078e00ff */
[----:B------:R-:W-:Y:S01]  /*aa70*/  LOP3.LUT R2, R2, 0x10000, RZ, 0xfc, !PT ;  /* 0x0001000002027812 */ /* 0x000fe200078efcff */
[----:B------:R-:W-:Y:S01]  /*aa80*/  IMAD.MOV.U32 R3, RZ, RZ, -0x7fffffe0 ;  /* 0x80000020ff037424 */ /* 0x000fe200078e00ff */
[----:B------:R-:W-:Y:S05]  /*aa90*/  WARPSYNC.ALL ;  /* 0x0000000000007948 */ /* 0x000fea0003800000 */
[----:B------:R-:W-:Y:S02]  /*aaa0*/  R2UR UR7, R21 ;  /* 0x00000000150772ca */ /* 0x000fe400000e0000 */
[----:B------:R-:W-:-:S02]  /*aab0*/  R2UR UR4, R2 ;  /* 0x00000000020472ca */ /* 0x000fc400000e0000 */
[C---:B------:R-:W-:Y:S01]  /*aac0*/  R2UR UR5, R3.reuse ;  /* 0x00000000030572ca */ /* 0x040fe200000e0000 */
[----:B------:R-:W-:Y:S01]  /*aad0*/  WARPGROUP.ARRIVE ;  /* 0x00000000000079c5 */ /* 0x000fe20000000000 */
[----:B------:R-:W-:Y:S01]  /*aae0*/  IMAD.MOV.U32 R5, RZ, RZ, -0x7fffffe0 ;  /* 0x80000020ff057424 */ /* 0x000fe200078e00ff */
[----:B------:R-:W-:Y:S01]  /*aaf0*/  P2R R98, PR, RZ, 0x1 ;  /* 0x00000001ff627803 */ /* 0x000fe20000000000 */
[----:B------:R-:W-:Y:S01]  /*ab00*/  IMAD.MOV.U32 R7, RZ, RZ, -0x7fffffe0 ;  /* 0x80000020ff077424 */ /* 0x000fe200078e00ff */
[C---:B------:R-:W-:Y:S02]  /*ab10*/  R2UR UR8, R2.reuse ;  /* 0x00000000020872ca */ /* 0x040fe400000e0000 */
[----:B------:R-:W-:Y:S02]  /*ab20*/  R2UR UR9, R3 ;  /* 0x00000000030972ca */ /* 0x000fe400000e0000 */
[----:B------:R-:W-:Y:S02]  /*ab30*/  R2UR UR11, R7 ;  /* 0x00000000070b72ca */ /* 0x000fe400000e0000 */
[----:B------:R-:W-:-:S02]  /*ab40*/  R2UR UR12, R2 ;  /* 0x00000000020c72ca */ /* 0x000fc400000e0000 */
[C---:B------:R-:W-:Y:S01]  /*ab50*/  R2UR UR13, R3.reuse ;  /* 0x00000000030d72ca */ /* 0x040fe200000e0000 */
[----:B------:R-:W-:Y:S01]  /*ab60*/  IMAD.MOV.U32 R9, RZ, RZ, -0x7fffffe0 ;  /* 0x80000020ff097424 */ /* 0x000fe200078e00ff */
[----:B------:R-:W-:Y:S02]  /*ab70*/  R2UR UR16, R2 ;  /* 0x00000000021072ca */ /* 0x000fe400000e0000 */
[----:B------:R-:W-:Y:S02]  /*ab80*/  R2UR UR17, R3 ;  /* 0x00000000031172ca */ /* 0x000fe400000e0000 */
[----:B------:R-:W-:Y:S01]  /*ab90*/  R2UR UR19, R9 ;  /* 0x00000000091372ca */ /* 0x000fe200000e0000 */
[----:B---3--:R-:W-:Y:S02]  /*aba0*/  IMAD R20, R148, 0x6c0, R0 ;  /* 0x000006c094147824 */ /* 0x008fe400078e0200 */
[----:B------:R-:W-:Y:S01]  /*abb0*/  IMAD.MOV.U32 R7, RZ, RZ, -0x7fffffe0 ;  /* 0x80000020ff077424 */ /* 0x000fe200078e00ff */
[----:B------:R-:W-:-:S02]  /*abc0*/  R2UR UR20, R2 ;  /* 0x00000000021472ca */ /* 0x000fc400000e0000 */
[C---:B------:R-:W-:Y:S02]  /*abd0*/  R2UR UR21, R3.reuse ;  /* 0x00000000031572ca */ /* 0x040fe400000e0000 */
[----:B------:R-:W-:Y:S02]  /*abe0*/  R2UR UR24, R2 ;  /* 0x00000000021872ca */ /* 0x000fe400000e0000 */
[C---:B------:R-:W-:Y:S01]  /*abf0*/  R2UR UR25, R3.reuse ;  /* 0x00000000031972ca */ /* 0x040fe200000e0000 */
[----:B------:R-:W-:Y:S01]  /*ac00*/  IMAD.MOV.U32 R9, RZ, RZ, -0x7fffffe0 ;  /* 0x80000020ff097424 */ /* 0x000fe200078e00ff */
[----:B------:R-:W-:Y:S01]  /*ac10*/  R2UR UR6, R20 ;  /* 0x00000000140672ca */ /* 0x000fe200000e0000 */
[----:B------:R-:W-:Y:S01]  /*ac20*/  IMAD.MOV.U32 R11, RZ, RZ, -0x7fffffe0 ;  /* 0x80000020ff0b7424 */ /* 0x000fe200078e00ff */
[C---:B------:R-:W-:Y:S01]  /*ac30*/  R2UR UR28, R2.reuse ;  /* 0x00000000021c72ca */ /* 0x040fe200000e0000 */
[----:B------:R-:W-:Y:S01]  /*ac40*/  VIADD R12, R2, 0x300 ;  /* 0x00000300020c7836 */ /* 0x000fe20000000000 */
[----:B------:R-:W-:Y:S01]  /*ac50*/  R2UR UR29, R3 ;  /* 0x00000000031d72ca */ /* 0x000fe200000e0000 */
[----:B------:R-:W-:Y:S01]  /*ac60*/  IMAD.MOV.U32 R13, RZ, RZ, -0x7fffffe0 ;  /* 0x80000020ff0d7424 */ /* 0x000fe200078e00ff */
[----:B------:R-:W3:Y:S01]  /*ac70*/  LDL R0, [R1+0x88] ;  /* 0x0000880001007983 */ /* 0x000ee20000100800 */
[C---:B0-2---:R-:W-:Y:S01]  /*ac80*/  IADD3 R4, R20.reuse, 0x40, RZ ;  /* 0x0000004014047810 */ /* 0x045fe20007ffe0ff */
[C---:B------:R-:W-:Y:S01]  /*ac90*/  VIADD R6, R20.reuse, 0x80 ;  /* 0x0000008014067836 */ /* 0x040fe20000000000 */
[----:B------:R-:W-:Y:S01]  /*aca0*/  R2UR UR23, R7 ;  /* 0x00000000071772ca */ /* 0x000fe200000e0000 */
[----:B------:R-:W-:Y:S01]  /*acb0*/  VIADD R8, R20, 0x100 ;  /* 0x0000010014087836 */ /* 0x000fe20000000000 */
[----:B------:R-:W-:Y:S01]  /*acc0*/  R2UR UR31, R9 ;  /* 0x00000000091f72ca */ /* 0x000fe200000e0000 */
[----:B------:R-:W-:Y:S01]  /*acd0*/  IMAD.MOV.U32 R7, RZ, RZ, -0x7fffffe0 ;  /* 0x80000020ff077424 */ /* 0x000fe200078e00ff */
[----:B------:R-:W-:Y:S01]  /*ace0*/  HGMMA.64x16x16.F32 R88, gdesc[UR4], RZ, !UPT, gsb0 ;  /* 0x00200000045879f0 */ /* 0x000fe2000c0008ff */
[----:B------:R-:W-:Y:S01]  /*acf0*/  R2UR UR6, R4 ;  /* 0x00000000040672ca */ /* 0x000fe200000e0000 */
[----:B------:R-:W-:Y:S01]  /*ad00*/  VIADD R4, R20, 0xc0 ;  /* 0x000000c014047836 */ /* 0x000fe20000000000 */
[----:B------:R-:W-:Y:S01]  /*ad10*/  R2UR UR7, R5 ;  /* 0x00000000050772ca */ /* 0x000fe200000e0000 */
[----:B------:R-:W-:Y:S01]  /*ad20*/  IMAD.MOV.U32 R5, RZ, RZ, -0x7fffffe0 ;  /* 0x80000020ff057424 */ /* 0x000fe200078e00ff */
[----:B------:R-:W-:Y:S01]  /*ad30*/  R2UR UR4, R2 ;  /* 0x00000000020472ca */ /* 0x000fe200000e0000 */
[----:B------:R-:W-:Y:S01]  /*ad40*/  IMAD.MOV.U32 R9, RZ, RZ, -0x7fffffe0 ;  /* 0x80000020ff097424 */ /* 0x000fe200078e00ff */
[----:B------:R-:W-:Y:S01]  /*ad50*/  R2UR UR5, R3 ;  /* 0x00000000030572ca */ /* 0x000fe200000e0000 */
[----:B------:R-:W-:Y:S01]  /*ad60*/  VIADD R10, R20, 0x102 ;  /* 0x00000102140a7836 */ /* 0x000fe20000000000 */
[----:B------:R-:W-:Y:S01]  /*ad70*/  R2UR UR10, R6 ;  /* 0x00000000060a72ca */ /* 0x000fe200000e0000 */
[----:B------:R-:W-:Y:S01]  /*ad80*/  VIADD R6, R20, 0x140 ;  /* 0x0000014014067836 */ /* 0x000fe20000000000 */
[----:B------:R-:W-:Y:S01]  /*ad90*/  R2UR UR14, R4 ;  /* 0x00000000040e72ca */ /* 0x000fe200000e0000 */
[----:B------:R-:W-:Y:S01]  /*ada0*/  VIADD R4, R20, 0x180 ;  /* 0x0000018014047836 */ /* 0x000fe20000000000 */
[----:B------:R-:W-:Y:S01]  /*adb0*/  R2UR UR15, R5 ;  /* 0x00000000050f72ca */ /* 0x000fe200000e0000 */
[----:B------:R-:W-:Y:S01]  /*adc0*/  IMAD.MOV.U32 R5, RZ, RZ, -0x7fffffe0 ;  /* 0x80000020ff057424 */ /* 0x000fe200078e00ff */
        /* <DEDUP_REMOVED lines=9> */
[C---:B------:R-:W-:Y:S01]  /*ae60*/  VIADD R6, R20.reuse, 0x82 ;  /* 0x0000008214067836 */ /* 0x040fe20000000000 */
[----:B------:R-:W-:Y:S01]  /*ae70*/  R2UR UR33, R9 ;  /* 0x00000000092172ca */ /* 0x000fe200000e0000 */
[----:B------:R-:W-:Y:S01]  /*ae80*/  VIADD R22, R20, 0x342 ;  /* 0x0000034214167836 */ /* 0x000fe20000000000 */
[----:B------:R-:W-:Y:S01]  /*ae90*/  R2UR UR32, R8 ;  /* 0x00000000082072ca */ /* 0x000fe200000e0000 */
[----:B------:R-:W-:Y:S01]  /*aea0*/  IMAD.MOV.U32 R23, RZ, RZ, -0x7fffffe0 ;  /* 0x80000020ff177424 */ /* 0x000fe200078e00ff */
[----:B-----5:R-:W0:Y:S01]  /*aeb0*/  S2R R102, SR_TID.X ;  /* 0x0000000000667919 */ /* 0x020e220000002100 */
[----:B------:R-:W-:-:S02]  /*aec0*/  VIADD R96, R20, 0x580 ;  /* 0x0000058014607836 */ /* 0x000fc40000000000 */
[----:B------:R-:W-:Y:S01]  /*aed0*/  IMAD.MOV.U32 R97, RZ, RZ, -0x7fffffe0 ;  /* 0x80000020ff617424 */ /* 0x000fe200078e00ff */
[----:B------:R-:W-:Y:S02]  /*aee0*/  WARPGROUP.DEPBAR.LE gsb0, 0x0 ;  /* 0x00008000000079c5 */ /* 0x000fe40000010000 */
[----:B------:R-:W-:-:S06]  /*aef0*/  WARPGROUP.ARRIVE ;  /* 0x00000000000079c5 */ /* 0x000fcc0000000000 */
[----:B------:R-:W-:Y:S01]  /*af00*/  HGMMA.64x16x16.F32 R80, gdesc[UR4], RZ, !UPT, gsb0 ;  /* 0x00200000045079f0 */ /* 0x000fe2000c0008ff */
[----:B------:R-:W-:Y:S01]  /*af10*/  R2UR UR6, R4 ;  /* 0x00000000040672ca */ /* 0x000fe200000e0000 */
[----:B------:R-:W-:Y:S01]  /*af20*/  VIADD R4, R20, 0x2 ;  /* 0x0000000214047836 */ /* 0x000fe20000000000 */
[----:B------:R-:W-:Y:S02]  /*af30*/  R2UR UR7, R5 ;  /* 0x00000000050772ca */ /* 0x000fe400000e0000 */
[----:B------:R-:W-:Y:S02]  /*af40*/  R2UR UR4, R2 ;  /* 0x00000000020472ca */ /* 0x000fe400000e0000 */
[----:B------:R-:W-:Y:S02]  /*af50*/  R2UR UR5, R3 ;  /* 0x00000000030572ca */ /* 0x000fe400000e0000 */
[----:B------:R-:W-:Y:S02]  /*af60*/  MOV R5, 0x80000020 ;  /* 0x8000002000057802 */ /* 0x000fe40000000f00 */
[----:B------:R-:W-:Y:S01]  /*af70*/  R2UR UR34, R4 ;  /* 0x00000000042272ca */ /* 0x000fe200000e0000 */
[----:B------:R-:W-:Y:S01]  /*af80*/  VIADD R4, R20, 0x42 ;  /* 0x0000004214047836 */ /* 0x000fe20000000000 */
[----:B------:R-:W-:Y:S01]  /*af90*/  R2UR UR35, R5 ;  /* 0x00000000052372ca */ /* 0x000fe200000e0000 */
[----:B------:R-:W-:Y:S01]  /*afa0*/  IMAD.MOV.U32 R5, RZ, RZ, -0x7fffffe0 ;  /* 0x80000020ff057424 */ /* 0x000fe200078e00ff */
[----:B0-----:R-:W-:Y:S01]  /*afb0*/  LOP3.LUT R102, R102, 0x7f, RZ, 0xc0, !PT ;  /* 0x0000007f66667812 */ /* 0x001fe200078ec0ff */
[----:B------:R-:W-:-:S02]  /*afc0*/  WARPGROUP.DEPBAR.LE gsb0, 0x0 ;  /* 0x00008000000079c5 */ /* 0x000fc40000010000 */
[----:B------:R-:W-:-:S06]  /*afd0*/  WARPGROUP.ARRIVE ;  /* 0x00000000000079c5 */ /* 0x000fcc0000000000 */
[----:B------:R-:W-:Y:S01]  /*afe0*/  HGMMA.64x16x16.F32 R72, gdesc[UR8], RZ, !UPT, gsb0 ;  /* 0x00200000084879f0 */ /* 0x000fe2000c0008ff */
[----:B------:R-:W-:Y:S01]  /*aff0*/  R2UR UR10, R6 ;  /* 0x00000000060a72ca */ /* 0x000fe200000e0000 */
[----:B------:R-:W-:Y:S01]  /*b000*/  VIADD R6, R20, 0x142 ;  /* 0x0000014214067836 */ /* 0x000fe20000000000 */
[----:B------:R-:W-:Y:S01]  /*b010*/  R2UR UR11, R7 ;  /* 0x00000000070b72ca */ /* 0x000fe200000e0000 */
[----:B------:R-:W-:Y:S01]  /*b020*/  IMAD.MOV.U32 R7, RZ, RZ, -0x7fffffe0 ;  /* 0x80000020ff077424 */ /* 0x000fe200078e00ff */
[----:B------:R-:W-:Y:S02]  /*b030*/  R2UR UR8, R8 ;  /* 0x00000000080872ca */ /* 0x000fe400000e0000 */
[----:B------:R-:W-:Y:S01]  /*b040*/  R2UR UR9, R9 ;  /* 0x00000000090972ca */ /* 0x000fe200000e0000 */
[----:B------:R-:W-:Y:S02]  /*b050*/  WARPGROUP.DEPBAR.LE gsb0, 0x0 ;  /* 0x00008000000079c5 */ /* 0x000fe40000010000 */
[----:B------:R-:W-:-:S06]  /*b060*/  WARPGROUP.ARRIVE ;  /* 0x00000000000079c5 */ /* 0x000fcc0000000000 */
[----:B------:R-:W-:Y:S01]  /*b070*/  HGMMA.64x16x16.F32 R64, gdesc[UR12], RZ, !UPT, gsb0 ;  /* 0x002000000c4079f0 */ /* 0x000fe2000c0008ff */
[----:B------:R-:W-:Y:S02]  /*b080*/  R2UR UR12, R8 ;  /* 0x00000000080c72ca */ /* 0x000fe400000e0000 */
[----:B------:R-:W-:Y:S01]  /*b090*/  R2UR UR13, R9 ;  /* 0x00000000090d72ca */ /* 0x000fe200000e0000 */
[----:B------:R-:W-:Y:S02]  /*b0a0*/  WARPGROUP.DEPBAR.LE gsb0, 0x0 ;  /* 0x00008000000079c5 */ /* 0x000fe40000010000 */
        /* <DEDUP_REMOVED lines=9> */
[----:B------:R-:W-:Y:S01]  /*b140*/  WARPGROUP.ARRIVE ;  /* 0x00000000000079c5 */ /* 0x000fe20000000000 */
[----:B---3--:R-:W-:-:S04]  /*b150*/  IMAD.IADD R21, R0, 0x1, R108 ;  /* 0x0000000100157824 */ /* 0x008fc800078e026c */
[----:B------:R-:W-:Y:S01]  /*b160*/  IMAD R21, R110, -0x90, R21 ;  /* 0xffffff706e157824 */ /* 0x000fe200078e0215 */
[----:B------:R-:W-:Y:S01]  /*b170*/  HGMMA.64x16x16.F32 R48, gdesc[UR20], RZ, !UPT, gsb0 ;  /* 0x00200000143079f0 */ /* 0x000fe2000c0008ff */
[----:B------:R-:W-:Y:S01]  /*b180*/  R2UR UR22, R6 ;  /* 0x00000000061672ca */ /* 0x000fe200000e0000 */
[----:B------:R-:W-:Y:S01]  /*b190*/  VIADD R6, R20, 0x1c2 ;  /* 0x000001c214067836 */ /* 0x000fe20000000000 */
[----:B------:R-:W-:Y:S02]  /*b1a0*/  R2UR UR23, R7 ;  /* 0x00000000071772ca */ /* 0x000fe400000e0000 */
[----:B------:R-:W-:Y:S02]  /*b1b0*/  R2UR UR20, R8 ;  /* 0x00000000081472ca */ /* 0x000fe400000e0000 */
[----:B------:R-:W-:Y:S02]  /*b1c0*/  R2UR UR21, R9 ;  /* 0x00000000091572ca */ /* 0x000fe400000e0000 */
[----:B------:R-:W-:-:S02]  /*b1d0*/  MOV R7, 0x80000020 ;  /* 0x8000002000077802 */ /* 0x000fc40000000f00 */
[C---:B------:R-:W-:Y:S02]  /*b1e0*/  ISETP.GT.AND P1, PT, R21.reuse, RZ, PT ;  /* 0x000000ff1500720c */ /* 0x040fe40003f24270 */
[C---:B------:R-:W-:Y:S02]  /*b1f0*/  ISETP.GT.AND P2, PT, R21.reuse, 0x1, PT ;  /* 0x000000011500780c */ /* 0x040fe40003f44270 */
[C---:B------:R-:W-:Y:S02]  /*b200*/  ISETP.GT.AND P3, PT, R21.reuse, 0x8, PT ;  /* 0x000000081500780c */ /* 0x040fe40003f64270 */
[C---:B------:R-:W-:Y:S02]  /*b210*/  ISETP.GT.AND P4, PT, R21.reuse, 0x9, PT ;  /* 0x000000091500780c */ /* 0x040fe40003f84270 */
[C---:B------:R-:W-:Y:S02]  /*b220*/  ISETP.GT.AND P5, PT, R21.reuse, 0x30, PT ;  /* 0x000000301500780c */ /* 0x040fe40003fa4270 */
[----:B------:R-:W-:-:S02]  /*b230*/  ISETP.GT.AND P0, PT, R21, 0x69, PT ;  /* 0x000000691500780c */ /* 0x000fc40003f04270 */
[----:B------:R-:W-:Y:S01]  /*b240*/  ISETP.GT.AND P6, PT, R21, 0x70, PT ;  /* 0x000000701500780c */ /* 0x000fe20003fc4270 */
        /* <DEDUP_REMOVED lines=8> */
[----:B------:R-:W-:Y:S02]  /*b2d0*/  R2UR UR5, R9 ;  /* 0x00000000090572ca */ /* 0x000fe400000e0000 */
[----:B------:R-:W-:Y:S01]  /*b2e0*/  R2UR UR14, R4 ;  /* 0x00000000040e72ca */ /* 0x000fe200000e0000 */
[----:B------:R-:W-:Y:S01]  /*b2f0*/  VIADD R4, R20, 0x182 ;  /* 0x0000018214047836 */ /* 0x000fe20000000000 */
[----:B------:R-:W-:Y:S01]  /*b300*/  R2UR UR15, R5 ;  /* 0x00000000050f72ca */ /* 0x000fe200000e0000 */
[----:B------:R-:W-:Y:S01]  /*b310*/  IMAD.MOV.U32 R5, RZ, RZ, -0x7fffffe0 ;  /* 0x80000020ff057424 */ /* 0x000fe200078e00ff */
        /* <DEDUP_REMOVED lines=20> */
[----:B------:R-:W-:Y:S01]  /*b460*/  HGMMA.64x16x16.F32 R88, gdesc[UR32], R88, gsb0 ;  /* 0x00200000205879f0 */ /* 0x000fe20008000858 */
[----:B------:R-:W-:Y:S02]  /*b470*/  R2UR UR32, R12 ;  /* 0x000000000c2072ca */ /* 0x000fe400000e0000 */
[----:B------:R-:W-:Y:S01]  /*b480*/  R2UR UR33, R13 ;  /* 0x000000000d2172ca */ /* 0x000fe200000e0000 */
[----:B------:R-:W-:Y:S02]  /*b490*/  WARPGROUP.DEPBAR.LE gsb0, 0x0 ;  /* 0x00008000000079c5 */ /* 0x000fe40000010000 */
[----:B------:R-:W-:-:S06]  /*b4a0*/  WARPGROUP.ARRIVE ;  /* 0x00000000000079c5 */ /* 0x000fcc0000000000 */
[----:B------:R-:W-:Y:S01]  /*b4b0*/  HGMMA.64x16x16.F32 R80, gdesc[UR4], R80, gsb0 ;  /* 0x00200000045079f0 */ /* 0x000fe20008000850 */
        /* <DEDUP_REMOVED lines=12> */
[----:B------:R-:W-:Y:S01]  /*b580*/  HGMMA.64x16x16.F32 R72, gdesc[UR8], R72, gsb0 ;  /* 0x00200000084879f0 */ /* 0x000fe20008000848 */
        /* <DEDUP_REMOVED lines=14> */
[----:B------:R-:W-:Y:S02]  /*b670*/  R2UR UR18, R10 ;  /* 0x000000000a1272ca */ /* 0x000fe400000e0000 */
[----:B------:R-:W-:Y:S01]  /*b680*/  R2UR UR19, R11 ;  /* 0x000000000b1372ca */ /* 0x000fe200000e0000 */
[----:B------:R-:W-:Y:S01]  /*b690*/  IMAD.MOV.U32 R11, RZ, RZ, -0x7fffffe0 ;  /* 0x80000020ff0b7424 */ /* 0x000fe200078e00ff */
[----:B------:R-:W-:Y:S02]  /*b6a0*/  R2UR UR16, R12 ;  /* 0x000000000c1072ca */ /* 0x000fe400000e0000 */
[----:B------:R-:W-:Y:S02]  /*b6b0*/  R2UR UR17, R13 ;  /* 0x000000000d1172ca */ /* 0x000fe400000e0000 */
[----:B------:R-:W-:Y:S01]  /*b6c0*/  IADD3 R10, R20, 0x440, RZ ;  /* 0x00000440140a7810 */ /* 0x000fe20007ffe0ff */
        /* <DEDUP_REMOVED lines=99> */
[----:B------:R-:W-:Y:S02]  /*bd00*/  R2UR UR14, R4 ;  /* 0x00000000040e72ca */ /* 0x000fe400000e0000 */
[----:B------:R-:W-:Y:S01]  /*bd10*/  R2UR UR15, R5 ;  /* 0x00000000050f72ca */ /* 0x000fe200000e0000 */
[----:B------:R-:W-:Y:S01]  /*bd20*/  IMAD.MOV.U32 R5, RZ, RZ, -0x7fffffe0 ;  /* 0x80000020ff057424 */ /* 0x000fe200078e00ff */
        /* <DEDUP_REMOVED lines=95> */
[----:B------:R-:W-:Y:S02]  /*c320*/  R2UR UR31, R97 ;  /* 0x00000000611f72ca */ /* 0x000fe400000e0000 */
        /* <DEDUP_REMOVED lines=39> */
[----:B------:R-:W-:Y:S01]  /*c5a0*/  R2UR UR6, R22 ;  /* 0x00000000160672ca */ /* 0x000fe200000e0000 */
[----:B------:R-:W-:Y:S01]  /*c5b0*/  VIADD R22, R20, 0x502 ;  /* 0x0000050214167836 */ /* 0x000fe20000000000 */
[----:B------:R-:W-:Y:S02]  /*c5c0*/  R2UR UR7, R23 ;  /* 0x00000000170772ca */ /* 0x000fe400000e0000 */
[----:B------:R-:W-:Y:S02]  /*c5d0*/  R2UR UR4, R4 ;  /* 0x00000000040472ca */ /* 0x000fe400000e0000 */
[----:B------:R-:W-:Y:S02]  /*c5e0*/  R2UR UR5, R5 ;  /* 0x00000000050572ca */ /* 0x000fe400000e0000 */
[----:B------:R-:W-:Y:S01]  /*c5f0*/  MOV R23, 0x80000020 ;  /* 0x8000002000177802 */ /* 0x000fe20000000f00 */
[----:B------:R-:W-:-:S02]  /*c600*/  WARPGROUP.DEPBAR.LE gsb0, 0x0 ;  /* 0x00008000000079c5 */ /* 0x000fc40000010000 */
        /* <DEDUP_REMOVED lines=9> */
[----:B------:R-:W-:Y:S01]  /*c6a0*/  WARPGROUP.ARRIVE ;  /* 0x00000000000079c5 */ /* 0x000fe20000000000 */
[----:B------:R-:W-:Y:S01]  /*c6b0*/  FSEL R96, R88, -INF , P1 ;  /* 0xff80000058607808 */ /* 0x000fe20000800000 */
[----:B------:R-:W-:Y:S01]  /*c6c0*/  VIADD R88, R20, 0x602 ;  /* 0x0000060214587836 */ /* 0x000fe20000000000 */
[----:B------:R-:W-:Y:S01]  /*c6d0*/  FSEL R97, R89, -INF , P2 ;  /* 0xff80000059617808 */ /* 0x000fe20001000000 */
[----:B------:R-:W-:Y:S01]  /*c6e0*/  IMAD.MOV.U32 R89, RZ, RZ, -0x7fffffe0 ;  /* 0x80000020ff597424 */ /* 0x000fe200078e00ff */
[----:B------:R-:W-:Y:S01]  /*c6f0*/  FSEL R91, R91, -INF , P2 ;  /* 0xff8000005b5b7808 */ /* 0x000fe20001000000 */
[----:B------:R-:W-:Y:S01]  /*c700*/  HGMMA.64x16x16.F32 R80, gdesc[UR4], R80, gsb0 ;  /* 0x00200000045079f0 */ /* 0x000fe20008000850 */
[----:B------:R-:W-:Y:S01]  /*c710*/  R2UR UR6, R22 ;  /* 0x00000000160672ca */ /* 0x000fe200000e0000 */
[----:B------:R-:W-:Y:S01]  /*c720*/  VIADD R22, R20, 0x542 ;  /* 0x0000054214167836 */ /* 0x000fe20000000000 */
[----:B------:R-:W-:Y:S01]  /*c730*/  R2UR UR7, R23 ;  /* 0x00000000170772ca */ /* 0x000fe200000e0000 */
[----:B------:R-:W-:Y:S01]  /*c740*/  IMAD.MOV.U32 R23, RZ, RZ, -0x7fffffe0 ;  /* 0x80000020ff177424 */ /* 0x000fe200078e00ff */
[----:B------:R-:W-:-:S02]  /*c750*/  R2UR UR4, R4 ;  /* 0x00000000040472ca */ /* 0x000fc400000e0000 */
[----:B------:R-:W-:Y:S02]  /*c760*/  R2UR UR5, R5 ;  /* 0x00000000050572ca */ /* 0x000fe400000e0000 */
[----:B------:R-:W-:Y:S02]  /*c770*/  ISETP.GT.AND P2, PT, R21, 0x11, PT ;  /* 0x000000111500780c */ /* 0x000fe40003f44270 */
[----:B------:R-:W-:Y:S02]  /*c780*/  FSEL R92, R92, -INF , P3 ;  /* 0xff8000005c5c7808 */ /* 0x000fe40001800000 */
[----:B------:R-:W-:Y:S02]  /*c790*/  FSEL R90, R90, -INF , P1 ;  /* 0xff8000005a5a7808 */ /* 0x000fe40000800000 */
[----:B------:R-:W-:Y:S02]  /*c7a0*/  FSEL R93, R93, -INF , P4 ;  /* 0xff8000005d5d7808 */ /* 0x000fe40002000000 */
[----:B------:R-:W-:-:S02]  /*c7b0*/  ISETP.GT.AND P1, PT, R21, 0x10, PT ;  /* 0x000000101500780c */ /* 0x000fc40003f24270 */
[----:B------:R-:W-:Y:S02]  /*c7c0*/  FSEL R94, R94, -INF , P3 ;  /* 0xff8000005e5e7808 */ /* 0x000fe40001800000 */
[----:B------:R-:W-:Y:S02]  /*c7d0*/  ISETP.GT.AND P3, PT, R21, 0x18, PT ;  /* 0x000000181500780c */ /* 0x000fe40003f64270 */
[----:B------:R-:W-:Y:S02]  /*c7e0*/  FSEL R95, R95, -INF , P4 ;  /* 0xff8000005f5f7808 */ /* 0x000fe40002000000 */
[----:B------:R-:W-:Y:S01]  /*c7f0*/  ISETP.GT.AND P4, PT, R21, 0x19, PT ;  /* 0x000000191500780c */ /* 0x000fe20003f84270 */
[----:B------:R-:W-:Y:S02]  /*c800*/  WARPGROUP.DEPBAR.LE gsb0, 0x0 ;  /* 0x00008000000079c5 */ /* 0x000fe40000010000 */
[----:B------:R-:W-:Y:S01]  /*c810*/  WARPGROUP.ARRIVE ;  /* 0x00000000000079c5 */ /* 0x000fe20000000000 */
[----:B------:R-:W-:-:S02]  /*c820*/  FSEL R100, R81, -INF , P2 ;  /* 0xff80000051647808 */ /* 0x000fc40001000000 */
[----:B------:R-:W-:Y:S02]  /*c830*/  FMNMX.FTZ R81, R96, R97, !PT ;  /* 0x0000006160517209 */ /* 0x000fe40007810000 */
[----:B------:R-:W-:Y:S01]  /*c840*/  FSEL R99, R80, -INF , P1 ;  /* 0xff80000050637808 */ /* 0x000fe20000800000 */
[----:B------:R-:W-:Y:S01]  /*c850*/  HGMMA.64x16x16.F32 R72, gdesc[UR4], R72, gsb0 ;  /* 0x00200000044879f0 */ /* 0x000fe20008000848 */
[----:B------:R-:W-:Y:S01]  /*c860*/  R2UR UR6, R22 ;  /* 0x00000000160672ca */ /* 0x000fe200000e0000 */
[----:B------:R-:W-:Y:S01]  /*c870*/  VIADD R22, R20, 0x582 ;  /* 0x0000058214167836 */ /* 0x000fe20000000000 */
[----:B------:R-:W-:Y:S01]  /*c880*/  R2UR UR7, R23 ;  /* 0x00000000170772ca */ /* 0x000fe200000e0000 */
[----:B------:R-:W-:Y:S01]  /*c890*/  IMAD.MOV.U32 R23, RZ, RZ, -0x7fffffe0 ;  /* 0x80000020ff177424 */ /* 0x000fe200078e00ff */
[----:B------:R-:W-:Y:S01]  /*c8a0*/  R2UR UR4, R4 ;  /* 0x00000000040472ca */ /* 0x000fe200000e0000 */
[----:B------:R-:W-:Y:S01]  /*c8b0*/  VIADD R80, R20, 0x682 ;  /* 0x0000068214507836 */ /* 0x000fe20000000000 */
[----:B------:R-:W-:-:S02]  /*c8c0*/  R2UR UR5, R5 ;  /* 0x00000000050572ca */ /* 0x000fc400000e0000 */
[----:B------:R-:W-:Y:S01]  /*c8d0*/  R2UR UR10, R22 ;  /* 0x00000000160a72ca */ /* 0x000fe200000e0000 */
[----:B------:R-:W-:Y:S01]  /*c8e0*/  VIADD R22, R20, 0x5c2 ;  /* 0x000005c214167836 */ /* 0x000fe20000000000 */
[----:B------:R-:W-:Y:S01]  /*c8f0*/  R2UR UR11, R23 ;  /* 0x00000000170b72ca */ /* 0x000fe200000e0000 */
[----:B------:R-:W-:Y:S01]  /*c900*/  IMAD.MOV.U32 R23, RZ, RZ, -0x7fffffe0 ;  /* 0x80000020ff177424 */ /* 0x000fe200078e00ff */
[----:B------:R-:W-:Y:S01]  /*c910*/  FMNMX.FTZ R0, R92, R81, !PT ;  /* 0x000000515c007209 */ /* 0x000fe20007810000 */
[----:B------:R-:W-:Y:S01]  /*c920*/  IMAD.MOV.U32 R81, RZ, RZ, -0x7fffffe0 ;  /* 0x80000020ff517424 */ /* 0x000fe200078e00ff */
[----:B------:R-:W-:Y:S02]  /*c930*/  FSEL R84, R84, -INF , P3 ;  /* 0xff80000054547808 */ /* 0x000fe40001800000 */
[----:B------:R-:W-:Y:S02]  /*c940*/  FMNMX.FTZ R0, R93, R0, !PT ;  /* 0x000000005d007209 */ /* 0x000fe40007810000 */
[----:B------:R-:W-:-:S02]  /*c950*/  FSEL R82, R82, -INF , P1 ;  /* 0xff80000052527808 */ /* 0x000fc40000800000 */
[----:B------:R-:W-:Y:S02]  /*c960*/  FSEL R85, R85, -INF , P4 ;  /* 0xff80000055557808 */ /* 0x000fe40002000000 */
[----:B------:R-:W-:Y:S02]  /*c970*/  ISETP.GT.AND P1, PT, R21, 0x20, PT ;  /* 0x000000201500780c */ /* 0x000fe40003f24270 */
[----:B------:R-:W-:Y:S02]  /*c980*/  FSEL R83, R83, -INF , P2 ;  /* 0xff80000053537808 */ /* 0x000fe40001000000 */
[C---:B------:R-:W-:Y:S02]  /*c990*/  ISETP.GT.AND P2, PT, R21.reuse, 0x21, PT ;  /* 0x000000211500780c */ /* 0x040fe40003f44270 */
[----:B------:R-:W-:Y:S02]  /*c9a0*/  FSEL R86, R86, -INF , P3 ;  /* 0xff80000056567808 */ /* 0x000fe40001800000 */
[----:B------:R-:W-:-:S02]  /*c9b0*/  ISETP.GT.AND P3, PT, R21, 0x28, PT ;  /* 0x000000281500780c */ /* 0x000fc40003f64270 */
[----:B------:R-:W-:Y:S02]  /*c9c0*/  FSEL R87, R87, -INF , P4 ;  /* 0xff80000057577808 */ /* 0x000fe40002000000 */
[----:B------:R-:W-:Y:S02]  /*c9d0*/  ISETP.GT.AND P4, PT, R21, 0x29, PT ;  /* 0x000000291500780c */ /* 0x000fe40003f84270 */
[----:B------:R-:W-:Y:S02]  /*c9e0*/  R2UR UR14, R80 ;  /* 0x00000000500e72ca */ /* 0x000fe400000e0000 */
[----:B------:R-:W-:Y:S01]  /*c9f0*/  R2UR UR15, R81 ;  /* 0x00000000510f72ca */ /* 0x000fe200000e0000 */
[----:B------:R-:W-:Y:S02]  /*ca00*/  WARPGROUP.DEPBAR.LE gsb0, 0x0 ;  /* 0x00008000000079c5 */ /* 0x000fe40000010000 */
[----:B------:R-:W-:Y:S01]  /*ca10*/  WARPGROUP.ARRIVE ;  /* 0x00000000000079c5 */ /* 0x000fe20000000000 */
[----:B------:R-:W-:-:S02]  /*ca20*/  FSEL R72, R72, -INF , P1 ;  /* 0xff80000048487808 */ /* 0x000fc40000800000 */
[----:B------:R-:W-:Y:S02]  /*ca30*/  FSEL R73, R73, -INF , P2 ;  /* 0xff80000049497808 */ /* 0x000fe40001000000 */
[----:B------:R-:W-:Y:S01]  /*ca40*/  FSEL R76, R76, -INF , P3 ;  /* 0xff8000004c4c7808 */ /* 0x000fe20001800000 */
[----:B------:R-:W-:Y:S01]  /*ca50*/  HGMMA.64x16x16.F32 R64, gdesc[UR4], R64, gsb0 ;  /* 0x00200000044079f0 */ /* 0x000fe20008000840 */
[----:B------:R-:W-:Y:S01]  /*ca60*/  R2UR UR6, R22 ;  /* 0x00000000160672ca */ /* 0x000fe200000e0000 */
[----:B------:R-:W-:Y:S01]  /*ca70*/  VIADD R22, R20, 0x642 ;  /* 0x0000064214167836 */ /* 0x000fe20000000000 */
[----:B------:R-:W-:Y:S02]  /*ca80*/  R2UR UR7, R23 ;  /* 0x00000000170772ca */ /* 0x000fe400000e0000 */
[----:B------:R-:W-:Y:S02]  /*ca90*/  R2UR UR4, R4 ;  /* 0x00000000040472ca */ /* 0x000fe400000e0000 */
[----:B------:R-:W-:-:S02]  /*caa0*/  R2UR UR5, R5 ;  /* 0x00000000050572ca */ /* 0x000fc400000e0000 */
[----:B------:R-:W-:Y:S02]  /*cab0*/  FMNMX.FTZ R23, R99, R0, !PT ;  /* 0x0000000063177209 */ /* 0x000fe40007810000 */
[----:B------:R-:W-:Y:S02]  /*cac0*/  FSEL R77, R77, -INF , P4 ;  /* 0xff8000004d4d7808 */ /* 0x000fe40002000000 */
[----:B------:R-:W-:Y:S02]  /*cad0*/  FMNMX.FTZ R23, R100, R23, !PT ;  /* 0x0000001764177209 */ /* 0x000fe40007810000 */
[----:B------:R-:W-:Y:S02]  /*cae0*/  FSEL R79, R79, -INF , P4 ;  /* 0xff8000004f4f7808 */ /* 0x000fe40002000000 */
[----:B------:R-:W-:Y:S02]  /*caf0*/  FMNMX.FTZ R0, R84, R23, !PT ;  /* 0x0000001754007209 */ /* 0x000fe40007810000 */
[----:B------:R-:W-:-:S02]  /*cb00*/  ISETP.GT.AND P4, PT, R21, 0x31, PT ;  /* 0x000000311500780c */ /* 0x000fc40003f84270 */
[----:B------:R-:W-:Y:S02]  /*cb10*/  FMNMX.FTZ R23, R85, R0, !PT ;  /* 0x0000000055177209 */ /* 0x000fe40007810000 */
[----:B------:R-:W-:Y:S02]  /*cb20*/  FSEL R74, R74, -INF , P1 ;  /* 0xff8000004a4a7808 */ /* 0x000fe40000800000 */
[----:B------:R-:W-:Y:S01]  /*cb30*/  FMNMX.FTZ R0, R72, R23, !PT ;  /* 0x0000001748007209 */ /* 0x000fe20007810000 */
[----:B------:R-:W-:Y:S01]  /*cb40*/  IMAD.MOV.U32 R23, RZ, RZ, -0x7fffffe0 ;  /* 0x80000020ff177424 */ /* 0x000fe200078e00ff */
[C---:B------:R-:W-:Y:S02]  /*cb50*/  ISETP.GT.AND P1, PT, R21.reuse, 0x38, PT ;  /* 0x000000381500780c */ /* 0x040fe40003f24270 */
        /* <DEDUP_REMOVED lines=8> */
[----:B------:R-:W-:Y:S01]  /*cbe0*/  FSEL R68, R68, -INF , P1 ;  /* 0xff80000044447808 */ /* 0x000fe20000800000 */
[----:B------:R-:W-:Y:S01]  /*cbf0*/  HGMMA.64x16x16.F32 R56, gdesc[UR8], R56, gsb0 ;  /* 0x00200000083879f0 */ /* 0x000fe20008000838 */
[----:B------:R-:W-:-:S02]  /*cc00*/  R2UR UR10, R88 ;  /* 0x00000000580a72ca */ /* 0x000fc400000e0000 */
[----:B------:R-:W-:Y:S02]  /*cc10*/  R2UR UR11, R89 ;  /* 0x00000000590b72ca */ /* 0x000fe400000e0000 */
[----:B------:R-:W-:Y:S02]  /*cc20*/  R2UR UR8, R4 ;  /* 0x00000000040872ca */ /* 0x000fe400000e0000 */
[----:B------:R-:W-:Y:S02]  /*cc30*/  R2UR UR9, R5 ;  /* 0x00000000050972ca */ /* 0x000fe400000e0000 */
[----:B------:R-:W-:Y:S02]  /*cc40*/  FSEL R69, R69, -INF , P3 ;  /* 0xff80000045457808 */ /* 0x000fe40001800000 */
[----:B------:R-:W-:Y:S02]  /*cc50*/  FSEL R66, R66, -INF , P5 ;  /* 0xff80000042427808 */ /* 0x000fe40002800000 */
[----:B------:R-:W-:-:S02]  /*cc60*/  ISETP.GT.AND P5, PT, R21, 0x41, PT ;  /* 0x000000411500780c */ /* 0x000fc40003fa4270 */
[----:B------:R-:W-:Y:S02]  /*cc70*/  FSEL R67, R67, -INF , P4 ;  /* 0xff80000043437808 */ /* 0x000fe40002000000 */
[----:B------:R-:W-:Y:S02]  /*cc80*/  ISETP.GT.AND P4, PT, R21, 0x48, PT ;  /* 0x000000481500780c */ /* 0x000fe40003f84270 */
[----:B------:R-:W-:Y:S02]  /*cc90*/  FSEL R71, R71, -INF , P3 ;  /* 0xff80000047477808 */ /* 0x000fe40001800000 */
[C---:B------:R-:W-:Y:S02]  /*cca0*/  ISETP.GT.AND P3, PT, R21.reuse, 0x49, PT ;  /* 0x000000491500780c */ /* 0x040fe40003f64270 */
[----:B------:R-:W-:Y:S02]  /*ccb0*/  FSEL R70, R70, -INF , P1 ;  /* 0xff80000046467808 */ /* 0x000fe40000800000 */
[----:B------:R-:W-:-:S02]  /*ccc0*/  ISETP.GT.AND P1, PT, R21, 0x50, PT ;  /* 0x000000501500780c */ /* 0x000fc40003f24270 */
[----:B------:R-:W-:Y:S01]  /*ccd0*/  FMNMX.FTZ R89, R90, R91, !PT ;  /* 0x0000005b5a597209 */ /* 0x000fe20007810000 */
        /* <DEDUP_REMOVED lines=10> */
[----:B------:R-:W-:Y:S02]  /*cd80*/  FMNMX.FTZ R23, R73, R0, !PT ;  /* 0x0000000049177209 */ /* 0x000fe40007810000 */
[----:B------:R-:W-:Y:S02]  /*cd90*/  FSEL R61, R61, -INF , P3 ;  /* 0xff8000003d3d7808 */ /* 0x000fe40001800000 */
[----:B------:R-:W-:-:S02]  /*cda0*/  FMNMX.FTZ R0, R76, R23, !PT ;  /* 0x000000174c007209 */ /* 0x000fc40007810000 */
[----:B------:R-:W-:Y:S02]  /*cdb0*/  FSEL R58, R58, -INF , P2 ;  /* 0xff8000003a3a7808 */ /* 0x000fe40001000000 */
[----:B------:R-:W-:Y:S02]  /*cdc0*/  FMNMX.FTZ R23, R77, R0, !PT ;  /* 0x000000004d177209 */ /* 0x000fe40007810000 */
[----:B------:R-:W-:Y:S02]  /*cdd0*/  ISETP.GT.AND P2, PT, R21, 0x51, PT ;  /* 0x000000511500780c */ /* 0x000fe40003f44270 */
[----:B------:R-:W-:Y:S02]  /*cde0*/  FMNMX.FTZ R0, R64, R23, !PT ;  /* 0x0000001740007209 */ /* 0x000fe40007810000 */
[----:B------:R-:W-:Y:S02]  /*cdf0*/  FSEL R59, R59, -INF , P5 ;  /* 0xff8000003b3b7808 */ /* 0x000fe40002800000 */
[----:B------:R-:W-:-:S02]  /*ce00*/  FMNMX.FTZ R23, R65, R0, !PT ;  /* 0x0000000041177209 */ /* 0x000fc40007810000 */
[----:B------:R-:W-:Y:S02]  /*ce10*/  ISETP.GT.AND P5, PT, R21, 0x58, PT ;  /* 0x000000581500780c */ /* 0x000fe40003fa4270 */
[----:B------:R-:W-:Y:S02]  /*ce20*/  FMNMX.FTZ R0, R68, R23, !PT ;  /* 0x0000001744007209 */ /* 0x000fe40007810000 */
[----:B------:R-:W-:Y:S02]  /*ce30*/  FSEL R62, R62, -INF , P4 ;  /* 0xff8000003e3e7808 */ /* 0x000fe40002000000 */
[----:B------:R-:W-:Y:S02]  /*ce40*/  FMNMX.FTZ R23, R69, R0, !PT ;  /* 0x0000000045177209 */ /* 0x000fe40007810000 */
[----:B------:R-:W-:Y:S02]  /*ce50*/  ISETP.GT.AND P4, PT, R21, 0x59, PT ;  /* 0x000000591500780c */ /* 0x000fe40003f84270 */
[----:B------:R-:W-:-:S02]  /*ce60*/  FMNMX.FTZ R0, R56, R23, !PT ;  /* 0x0000001738007209 */ /* 0x000fc40007810000 */
[----:B------:R-:W-:Y:S02]  /*ce70*/  FSEL R63, R63, -INF , P3 ;  /* 0xff8000003f3f7808 */ /* 0x000fe40001800000 */
[----:B------:R-:W-:Y:S02]  /*ce80*/  FMNMX.FTZ R23, R57, R0, !PT ;  /* 0x0000000039177209 */ /* 0x000fe40007810000 */
[----:B------:R-:W-:Y:S02]  /*ce90*/  ISETP.GT.AND P3, PT, R21, 0x60, PT ;  /* 0x000000601500780c */ /* 0x000fe40003f64270 */
[----:B------:R-:W-:-:S04]  /*cea0*/  FMNMX.FTZ R0, R60, R23, !PT ;  /* 0x000000173c007209 */ /* 0x000fc80007810000 */
[----:B------:R-:W-:Y:S01]  /*ceb0*/  FMNMX.FTZ R23, R61, R0, !PT ;  /* 0x000000003d177209 */ /* 0x000fe20007810000 */
[----:B------:R-:W-:Y:S02]  /*cec0*/  WARPGROUP.DEPBAR.LE gsb0, 0x0 ;  /* 0x00008000000079c5 */ /* 0x000fe40000010000 */
[----:B------:R-:W-:Y:S01]  /*ced0*/  WARPGROUP.ARRIVE ;  /* 0x00000000000079c5 */ /* 0x000fe20000000000 */
[----:B------:R-:W-:Y:S02]  /*cee0*/  FSEL R48, R48, -INF , P1 ;  /* 0xff80000030307808 */ /* 0x000fe40000800000 */
[----:B------:R-:W-:Y:S02]  /*cef0*/  FSEL R49, R49, -INF , P2 ;  /* 0xff80000031317808 */ /* 0x000fe40001000000 */
[----:B------:R-:W-:Y:S01]  /*cf00*/  FMNMX.FTZ R0, R48, R23, !PT ;  /* 0x0000001730007209 */ /* 0x000fe20007810000 */
[----:B------:R-:W-:Y:S01]  /*cf10*/  HGMMA.64x16x16.F32 R40, gdesc[UR8], R40, gsb0 ;  /* 0x00200000082879f0 */ /* 0x000fe20008000828 */
[----:B------:R-:W-:-:S02]  /*cf20*/  FSEL R52, R52, -INF , P5 ;  /* 0xff80000034347808 */ /* 0x000fc40002800000 */
[----:B------:R-:W-:Y:S02]  /*cf30*/  FMNMX.FTZ R23, R49, R0, !PT ;  /* 0x0000000031177209 */ /* 0x000fe40007810000 */
[----:B------:R-:W-:Y:S02]  /*cf40*/  FSEL R53, R53, -INF , P4 ;  /* 0xff80000035357808 */ /* 0x000fe40002000000 */
[----:B------:R-:W-:Y:S02]  /*cf50*/  FMNMX.FTZ R0, R52, R23, !PT ;  /* 0x0000001734007209 */ /* 0x000fe40007810000 */
[----:B------:R-:W-:Y:S02]  /*cf60*/  FSEL R50, R50, -INF , P1 ;  /* 0xff80000032327808 */ /* 0x000fe40000800000 */
[----:B------:R-:W-:Y:S02]  /*cf70*/  ISETP.GT.AND P1, PT, R21, 0x61, PT ;  /* 0x000000611500780c */ /* 0x000fe40003f24270 */
[----:B------:R-:W-:-:S02]  /*cf80*/  FMNMX.FTZ R23, R53, R0, !PT ;  /* 0x0000000035177209 */ /* 0x000fc40007810000 */
[----:B------:R-:W-:Y:S02]  /*cf90*/  FSEL R51, R51, -INF , P2 ;  /* 0xff80000033337808 */ /* 0x000fe40001000000 */
[----:B------:R-:W-:Y:S02]  /*cfa0*/  ISETP.GT.AND P2, PT, R21, 0x68, PT ;  /* 0x000000681500780c */ /* 0x000fe40003f44270 */
[----:B------:R-:W-:Y:S02]  /*cfb0*/  FSEL R55, R55, -INF , P4 ;  /* 0xff80000037377808 */ /* 0x000fe40002000000 */
[C---:B------:R-:W-:Y:S02]  /*cfc0*/  ISETP.GT.AND P4, PT, R21.reuse, 0x81, PT ;  /* 0x000000811500780c */ /* 0x040fe40003f84270 */
        /* <DEDUP_REMOVED lines=8> */
[----:B------:R-:W-:Y:S01]  /*d050*/  FSEL R44, R44, -INF , P2 ;  /* 0xff8000002c2c7808 */ /* 0x000fe20001000000 */
[----:B------:R-:W-:Y:S01]  /*d060*/  ULDC UR4, c[0x0][0x988] ;  /* 0x0002620000047ab9 */ /* 0x000fe20000000800 */
[----:B------:R-:W-:Y:S01]  /*d070*/  FMNMX.FTZ R23, R41, R0, !PT ;  /* 0x0000000029177209 */ /* 0x000fe20007810000 */
[----:B-1----:R-:W-:Y:S01]  /*d080*/  IMAD.U32 R14, RZ, RZ, UR4 ;  /* 0x00000004ff0e7e24 */ /* 0x002fe2000f8e00ff */
[----:B------:R-:W-:-:S02]  /*d090*/  FSEL R45, R45, -INF , P0 ;  /* 0xff8000002d2d7808 */ /* 0x000fc40000000000 */
[----:B------:R-:W-:Y:S02]  /*d0a0*/  FMNMX.FTZ R0, R44, R23, !PT ;  /* 0x000000172c007209 */ /* 0x000fe40007810000 */
[----:B------:R-:W-:Y:S02]  /*d0b0*/  ISETP.GT.AND P0, PT, R21, 0x71, PT ;  /* 0x000000711500780c */ /* 0x000fe40003f04270 */
[----:B------:R-:W-:Y:S02]  /*d0c0*/  FMNMX.FTZ R23, R45, R0, !PT ;  /* 0x000000002d177209 */ /* 0x000fe40007810000 */
[----:B------:R-:W-:Y:S02]  /*d0d0*/  FSEL R43, R43, -INF , P1 ;  /* 0xff8000002b2b7808 */ /* 0x000fe40000800000 */
[----:B------:R-:W-:Y:S02]  /*d0e0*/  ISETP.GT.AND P1, PT, R21, 0x78, PT ;  /* 0x000000781500780c */ /* 0x000fe40003f24270 */
[----:B------:R-:W-:-:S02]  /*d0f0*/  FSEL R46, R46, -INF , P2 ;  /* 0xff8000002e2e7808 */ /* 0x000fc40001000000 */
[C---:B------:R-:W-:Y:S02]  /*d100*/  ISETP.GT.AND P2, PT, R21.reuse, 0x79, PT ;  /* 0x000000791500780c */ /* 0x040fe40003f44270 */
[----:B------:R-:W-:Y:S02]  /*d110*/  FSEL R42, R42, -INF , P3 ;  /* 0xff8000002a2a7808 */ /* 0x000fe40001800000 */
[----:B------:R-:W-:Y:S02]  /*d120*/  ISETP.GT.AND P3, PT, R21, 0x80, PT ;  /* 0x000000801500780c */ /* 0x000fe40003f64270 */
[----:B------:R-:W-:Y:S02]  /*d130*/  P2R R88, PR, RZ, 0x4 ;  /* 0x00000004ff587803 */ /* 0x000fe40000000000 */
[----:B------:R-:W-:Y:S02]  /*d140*/  P2R R22, PR, RZ, 0x1 ;  /* 0x00000001ff167803 */ /* 0x000fe40000000000 */
[----:B------:R-:W-:Y:S01]  /*d150*/  P2R R81, PR, RZ, 0x2 ;  /* 0x00000002ff517803 */ /* 0x000fe20000000000 */
[----:B------:R-:W-:-:S02]  /*d160*/  WARPGROUP.DEPBAR.LE gsb0, 0x0 ;  /* 0x00008000000079c5 */ /* 0x000fc40000010000 */
[----:B------:R-:W-:Y:S01]  /*d170*/  WARPGROUP.ARRIVE ;  /* 0x00000000000079c5 */ /* 0x000fe20000000000 */
[----:B------:R-:W-:Y:S02]  /*d180*/  FSEL R32, R32, -INF , P6 ;  /* 0xff80000020207808 */ /* 0x000fe40003000000 */
[----:B------:R-:W-:Y:S02]  /*d190*/  FSEL R33, R33, -INF , P0 ;  /* 0xff80000021217808 */ /* 0x000fe40000000000 */
[----:B------:R-:W-:Y:S01]  /*d1a0*/  FMNMX.FTZ R0, R32, R23, !PT ;  /* 0x0000001720007209 */ /* 0x000fe20007810000 */
[----:B------:R-:W-:Y:S01]  /*d1b0*/  HGMMA.64x16x16.F32 R24, gdesc[UR12], R24, gsb0 ;  /* 0x002000000c1879f0 */ /* 0x000fe20008000818 */
[----:B------:R-:W-:Y:S02]  /*d1c0*/  FSEL R36, R36, -INF , P1 ;  /* 0xff80000024247808 */ /* 0x000fe40000800000 */
[----:B------:R-:W-:Y:S02]  /*d1d0*/  FMNMX.FTZ R23, R33, R0, !PT ;  /* 0x0000000021177209 */ /* 0x000fe40007810000 */
[----:B------:R-:W-:-:S02]  /*d1e0*/  FSEL R37, R37, -INF , P2 ;  /* 0xff80000025257808 */ /* 0x000fc40001000000 */
[----:B------:R-:W-:Y:S02]  /*d1f0*/  FMNMX.FTZ R0, R36, R23, !PT ;  /* 0x0000001724007209 */ /* 0x000fe40007810000 */
[----:B------:R-:W-:Y:S02]  /*d200*/  ISETP.GT.AND P6, PT, R21, 0x89, PT ;  /* 0x000000891500780c */ /* 0x000fe40003fc4270 */
[----:B------:R-:W-:Y:S02]  /*d210*/  FMNMX.FTZ R23, R37, R0, !PT ;  /* 0x0000000025177209 */ /* 0x000fe40007810000 */
[C---:B------:R-:W-:Y:S02]  /*d220*/  ISETP.GT.AND P1, PT, R21.reuse, 0x69, PT ;  /* 0x000000691500780c */ /* 0x040fe40003f24270 */
[----:B------:R-:W-:Y:S02]  /*d230*/  ISETP.GT.AND P0, PT, R21, 0x70, PT ;  /* 0x000000701500780c */ /* 0x000fe40003f04270 */
[----:B------:R-:W-:-:S02]  /*d240*/  FSEL R47, R47, -INF , P1 ;  /* 0xff8000002f2f7808 */ /* 0x000fc40000800000 */
[----:B------:R-:W-:Y:S02]  /*d250*/  FSEL R34, R34, -INF , P0 ;  /* 0xff80000022227808 */ /* 0x000fe40000000000 */
[----:B------:R-:W-:Y:S02]  /*d260*/  ISETP.NE.AND P0, PT, R22, RZ, PT ;  /* 0x000000ff1600720c */ /* 0x000fe40003f05270 */
[----:B------:R-:W-:Y:S02]  /*d270*/  ISETP.NE.AND P1, PT, R81, RZ, PT ;  /* 0x000000ff5100720c */ /* 0x000fe40003f25270 */
[----:B------:R-:W-:Y:S02]  /*d280*/  FSEL R35, R35, -INF , P0 ;  /* 0xff80000023237808 */ /* 0x000fe40000000000 */
[----:B------:R-:W-:Y:S02]  /*d290*/  FSEL R38, R38, -INF , P1 ;  /* 0xff80000026267808 */ /* 0x000fe40000800000 */
[----:B------:R-:W-:Y:S01]  /*d2a0*/  ISETP.NE.AND P0, PT, R98, RZ, PT ;  /* 0x000000ff6200720c */ /* 0x000fe20003f05270 */
[----:B------:R-:W-:-:S02]  /*d2b0*/  WARPGROUP.DEPBAR.LE gsb0, 0x0 ;  /* 0x00008000000079c5 */ /* 0x000fc40000010000 */
[----:B------:R-:W-:Y:S02]  /*d2c0*/  FSEL R24, R24, -INF , P3 ;  /* 0xff80000018187808 */ /* 0x000fe40001800000 */
[----:B------:R-:W-:Y:S02]  /*d2d0*/  FSEL R25, R25, -INF , P4 ;  /* 0xff80000019197808 */ /* 0x000fe40002000000 */
[----:B------:R-:W-:Y:S02]  /*d2e0*/  FMNMX.FTZ R0, R24, R23, !PT ;  /* 0x0000001718007209 */ /* 0x000fe40007810000 */
[----:B------:R-:W-:Y:S02]  /*d2f0*/  FSEL R28, R28, -INF , P5 ;  /* 0xff8000001c1c7808 */ /* 0x000fe40002800000 */
[----:B------:R-:W-:Y:S02]  /*d300*/  FMNMX.FTZ R23, R25, R0, !PT ;  /* 0x0000000019177209 */ /* 0x000fe40007810000 */
[----:B------:R-:W-:-:S02]  /*d310*/  FSEL R29, R29, -INF , P6 ;  /* 0xff8000001d1d7808 */ /* 0x000fc40003000000 */
[----:B------:R-:W-:Y:S02]  /*d320*/  FMNMX.FTZ R0, R28, R23, !PT ;  /* 0x000000171c007209 */ /* 0x000fe40007810000 */
[----:B------:R-:W-:Y:S02]  /*d330*/  FSEL R27, R27, -INF , P4 ;  /* 0xff8000001b1b7808 */ /* 0x000fe40002000000 */
[----:B------:R-:W-:Y:S02]  /*d340*/  FMNMX.FTZ R20, R29, R0, !PT ;  /* 0x000000001d147209 */ /* 0x000fe40007810000 */
[----:B------:R-:W-:Y:S02]  /*d350*/  FSEL R101, R30, -INF , P5 ;  /* 0xff8000001e657808 */ /* 0x000fe40002800000 */
[----:B------:R-:W-:Y:S01]  /*d360*/  FSEL R31, R31, -INF , P6 ;  /* 0xff8000001f1f7808 */ /* 0x000fe20003000000 */
[----:B------:R-:W0:Y:S02]  /*d370*/  SHFL.BFLY PT, R23, R20, 0x2, 0x1f ;  /* 0x0c401f0014177f89 */ /* 0x000e2400000e0000 */
[----:B0-----:R-:W-:-:S05]  /*d380*/  FMNMX.FTZ R23, R20, R23, !PT ;  /* 0x0000001714177209 */ /* 0x001fca0007810000 */
[----:B------:R-:W0:Y:S02]  /*d390*/  SHFL.BFLY PT, R0, R23, 0x1, 0x1f ;  /* 0x0c201f0017007f89 */ /* 0x000e2400000e0000 */
[----:B0-----:R-:W-:-:S04]  /*d3a0*/  FMNMX.FTZ R0, R23, R0, !PT ;  /* 0x0000000017007209 */ /* 0x001fc80007810000 */
[C---:B------:R-:W-:Y:S01]  /*d3b0*/  FSETP.NEU.FTZ.AND P2, PT, R0.reuse, -INF , PT ;  /* 0xff8000000000780b */ /* 0x040fe20003f5d000 */
[----:B------:R-:W-:-:S05]  /*d3c0*/  FMUL.FTZ R80, R0, R14 ;  /* 0x0000000e00507220 */ /* 0x000fca0000410000 */
[----:B------:R-:W-:Y:S02]  /*d3d0*/  FSEL R21, R80, RZ, P2 ;  /* 0x000000ff50157208 */ /* 0x000fe40001000000 */
[----:B------:R-:W-:-:S03]  /*d3e0*/  ISETP.NE.AND P2, PT, R88, RZ, PT ;  /* 0x000000ff5800720c */ /* 0x000fc60003f45270 */
[-CC-:B------:R-:W-:Y:S01]  /*d3f0*/  FFMA.FTZ R23, R92, R14.reuse, -R21.reuse ;  /* 0x0000000e5c177223 */ /* 0x180fe20000010815 */
[----:B------:R-:W-:Y:S01]  /*d400*/  FMNMX.FTZ R92, R94, R89, !PT ;  /* 0x000000595e5c7209 */ /* 0x000fe20007810000 */
[-CC-:B------:R-:W-:Y:S01]  /*d410*/  FFMA.FTZ R80, R93, R14.reuse, -R21.reuse ;  /* 0x0000000e5d507223 */ /* 0x180fe20000010815 */
[-CC-:B------:R-:W-:Y:S01]  /*d420*/  FFMA.FTZ R22, R97, R14.reuse, -R21.reuse ;  /* 0x0000000e61167223 */ /* 0x180fe20000010815 */
[----:B------:R-:W-:Y:S01]  /*d430*/  FSEL R97, R39, -INF , P2 ;  /* 0xff80000027617808 */ /* 0x000fe20001000000 */
[--C-:B------:R-:W-:Y:S01]  /*d440*/  FFMA.FTZ R81, R99, R14, -R21.reuse ;  /* 0x0000000e63517223 */ /* 0x100fe20000010815 */
[----:B------:R-:W-:Y:S01]  /*d450*/  FMNMX.FTZ R89, R95, R92, !PT ;  /* 0x0000005c5f597209 */ /* 0x000fe20007810000 */
[-CC-:B------:R-:W-:Y:S01]  /*d460*/  FFMA.FTZ R39, R48, R14.reuse, -R21.reuse ;  /* 0x0000000e30277223 */ /* 0x180fe20000010815 */
[----:B------:R-:W-:Y:S01]  /*d470*/  FSEL R99, R26, -INF , P3 ;  /* 0xff8000001a637808 */ /* 0x000fe20001800000 */
        /* <DEDUP_REMOVED lines=38> */
[----:B------:R-:W-:Y:S01]  /*d6e0*/  FFMA.FTZ R33, R29, R14, -R21 ;  /* 0x0000000e1d217223 */ /* 0x000fe20000010815 */
[----:B------:R-:W-:Y:S01]  /*d6f0*/  MUFU.EX2 R20, R20 ;  /* 0x0000001400147308 */ /* 0x000fe20000000800 */
[----:B------:R-:W-:-:S02]  /*d700*/  ISETP.GE.AND P2, PT, R108, 0x91, PT ;  /* 0x000000916c00780c */ /* 0x000fc40003f46270 */
[----:B------:R-:W-:-:S04]  /*d710*/  FMNMX.FTZ R72, R70, R93, !PT ;  /* 0x0000005d46487209 */ /* 0x000fc80007810000 */
[----:B------:R-:W-:Y:S01]  /*d720*/  FMNMX.FTZ R93, R71, R72, !PT ;  /* 0x00000048475d7209 */ /* 0x000fe20007810000 */
[----:B------:R-:W0:Y:S03]  /*d730*/  MUFU.EX2 R22, R22 ;  /* 0x0000001600167308 */ /* 0x000e260000000800 */
[----:B------:R-:W-:-:S04]  /*d740*/  FMNMX.FTZ R72, R58, R93, !PT ;  /* 0x0000005d3a487209 */ /* 0x000fc80007810000 */
[----:B------:R-:W-:Y:S01]  /*d750*/  FMNMX.FTZ R93, R59, R72, !PT ;  /* 0x000000483b5d7209 */ /* 0x000fe20007810000 */
[----:B------:R-:W1:Y:S03]  /*d760*/  MUFU.EX2 R23, R23 ;  /* 0x0000001700177308 */ /* 0x000e660000000800 */
[----:B------:R-:W-:-:S04]  /*d770*/  FMNMX.FTZ R72, R62, R93, !PT ;  /* 0x0000005d3e487209 */ /* 0x000fc80007810000 */
[----:B------:R-:W-:Y:S01]  /*d780*/  FMNMX.FTZ R93, R63, R72, !PT ;  /* 0x000000483f5d7209 */ /* 0x000fe20007810000 */
[----:B------:R-:W2:Y:S03]  /*d790*/  MUFU.EX2 R80, R80 ;  /* 0x0000005000507308 */ /* 0x000ea60000000800 */
[----:B------:R-:W-:-:S04]  /*d7a0*/  FMNMX.FTZ R72, R50, R93, !PT ;  /* 0x0000005d32487209 */ /* 0x000fc80007810000 */
[----:B------:R-:W-:Y:S01]  /*d7b0*/  FMNMX.FTZ R93, R51, R72, !PT ;  /* 0x00000048335d7209 */ /* 0x000fe20007810000 */
[----:B------:R-:W3:Y:S03]  /*d7c0*/  MUFU.EX2 R81, R81 ;  /* 0x0000005100517308 */ /* 0x000ee60000000800 */
        /* <DEDUP_REMOVED lines=13> */
[-CC-:B------:R-:W-:Y:S01]  /*d8a0*/  FFMA.FTZ R93, R44, R14.reuse, -R21.reuse ;  /* 0x0000000e2c5d7223 */ /* 0x180fe20000010815 */
[----:B------:R-:W-:Y:S02]  /*d8b0*/  FFMA.FTZ R44, R24, R14, -R21 ;  /* 0x0000000e182c7223 */ /* 0x000fe40000010815 */
[----:B------:R-:W-:Y:S01]  /*d8c0*/  FMNMX.FTZ R72, R97, R72, !PT ;  /* 0x0000004861487209 */ /* 0x000fe20007810000 */
[----:B------:R-:W-:Y:S03]  /*d8d0*/  MUFU.EX2 R73, R73 ;  /* 0x0000004900497308 */ /* 0x000fe60000000800 */
[----:B------:R-:W-:-:S04]  /*d8e0*/  FMNMX.FTZ R72, R99, R72, !PT ;  /* 0x0000004863487209 */ /* 0x000fc80007810000 */
[----:B------:R-:W-:Y:S01]  /*d8f0*/  FMNMX.FTZ R72, R27, R72, !PT ;  /* 0x000000481b487209 */ /* 0x000fe20007810000 */
[----:B------:R-:W-:Y:S03]  /*d900*/  MUFU.EX2 R76, R76 ;  /* 0x0000004c004c7308 */ /* 0x000fe60000000800 */
[----:B------:R-:W-:-:S04]  /*d910*/  FMNMX.FTZ R72, R101, R72, !PT ;  /* 0x0000004865487209 */ /* 0x000fc80007810000 */
[----:B------:R-:W-:Y:S01]  /*d920*/  FMNMX.FTZ R72, R31, R72, !PT ;  /* 0x000000481f487209 */ /* 0x000fe20007810000 */
[----:B------:R-:W-:Y:S04]  /*d930*/  MUFU.EX2 R77, R77 ;  /* 0x0000004d004d7308 */ /* 0x000fe80000000800 */
[----:B------:R-:W0:Y:S04]  /*d940*/  SHFL.BFLY PT, R103, R72, 0x2, 0x1f ;  /* 0x0c401f0048677f89 */ /* 0x000e2800000e0000 */
[----:B------:R-:W-:Y:S08]  /*d950*/  MUFU.EX2 R64, R64 ;  /* 0x0000004000407308 */ /* 0x000ff00000000800 */
[----:B------:R-:W-:Y:S08]  /*d960*/  MUFU.EX2 R65, R65 ;  /* 0x0000004100417308 */ /* 0x000ff00000000800 */
[----:B------:R-:W-:Y:S01]  /*d970*/  MUFU.EX2 R68, R68 ;  /* 0x0000004400447308 */ /* 0x000fe20000000800 */
[----:B0-----:R-:W-:-:S07]  /*d980*/  FMNMX.FTZ R103, R72, R103, !PT ;  /* 0x0000006748677209 */ /* 0x001fce0007810000 */
[----:B------:R-:W-:Y:S01]  /*d990*/  MUFU.EX2 R69, R69 ;  /* 0x0000004500457308 */ /* 0x000fe20000000800 */
[----:B------:R-:W0:Y:S07]  /*d9a0*/  SHFL.BFLY PT, R72, R103, 0x1, 0x1f ;  /* 0x0c201f0067487f89 */ /* 0x000e2e00000e0000 */
[----:B------:R-:W-:Y:S08]  /*d9b0*/  MUFU.EX2 R56, R56 ;  /* 0x0000003800387308 */ /* 0x000ff00000000800 */
[----:B------:R-:W-:Y:S08]  /*d9c0*/  MUFU.EX2 R57, R57 ;  /* 0x0000003900397308 */ /* 0x000ff00000000800 */
[----:B------:R-:W-:Y:S01]  /*d9d0*/  MUFU.EX2 R60, R60 ;  /* 0x0000003c003c7308 */ /* 0x000fe20000000800 */
[----:B0-----:R-:W-:-:S04]  /*d9e0*/  FMNMX.FTZ R72, R103, R72, !PT ;  /* 0x0000004867487209 */ /* 0x001fc80007810000 */
[C---:B------:R-:W-:Y:S01]  /*d9f0*/  FSETP.NEU.FTZ.AND P1, PT, R72.reuse, -INF , PT ;  /* 0xff8000004800780b */ /* 0x040fe20003f3d000 */
[----:B------:R-:W-:Y:S02]  /*da00*/  FMUL.FTZ R103, R72, R14 ;  /* 0x0000000e48677220 */ /* 0x000fe40000410000 */
[----:B------:R-:W-:Y:S03]  /*da10*/  MUFU.EX2 R61, R61 ;  /* 0x0000003d003d7308 */ /* 0x000fe60000000800 */
[----:B------:R-:W-:Y:S02]  /*da20*/  FSEL R103, R103, RZ, P1 ;  /* 0x000000ff67677208 */ /* 0x000fe40000800000 */
[----:B------:R-:W-:-:S03]  /*da30*/  ISETP.NE.AND P1, PT, R102, RZ, PT ;  /* 0x000000ff6600720c */ /* 0x000fc60003f25270 */
        /* <DEDUP_REMOVED lines=8> */
[----:B------:R-:W-:Y:S01]  /*dac0*/  FFMA.FTZ R28, R54, R14, -R103 ;  /* 0x0000000e361c7223 */ /* 0x000fe20000010867 */
[----:B------:R-:W-:Y:S01]  /*dad0*/  FADD.FTZ R54, R20, R22 ;  /* 0x0000001614367221 */ /* 0x000fe20000010000 */
[----:B------:R-:W-:-:S02]  /*dae0*/  @!P1 VIADD R15, R15, 0x31c40 ;  /* 0x00031c400f0f9836 */ /* 0x000fc40000000000 */
[-CC-:B------:R-:W-:Y:S01]  /*daf0*/  FFMA.FTZ R86, R87, R14.reuse, -R103.reuse ;  /* 0x0000000e57567223 */ /* 0x180fe20000010867 */
[-CC-:B------:R-:W-:Y:S01]  /*db00*/  FFMA.FTZ R24, R51, R14.reuse, -R103.reuse ;  /* 0x0000000e33187223 */ /* 0x180fe20000010867 */
[-C--:B------:R-:W-:Y:S01]  /*db10*/  FFMA.FTZ R51, R43, R14.reuse, -R103 ;  /* 0x0000000e2b337223 */ /* 0x080fe20000010867 */
[----:B------:R-:W0:Y:S01]  /*db20*/  MUFU.EX2 R90, R90 ;  /* 0x0000005a005a7308 */ /* 0x000e220000000800 */
[----:B-1----:R-:W-:Y:S01]  /*db30*/  FADD.FTZ R43, R23, R54 ;  /* 0x00000036172b7221 */ /* 0x002fe20000010000 */
[----:B------:R-:W-:Y:S01]  /*db40*/  @!P1 PRMT R15, RZ, 0x654, R15 ;  /* 0x00000654ff0f9816 */ /* 0x000fe2000000000f */
[-CC-:B------:R-:W-:Y:S01]  /*db50*/  FFMA.FTZ R74, R74, R14.reuse, -R103.reuse ;  /* 0x0000000e4a4a7223 */ /* 0x180fe20000010867 */
[-CC-:B------:R-:W-:Y:S01]  /*db60*/  FFMA.FTZ R50, R50, R14.reuse, -R103.reuse ;  /* 0x0000000e32327223 */ /* 0x180fe20000010867 */
[-C--:B------:R-:W-:Y:S01]  /*db70*/  FFMA.FTZ R54, R46, R14.reuse, -R103 ;  /* 0x0000000e2e367223 */ /* 0x080fe20000010867 */
[----:B--2---:R-:W-:Y:S01]  /*db80*/  FADD.FTZ R46, R80, R43 ;  /* 0x0000002b502e7221 */ /* 0x004fe20000010000 */
[-CC-:B------:R-:W-:Y:S01]  /*db90*/  FFMA.FTZ R75, R75, R14.reuse, -R103.reuse ;  /* 0x0000000e4b4b7223 */ /* 0x180fe20000010867 */
[----:B------:R-:W1:Y:S01]  /*dba0*/  MUFU.EX2 R25, R25 ;  /* 0x0000001900197308 */ /* 0x000e620000000800 */
[----:B------:R2:W-:Y:S01]  /*dbb0*/  @!P1 SYNCS.ARRIVE.TRANS64.RED.A1T0 RZ, [R15+URZ], RZ ;  /* 0x000000ff0fff99a7 */ /* 0x0005e2000810043f */
[----:B---3--:R-:W-:Y:S01]  /*dbc0*/  FADD.FTZ R43, R81, R46 ;  /* 0x0000002e512b7221 */ /* 0x008fe20000010000 */
[-CC-:B------:R-:W-:Y:S01]  /*dbd0*/  FFMA.FTZ R78, R78, R14.reuse, -R103.reuse ;  /* 0x0000000e4e4e7223 */ /* 0x180fe20000010867 */
[-CC-:B------:R-:W-:Y:S01]  /*dbe0*/  FFMA.FTZ R26, R42, R14.reuse, -R103.reuse ;  /* 0x0000000e2a1a7223 */ /* 0x180fe20000010867 */
[-C--:B------:R-:W-:Y:S01]  /*dbf0*/  FFMA.FTZ R79, R79, R14.reuse, -R103 ;  /* 0x0000000e4f4f7223 */ /* 0x080fe20000010867 */
[----:B----4-:R-:W-:Y:S01]  /*dc00*/  FADD.FTZ R43, R88, R43 ;  /* 0x0000002b582b7221 */ /* 0x010fe20000010000 */
[-C--:B------:R-:W-:Y:S01]  /*dc10*/  FFMA.FTZ R46, R38, R14.reuse, -R103 ;  /* 0x0000000e262e7223 */ /* 0x080fe20000010867 */
[----:B------:R-:W3:Y:S01]  /*dc20*/  MUFU.EX2 R94, R94 ;  /* 0x0000005e005e7308 */ /* 0x000ee20000000800 */
[----:B0-----:R-:W-:Y:S01]  /*dc30*/  FADD.FTZ R98, R21, R90 ;  /* 0x0000005a15627221 */ /* 0x001fe20000010000 */
[----:B------:R-:W-:Y:S01]  /*dc40*/  FADD.FTZ R38, R84, R43 ;  /* 0x0000002b54267221 */ /* 0x000fe20000010000 */
[-CC-:B------:R-:W-:Y:S01]  /*dc50*/  FFMA.FTZ R66, R66, R14.reuse, -R103.reuse ;  /* 0x0000000e42427223 */ /* 0x180fe20000010867 */
[-CC-:B------:R-:W-:Y:S01]  /*dc60*/  FFMA.FTZ R30, R55, R14.reuse, -R103.reuse ;  /* 0x0000000e371e7223 */ /* 0x180fe20000010867 */
[-CC-:B------:R-:W-:Y:S01]  /*dc70*/  FFMA.FTZ R67, R67, R14.reuse, -R103.reuse ;  /* 0x0000000e43437223 */ /* 0x180fe20000010867 */
[----:B------:R-:W-:Y:S01]  /*dc80*/  FADD.FTZ R38, R85, R38 ;  /* 0x0000002655267221 */ /* 0x000fe20000010000 */
[-CC-:B------:R-:W-:Y:S01]  /*dc90*/  FFMA.FTZ R55, R47, R14.reuse, -R103.reuse ;  /* 0x0000000e2f377223 */ /* 0x180fe20000010867 */
[----:B------:R-:W0:Y:S01]  /*dca0*/  MUFU.EX2 R29, R29 ;  /* 0x0000001d001d7308 */ /* 0x000e220000000800 */
[----:B-1----:R-:W-:Y:S01]  /*dcb0*/  FADD.FTZ R87, R25, R98 ;  /* 0x0000006219577221 */ /* 0x002fe20000010000 */
[-CC-:B------:R-:W-:Y:S01]  /*dcc0*/  FFMA.FTZ R47, R34, R14.reuse, -R103.reuse ;  /* 0x0000000e222f7223 */ /* 0x180fe20000010867 */
[-CC-:B------:R-:W-:Y:S01]  /*dcd0*/  FFMA.FTZ R70, R70, R14.reuse, -R103.reuse ;  /* 0x0000000e46467223 */ /* 0x180fe20000010867 */
[--C-:B------:R-:W-:Y:S01]  /*dce0*/  FFMA.FTZ R43, R27, R14, -R103.reuse ;  /* 0x0000000e1b2b7223 */ /* 0x100fe20000010867 */
[----:B------:R-:W-:Y:S01]  /*dcf0*/  F2FP.F16.F32.PACK_AB R20, R22, R20 ;  /* 0x000000141614723e */ /* 0x000fe200000000ff */
[-C--:B------:R-:W-:Y:S01]  /*dd00*/  FFMA.FTZ R71, R71, R14.reuse, -R103 ;  /* 0x0000000e47477223 */ /* 0x080fe20000010867 */
[----:B------:R-:W-:Y:S01]  /*dd10*/  F2FP.F16.F32.PACK_AB R22, R80, R23 ;  /* 0x000000175016723e */ /* 0x000fe200000000ff */
[----:B------:R-:W1:Y:S01]  /*dd20*/  MUFU.EX2 R82, R82 ;  /* 0x0000005200527308 */ /* 0x000e620000000800 */
[----:B---3--:R-:W-:Y:S01]  /*dd30*/  FADD.FTZ R98, R94, R87 ;  /* 0x000000575e627221 */ /* 0x008fe20000010000 */
[-CC-:B------:R-:W-:Y:S01]  /*dd40*/  FFMA.FTZ R58, R58, R14.reuse, -R103.reuse ;  /* 0x0000000e3a3a7223 */ /* 0x180fe20000010867 */
[-CC-:B------:R-:W-:Y:S01]  /*dd50*/  FFMA.FTZ R59, R59, R14.reuse, -R103.reuse ;  /* 0x0000000e3b3b7223 */ /* 0x180fe20000010867 */
[-CC-:B------:R-:W-:Y:S01]  /*dd60*/  FFMA.FTZ R62, R62, R14.reuse, -R103.reuse ;  /* 0x0000000e3e3e7223 */ /* 0x180fe20000010867 */
[-CC-:B------:R-:W-:Y:S01]  /*dd70*/  FFMA.FTZ R63, R63, R14.reuse, -R103.reuse ;  /* 0x0000000e3f3f7223 */ /* 0x180fe20000010867 */
[-CC-:B------:R-:W-:Y:S01]  /*dd80*/  FFMA.FTZ R97, R97, R14.reuse, -R103.reuse ;  /* 0x0000000e61617223 */ /* 0x180fe20000010867 */
[-CC-:B------:R-:W-:Y:S01]  /*dd90*/  FFMA.FTZ R99, R99, R14.reuse, -R103.reuse ;  /* 0x0000000e63637223 */ /* 0x180fe20000010867 */
[----:B------:R-:W3:Y:S01]  /*dda0*/  MUFU.EX2 R83, R83 ;  /* 0x0000005300537308 */ /* 0x000ee20000000800 */
[----:B------:R-:W-:Y:S01]  /*ddb0*/  FFMA.FTZ R101, R101, R14, -R103 ;  /* 0x0000000e65657223 */ /* 0x000fe20000010867 */
[----:B------:R-:W-:-:S06]  /*ddc0*/  F2FP.F16.F32.PACK_AB R21, R90, R21 ;  /* 0x000000155a15723e */ /* 0x000fcc00000000ff */
[----:B------:R-:W4:Y:S08]  /*ddd0*/  MUFU.EX2 R86, R86 ;  /* 0x0000005600567308 */ /* 0x000f300000000800 */
[----:B--2---:R2:W-:Y:S08]  /*dde0*/  MUFU.EX2 R15, R50 ;  /* 0x00000032000f7308 */ /* 0x0045f00000000800 */
[----:B------:R-:W4:Y:S01]  /*ddf0*/  MUFU.EX2 R74, R74 ;  /* 0x0000004a004a7308 */ /* 0x000f220000000800 */
[-CC-:B--2---:R-:W-:Y:S01]  /*de00*/  FFMA.FTZ R50, R35, R14.reuse, -R103.reuse ;  /* 0x0000000e23327223 */ /* 0x184fe20000010867 */
[----:B0-----:R-:W-:Y:S01]  /*de10*/  FADD.FTZ R35, R29, R98 ;  /* 0x000000621d237221 */ /* 0x001fe20000010000 */
[----:B------:R-:W-:-:S05]  /*de20*/  FFMA.FTZ R103, R31, R14, -R103 ;  /* 0x0000000e1f677223 */ /* 0x000fca0000010867 */
[----:B------:R-:W0:Y:S08]  /*de30*/  MUFU.EX2 R75, R75 ;  /* 0x0000004b004b7308 */ /* 0x000e300000000800 */
[----:B------:R1:W-:Y:S08]  /*de40*/  MUFU.EX2 R42, R24 ;  /* 0x00000018002a7308 */ /* 0x0003f00000000800 */
[----:B------:R-:W2:Y:S01]  /*de50*/  MUFU.EX2 R78, R78 ;  /* 0x0000004e004e7308 */ /* 0x000ea20000000800 */
[----:B-1----:R-:W-:-:S04]  /*de60*/  FADD.FTZ R24, R82, R35 ;  /* 0x0000002352187221 */ /* 0x002fc80000010000 */
[----:B---3--:R-:W-:Y:S01]  /*de70*/  FADD.FTZ R87, R83, R24 ;  /* 0x0000001853577221 */ /* 0x008fe20000010000 */
[----:B------:R-:W-:Y:S02]  /*de80*/  FADD.FTZ R24, R89, R38 ;  /* 0x0000002659187221 */ /* 0x000fe40000010000 */
[----:B------:R-:W1:Y:S01]  /*de90*/  MUFU.EX2 R79, R79 ;  /* 0x0000004f004f7308 */ /* 0x000e620000000800 */
[----:B----4-:R-:W-:Y:S01]  /*dea0*/  FADD.FTZ R87, R86, R87 ;  /* 0x0000005756577221 */ /* 0x010fe20000010000 */
[----:B------:R-:W-:Y:S01]  /*deb0*/  FADD.FTZ R27, R73, R24 ;  /* 0x00000018491b7221 */ /* 0x000fe20000010000 */
[----:B------:R-:W-:-:S05]  /*dec0*/  F2FP.F16.F32.PACK_AB R24, R88, R81 ;  /* 0x000000515818723e */ /* 0x000fca00000000ff */
[----:B------:R-:W3:Y:S08]  /*ded0*/  MUFU.EX2 R66, R66 ;  /* 0x0000004200427308 */ /* 0x000ef00000000800 */
[----:B------:R4:W-:Y:S08]  /*dee0*/  MUFU.EX2 R34, R28 ;  /* 0x0000001c00227308 */ /* 0x0009f00000000800 */
[----:B------:R-:W3:Y:S01]  /*def0*/  MUFU.EX2 R67, R67 ;  /* 0x0000004300437308 */ /* 0x000ee20000000800 */
[----:B----4-:R-:W-:-:S04]  /*df00*/  FADD.FTZ R28, R74, R87 ;  /* 0x000000574a1c7221 */ /* 0x010fc80000010000 */
[----:B0-----:R-:W-:Y:S01]  /*df10*/  FADD.FTZ R23, R75, R28 ;  /* 0x0000001c4b177221 */ /* 0x001fe20000010000 */
[----:B------:R-:W-:Y:S02]  /*df20*/  FADD.FTZ R28, R76, R27 ;  /* 0x0000001b4c1c7221 */ /* 0x000fe40000010000 */
[----:B------:R-:W0:Y:S08]  /*df30*/  MUFU.EX2 R70, R70 ;  /* 0x0000004600467308 */ /* 0x000e300000000800 */
[----:B------:R2:W-:Y:S08]  /*df40*/  MUFU.EX2 R35, R30 ;  /* 0x0000001e00237308 */ /* 0x0005f00000000800 */
[----:B------:R-:W4:Y:S01]  /*df50*/  MUFU.EX2 R71, R71 ;  /* 0x0000004700477308 */ /* 0x000f220000000800 */
[----:B--2---:R-:W-:Y:S01]  /*df60*/  FADD.FTZ R30, R78, R23 ;  /* 0x000000174e1e7221 */ /* 0x004fe20000010000 */
[----:B------:R-:W-:Y:S01]  /*df70*/  FADD.FTZ R23, R77, R28 ;  /* 0x0000001c4d177221 */ /* 0x000fe20000010000 */
[----:B------:R-:W-:-:S02]  /*df80*/  F2FP.F16.F32.PACK_AB R28, R73, R89 ;  /* 0x00000059491c723e */ /* 0x000fc400000000ff */
[----:B-1----:R-:W-:Y:S01]  /*df90*/  FADD.FTZ R27, R79, R30 ;  /* 0x0000001e4f1b7221 */ /* 0x002fe20000010000 */
[----:B------:R-:W-:Y:S01]  /*dfa0*/  FADD.FTZ R80, R64, R23 ;  /* 0x0000001740507221 */ /* 0x000fe20000010000 */
[----:B------:R-:W-:Y:S01]  /*dfb0*/  F2FP.F16.F32.PACK_AB R30, R77, R76 ;  /* 0x0000004c4d1e723e */ /* 0x000fe200000000ff */
[----:B------:R-:W1:Y:S01]  /*dfc0*/  MUFU.EX2 R58, R58 ;  /* 0x0000003a003a7308 */ /* 0x000e620000000800 */
[----:B---3--:R-:W-:Y:S01]  /*dfd0*/  FADD.FTZ R76, R66, R27 ;  /* 0x0000001b424c7221 */ /* 0x008fe20000010000 */
[----:B------:R-:W-:Y:S01]  /*dfe0*/  FADD.FTZ R27, R65, R80 ;  /* 0x00000050411b7221 */ /* 0x000fe20000010000 */
[----:B------:R-:W-:Y:S02]  /*dff0*/  F2FP.F16.F32.PACK_AB R23, R94, R25 ;  /* 0x000000195e17723e */ /* 0x000fe400000000ff */
[----:B------:R-:W-:Y:S01]  /*e000*/  FADD.FTZ R31, R67, R76 ;  /* 0x0000004c431f7221 */ /* 0x000fe20000010000 */
[----:B------:R-:W-:Y:S01]  /*e010*/  FADD.FTZ R76, R68, R27 ;  /* 0x0000001b444c7221 */ /* 0x000fe20000010000 */
[----:B------:R-:W-:Y:S01]  /*e020*/  F2FP.F16.F32.PACK_AB R25, R82, R29 ;  /* 0x0000001d5219723e */ /* 0x000fe200000000ff */
[----:B------:R-:W2:Y:S01]  /*e030*/  MUFU.EX2 R59, R59 ;  /* 0x0000003b003b7308 */ /* 0x000ea20000000800 */
[----:B0-----:R-:W-:Y:S01]  /*e040*/  FADD.FTZ R80, R70, R31 ;  /* 0x0000001f46507221 */ /* 0x001fe20000010000 */
[----:B------:R-:W-:Y:S01]  /*e050*/  FADD.FTZ R31, R69, R76 ;  /* 0x0000004c451f7221 */ /* 0x000fe20000010000 */
[----:B------:R-:W-:Y:S01]  /*e060*/  F2FP.F16.F32.PACK_AB R29, R75, R74 ;  /* 0x0000004a4b1d723e */ /* 0x000fe200000000ff */
[----:B------:R0:W-:Y:S01]  /*e070*/  STSM.16.M88.4 [R144+0x24300], R20 ;  /* 0x0243001490007844 */ /* 0x0001e20000000200 */
[----:B----4-:R-:W-:Y:S01]  /*e080*/  FADD.FTZ R73, R71, R80 ;  /* 0x0000005047497221 */ /* 0x010fe20000010000 */
[----:B------:R-:W-:Y:S01]  /*e090*/  FADD.FTZ R74, R56, R31 ;  /* 0x0000001f384a7221 */ /* 0x000fe20000010000 */
[----:B------:R-:W-:Y:S01]  /*e0a0*/  F2FP.F16.F32.PACK_AB R27, R86, R83 ;  /* 0x00000053561b723e */ /* 0x000fe200000000ff */
[----:B------:R-:W3:Y:S01]  /*e0b0*/  MUFU.EX2 R62, R62 ;  /* 0x0000003e003e7308 */ /* 0x000ee20000000800 */
[----:B-1----:R-:W-:Y:S01]  /*e0c0*/  FADD.FTZ R76, R58, R73 ;  /* 0x000000493a4c7221 */ /* 0x002fe20000010000 */
[----:B------:R-:W-:Y:S01]  /*e0d0*/  FADD.FTZ R73, R57, R74 ;  /* 0x0000004a39497221 */ /* 0x000fe20000010000 */
[----:B------:R-:W-:-:S03]  /*e0e0*/  F2FP.F16.F32.PACK_AB R31, R79, R78 ;  /* 0x0000004e4f1f723e */ /* 0x000fc600000000ff */
[----:B------:R-:W-:Y:S02]  /*e0f0*/  FADD.FTZ R74, R60, R73 ;  /* 0x000000493c4a7221 */ /* 0x000fe40000010000 */
[----:B------:R-:W1:Y:S01]  /*e100*/  MUFU.EX2 R63, R63 ;  /* 0x0000003f003f7308 */ /* 0x000e620000000800 */
[----:B--2---:R-:W-:Y:S01]  /*e110*/  FADD.FTZ R75, R59, R76 ;  /* 0x0000004c3b4b7221 */ /* 0x004fe20000010000 */
[----:B------:R-:W-:Y:S01]  /*e120*/  FADD.FTZ R74, R61, R74 ;  /* 0x0000004a3d4a7221 */ /* 0x000fe20000010000 */
[----:B0-----:R-:W-:Y:S02]  /*e130*/  F2FP.F16.F32.PACK_AB R20, R65, R64 ;  /* 0x000000404114723e */ /* 0x001fe400000000ff */
[----:B------:R-:W-:-:S03]  /*e140*/  F2FP.F16.F32.PACK_AB R22, R69, R68 ;  /* 0x000000444516723e */ /* 0x000fc600000000ff */
[----:B------:R-:W0:Y:S01]  /*e150*/  MUFU.EX2 R39, R39 ;  /* 0x0000002700277308 */ /* 0x000e220000000800 */
[----:B---3--:R-:W-:Y:S01]  /*e160*/  FADD.FTZ R76, R62, R75 ;  /* 0x0000004b3e4c7221 */ /* 0x008fe20000010000 */
[----:B------:R-:W-:-:S06]  /*e170*/  F2FP.F16.F32.PACK_AB R21, R67, R66 ;  /* 0x000000424315723e */ /* 0x000fcc00000000ff */
[----:B------:R-:W2:Y:S01]  /*e180*/  MUFU.EX2 R49, R49 ;  /* 0x0000003100317308 */ /* 0x000ea20000000800 */
[----:B-1----:R-:W-:-:S04]  /*e190*/  FADD.FTZ R76, R63, R76 ;  /* 0x0000004c3f4c7221 */ /* 0x002fc80000010000 */
[----:B------:R-:W-:-:S03]  /*e1a0*/  FADD.FTZ R23, R15, R76 ;  /* 0x0000004c0f177221 */ /* 0x000fc60000010000 */
[----:B------:R-:W1:Y:S01]  /*e1b0*/  MUFU.EX2 R48, R48 ;  /* 0x0000003000307308 */ /* 0x000e620000000800 */
[----:B0-----:R-:W-:-:S07]  /*e1c0*/  FADD.FTZ R74, R39, R74 ;  /* 0x0000004a274a7221 */ /* 0x001fce0000010000 */
[----:B------:R-:W0:Y:S08]  /*e1d0*/  MUFU.EX2 R52, R52 ;  /* 0x0000003400347308 */ /* 0x000e300000000800 */
[----:B------:R3:W-:Y:S08]  /*e1e0*/  MUFU.EX2 R38, R26 ;  /* 0x0000001a00267308 */ /* 0x0007f00000000800 */
[----:B------:R-:W4:Y:S01]  /*e1f0*/  MUFU.EX2 R53, R53 ;  /* 0x0000003500357308 */ /* 0x000f220000000800 */
[----:B---3--:R-:W-:-:S05]  /*e200*/  F2FP.F16.F32.PACK_AB R26, R85, R84 ;  /* 0x00000054551a723e */ /* 0x008fca00000000ff */
[----:B------:R2:W-:Y:S02]  /*e210*/  STSM.16.M88.4 [R144+0x25b00], R24 ;  /* 0x025b001890007844 */ /* 0x0005e40000000200 */
[----:B------:R-:W3:Y:S02]  /*e220*/  MUFU.EX2 R92, R92 ;  /* 0x0000005c005c7308 */ /* 0x000ee40000000800 */
[----:B------:R0:W-:Y:S06]  /*e230*/  STSM.16.M88.4 [R144+0x27300], R28 ;  /* 0x0273001c90007844 */ /* 0x0001ec0000000200 */
[----:B------:R-:W3:Y:S01]  /*e240*/  MUFU.EX2 R51, R51 ;  /* 0x0000003300337308 */ /* 0x000ee20000000800 */
[----:B--2---:R-:W-:Y:S01]  /*e250*/  FADD.FTZ R25, R49, R74 ;  /* 0x0000004a31197221 */ /* 0x004fe20000010000 */
[----:B------:R-:W-:-:S06]  /*e260*/  FADD.FTZ R27, R42, R23 ;  /* 0x000000172a1b7221 */ /* 0x000fcc0000010000 */
[----:B------:R-:W2:Y:S01]  /*e270*/  MUFU.EX2 R93, R93 ;  /* 0x0000005d005d7308 */ /* 0x000ea20000000800 */
[----:B------:R-:W-:Y:S01]  /*e280*/  F2FP.F16.F32.PACK_AB R24, R57, R56 ;  /* 0x000000383918723e */ /* 0x000fe200000000ff */
[----:B-1----:R-:W-:Y:S01]  /*e290*/  FADD.FTZ R25, R48, R25 ;  /* 0x0000001930197221 */ /* 0x002fe20000010000 */
[----:B0-----:R-:W-:Y:S01]  /*e2a0*/  FADD.FTZ R28, R34, R27 ;  /* 0x0000001b221c7221 */ /* 0x001fe20000010000 */
[----:B------:R-:W-:Y:S01]  /*e2b0*/  F2FP.F16.F32.PACK_AB R23, R71, R70 ;  /* 0x000000464717723e */ /* 0x000fe200000000ff */
[----:B------:R-:W-:Y:S02]  /*e2c0*/  IMAD.MOV.U32 R71, RZ, RZ, RZ ;  /* 0x000000ffff477224 */ /* 0x000fe400078e00ff */
[----:B------:R-:W-:Y:S01]  /*e2d0*/  FADD.FTZ R30, R52, R25 ;  /* 0x00000019341e7221 */ /* 0x000fe20000010000 */
[----:B------:R-:W-:Y:S01]  /*e2e0*/  FADD.FTZ R29, R35, R28 ;  /* 0x0000001c231d7221 */ /* 0x000fe20000010000 */
[----:B------:R-:W0:Y:S01]  /*e2f0*/  MUFU.EX2 R54, R54 ;  /* 0x0000003600367308 */ /* 0x000e220000000800 */
[----:B------:R1:W-:Y:S01]  /*e300*/  STSM.16.M88.4 [R144+0x28b00], R20 ;  /* 0x028b001490007844 */ /* 0x0003e20000000200 */
[----:B----4-:R-:W-:Y:S01]  /*e310*/  FADD.FTZ R57, R53, R30 ;  /* 0x0000001e35397221 */ /* 0x010fe20000010000 */
[----:B------:R-:W-:Y:S01]  /*e320*/  FADD.FTZ R28, R38, R29 ;  /* 0x0000001d261c7221 */ /* 0x000fe20000010000 */
[----:B------:R-:W-:Y:S01]  /*e330*/  F2FP.F16.F32.PACK_AB R26, R61, R60 ;  /* 0x0000003c3d1a723e */ /* 0x000fe200000000ff */
[----:B------:R-:W-:-:S02]  /*e340*/  IMAD.MOV.U32 R69, RZ, RZ, R71 ;  /* 0x000000ffff457224 */ /* 0x000fc400078e0047 */
[----:B---3--:R-:W-:Y:S01]  /*e350*/  FADD.FTZ R30, R92, R57 ;  /* 0x000000395c1e7221 */ /* 0x008fe20000010000 */
[----:B------:R-:W-:Y:S01]  /*e360*/  FADD.FTZ R29, R51, R28 ;  /* 0x0000001c331d7221 */ /* 0x000fe20000010000 */
[----:B------:R-:W3:Y:S01]  /*e370*/  MUFU.EX2 R96, R96 ;  /* 0x0000006000607308 */ /* 0x000ee20000000800 */
[----:B------:R-:W-:Y:S01]  /*e380*/  F2FP.F16.F32.PACK_AB R25, R59, R58 ;  /* 0x0000003a3b19723e */ /* 0x000fe200000000ff */
[--C-:B------:R-:W-:Y:S01]  /*e390*/  IMAD.MOV.U32 R68, RZ, RZ, R71.reuse ;  /* 0x000000ffff447224 */ /* 0x100fe200078e0047 */
[----:B------:R-:W-:Y:S01]  /*e3a0*/  F2FP.F16.F32.PACK_AB R27, R63, R62 ;  /* 0x0000003e3f1b723e */ /* 0x000fe200000000ff */
[--C-:B------:R-:W-:Y:S01]  /*e3b0*/  IMAD.MOV.U32 R67, RZ, RZ, R71.reuse ;  /* 0x000000ffff437224 */ /* 0x100fe200078e0047 */
[----:B------:R-:W-:Y:S01]  /*e3c0*/  MOV R70, R71 ;  /* 0x0000004700467202 */ /* 0x000fe20000000f00 */
[----:B------:R-:W-:Y:S02]  /*e3d0*/  IMAD.MOV.U32 R66, RZ, RZ, R71 ;  /* 0x000000ffff427224 */ /* 0x000fe400078e0047 */
[----:B------:R-:W4:Y:S01]  /*e3e0*/  MUFU.EX2 R55, R55 ;  /* 0x0000003700377308 */ /* 0x000f220000000800 */
[----:B-1----:R-:W-:Y:S01]  /*e3f0*/  F2FP.F16.F32.PACK_AB R20, R49, R39 ;  /* 0x000000273114723e */ /* 0x002fe200000000ff */
[----:B--2---:R-:W-:Y:S01]  /*e400*/  FADD.FTZ R39, R93, R30 ;  /* 0x0000001e5d277221 */ /* 0x004fe20000010000 */
[----:B0-----:R-:W-:Y:S01]  /*e410*/  FADD.FTZ R28, R54, R29 ;  /* 0x0000001d361c7221 */ /* 0x001fe20000010000 */
[----:B------:R-:W-:Y:S01]  /*e420*/  F2FP.F16.F32.PACK_AB R21, R42, R15 ;  /* 0x0000000f2a15723e */ /* 0x000fe200000000ff */
[----:B------:R0:W-:Y:S01]  /*e430*/  STSM.16.M88.4 [R144+0x2a300], R24 ;  /* 0x02a3001890007844 */ /* 0x0001e20000000200 */
[----:B------:R-:W-:Y:S01]  /*e440*/  F2FP.F16.F32.PACK_AB R22, R52, R48 ;  /* 0x000000303416723e */ /* 0x000fe200000000ff */
[----:B------:R-:W-:Y:S01]  /*e450*/  IMAD.MOV.U32 R65, RZ, RZ, R71 ;  /* 0x000000ffff417224 */ /* 0x000fe200078e0047 */
[----:B------:R-:W1:Y:S01]  /*e460*/  MUFU.EX2 R40, R40 ;  /* 0x0000002800287308 */ /* 0x000e620000000800 */
[----:B---3--:R-:W-:Y:S01]  /*e470*/  FADD.FTZ R39, R96, R39 ;  /* 0x0000002760277221 */ /* 0x008fe20000010000 */
[----:B------:R-:W-:Y:S01]  /*e480*/  F2FP.F16.F32.PACK_AB R23, R35, R34 ;  /* 0x000000222317723e */ /* 0x000fe200000000ff */
[----:B------:R-:W-:-:S02]  /*e490*/  IMAD.MOV.U32 R64, RZ, RZ, R71 ;  /* 0x000000ffff407224 */ /* 0x000fc400078e0047 */
[--C-:B------:R-:W-:Y:S02]  /*e4a0*/  IMAD.MOV.U32 R63, RZ, RZ, R71.reuse ;  /* 0x000000ffff3f7224 */ /* 0x100fe400078e0047 */
[----:B------:R-:W-:Y:S01]  /*e4b0*/  STSM.16.M88.4 [R144+0x2bb00], R20 ;  /* 0x02bb001490007844 */ /* 0x000fe20000000200 */
[----:B------:R-:W2:Y:S01]  /*e4c0*/  MUFU.EX2 R47, R47 ;  /* 0x0000002f002f7308 */ /* 0x000ea20000000800 */
[----:B----4-:R-:W-:Y:S01]  /*e4d0*/  FADD.FTZ R28, R55, R28 ;  /* 0x0000001c371c7221 */ /* 0x010fe20000010000 */
[--C-:B------:R-:W-:Y:S02]  /*e4e0*/  IMAD.MOV.U32 R62, RZ, RZ, R71.reuse ;  /* 0x000000ffff3e7224 */ /* 0x100fe400078e0047 */
[--C-:B------:R-:W-:Y:S01]  /*e4f0*/  IMAD.MOV.U32 R61, RZ, RZ, R71.reuse ;  /* 0x000000ffff3d7224 */ /* 0x100fe200078e0047 */
[----:B0-----:R-:W-:Y:S01]  /*e500*/  F2FP.F16.F32.PACK_AB R25, R51, R38 ;  /* 0x000000263319723e */ /* 0x001fe200000000ff */
[----:B------:R-:W-:Y:S01]  /*e510*/  IMAD.MOV.U32 R60, RZ, RZ, R71 ;  /* 0x000000ffff3c7224 */ /* 0x000fe200078e0047 */
[----:B------:R-:W-:Y:S01]  /*e520*/  F2FP.F16.F32.PACK_AB R24, R92, R53 ;  /* 0x000000355c18723e */ /* 0x000fe200000000ff */
[----:B------:R-:W0:Y:S01]  /*e530*/  MUFU.EX2 R41, R41 ;  /* 0x0000002900297308 */ /* 0x000e220000000800 */
[----:B-1----:R-:W-:Y:S01]  /*e540*/  FADD.FTZ R30, R40, R39 ;  /* 0x00000027281e7221 */ /* 0x002fe20000010000 */
[----:B------:R-:W-:Y:S01]  /*e550*/  F2FP.F16.F32.PACK_AB R26, R96, R93 ;  /* 0x0000005d601a723e */ /* 0x000fe200000000ff */
[--C-:B------:R-:W-:Y:S01]  /*e560*/  IMAD.MOV.U32 R59, RZ, RZ, R71.reuse ;  /* 0x000000ffff3b7224 */ /* 0x100fe200078e0047 */
[----:B------:R-:W-:Y:S01]  /*e570*/  MOV R53, R71 ;  /* 0x0000004700357202 */ /* 0x000fe20000000f00 */
[----:B------:R-:W-:-:S02]  /*e580*/  IMAD.MOV.U32 R58, RZ, RZ, R71 ;  /* 0x000000ffff3a7224 */ /* 0x000fc400078e0047 */
[--C-:B------:R-:W-:Y:S01]  /*e590*/  IMAD.MOV.U32 R57, RZ, RZ, R71.reuse ;  /* 0x000000ffff397224 */ /* 0x100fe200078e0047 */
[----:B------:R-:W1:Y:S01]  /*e5a0*/  MUFU.EX2 R50, R50 ;  /* 0x0000003200327308 */ /* 0x000e620000000800 */
[----:B--2---:R-:W-:Y:S01]  /*e5b0*/  FADD.FTZ R15, R47, R28 ;  /* 0x0000001c2f0f7221 */ /* 0x004fe20000010000 */
[--C-:B------:R-:W-:Y:S02]  /*e5c0*/  IMAD.MOV.U32 R56, RZ, RZ, R71.reuse ;  /* 0x000000ffff387224 */ /* 0x100fe400078e0047 */
[--C-:B------:R-:W-:Y:S02]  /*e5d0*/  IMAD.MOV.U32 R52, RZ, RZ, R71.reuse ;  /* 0x000000ffff347224 */ /* 0x100fe400078e0047 */
[--C-:B------:R-:W-:Y:S02]  /*e5e0*/  IMAD.MOV.U32 R51, RZ, RZ, R71.reuse ;  /* 0x000000ffff337224 */ /* 0x100fe400078e0047 */
[----:B------:R-:W2:Y:S01]  /*e5f0*/  MUFU.EX2 R36, R36 ;  /* 0x0000002400247308 */ /* 0x000ea20000000800 */
[----:B0-----:R-:W-:Y:S01]  /*e600*/  FADD.FTZ R27, R41, R30 ;  /* 0x0000001e291b7221 */ /* 0x001fe20000010000 */
[----:B------:R-:W-:-:S02]  /*e610*/  IMAD.MOV.U32 R49, RZ, RZ, R71 ;  /* 0x000000ffff317224 */ /* 0x000fc400078e0047 */
[----:B------:R-:W-:-:S04]  /*e620*/  IMAD.MOV.U32 R39, RZ, RZ, R71 ;  /* 0x000000ffff277224 */ /* 0x000fc800078e0047 */
[----:B------:R-:W0:Y:S01]  /*e630*/  MUFU.EX2 R46, R46 ;  /* 0x0000002e002e7308 */ /* 0x000e220000000800 */
[C---:B-1----:R-:W-:Y:S01]  /*e640*/  FADD.FTZ R15, R50.reuse, R15 ;  /* 0x0000000f320f7221 */ /* 0x042fe20000010000 */
[----:B------:R-:W-:Y:S01]  /*e650*/  F2FP.F16.F32.PACK_AB R29, R50, R47 ;  /* 0x0000002f321d723e */ /* 0x000fe200000000ff */
[--C-:B------:R-:W-:Y:S02]  /*e660*/  IMAD.MOV.U32 R50, RZ, RZ, R71.reuse ;  /* 0x000000ffff327224 */ /* 0x100fe400078e0047 */
[----:B------:R-:W-:-:S03]  /*e670*/  IMAD.MOV.U32 R47, RZ, RZ, R71 ;  /* 0x000000ffff2f7224 */ /* 0x000fc600078e0047 */
[----:B------:R-:W1:Y:S01]  /*e680*/  MUFU.EX2 R37, R37 ;  /* 0x0000002500257308 */ /* 0x000e620000000800 */
[----:B--2---:R-:W-:Y:S01]  /*e690*/  FADD.FTZ R28, R36, R27 ;  /* 0x0000001b241c7221 */ /* 0x004fe20000010000 */
[----:B------:R-:W-:Y:S01]  /*e6a0*/  F2FP.F16.F32.PACK_AB R27, R55, R54 ;  /* 0x00000036371b723e */ /* 0x000fe200000000ff */
[--C-:B------:R-:W-:Y:S02]  /*e6b0*/  IMAD.MOV.U32 R55, RZ, RZ, R71.reuse ;  /* 0x000000ffff377224 */ /* 0x100fe400078e0047 */
[----:B------:R-:W-:Y:S02]  /*e6c0*/  IMAD.MOV.U32 R54, RZ, RZ, R71 ;  /* 0x000000ffff367224 */ /* 0x000fe400078e0047 */
[----:B------:R2:W-:Y:S01]  /*e6d0*/  STSM.16.M88.4 [R144+0x2d300], R24 ;  /* 0x02d3001890007844 */ /* 0x0005e20000000200 */
[----:B------:R-:W3:Y:S01]  /*e6e0*/  MUFU.EX2 R31, R97 ;  /* 0x00000061001f7308 */ /* 0x000ee20000000800 */
[----:B0-----:R-:W-:-:S07]  /*e6f0*/  FADD.FTZ R30, R46, R15 ;  /* 0x0000000f2e1e7221 */ /* 0x001fce0000010000 */
[----:B------:R-:W0:Y:S01]  /*e700*/  MUFU.EX2 R44, R44 ;  /* 0x0000002c002c7308 */ /* 0x000e220000000800 */
[----:B-1----:R-:W-:Y:S01]  /*e710*/  FADD.FTZ R15, R37, R28 ;  /* 0x0000001c250f7221 */ /* 0x002fe20000010000 */
[----:B------:R-:W-:Y:S01]  /*e720*/  F2FP.F16.F32.PACK_AB R28, R41, R40 ;  /* 0x00000028291c723e */ /* 0x000fe200000000ff */
[--C-:B------:R-:W-:Y:S02]  /*e730*/  IMAD.MOV.U32 R41, RZ, RZ, R71.reuse ;  /* 0x000000ffff297224 */ /* 0x100fe400078e0047 */
[--C-:B------:R-:W-:Y:S02]  /*e740*/  IMAD.MOV.U32 R40, RZ, RZ, R71.reuse ;  /* 0x000000ffff287224 */ /* 0x100fe400078e0047 */
[--C-:B--2---:R-:W-:Y:S01]  /*e750*/  IMAD.MOV.U32 R27, RZ, RZ, R71.reuse ;  /* 0x000000ffff1b7224 */ /* 0x104fe200078e0047 */
[----:B------:R-:W1:Y:S01]  /*e760*/  MUFU.EX2 R99, R99 ;  /* 0x0000006300637308 */ /* 0x000e620000000800 */
[----:B---3--:R-:W-:Y:S01]  /*e770*/  FADD.FTZ R38, R31, R30 ;  /* 0x0000001e1f267221 */ /* 0x008fe20000010000 */
[----:B------:R-:W-:Y:S01]  /*e780*/  F2FP.F16.F32.PACK_AB R30, R37, R36 ;  /* 0x00000024251e723e */ /* 0x000fe200000000ff */
[--C-:B------:R-:W-:Y:S01]  /*e790*/  IMAD.MOV.U32 R37, RZ, RZ, R71.reuse ;  /* 0x000000ffff257224 */ /* 0x100fe200078e0047 */
[----:B------:R-:W-:Y:S01]  /*e7a0*/  F2FP.F16.F32.PACK_AB R31, R31, R46 ;  /* 0x0000002e1f1f723e */ /* 0x000fe200000000ff */
[----:B------:R-:W-:-:S02]  /*e7b0*/  IMAD.MOV.U32 R46, RZ, RZ, R71 ;  /* 0x000000ffff2e7224 */ /* 0x000fc400078e0047 */
[----:B------:R-:W-:Y:S01]  /*e7c0*/  IMAD.MOV.U32 R26, RZ, RZ, R71 ;  /* 0x000000ffff1a7224 */ /* 0x000fe200078e0047 */
[----:B------:R-:W2:Y:S01]  /*e7d0*/  MUFU.EX2 R45, R45 ;  /* 0x0000002d002d7308 */ /* 0x000ea20000000800 */
[----:B0-----:R-:W-:Y:S01]  /*e7e0*/  FADD.FTZ R42, R44, R15 ;  /* 0x0000000f2c2a7221 */ /* 0x001fe20000010000 */
[----:B------:R0:W-:Y:S01]  /*e7f0*/  STSM.16.M88.4 [R144+0x2eb00], R28 ;  /* 0x02eb001c90007844 */ /* 0x0001e20000000200 */
[--C-:B------:R-:W-:Y:S02]  /*e800*/  IMAD.MOV.U32 R25, RZ, RZ, R71.reuse ;  /* 0x000000ffff197224 */ /* 0x100fe400078e0047 */
[----:B------:R-:W-:-:S03]  /*e810*/  IMAD.MOV.U32 R24, RZ, RZ, R71 ;  /* 0x000000ffff187224 */ /* 0x000fc600078e0047 */
[----:B------:R-:W-:Y:S01]  /*e820*/  MUFU.EX2 R32, R32 ;  /* 0x0000002000207308 */ /* 0x000fe20000000800 */
[----:B-1----:R-:W-:Y:S01]  /*e830*/  FADD.FTZ R15, R99, R38 ;  /* 0x00000026630f7221 */ /* 0x002fe20000010000 */
[----:B------:R-:W-:-:S06]  /*e840*/  IMAD.MOV.U32 R38, RZ, RZ, R71 ;  /* 0x000000ffff267224 */ /* 0x000fcc00078e0047 */
[----:B------:R-:W1:Y:S01]  /*e850*/  MUFU.EX2 R33, R33 ;  /* 0x0000002100217308 */ /* 0x000e620000000800 */
[C---:B--2---:R-:W-:Y:S01]  /*e860*/  FADD.FTZ R35, R45.reuse, R42 ;  /* 0x0000002a2d237221 */ /* 0x044fe20000010000 */
[----:B------:R-:W-:Y:S01]  /*e870*/  F2FP.F16.F32.PACK_AB R20, R45, R44 ;  /* 0x0000002c2d14723e */ /* 0x000fe200000000ff */
[--C-:B------:R-:W-:Y:S02]  /*e880*/  IMAD.MOV.U32 R45, RZ, RZ, R71.reuse ;  /* 0x000000ffff2d7224 */ /* 0x100fe400078e0047 */
[--C-:B------:R-:W-:Y:S02]  /*e890*/  IMAD.MOV.U32 R44, RZ, RZ, R71.reuse ;  /* 0x000000ffff2c7224 */ /* 0x100fe400078e0047 */
[--C-:B------:R-:W-:Y:S01]  /*e8a0*/  IMAD.MOV.U32 R42, RZ, RZ, R71.reuse ;  /* 0x000000ffff2a7224 */ /* 0x100fe200078e0047 */
[----:B------:R2:W3:Y:S01]  /*e8b0*/  MUFU.EX2 R48, R43 ;  /* 0x0000002b00307308 */ /* 0x0004e20000000800 */
[--C-:B0-----:R-:W-:Y:S02]  /*e8c0*/  IMAD.MOV.U32 R31, RZ, RZ, R71.reuse ;  /* 0x000000ffff1f7224 */ /* 0x101fe400078e0047 */
[----:B------:R-:W-:-:S02]  /*e8d0*/  IMAD.MOV.U32 R30, RZ, RZ, R71 ;  /* 0x000000ffff1e7224 */ /* 0x000fc400078e0047 */
[--C-:B------:R-:W-:Y:S02]  /*e8e0*/  IMAD.MOV.U32 R29, RZ, RZ, R71.reuse ;  /* 0x000000ffff1d7224 */ /* 0x100fe400078e0047 */
[----:B------:R-:W-:Y:S01]  /*e8f0*/  IMAD.MOV.U32 R28, RZ, RZ, R71 ;  /* 0x000000ffff1c7224 */ /* 0x000fe200078e0047 */
[----:B------:R-:W-:Y:S01]  /*e900*/  MUFU.EX2 R101, R101 ;  /* 0x0000006500657308 */ /* 0x000fe20000000800 */
[----:B-1----:R-:W-:Y:S01]  /*e910*/  F2FP.F16.F32.PACK_AB R22, R33, R32 ;  /* 0x000000202116723e */ /* 0x002fe200000000ff */
[----:B------:R-:W-:Y:S01]  /*e920*/  FADD.FTZ R32, R32, R35 ;  /* 0x0000002320207221 */ /* 0x000fe20000010000 */
[--C-:B--2---:R-:W-:Y:S02]  /*e930*/  IMAD.MOV.U32 R43, RZ, RZ, R71.reuse ;  /* 0x000000ffff2b7224 */ /* 0x104fe400078e0047 */
[----:B------:R-:W-:-:S03]  /*e940*/  IMAD.MOV.U32 R35, RZ, RZ, R71 ;  /* 0x000000ffff237224 */ /* 0x000fc600078e0047 */
[----:B------:R-:W0:Y:S01]  /*e950*/  MUFU.EX2 R34, R103 ;  /* 0x0000006700227308 */ /* 0x000e220000000800 */
[C---:B---3--:R-:W-:Y:S01]  /*e960*/  FADD.FTZ R36, R48.reuse, R15 ;  /* 0x0000000f30247221 */ /* 0x048fe20000010000 */
[----:B------:R-:W-:Y:S01]  /*e970*/  F2FP.F16.F32.PACK_AB R21, R48, R99 ;  /* 0x000000633015723e */ /* 0x000fe200000000ff */
[----:B------:R-:W-:Y:S01]  /*e980*/  IMAD.MOV.U32 R48, RZ, RZ, R71 ;  /* 0x000000ffff307224 */ /* 0x000fe200078e0047 */
[----:B0-----:R-:W-:Y:S01]  /*e990*/  F2FP.F16.F32.PACK_AB R23, R34, R101 ;  /* 0x000000652217723e */ /* 0x001fe200000000ff */
[----:B------:R-:W-:Y:S01]  /*e9a0*/  FADD.FTZ R101, R101, R36 ;  /* 0x0000002465657221 */ /* 0x000fe20000010000 */
[----:B------:R-:W-:-:S03]  /*e9b0*/  MOV R36, R71 ;  /* 0x0000004700247202 */ /* 0x000fc60000000f00 */
[----:B------:R0:W-:Y:S01]  /*e9c0*/  STSM.16.M88.4 [R144+0x30300], R20 ;  /* 0x0303001490007844 */ /* 0x0001e20000000200 */
[----:B------:R-:W-:Y:S01]  /*e9d0*/  FADD.FTZ R15, R34, R101 ;  /* 0x00000065220f7221 */ /* 0x000fe20000010000 */
[--C-:B------:R-:W-:Y:S01]  /*e9e0*/  IMAD.MOV.U32 R34, RZ, RZ, R71.reuse ;  /* 0x000000ffff227224 */ /* 0x100fe200078e0047 */
[----:B------:R1:W-:Y:S06]  /*e9f0*/  MEMBAR.ALL.CTA ;  /* 0x0000000000007992 */ /* 0x0003ec0000008000 */
[----:B-1----:R-:W1:Y:S01]  /*ea00*/  FENCE.VIEW.ASYNC.S ;  /* 0x00000000000073c6 */ /* 0x002e620000000000 */
[----:B0-----:R-:W-:Y:S01]  /*ea10*/  FADD.FTZ R20, R33, R32 ;  /* 0x0000002021147221 */ /* 0x001fe20000010000 */
[----:B------:R-:W-:-:S02]  /*ea20*/  IMAD.MOV.U32 R33, RZ, RZ, R71 ;  /* 0x000000ffff217224 */ /* 0x000fc400078e0047 */
[----:B------:R-:W-:Y:S02]  /*ea30*/  IMAD.MOV.U32 R32, RZ, RZ, R71 ;  /* 0x000000ffff207224 */ /* 0x000fe400078e0047 */
[----:B------:R0:W-:Y:S04]  /*ea40*/  STL [R1+0x20], R20 ;  /* 0x0000201401007387 */ /* 0x0001e80000100800 */
[----:B------:R0:W-:Y:S01]  /*ea50*/  STL [R1+0x24], R15 ;  /* 0x0000240f01007387 */ /* 0x0001e20000100800 */
[----:B-1----:R-:W-:Y:S01]  /*ea60*/  NOP ;  /* 0x0000000000007918 */ /* 0x002fe20000000000 */
[----:B------:R-:W-:Y:S05]  /*ea70*/  @!P2 BRA `(.L_x_420) ;  /* 0x000000480054a947 */ /* 0x000fea0003800000 */
[----:B------:R-:W-:Y:S02]  /*ea80*/  VIADD R14, R110, 0xfffffffe ;  /* 0xfffffffe6e0e7836 */ /* 0x000fe40000000000 */
[----:B------:R-:W-:Y:S02]  /*ea90*/  IMAD.MOV.U32 R155, RZ, RZ, R72 ;  /* 0x000000ffff9b7224 */ /* 0x000fe400078e0048 */
[----:B------:R-:W-:Y:S01]  /*eaa0*/  IMAD.MOV.U32 R154, RZ, RZ, R0 ;  /* 0x000000ffff9a7224 */ /* 0x000fe200078e0000 */
[----:B------:R1:W-:Y:S04]  /*eab0*/  STL [R1+0x1c], R14 ;  /* 0x00001c0e01007387 */ /* 0x0003e80000100800 */
[----:B------:R1:W5:Y:S01]  /*eac0*/  LDL.LU R156, [R1+0x3c] ;  /* 0x00003c00019c7983 */ /* 0x0003620000300800 */
[----:B0-----:R-:W-:Y:S01]  /*ead0*/  IMAD.MOV.U32 R15, RZ, RZ, R148 ;  /* 0x000000ffff0f7224 */ /* 0x001fe200078e0094 */
        /* <DEDUP_REMOVED lines=23> */
[----:B-1----:R-:W-:-:S07]  /*ec50*/  CS2R R24, SRZ ;  /* 0x0000000000187805 */ /* 0x002fce000001ff00 */
.L_x_431:
[----:B------:R-:W2:Y:S01]  /*ec60*/  LDL R0, [R1+0x48] ;  /* 0x0000480001007983 */ /* 0x000ea20000100800 */
[----:B------:R-:W-:Y:S01]  /*ec70*/  IADD3 R148, R15, 0x1, RZ ;  /* 0x000000010f947810 */ /* 0x000fe20007ffe0ff */
[----:B------:R-:W-:Y:S05]  /*ec80*/  YIELD ;  /* 0x0000000000007946 */ /* 0x000fea0003800000 */
[----:B------:R-:W-:-:S04]  /*ec90*/  ISETP.NE.AND P3, PT, R148, 0x2, PT ;  /* 0x000000029400780c */ /* 0x000fc80003f65270 */
[----:B------:R-:W-:Y:S02]  /*eca0*/  SEL R21, RZ, 0x1, P3 ;  /* 0x00000001ff157807 */ /* 0x000fe40001800000 */
[----:B------:R-:W-:Y:S02]  /*ecb0*/  SEL R148, R148, RZ, P3 ;  /* 0x000000ff94947207 */ /* 0x000fe40001800000 */
[----:B-----5:R-:W-:-:S05]  /*ecc0*/  LOP3.LUT R14, R156, R21, RZ, 0x3c, !PT ;  /* 0x000000159c0e7212 */ /* 0x020fca00078e3cff */
[----:B------:R0:W-:Y:S01]  /*ecd0*/  STL [R1+0x3c], R14 ;  /* 0x00003c0e01007387 */ /* 0x0001e20000100800 */
[----:B--2---:R-:W-:-:S13]  /*ece0*/  ISETP.NE.AND P2, PT, R0, RZ, PT ;  /* 0x000000ff0000720c */ /* 0x004fda0003f45270 */
[----:B0-----:R-:W-:Y:S05]  /*ecf0*/  @P2 BRA `(.L_x_421) ;  /* 0x0000000000302947 */ /* 0x001fea0003800000 */
[----:B------:R-:W-:Y:S05]  /*ed00*/  @!P0 BRA `(.L_x_422) ;  /* 0x0000000000048947 */ /* 0x000fea0003800000 */
[----:B------:R-:W-:Y:S01]  /*ed10*/  BPT.TRAP 0x1 ;  /* 0x000000040000795c */ /* 0x000fe20000300000 */
.L_x_422:
[----:B------:R-:W-:Y:S01]  /*ed20*/  IMAD R0, R148, 0x8, R18 ;  /* 0x0000000894007824 */ /* 0x000fe200078e0212 */
[----:B------:R-:W-:-:S04]  /*ed30*/  SHF.L.U32 R21, R14, 0x1f, RZ ;  /* 0x0000001f0e157819 */ /* 0x000fc800000006ff */
[----:B------:R0:W1:Y:S01]  /*ed40*/  SYNCS.PHASECHK.TRANS64.TRYWAIT P3, [R0+URZ+0x31c30], R21 ;  /* 0x031c3015000075a7 */ /* 0x000062000806017f */
[----:B------:R-:W-:Y:S05]  /*ed50*/  @!P0 BRA `(.L_x_423) ;  /* 0x0000000000048947 */ /* 0x000fea0003800000 */
[----:B------:R-:W-:Y:S01]  /*ed60*/  BPT.TRAP 0x1 ;  /* 0x000000040000795c */ /* 0x000fe20000300000 */
.L_x_423:
[----:B------:R-:W-:Y:S04]  /*ed70*/  BSSY B0, `(.L_x_421) ;  /* 0x0000004000007945 */ /* 0x000fe80003800000 */
[----:B-1----:R-:W-:Y:S05]  /*ed80*/  @P3 BRA `(.L_x_424) ;  /* 0x0000000000083947 */ /* 0x002fea0003800000 */
[----:B------:R-:W1:Y:S02]  /*ed90*/  SYNCS.PHASECHK.TRANS64.TRYWAIT P3, [R0+URZ+0x31c30], R21 ;  /* 0x031c3015000075a7 */ /* 0x000e64000806017f */
[----:B-1----:R-:W-:Y:S05]  /*eda0*/  @!P3 BRA `(.L_x_425) ;  /* 0x000000c80000b947 */ /* 0x002fea0003800000 */
.L_x_424:
[----:B------:R-:W-:Y:S05]  /*edb0*/  BSYNC B0 ;  /* 0x0000000000007941 */ /* 0x000fea0003800000 */
.L_x_421:
[----:B------:R-:W2:Y:S01]  /*edc0*/  LDL R14, [R1+0x4c] ;  /* 0x00004c00010e7983 */ /* 0x000ea20000100800 */
[----:B------:R-:W-:Y:S01]  /*edd0*/  IMAD.MOV.U32 R23, RZ, RZ, -0x7fffffe0 ;  /* 0x80000020ff177424 */ /* 0x000fe200078e00ff */
[----:B------:R-:W-:Y:S05]  /*ede0*/  WARPSYNC.ALL ;  /* 0x0000000000007948 */ /* 0x000fea0003800000 */
[----:B01----:R-:W0:Y:S01]  /*edf0*/  S2R R0, SR_TID.X ;  /* 0x0000000000007919 */ /* 0x003e220000002100 */
[----:B------:R-:W-:Y:S01]  /*ee00*/  R2UR UR59, R23 ;  /* 0x00000000173b72ca */ /* 0x000fe200000e0000 */
[----:B------:R-:W-:Y:S01]  /*ee10*/  IMAD.MOV.U32 R151, RZ, RZ, -0x7fffffe0 ;  /* 0x80000020ff977424 */ /* 0x000fe200078e00ff */
[----:B------:R-:W-:Y:S01]  /*ee20*/  R2UR UR56, R2 ;  /* 0x00000000023872ca */ /* 0x000fe200000e0000 */
[----:B------:R-:W-:Y:S01]  /*ee30*/  IMAD.MOV.U32 R73, RZ, RZ, -0x7fffffe0 ;  /* 0x80000020ff497424 */ /* 0x000fe200078e00ff */
[----:B------:R-:W-:Y:S01]  /*ee40*/  R2UR UR57, R3 ;  /* 0x00000000033972ca */ /* 0x000fe200000e0000 */
[----:B------:R-:W-:Y:S01]  /*ee50*/  IMAD.MOV.U32 R21, RZ, RZ, -0x7fffffe0 ;  /* 0x80000020ff157424 */ /* 0x000fe200078e00ff */
[----:B------:R-:W-:Y:S01]  /*ee60*/  R2UR UR19, R23 ;  /* 0x00000000171372ca */ /* 0x000fe200000e0000 */
[----:B------:R-:W-:Y:S01]  /*ee70*/  STL [R1+0xb4], R25 ;  /* 0x0000b41901007387 */ /* 0x000fe20000100800 */
[----:B------:R-:W-:-:S02]  /*ee80*/  R2UR UR7, R73 ;  /* 0x00000000490772ca */ /* 0x000fc400000e0000 */
[----:B------:R-:W-:Y:S01]  /*ee90*/  R2UR UR11, R73 ;  /* 0x00000000490b72ca */ /* 0x000fe200000e0000 */
[----:B------:R-:W-:Y:S01]  /*eea0*/  STL [R1+0xb0], R24 ;  /* 0x0000b01801007387 */ /* 0x000fe20000100800 */
[----:B------:R-:W-:Y:S02]  /*eeb0*/  R2UR UR9, R21 ;  /* 0x00000000150972ca */ /* 0x000fe400000e0000 */
[----:B------:R-:W-:Y:S01]  /*eec0*/  MOV R78, UR59 ;  /* 0x0000003b004e7c02 */ /* 0x000fe20008000f00 */
[----:B------:R-:W-:Y:S01]  /*eed0*/  STL [R1+0xac], R19 ;  /* 0x0000ac1301007387 */ /* 0x000fe20000100800 */
[----:B------:R-:W-:Y:S02]  /*eee0*/  R2UR UR59, R151 ;  /* 0x00000000973b72ca */ /* 0x000fe400000e0000 */
[C---:B------:R-:W-:Y:S01]  /*eef0*/  R2UR UR5, R21.reuse ;  /* 0x00000000150572ca */ /* 0x040fe200000e0000 */
[----:B------:R1:W-:Y:S01]  /*ef00*/  STL [R1+0xa8], R18 ;  /* 0x0000a81201007387 */ /* 0x0003e20000100800 */
[----:B------:R-:W-:-:S02]  /*ef10*/  R2UR UR15, R21 ;  /* 0x00000000150f72ca */ /* 0x000fc400000e0000 */
[C---:B------:R-:W-:Y:S01]  /*ef20*/  R2UR UR23, R21.reuse ;  /* 0x00000000151772ca */ /* 0x040fe200000e0000 */
[----:B------:R3:W-:Y:S01]  /*ef30*/  STL [R1+0xa4], R17 ;  /* 0x0000a41101007387 */ /* 0x0007e20000100800 */
[----:B------:R-:W-:Y:S02]  /*ef40*/  R2UR UR35, R21 ;  /* 0x00000000152372ca */ /* 0x000fe400000e0000 */
[----:B------:R-:W-:Y:S01]  /*ef50*/  MOV R75, UR9 ;  /* 0x00000009004b7c02 */ /* 0x000fe20008000f00 */
[----:B------:R-:W-:Y:S01]  /*ef60*/  STL [R1+0xa0], R16 ;  /* 0x0000a01001007387 */ /* 0x000fe20000100800 */
[----:B------:R-:W-:Y:S02]  /*ef70*/  R2UR UR9, R3 ;  /* 0x00000000030972ca */ /* 0x000fe400000e0000 */
[----:B------:R-:W-:Y:S01]  /*ef80*/  R2UR UR47, R21 ;  /* 0x00000000152f72ca */ /* 0x000fe200000e0000 */
[----:B------:R4:W-:Y:S01]  /*ef90*/  STL [R1+0x9c], R15 ;  /* 0x00009c0f01007387 */ /* 0x0009e20000100800 */
[----:B0-----:R-:W-:-:S02]  /*efa0*/  SHF.R.U32.HI R0, RZ, 0x7, R0 ;  /* 0x00000007ff007819 */ /* 0x001fc40000011600 */
[----:B------:R-:W-:Y:S02]  /*efb0*/  R2UR UR55, R21 ;  /* 0x00000000153772ca */ /* 0x000fe400000e0000 */
[C---:B------:R-:W-:Y:S01]  /*efc0*/  R2UR UR31, R23.reuse ;  /* 0x00000000171f72ca */ /* 0x040fe200000e0000 */
[----:B------:R-:W-:Y:S01]  /*efd0*/  VIADD R0, R0, 0x8 ;  /* 0x0000000800007836 */ /* 0x000fe20000000000 */
[C---:B------:R-:W-:Y:S02]  /*efe0*/  R2UR UR39, R23.reuse ;  /* 0x00000000172772ca */ /* 0x040fe400000e0000 */
[C---:B------:R-:W-:Y:S02]  /*eff0*/  R2UR UR41, R23.reuse ;  /* 0x00000000172972ca */ /* 0x040fe400000e0000 */
[----:B------:R0:W-:Y:S01]  /*f000*/  BAR.SYNC.DEFER_BLOCKING R0, 0x100 ;  /* 0x000400000000751d */ /* 0x0001e20000010000 */
[----:B------:R-:W-:Y:S02]  /*f010*/  R2UR UR45, R23 ;  /* 0x00000000172d72ca */ /* 0x000fe400000e0000 */
[----:B------:R-:W-:-:S02]  /*f020*/  R2UR UR12, R2 ;  /* 0x00000000020c72ca */ /* 0x000fc400000e0000 */
[----:B------:R-:W-:Y:S02]  /*f030*/  R2UR UR13, R3 ;  /* 0x00000000030d72ca */ /* 0x000fe400000e0000 */
[----:B------:R-:W-:Y:S02]  /*f040*/  R2UR UR27, R73 ;  /* 0x00000000491b72ca */ /* 0x000fe400000e0000 */
[----:B0-----:R-:W-:Y:S01]  /*f050*/  MOV R0, UR7 ;  /* 0x0000000700007c02 */ /* 0x001fe20008000f00 */
[----:B------:R-:W-:Y:S01]  /*f060*/  UMOV UR7, UR11 ;  /* 0x0000000b00077c82 */ /* 0x000fe20008000000 */
[----:B------:R-:W-:Y:S02]  /*f070*/  R2UR UR11, R23 ;  /* 0x00000000170b72ca */ /* 0x000fe400000e0000 */
[C---:B------:R-:W-:Y:S02]  /*f080*/  R2UR UR43, R73.reuse ;  /* 0x00000000492b72ca */ /* 0x040fe400000e0000 */
[----:B------:R-:W-:-:S02]  /*f090*/  R2UR UR51, R73 ;  /* 0x00000000493372ca */ /* 0x000fc400000e0000 */
[C---:B------:R-:W-:Y:S02]  /*f0a0*/  R2UR UR29, R73.reuse ;  /* 0x00000000491d72ca */ /* 0x040fe400000e0000 */
[C---:B------:R-:W-:Y:S02]  /*f0b0*/  R2UR UR49, R73.reuse ;  /* 0x00000000493172ca */ /* 0x040fe400000e0000 */
[----:B------:R-:W-:Y:S01]  /*f0c0*/  R2UR UR37, R73 ;  /* 0x00000000492572ca */ /* 0x000fe200000e0000 */
[----:B------:R-:W-:Y:S01]  /*f0d0*/  IMAD.MOV.U32 R73, RZ, RZ, -0x7fffffe0 ;  /* 0x80000020ff497424 */ /* 0x000fe200078e00ff */
[----:B-1----:R-:W-:Y:S01]  /*f0e0*/  MOV R18, UR61 ;  /* 0x0000003d00127c02 */ /* 0x002fe20008000f00 */
[----:B------:R-:W-:Y:S01]  /*f0f0*/  WARPGROUP.ARRIVE ;  /* 0x00000000000079c5 */ /* 0x000fe20000000000 */
[----:B------:R-:W-:Y:S01]  /*f100*/  MOV R76, UR11 ;  /* 0x0000000b004c7c02 */ /* 0x000fe20008000f00 */
[----:B------:R-:W-:Y:S01]  /*f110*/  UMOV UR11, UR5 ;  /* 0x00000005000b7c82 */ /* 0x000fe20008000000 */
[----:B------:R-:W-:-:S02]  /*f120*/  R2UR UR5, R23 ;  /* 0x00000000170572ca */ /* 0x000fc400000e0000 */
[----:B------:R-:W-:Y:S02]  /*f130*/  MOV R23, 0x80000020 ;  /* 0x8000002000177802 */ /* 0x000fe40000000f00 */
[----:B------:R-:W-:Y:S01]  /*f140*/  R2UR UR33, R73 ;  /* 0x00000000492172ca */ /* 0x000fe200000e0000 */
[----:B------:R-:W-:Y:S01]  /*f150*/  IMAD.MOV.U32 R73, RZ, RZ, -0x7fffffe0 ;  /* 0x80000020ff497424 */ /* 0x000fe200078e00ff */
[----:B------:R-:W-:Y:S01]  /*f160*/  R2UR UR25, R23 ;  /* 0x00000000171972ca */ /* 0x000fe200000e0000 */
[----:B------:R-:W-:Y:S01]  /*f170*/  IMAD.MOV.U32 R23, RZ, RZ, -0x7fffffe0 ;  /* 0x80000020ff177424 */ /* 0x000fe200078e00ff */
[----:B---3--:R-:W-:Y:S02]  /*f180*/  MOV R17, UR60 ;  /* 0x0000003c00117c02 */ /* 0x008fe40008000f00 */
[----:B------:R-:W-:Y:S01]  /*f190*/  R2UR UR61, R73 ;  /* 0x00000000493d72ca */ /* 0x000fe200000e0000 */
[----:B------:R-:W-:Y:S01]  /*f1a0*/  IMAD.MOV.U32 R73, RZ, RZ, -0x7fffffe0 ;  /* 0x80000020ff497424 */ /* 0x000fe200078e00ff */
[----:B------:R-:W-:Y:S01]  /*f1b0*/  R2UR UR16, R2 ;  /* 0x00000000021072ca */ /* 0x000fe200000e0000 */
[----:B------:R-:W-:Y:S01]  /*f1c0*/  IMAD.U32 R21, RZ, RZ, UR5 ;  /* 0x00000005ff157e24 */ /* 0x000fe2000f8e00ff */
[----:B------:R-:W-:-:S02]  /*f1d0*/  R2UR UR5, R3 ;  /* 0x00000000030572ca */ /* 0x000fc400000e0000 */
[----:B------:R-:W-:Y:S02]  /*f1e0*/  R2UR UR17, R3 ;  /* 0x00000000031172ca */ /* 0x000fe400000e0000 */
[C---:B------:R-:W-:Y:S02]  /*f1f0*/  R2UR UR20, R8.reuse ;  /* 0x00000000081472ca */ /* 0x040fe400000e0000 */
[C---:B------:R-:W-:Y:S02]  /*f200*/  R2UR UR21, R9.reuse ;  /* 0x00000000091572ca */ /* 0x040fe400000e0000 */
[----:B------:R-:W-:Y:S02]  /*f210*/  MOV R153, 0x80000020 ;  /* 0x8000002000997802 */ /* 0x000fe40000000f00 */
[----:B------:R-:W-:Y:S02]  /*f220*/  R2UR UR52, R8 ;  /* 0x00000000083472ca */ /* 0x000fe400000e0000 */
[----:B------:R-:W-:Y:S01]  /*f230*/  R2UR UR53, R9 ;  /* 0x00000000093572ca */ /* 0x000fe200000e0000 */
[----:B--2---:R-:W-:-:S04]  /*f240*/  IMAD R150, R148, 0x6c0, R14 ;  /* 0x000006c094967824 */ /* 0x004fc800078e020e */
[C---:B------:R-:W-:Y:S02]  /*f250*/  VIADD R22, R150.reuse, 0xc0 ;  /* 0x000000c096167836 */ /* 0x040fe40000000000 */
[C---:B------:R-:W-:Y:S02]  /*f260*/  VIADD R72, R150.reuse, 0x80 ;  /* 0x0000008096487836 */ /* 0x040fe40000000000 */
[----:B------:R-:W-:Y:S01]  /*f270*/  VIADD R20, R150, 0x40 ;  /* 0x0000004096147836 */ /* 0x000fe20000000000 */
[----:B------:R-:W-:Y:S01]  /*f280*/  R2UR UR58, R22 ;  /* 0x00000000163a72ca */ /* 0x000fe200000e0000 */
[----:B------:R-:W-:Y:S01]  /*f290*/  VIADD R22, R150, 0x180 ;  /* 0x0000018096167836 */ /* 0x000fe20000000000 */
[----:B------:R-:W-:Y:S01]  /*f2a0*/  R2UR UR10, R72 ;  /* 0x00000000480a72ca */ /* 0x000fe200000e0000 */
[----:B------:R-:W-:Y:S01]  /*f2b0*/  VIADD R72, R150, 0x140 ;  /* 0x0000014096487836 */ /* 0x000fe20000000000 */
[----:B------:R-:W-:Y:S01]  /*f2c0*/  R2UR UR4, R20 ;  /* 0x00000000140472ca */ /* 0x000fe200000e0000 */
[----:B------:R-:W-:-:S02]  /*f2d0*/  VIADD R20, R150, 0x100 ;  /* 0x0000010096147836 */ /* 0x000fc40000000000 */
[----:B------:R-:W-:Y:S01]  /*f2e0*/  VIADD R152, R150, 0x382 ;  /* 0x0000038296987836 */ /* 0x000fe20000000000 */
[----:B------:R-:W-:Y:S01]  /*f2f0*/  R2UR UR6, R72 ;  /* 0x00000000480672ca */ /* 0x000fe200000e0000 */
[----:B------:R-:W-:Y:S01]  /*f300*/  VIADD R72, R150, 0x42 ;  /* 0x0000004296487836 */ /* 0x000fe20000000000 */
[----:B------:R-:W-:Y:S01]  /*f310*/  R2UR UR8, R20 ;  /* 0x00000000140872ca */ /* 0x000fe200000e0000 */
[C---:B------:R-:W-:Y:S02]  /*f320*/  VIADD R20, R150.reuse, 0x1c0 ;  /* 0x000001c096147836 */ /* 0x040fe40000000000 */
[----:B------:R-:W-:Y:S02]  /*f330*/  MOV R79, UR58 ;  /* 0x0000003a004f7c02 */ /* 0x000fe40008000f00 */
[----:B------:R-:W-:Y:S02]  /*f340*/  R2UR UR58, R150 ;  /* 0x00000000963a72ca */ /* 0x000fe400000e0000 */
[----:B------:R-:W-:Y:S01]  /*f350*/  R2UR UR14, R20 ;  /* 0x00000000140e72ca */ /* 0x000fe200000e0000 */
[----:B------:R-:W-:Y:S01]  /*f360*/  VIADD R20, R150, 0x2 ;  /* 0x0000000296147836 */ /* 0x000fe20000000000 */
[----:B------:R-:W-:Y:S01]  /*f370*/  R2UR UR26, R72 ;  /* 0x00000000481a72ca */ /* 0x000fe200000e0000 */
[----:B------:R-:W-:Y:S01]  /*f380*/  VIADD R72, R150, 0x142 ;  /* 0x0000014296487836 */ /* 0x000fe20000000000 */
[----:B------:R-:W-:Y:S01]  /*f390*/  MOV R14, UR6 ;  /* 0x00000006000e7c02 */ /* 0x000fe20008000f00 */
[----:B------:R-:W-:Y:S01]  /*f3a0*/  UMOV UR6, UR10 ;  /* 0x0000000a00067c82 */ /* 0x000fe20008000000 */
[----:B------:R-:W-:Y:S01]  /*f3b0*/  R2UR UR10, R22 ;  /* 0x00000000160a72ca */ /* 0x000fe200000e0000 */
[----:B------:R-:W-:Y:S01]  /*f3c0*/  VIADD R22, R150, 0x200 ;  /* 0x0000020096167836 */ /* 0x000fe20000000000 */
[----:B------:R-:W-:-:S02]  /*f3d0*/  MOV R74, UR8 ;  /* 0x00000008004a7c02 */ /* 0x000fc40008000f00 */
[----:B------:R-:W-:Y:S01]  /*f3e0*/  R2UR UR8, R2 ;  /* 0x00000000020872ca */ /* 0x000fe200000e0000 */
[----:B------:R-:W-:Y:S01]  /*f3f0*/  HGMMA.64x16x16.F32 R136, gdesc[UR56], RZ, !UPT, gsb0 ;  /* 0x00200000388879f0 */ /* 0x000fe2000c0008ff */
[----:B------:R-:W-:Y:S02]  /*f400*/  R2UR UR18, R22 ;  /* 0x00000000161272ca */ /* 0x000fe400000e0000 */
[----:B------:R-:W-:Y:S02]  /*f410*/  IADD3 R22, R150, 0x82, RZ ;  /* 0x0000008296167810 */ /* 0x000fe40007ffe0ff */
        /* <DEDUP_REMOVED lines=8> */
[----:B------:R-:W-:Y:S01]  /*f4a0*/  R2UR UR38, R22 ;  /* 0x00000000162672ca */ /* 0x000fe200000e0000 */
[----:B------:R-:W-:Y:S01]  /*f4b0*/  VIADD R22, R150, 0x240 ;  /* 0x0000024096167836 */ /* 0x000fe20000000000 */
[----:B------:R-:W-:-:S02]  /*f4c0*/  R2UR UR59, R78 ;  /* 0x000000004e3b72ca */ /* 0x000fc400000e0000 */
[----:B------:R-:W-:Y:S01]  /*f4d0*/  R2UR UR46, R20 ;  /* 0x00000000142e72ca */ /* 0x000fe200000e0000 */
[----:B------:R-:W-:Y:S01]  /*f4e0*/  VIADD R20, R150, 0x202 ;  /* 0x0000020296147836 */ /* 0x000fe20000000000 */
[----:B------:R-:W-:Y:S01]  /*f4f0*/  R2UR UR4, R22 ;  /* 0x00000000160472ca */ /* 0x000fe200000e0000 */
[----:B------:R-:W-:Y:S01]  /*f500*/  VIADD R22, R150, 0x2c0 ;  /* 0x000002c096167836 */ /* 0x000fe20000000000 */
[----:B------:R-:W-:Y:S02]  /*f510*/  R2UR UR58, R79 ;  /* 0x000000004f3a72ca */ /* 0x000fe400000e0000 */
[----:B------:R-:W-:Y:S02]  /*f520*/  R2UR UR54, R20 ;  /* 0x00000000143672ca */ /* 0x000fe400000e0000 */
[----:B------:R-:W-:Y:S02]  /*f530*/  R2UR UR56, R2 ;  /* 0x00000000023872ca */ /* 0x000fe400000e0000 */
[----:B------:R-:W-:-:S02]  /*f540*/  R2UR UR57, R3 ;  /* 0x00000000033972ca */ /* 0x000fc400000e0000 */
[----:B------:R-:W-:Y:S01]  /*f550*/  R2UR UR40, R22 ;  /* 0x00000000162872ca */ /* 0x000fe200000e0000 */
[----:B------:R-:W-:Y:S01]  /*f560*/  VIADD R22, R150, 0x340 ;  /* 0x0000034096167836 */ /* 0x000fe20000000000 */
[----:B------:R-:W-:Y:S01]  /*f570*/  R2UR UR42, R72 ;  /* 0x00000000482a72ca */ /* 0x000fe200000e0000 */
[----:B------:R-:W-:Y:S01]  /*f580*/  IMAD.U32 R20, RZ, RZ, UR4 ;  /* 0x00000004ff147e24 */ /* 0x000fe2000f8e00ff */
[----:B------:R-:W-:Y:S01]  /*f590*/  R2UR UR4, R2 ;  /* 0x00000000020472ca */ /* 0x000fe200000e0000 */
[----:B------:R-:W-:Y:S01]  /*f5a0*/  VIADD R72, R150, 0x1c2 ;  /* 0x000001c296487836 */ /* 0x000fe20000000000 */
[----:B------:R-:W-:Y:S01]  /*f5b0*/  R2UR UR44, R22 ;  /* 0x00000000162c72ca */ /* 0x000fe200000e0000 */
[----:B------:R-:W-:-:S03]  /*f5c0*/  VIADD R22, R150, 0x3c0 ;  /* 0x000003c096167836 */ /* 0x000fc60000000000 */
[----:B------:R-:W-:Y:S01]  /*f5d0*/  R2UR UR50, R72 ;  /* 0x00000000483272ca */ /* 0x000fe200000e0000 */
[----:B------:R-:W-:Y:S01]  /*f5e0*/  VIADD R72, R150, 0x280 ;  /* 0x0000028096487836 */ /* 0x000fe20000000000 */
[----:B------:R-:W-:Y:S01]  /*f5f0*/  R2UR UR24, R22 ;  /* 0x00000000161872ca */ /* 0x000fe200000e0000 */
[----:B------:R-:W-:-:S03]  /*f600*/  VIADD R22, R150, 0x440 ;  /* 0x0000044096167836 */ /* 0x000fc60000000000 */
[----:B------:R-:W-:Y:S01]  /*f610*/  R2UR UR28, R72 ;  /* 0x00000000481c72ca */ /* 0x000fe200000e0000 */
[----:B------:R-:W-:-:S05]  /*f620*/  VIADD R72, R150, 0x300 ;  /* 0x0000030096487836 */ /* 0x000fca0000000000 */
[----:B------:R-:W-:Y:S01]  /*f630*/  R2UR UR48, R72 ;  /* 0x00000000483072ca */ /* 0x000fe200000e0000 */
[----:B------:R-:W-:Y:S02]  /*f640*/  WARPGROUP.DEPBAR.LE gsb0, 0x0 ;  /* 0x00008000000079c5 */ /* 0x000fe40000010000 */
[----:B------:R-:W-:Y:S01]  /*f650*/  WARPGROUP.ARRIVE ;  /* 0x00000000000079c5 */ /* 0x000fe20000000000 */
[----:B------:R-:W-:-:S05]  /*f660*/  VIADD R72, R150, 0x380 ;  /* 0x0000038096487836 */ /* 0x000fca0000000000 */
[----:B------:R-:W-:Y:S01]  /*f670*/  HGMMA.64x16x16.F32 R128, gdesc[UR8], RZ, !UPT, gsb0 ;  /* 0x00200000088079f0 */ /* 0x000fe2000c0008ff */
[----:B------:R-:W-:Y:S01]  /*f680*/  R2UR UR9, R75 ;  /* 0x000000004b0972ca */ /* 0x000fe200000e0000 */
[----:B------:R-:W-:Y:S01]  /*f690*/  IMAD.MOV.U32 R75, RZ, RZ, -0x7fffffe0 ;  /* 0x80000020ff4b7424 */ /* 0x000fe200078e00ff */
[----:B------:R-:W-:Y:S01]  /*f6a0*/  R2UR UR8, R74 ;  /* 0x000000004a0872ca */ /* 0x000fe200000e0000 */
[----:B------:R-:W-:Y:S01]  /*f6b0*/  VIADD R74, R150, 0x302 ;  /* 0x00000302964a7836 */ /* 0x000fe20000000000 */
[----:B------:R-:W-:Y:S02]  /*f6c0*/  R2UR UR11, R76 ;  /* 0x000000004c0b72ca */ /* 0x000fe400000e0000 */
[----:B------:R-:W-:Y:S02]  /*f6d0*/  R2UR UR10, R77 ;  /* 0x000000004d0a72ca */ /* 0x000fe400000e0000 */
[----:B------:R-:W-:Y:S01]  /*f6e0*/  R2UR UR36, R72 ;  /* 0x00000000482472ca */ /* 0x000fe200000e0000 */
[----:B------:R-:W-:-:S05]  /*f6f0*/  VIADD R72, R150, 0x400 ;  /* 0x0000040096487836 */ /* 0x000fca0000000000 */
[----:B------:R-:W-:Y:S01]  /*f700*/  R2UR UR32, R72 ;  /* 0x00000000482072ca */ /* 0x000fe200000e0000 */
[----:B------:R-:W-:-:S05]  /*f710*/  VIADD R72, R150, 0x242 ;  /* 0x0000024296487836 */ /* 0x000fca0000000000 */
[----:B------:R-:W-:Y:S01]  /*f720*/  R2UR UR60, R72 ;  /* 0x00000000483c72ca */ /* 0x000fe200000e0000 */
[----:B------:R-:W-:Y:S01]  /*f730*/  VIADD R72, R150, 0x2c2 ;  /* 0x000002c296487836 */ /* 0x000fe20000000000 */
[----:B------:R-:W-:Y:S02]  /*f740*/  WARPGROUP.DEPBAR.LE gsb0, 0x0 ;  /* 0x00008000000079c5 */ /* 0x000fe40000010000 */
[----:B------:R-:W-:-:S06]  /*f750*/  WARPGROUP.ARRIVE ;  /* 0x00000000000079c5 */ /* 0x000fcc0000000000 */
[----:B------:R-:W-:Y:S01]  /*f760*/  HGMMA.64x16x16.F32 R120, gdesc[UR4], RZ, !UPT, gsb0 ;  /* 0x00200000047879f0 */ /* 0x000fe2000c0008ff */
[----:B------:R-:W-:Y:S02]  /*f770*/  R2UR UR7, R0 ;  /* 0x00000000000772ca */ /* 0x000fe400000e0000 */
[----:B------:R-:W-:Y:S02]  /*f780*/  R2UR UR6, R14 ;  /* 0x000000000e0672ca */ /* 0x000fe400000e0000 */
        /* <DEDUP_REMOVED lines=10> */
[----:B------:R-:W-:-:S07]  /*f830*/  R2UR UR57, R3 ;  /* 0x00000000033972ca */ /* 0x000fce00000e0000 */
[----:B------:R-:W-:Y:S01]  /*f840*/  MOV R25, UR58 ;  /* 0x0000003a00197c02 */ /* 0x000fe20008000f00 */
[----:B------:R-:W-:Y:S01]  /*f850*/  UMOV UR58, UR8 ;  /* 0x00000008003a7c82 */ /* 0x000fe20008000000 */
[----:B------:R-:W-:Y:S01]  /*f860*/  MOV R0, UR59 ;  /* 0x0000003b00007c02 */ /* 0x000fe20008000f00 */
[----:B------:R-:W-:Y:S01]  /*f870*/  UMOV UR59, UR9 ;  /* 0x00000009003b7c82 */ /* 0x000fe20008000000 */
        /* <DEDUP_REMOVED lines=8> */
[----:B------:R-:W-:-:S03]  /*f900*/  IMAD.MOV.U32 R73, RZ, RZ, -0x7fffffe0 ;  /* 0x80000020ff497424 */ /* 0x000fc600078e00ff */
[----:B------:R-:W-:Y:S02]  /*f910*/  R2UR UR56, R72 ;  /* 0x00000000483872ca */ /* 0x000fe400000e0000 */
[----:B------:R-:W-:Y:S01]  /*f920*/  R2UR UR57, R73 ;  /* 0x00000000493972ca */ /* 0x000fe200000e0000 */
[----:B------:R-:W-:Y:S02]  /*f930*/  WARPGROUP.DEPBAR.LE gsb0, 0x0 ;  /* 0x00008000000079c5 */ /* 0x000fe40000010000 */
[----:B------:R-:W-:-:S06]  /*f940*/  WARPGROUP.ARRIVE ;  /* 0x00000000000079c5 */ /* 0x000fcc0000000000 */
[----:B------:R-:W-:Y:S01]  /*f950*/  HGMMA.64x16x16.F32 R96, gdesc[UR4], RZ, !UPT, gsb0 ;  /* 0x00200000046079f0 */ /* 0x000fe2000c0008ff */
[----:B------:R-:W-:Y:S02]  /*f960*/  R2UR UR4, R22 ;  /* 0x00000000160472ca */ /* 0x000fe400000e0000 */
[----:B------:R-:W-:Y:S02]  /*f970*/  R2UR UR5, R23 ;  /* 0x00000000170572ca */ /* 0x000fe400000e0000 */
[----:B------:R-:W-:Y:S01]  /*f980*/  R2UR UR6, R152 ;  /* 0x00000000980672ca */ /* 0x000fe200000e0000 */
[----:B------:R-:W-:Y:S01]  /*f990*/  VIADD R152, R150, 0x3c2 ;  /* 0x000003c296987836 */ /* 0x000fe20000000000 */
[----:B------:R-:W-:Y:S01]  /*f9a0*/  R2UR UR7, R153 ;  /* 0x00000000990772ca */ /* 0x000fe200000e0000 */
[----:B------:R-:W-:-:S06]  /*f9b0*/  IMAD.MOV.U32 R153, RZ, RZ, -0x7fffffe0 ;  /* 0x80000020ff997424 */ /* 0x000fcc00078e00ff */
[----:B------:R-:W-:Y:S01]  /*f9c0*/  IMAD.U32 R22, RZ, RZ, UR4 ;  /* 0x00000004ff167e24 */ /* 0x000fe2000f8e00ff */
[----:B------:R-:W-:Y:S01]  /*f9d0*/  UMOV UR4, UR44 ;  /* 0x0000002c00047c82 */ /* 0x000fe20008000000 */
[----:B------:R-:W-:Y:S01]  /*f9e0*/  IMAD.U32 R23, RZ, RZ, UR5 ;  /* 0x00000005ff177e24 */ /* 0x000fe2000f8e00ff */
[----:B------:R-:W-:Y:S01]  /*f9f0*/  UMOV UR5, UR45 ;  /* 0x0000002d00057c82 */ /* 0x000fe20008000000 */
[C---:B------:R-:W-:Y:S02]  /*fa00*/  R2UR UR44, R8.reuse ;  /* 0x00000000082c72ca */ /* 0x040fe400000e0000 */
[----:B------:R-:W-:Y:S02]  /*fa10*/  R2UR UR45, R9 ;  /* 0x00000000092d72ca */ /* 0x000fe400000e0000 */
[----:B------:R-:W-:Y:S01]  /*fa20*/  MOV R24, UR7 ;  /* 0x0000000700187c02 */ /* 0x000fe20008000f00 */
[----:B------:R-:W-:Y:S01]  /*fa30*/  UMOV UR7, UR49 ;  /* 0x0000003100077c82 */ /* 0x000fe20008000000 */
[----:B------:R-:W-:Y:S01]  /*fa40*/  MOV R19, UR6 ;  /* 0x0000000600137c02 */ /* 0x000fe20008000f00 */
[----:B------:R-:W-:Y:S01]  /*fa50*/  UMOV UR6, UR48 ;  /* 0x0000003000067c82 */ /* 0x000fe20008000000 */
[----:B------:R-:W-:-:S02]  /*fa60*/  R2UR UR48, R8 ;  /* 0x00000000083072ca */ /* 0x000fc400000e0000 */
        /* <DEDUP_REMOVED lines=9> */
[----:B------:R-:W-:Y:S01]  /*fb00*/  IMAD.MOV.U32 R153, RZ, RZ, -0x7fffffe0 ;  /* 0x80000020ff997424 */ /* 0x000fe200078e00ff */
[----:B------:R-:W-:Y:S02]  /*fb10*/  WARPGROUP.DEPBAR.LE gsb0, 0x0 ;  /* 0x00008000000079c5 */ /* 0x000fe40000010000 */
[----:B------:R-:W-:-:S06]  /*fb20*/  WARPGROUP.ARRIVE ;  /* 0x00000000000079c5 */ /* 0x000fcc0000000000 */
[----:B------:R-:W-:Y:S01]  /*fb30*/  HGMMA.64x16x16.F32 R80, gdesc[UR12], RZ, !UPT, gsb0 ;  /* 0x002000000c5079f0 */ /* 0x000fe2000c0008ff */
[----:B------:R-:W-:Y:S01]  /*fb40*/  UMOV UR12, UR36 ;  /* 0x00000024000c7c82 */ /* 0x000fe20008000000 */
[----:B------:R-:W-:Y:S01]  /*fb50*/  UMOV UR13, UR37 ;  /* 0x00000025000d7c82 */ /* 0x000fe20008000000 */
        /* <DEDUP_REMOVED lines=20> */
[----:B------:R-:W-:Y:S01]  /*fca0*/  UMOV UR20, UR28 ;  /* 0x0000001c00147c82 */ /* 0x000fe20008000000 */
[----:B------:R-:W-:Y:S01]  /*fcb0*/  UMOV UR21, UR29 ;  /* 0x0000001d00157c82 */ /* 0x000fe20008000000 */
[C---:B------:R-:W-:Y:S01]  /*fcc0*/  R2UR UR28, R8.reuse ;  /* 0x00000000081c72ca */ /* 0x040fe200000e0000 */
[----:B------:R-:W-:Y:S01]  /*fcd0*/  UMOV UR22, UR32 ;  /* 0x0000002000167c82 */ /* 0x000fe20008000000 */
[C---:B------:R-:W-:Y:S01]  /*fce0*/  R2UR UR29, R9.reuse ;  /* 0x00000000091d72ca */ /* 0x040fe200000e0000 */
[----:B------:R-:W-:Y:S01]  /*fcf0*/  UMOV UR23, UR33 ;  /* 0x0000002100177c82 */ /* 0x000fe20008000000 */
[----:B------:R-:W-:Y:S02]  /*fd00*/  R2UR UR32, R8 ;  /* 0x00000000082072ca */ /* 0x000fe400000e0000 */
[----:B------:R-:W-:Y:S01]  /*fd10*/  R2UR UR33, R9 ;  /* 0x00000000092172ca */ /* 0x000fe200000e0000 */
        /* <DEDUP_REMOVED lines=10> */
[----:B------:R-:W-:Y:S01]  /*fdc0*/  UMOV UR35, UR41 ;  /* 0x0000002900237c82 */ /* 0x000fe20008000000 */
[----:B------:R-:W-:Y:S02]  /*fdd0*/  R2UR UR40, R8 ;  /* 0x00000000082872ca */ /* 0x000fe400000e0000 */
[----:B------:R-:W-:Y:S02]  /*fde0*/  R2UR UR41, R9 ;  /* 0x00000000092972ca */ /* 0x000fe400000e0000 */
[----:B------:R-:W-:Y:S02]  /*fdf0*/  R2UR UR32, R12 ;  /* 0x000000000c2072ca */ /* 0x000fe400000e0000 */
[----:B------:R-:W-:Y:S01]  /*fe00*/  R2UR UR33, R13 ;  /* 0x000000000d2172ca */ /* 0x000fe200000e0000 */
        /* <DEDUP_REMOVED lines=8> */
[----:B------:R-:W-:Y:S01]  /*fe90*/  UMOV UR42, UR22 ;  /* 0x00000016002a7c82 */ /* 0x000fe20008000000 */
[----:B------:R-:W-:Y:S01]  /*fea0*/  UMOV UR43, UR23 ;  /* 0x00000017002b7c82 */ /* 0x000fe20008000000 */
[----:B------:R-:W-:Y:S01]  /*feb0*/  R2UR UR22, R152 ;  /* 0x00000000981672ca */ /* 0x000fe200000e0000 */
[----:B------:R-:W-:Y:S01]  /*fec0*/  VIADD R152, R150, 0x4c0 ;  /* 0x000004c096987836 */ /* 0x000fe20000000000 */
[----:B------:R-:W-:Y:S01]  /*fed0*/  R2UR UR23, R153 ;  /* 0x00000000991772ca */ /* 0x000fe200000e0000 */
[----:B------:R-:W-:-:S03]  /*fee0*/  IMAD.MOV.U32 R153, RZ, RZ, -0x7fffffe0 ;  /* 0x80000020ff997424 */ /* 0x000fc600078e00ff */
[----:B------:R-:W-:Y:S02]  /*fef0*/  R2UR UR38, R152 ;  /* 0x00000000982672ca */ /* 0x000fe400000e0000 */
[----:B------:R-:W-:-:S05]  /*ff00*/  R2UR UR39, R153 ;  /* 0x00000000992772ca */ /* 0x000fca00000e0000 */
[----:B----4-:R-:W-:Y:S01]  /*ff10*/  MOV R15, UR22 ;  /* 0x00000016000f7c02 */ /* 0x010fe20008000f00 */
[----:B------:R-:W-:Y:S01]  /*ff20*/  UMOV UR22, UR20 ;  /* 0x0000001400167c82 */ /* 0x000fe20008000000 */
[----:B------:R-:W-:Y:S01]  /*ff30*/  MOV R16, UR23 ;  /* 0x0000001700107c02 */ /* 0x000fe20008000f00 */
[----:B------:R-:W-:Y:S01]  /*ff40*/  UMOV UR23, UR21 ;  /* 0x0000001500177c82 */ /* 0x000fe20008000000 */
[----:B------:R-:W-:Y:S02]  /*ff50*/  R2UR UR20, R12 ;  /* 0x000000000c1472ca */ /* 0x000fe400000e0000 */
[----:B------:R-:W-:Y:S02]  /*ff60*/  MOV R153, UR38 ;  /* 0x0000002600997c02 */ /* 0x000fe40008000f00 */
[----:B------:R-:W-:Y:S02]  /*ff70*/  MOV R157, UR39 ;  /* 0x00000027009d7c02 */ /* 0x000fe40008000f00 */
[----:B------:R-:W-:Y:S01]  /*ff80*/  R2UR UR38, R20 ;  /* 0x00000000142672ca */ /* 0x000fe200000e0000 */
[----:B------:R-:W-:Y:S01]  /*ff90*/  VIADD R20, R150, 0x500 ;  /* 0x0000050096147836 */ /* 0x000fe20000000000 */
[----:B------:R-:W-:Y:S01]  /*ffa0*/  R2UR UR39, R21 ;  /* 0x00000000152772ca */ /* 0x000fe200000e0000 */
[----:B------:R-:W-:Y:S01]  /*ffb0*/  IMAD.MOV.U32 R21, RZ, RZ, -0x7fffffe0 ;  /* 0x80000020ff157424 */ /* 0x000fe200078e00ff */
[----:B------:R-:W-:-:S02]  /*ffc0*/  R2UR UR21, R13 ;  /* 0x000000000d1572ca */ /* 0x000fc400000e0000 */
[----:B------:R-:W-:Y:S02]  /*ffd0*/  R2UR UR40, R12 ;  /* 0x000000000c2872ca */ /* 0x000fe400000e0000 */
[----:B------:R-:W-:Y:S02]  /*ffe0*/  R2UR UR41, R13 ;  /* 0x000000000d2972ca */ /* 0x000fe400000e0000 */
[----:B------:R-:W-:Y:S01]  /*fff0*/  R2UR UR30, R20 ;  /* 0x00000000141e72ca */ /* 0x000fe200000e0000 */
[----:B------:R-:W-:Y:S01]  /*10000*/  VIADD R20, R150, 0x540 ;  /* 0x0000054096147836 */ /* 0x000fe20000000000 */
[----:B------:R-:W-:Y:S01]  /*10010*/  R2UR UR31, R21 ;  /* 0x00000000151f72ca */ /* 0x000fe200000e0000 */
[----:B------:R-:W-:-:S03]  /*10020*/  IMAD.MOV.U32 R21, RZ, RZ, -0x7fffffe0 ;  /* 0x80000020ff157424 */ /* 0x000fc600078e00ff */
[----:B------:R-:W-:Y:S01]  /*10030*/  R2UR UR26, R20 ;  /* 0x00000000141a72ca */ /* 0x000fe200000e0000 */
[----:B------:R-:W-:Y:S01]  /*10040*/  IMAD.MOV.U32 R20, RZ, RZ, R0 ;  /* 0x000000ffff147224 */ /* 0x000fe200078e0000 */
[----:B------:R-:W-:-:S05]  /*10050*/  R2UR UR27, R21 ;  /* 0x00000000151b72ca */ /* 0x000fca00000e0000 */
[----:B------:R-:W-:Y:S01]  /*10060*/  MOV R151, UR30 ;  /* 0x0000001e00977c02 */ /* 0x000fe20008000f00 */
[----:B------:R-:W-:Y:S01]  /*10070*/  UMOV UR30, UR58 ;  /* 0x0000003a001e7c82 */ /* 0x000fe20008000000 */
[----:B------:R-:W-:Y:S01]  /*10080*/  MOV R152, UR31 ;  /* 0x0000001f00987c02 */ /* 0x000fe20008000f00 */
[----:B------:R-:W-:Y:S02]  /*10090*/  WARPGROUP.DEPBAR.LE gsb0, 0x0 ;  /* 0x00008000000079c5 */ /* 0x000fe40000010000 */
[----:B------:R-:W-:Y:S01]  /*100a0*/  WARPGROUP.ARRIVE ;  /* 0x00000000000079c5 */ /* 0x000fe20000000000 */
[----:B------:R-:W-:Y:S01]  /*100b0*/  UMOV UR31, UR59 ;  /* 0x0000003b001f7c82 */ /* 0x000fe20008000000 */
[----:B------:R-:W-:Y:S02]  /*100c0*/  R2UR UR59, R20 ;  /* 0x00000000143b72ca */ /* 0x000fe400000e0000 */
[----:B------:R-:W-:Y:S02]  /*100d0*/  R2UR UR58, R25 ;  /* 0x00000000193a72ca */ /* 0x000fe400000e0000 */
[----:B------:R-:W-:Y:S01]  /*100e0*/  HGMMA.64x16x16.F32 R88, gdesc[UR44], R88, gsb0 ;  /* 0x002000002c5879f0 */ /* 0x000fe20008000858 */
[----:B------:R-:W-:Y:S01]  /*100f0*/  R2UR UR44, R12 ;  /* 0x000000000c2c72ca */ /* 0x000fe200000e0000 */
[----:B------:R-:W-:Y:S01]  /*10100*/  UMOV UR46, UR16 ;  /* 0x00000010002e7c82 */ /* 0x000fe20008000000 */
[----:B------:R-:W-:Y:S01]  /*10110*/  R2UR UR45, R13 ;  /* 0x000000000d2d72ca */ /* 0x000fe200000e0000 */
[----:B------:R-:W-:Y:S01]  /*10120*/  UMOV UR47, UR17 ;  /* 0x00000011002f7c82 */ /* 0x000fe20008000000 */
[----:B------:R-:W-:-:S02]  /*10130*/  MOV R14, UR27 ;  /* 0x0000001b000e7c02 */ /* 0x000fc40008000f00 */
[----:B------:R-:W-:Y:S02]  /*10140*/  MOV R0, UR26 ;  /* 0x0000001a00007c02 */ /* 0x000fe40008000f00 */
[C---:B------:R-:W-:Y:S02]  /*10150*/  R2UR UR24, R10.reuse ;  /* 0x000000000a1872ca */ /* 0x040fe400000e0000 */
[C---:B------:R-:W-:Y:S02]  /*10160*/  R2UR UR25, R11.reuse ;  /* 0x000000000b1972ca */ /* 0x040fe400000e0000 */
[----:B------:R-:W-:Y:S02]  /*10170*/  R2UR UR28, R10 ;  /* 0x000000000a1c72ca */ /* 0x000fe400000e0000 */
[----:B------:R-:W-:Y:S01]  /*10180*/  R2UR UR29, R11 ;  /* 0x000000000b1d72ca */ /* 0x000fe200000e0000 */
[----:B------:R-:W-:Y:S01]  /*10190*/  VIADD R20, R150, 0x580 ;  /* 0x0000058096147836 */ /* 0x000fe20000000000 */
[----:B------:R-:W-:Y:S01]  /*101a0*/  R2UR UR26, R22 ;  /* 0x00000000161a72ca */ /* 0x000fe200000e0000 */
[----:B------:R0:W5:Y:S01]  /*101b0*/  LDL.LU R25, [R1+0xb4] ;  /* 0x0000b40001197983 */ /* 0x0001620000300800 */
[----:B------:R-:W-:Y:S01]  /*101c0*/  R2UR UR27, R23 ;  /* 0x00000000171b72ca */ /* 0x000fe200000e0000 */
[----:B------:R-:W-:-:S02]  /*101d0*/  WARPGROUP.DEPBAR.LE gsb0, 0x0 ;  /* 0x00008000000079c5 */ /* 0x000fc40000010000 */
[----:B------:R-:W-:-:S06]  /*101e0*/  WARPGROUP.ARRIVE ;  /* 0x00000000000079c5 */ /* 0x000fcc0000000000 */
[----:B------:R-:W-:Y:S01]  /*101f0*/  HGMMA.64x16x16.F32 R80, gdesc[UR48], R80, gsb0 ;  /* 0x00200000305079f0 */ /* 0x000fe20008000850 */
[----:B------:R-:W-:Y:S01]  /*10200*/  R2UR UR48, R12 ;  /* 0x000000000c3072ca */ /* 0x000fe200000e0000 */
[----:B------:R-:W-:Y:S01]  /*10210*/  UMOV UR50, UR12 ;  /* 0x0000000c00327c82 */ /* 0x000fe20008000000 */
[----:B------:R-:W-:Y:S01]  /*10220*/  R2UR UR49, R13 ;  /* 0x000000000d3172ca */ /* 0x000fe200000e0000 */
[----:B------:R-:W-:Y:S01]  /*10230*/  UMOV UR51, UR13 ;  /* 0x0000000d00337c82 */ /* 0x000fe20008000000 */
[----:B------:R-:W-:Y:S02]  /*10240*/  WARPGROUP.DEPBAR.LE gsb0, 0x0 ;  /* 0x00008000000079c5 */ /* 0x000fe40000010000 */
[----:B------:R-:W-:-:S06]  /*10250*/  WARPGROUP.ARRIVE ;  /* 0x00000000000079c5 */ /* 0x000fcc0000000000 */
[----:B------:R-:W-:Y:S01]  /*10260*/  HGMMA.64x16x16.F32 R72, gdesc[UR52], R72, gsb0 ;  /* 0x00200000344879f0 */ /* 0x000fe20008000848 */
[----:B------:R-:W-:Y:S01]  /*10270*/  UMOV UR54, UR4 ;  /* 0x0000000400367c82 */ /* 0x000fe20008000000 */
[----:B------:R-:W-:Y:S01]  /*10280*/  UMOV UR55, UR5 ;  /* 0x0000000500377c82 */ /* 0x000fe20008000000 */
[C---:B------:R-:W-:Y:S02]  /*10290*/  R2UR UR4, R12.reuse ;  /* 0x000000000c0472ca */ /* 0x040fe400000e0000 */
[C---:B------:R-:W-:Y:S02]  /*102a0*/  R2UR UR5, R13.reuse ;  /* 0x000000000d0572ca */ /* 0x040fe400000e0000 */
        /* <DEDUP_REMOVED lines=29> */
[----:B------:R-:W-:Y:S01]  /*10480*/  R2UR UR57, R13 ;  /* 0x000000000d3972ca */ /* 0x000fe200000e0000 */
[----:B------:R-:W-:Y:S02]  /*10490*/  WARPGROUP.DEPBAR.LE gsb0, 0x0 ;  /* 0x00008000000079c5 */ /* 0x000fe40000010000 */
[----:B------:R-:W-:-:S10]  /*104a0*/  WARPGROUP.ARRIVE ;  /* 0x00000000000079c5 */ /* 0x000fd40000000000 */
[----:B------:R-:W-:Y:S01]  /*104b0*/  HGMMA.64x16x16.F32 R72, gdesc[UR56], R72, gsb0 ;  /* 0x00200000384879f0 */ /* 0x000fe20008000848 */
[----:B------:R-:W-:Y:S02]  /*104c0*/  R2UR UR56, R10 ;  /* 0x000000000a3872ca */ /* 0x000fe400000e0000 */
[----:B------:R-:W-:Y:S01]  /*104d0*/  R2UR UR57, R11 ;  /* 0x000000000b3972ca */ /* 0x000fe200000e0000 */
[----:B------:R-:W-:Y:S01]  /*104e0*/  UMOV UR58, UR60 ;  /* 0x0000003c003a7c82 */ /* 0x000fe20008000000 */
[----:B------:R-:W-:Y:S01]  /*104f0*/  UMOV UR59, UR61 ;  /* 0x0000003d003b7c82 */ /* 0x000fe20008000000 */
[----:B------:R-:W-:Y:S02]  /*10500*/  WARPGROUP.DEPBAR.LE gsb0, 0x0 ;  /* 0x00008000000079c5 */ /* 0x000fe40000010000 */
[----:B------:R-:W-:-:S08]  /*10510*/  WARPGROUP.ARRIVE ;  /* 0x00000000000079c5 */ /* 0x000fd00000000000 */
[----:B------:R-:W-:Y:S03]  /*10520*/  HGMMA.64x16x16.F32 R136, gdesc[UR56], R136, gsb0 ;  /* 0x00200000388879f0 */ /* 0x000fe60008000888 */
[----:B------:R-:W-:Y:S02]  /*10530*/  WARPGROUP.DEPBAR.LE gsb0, 0x0 ;  /* 0x00008000000079c5 */ /* 0x000fe40000010000 */
[----:B------:R-:W-:-:S06]  /*10540*/  WARPGROUP.ARRIVE ;  /* 0x00000000000079c5 */ /* 0x000fcc0000000000 */
[----:B------:R-:W-:Y:S03]  /*10550*/  HGMMA.64x16x16.F32 R128, gdesc[UR24], R128, gsb0 ;  /* 0x00200000188079f0 */ /* 0x000fe60008000880 */
[----:B------:R-:W-:Y:S02]  /*10560*/  WARPGROUP.DEPBAR.LE gsb0, 0x0 ;  /* 0x00008000000079c5 */ /* 0x000fe40000010000 */
[----:B------:R-:W-:-:S06]  /*10570*/  WARPGROUP.ARRIVE ;  /* 0x00000000000079c5 */ /* 0x000fcc0000000000 */
[----:B------:R-:W-:Y:S01]  /*10580*/  HGMMA.64x16x16.F32 R120, gdesc[UR28], R120, gsb0 ;  /* 0x002000001c7879f0 */ /* 0x000fe20008000878 */
[----:B------:R-:W-:Y:S02]  /*10590*/  R2UR UR36, R10 ;  /* 0x000000000a2472ca */ /* 0x000fe400000e0000 */
[----:B------:R-:W-:Y:S01]  /*105a0*/  R2UR UR37, R11 ;  /* 0x000000000b2572ca */ /* 0x000fe200000e0000 */
[----:B------:R-:W-:Y:S01]  /*105b0*/  UMOV UR38, UR8 ;  /* 0x0000000800267c82 */ /* 0x000fe20008000000 */
[----:B------:R-:W-:Y:S01]  /*105c0*/  UMOV UR39, UR9 ;  /* 0x0000000900277c82 */ /* 0x000fe20008000000 */
[----:B------:R-:W-:Y:S02]  /*105d0*/  WARPGROUP.DEPBAR.LE gsb0, 0x0 ;  /* 0x00008000000079c5 */ /* 0x000fe40000010000 */
[----:B------:R-:W-:-:S08]  /*105e0*/  WARPGROUP.ARRIVE ;  /* 0x00000000000079c5 */ /* 0x000fd00000000000 */
[----:B------:R-:W-:Y:S01]  /*105f0*/  HGMMA.64x16x16.F32 R112, gdesc[UR36], R112, gsb0 ;  /* 0x00200000247079f0 */ /* 0x000fe20008000870 */
[----:B------:R-:W-:Y:S02]  /*10600*/  R2UR UR20, R10 ;  /* 0x000000000a1472ca */ /* 0x000fe400000e0000 */
[----:B------:R-:W-:Y:S01]  /*10610*/  R2UR UR21, R11 ;  /* 0x000000000b1572ca */ /* 0x000fe200000e0000 */
[----:B------:R-:W-:Y:S02]  /*10620*/  WARPGROUP.DEPBAR.LE gsb0, 0x0 ;  /* 0x00008000000079c5 */ /* 0x000fe40000010000 */
[----:B------:R-:W-:-:S10]  /*10630*/  WARPGROUP.ARRIVE ;  /* 0x00000000000079c5 */ /* 0x000fd40000000000 */
[----:B------:R-:W-:Y:S01]  /*10640*/  HGMMA.64x16x16.F32 R104, gdesc[UR20], R104, gsb0 ;  /* 0x00200000146879f0 */ /* 0x000fe20008000868 */
[----:B------:R-:W-:Y:S02]  /*10650*/  R2UR UR7, R24 ;  /* 0x00000000180772ca */ /* 0x000fe400000e0000 */
[----:B------:R-:W-:Y:S01]  /*10660*/  R2UR UR6, R19 ;  /* 0x00000000130672ca */ /* 0x000fe200000e0000 */
[----:B------:R0:W5:Y:S01]  /*10670*/  LDL.LU R24, [R1+0xb0] ;  /* 0x0000b00001187983 */ /* 0x0001620000300800 */
[----:B------:R-:W-:Y:S02]  /*10680*/  R2UR UR4, R10 ;  /* 0x000000000a0472ca */ /* 0x000fe400000e0000 */
[----:B------:R-:W-:Y:S01]  /*10690*/  R2UR UR5, R11 ;  /* 0x000000000b0572ca */ /* 0x000fe200000e0000 */
[----:B------:R0:W5:Y:S01]  /*106a0*/  LDL.LU R19, [R1+0xac] ;  /* 0x0000ac0001137983 */ /* 0x0001620000300800 */
[----:B------:R-:W-:Y:S02]  /*106b0*/  WARPGROUP.DEPBAR.LE gsb0, 0x0 ;  /* 0x00008000000079c5 */ /* 0x000fe40000010000 */
[----:B------:R-:W-:-:S09]  /*106c0*/  WARPGROUP.ARRIVE ;  /* 0x00000000000079c5 */ /* 0x000fd20000000000 */
        /* <DEDUP_REMOVED lines=17> */
[----:B------:R-:W-:Y:S02]  /*107e0*/  R2UR UR22, R15 ;  /* 0x000000000f1672ca */ /* 0x000fe400000e0000 */
        /* <DEDUP_REMOVED lines=26> */
[----:B------:R-:W-:Y:S02]  /*10990*/  MOV R21, 0x80000020 ;  /* 0x8000002000157802 */ /* 0x000fe40000000f00 */
[----:B------:R-:W-:Y:S02]  /*109a0*/  R2UR UR34, R20 ;  /* 0x00000000142272ca */ /* 0x000fe400000e0000 */
[----:B------:R-:W-:Y:S02]  /*109b0*/  R2UR UR35, R21 ;  /* 0x00000000152372ca */ /* 0x000fe400000e0000 */
[----:B------:R-:W-:Y:S02]  /*109c0*/  R2UR UR32, R6 ;  /* 0x00000000062072ca */ /* 0x000fe400000e0000 */
[----:B------:R-:W-:Y:S01]  /*109d0*/  R2UR UR33, R7 ;  /* 0x00000000072172ca */ /* 0x000fe200000e0000 */
[----:B------:R-:W-:-:S02]  /*109e0*/  WARPGROUP.DEPBAR.LE gsb0, 0x0 ;  /* 0x00008000000079c5 */ /* 0x000fc40000010000 */
[----:B------:R-:W-:-:S10]  /*109f0*/  WARPGROUP.ARRIVE ;  /* 0x00000000000079c5 */ /* 0x000fd40000000000 */
[----:B------:R-:W-:Y:S01]  /*10a00*/  HGMMA.64x16x16.F32 R104, gdesc[UR32], R104, gsb0 ;  /* 0x00200000206879f0 */ /* 0x000fe20008000868 */
[----:B------:R-:W-:Y:S02]  /*10a10*/  VIADD R20, R150, 0x5c0 ;  /* 0x000005c096147836 */ /* 0x000fe40000000000 */
[----:B------:R-:W-:Y:S01]  /*10a20*/  IMAD.MOV.U32 R21, RZ, RZ, -0x7fffffe0 ;  /* 0x80000020ff157424 */ /* 0x000fe200078e00ff */
        /* <DEDUP_REMOVED lines=70> */
[----:B------:R-:W-:Y:S01]  /*10e90*/  IMAD.MOV.U32 R21, RZ, RZ, -0x7fffffe0 ;  /* 0x80000020ff157424 */ /* 0x000fe200078e00ff */
[----:B------:R-:W-:Y:S02]  /*10ea0*/  IADD3 R20, R150, 0x582, RZ ;  /* 0x0000058296147810 */ /* 0x000fe40007ffe0ff */
[----:B------:R-:W-:Y:S02]  /*10eb0*/  R2UR UR16, R4 ;  /* 0x00000000041072ca */ /* 0x000fe400000e0000 */
[----:B------:R-:W-:Y:S02]  /*10ec0*/  R2UR UR18, R20 ;  /* 0x00000000141272ca */ /* 0x000fe400000e0000 */
[----:B------:R-:W-:Y:S02]  /*10ed0*/  R2UR UR19, R21 ;  /* 0x00000000151372ca */ /* 0x000fe400000e0000 */
[----:B------:R-:W-:-:S02]  /*10ee0*/  R2UR UR17, R5 ;  /* 0x00000000051172ca */ /* 0x000fc400000e0000 */
[----:B------:R-:W-:Y:S02]  /*10ef0*/  R2UR UR61, R18 ;  /* 0x00000000123d72ca */ /* 0x000fe400000e0000 */
[----:B------:R0:W5:Y:S01]  /*10f00*/  LDL.LU R18, [R1+0xa8] ;  /* 0x0000a80001127983 */ /* 0x0001620000300800 */
[----:B------:R-:W-:-:S03]  /*10f10*/  R2UR UR60, R17 ;  /* 0x00000000113c72ca */ /* 0x000fc600000e0000 */
[----:B------:R0:W5:Y:S04]  /*10f20*/  LDL.LU R17, [R1+0xa4] ;  /* 0x0000a40001117983 */ /* 0x0001680000300800 */
[----:B------:R0:W5:Y:S04]  /*10f30*/  LDL.LU R16, [R1+0xa0] ;  /* 0x0000a00001107983 */ /* 0x0001680000300800 */
[----:B------:R0:W5:Y:S01]  /*10f40*/  LDL.LU R15, [R1+0x9c] ;  /* 0x00009c00010f7983 */ /* 0x0001620000300800 */
[----:B------:R-:W-:Y:S02]  /*10f50*/  WARPGROUP.DEPBAR.LE gsb0, 0x0 ;  /* 0x00008000000079c5 */ /* 0x000fe40000010000 */
[----:B------:R-:W-:-:S06]  /*10f60*/  WARPGROUP.ARRIVE ;  /* 0x00000000000079c5 */ /* 0x000fcc0000000000 */
        /* <DEDUP_REMOVED lines=36> */
[----:B------:R-:W-:Y:S03]  /*111b0*/  HGMMA.64x16x16.F32 R72, gdesc[UR32], R72, gsb0 ;  /* 0x00200000204879f0 */ /* 0x000fe60008000848 */
[----:B------:R-:W-:Y:S02]  /*111c0*/  WARPGROUP.DEPBAR.LE gsb0, 0x0 ;  /* 0x00008000000079c5 */ /* 0x000fe40000010000 */
[----:B0-----:R-:W-:Y:S05]  /*111d0*/  @P2 BRA `(.L_x_426) ;  /* 0x0000000000302947 */ /* 0x001fea0003800000 */
[----:B------:R-:W-:Y:S05]  /*111e0*/  @!P0 BRA `(.L_x_427) ;  /* 0x0000000000048947 */ /* 0x000fea0003800000 */
[----:B------:R-:W-:Y:S01]  /*111f0*/  BPT.TRAP 0x1 ;  /* 0x000000040000795c */ /* 0x000fe20000300000 */
.L_x_427:
[----:B------:R-:W-:Y:S01]  /*11200*/  SHF.L.U32 R0, R156, 0x1f, RZ ;  /* 0x0000001f9c007819 */ /* 0x000fe200000006ff */
[----:B-----5:R-:W-:-:S04]  /*11210*/  IMAD R14, R15, 0x8, R18 ;  /* 0x000000080f0e7824 */ /* 0x020fc800078e0212 */
[----:B------:R0:W1:Y:S01]  /*11220*/  SYNCS.PHASECHK.TRANS64.TRYWAIT P2, [R14+URZ+0x31c50], R0 ;  /* 0x031c50000e0075a7 */ /* 0x000062000804017f */
[----:B------:R-:W-:Y:S05]  /*11230*/  @!P0 BRA `(.L_x_428) ;  /* 0x0000000000048947 */ /* 0x000fea0003800000 */
[----:B------:R-:W-:Y:S01]  /*11240*/  BPT.TRAP 0x1 ;  /* 0x000000040000795c */ /* 0x000fe20000300000 */
.L_x_428:
[----:B------:R-:W-:Y:S04]  /*11250*/  BSSY B0, `(.L_x_426) ;  /* 0x0000004000007945 */ /* 0x000fe80003800000 */
[----:B-1----:R-:W-:Y:S05]  /*11260*/  @P2 BRA `(.L_x_429) ;  /* 0x0000000000082947 */ /* 0x002fea0003800000 */
[----:B------:R-:W1:Y:S02]  /*11270*/  SYNCS.PHASECHK.TRANS64.TRYWAIT P2, [R14+URZ+0x31c50], R0 ;  /* 0x031c50000e0075a7 */ /* 0x000e64000804017f */
[----:B-1----:R-:W-:Y:S05]  /*11280*/  @!P2 BRA `(.L_x_430) ;  /* 0x000000a000dca947 */ /* 0x002fea0003800000 */
.L_x_429:
[----:B------:R-:W-:Y:S05]  /*11290*/  BSYNC B0 ;  /* 0x0000000000007941 */ /* 0x000fea0003800000 */
.L_x_426:
[----:B------:R-:W2:Y:S01]  /*112a0*/  LDL.LU R22, [R1+0x20] ;  /* 0x0000200001167983 */ /* 0x000ea20000300800 */
[----:B01----:R-:W-:Y:S01]  /*112b0*/  FMNMX.FTZ R0, R136, R154, !PT ;  /* 0x0000009a88007209 */ /* 0x003fe20007810000 */
[----:B------:R-:W-:Y:S05]  /*112c0*/  WARPSYNC.ALL ;  /* 0x0000000000007948 */ /* 0x000fea0003800000 */
[----:B------:R-:W-:Y:S01]  /*112d0*/  FMNMX.FTZ R0, R137, R0, !PT ;  /* 0x0000000089007209 */ /* 0x000fe20007810000 */
[----:B------:R-:W-:-:S03]  /*112e0*/  ULDC UR4, c[0x0][0x988] ;  /* 0x0002620000047ab9 */ /* 0x000fc60000000800 */
        /* <DEDUP_REMOVED lines=33> */
[----:B------:R-:W-:-:S05]  /*11500*/  FMNMX.FTZ R0, R77, R0, !PT ;  /* 0x000000004d007209 */ /* 0x000fca0007810000 */
[----:B------:R-:W0:Y:S02]  /*11510*/  SHFL.BFLY PT, R14, R0, 0x2, 0x1f ;  /* 0x0c401f00000e7f89 */ /* 0x000e2400000e0000 */
[----:B0-----:R-:W-:-:S05]  /*11520*/  FMNMX.FTZ R0, R0, R14, !PT ;  /* 0x0000000e00007209 */ /* 0x001fca0007810000 */
[----:B------:R-:W0:Y:S02]  /*11530*/  SHFL.BFLY PT, R14, R0, 0x1, 0x1f ;  /* 0x0c201f00000e7f89 */ /* 0x000e2400000e0000 */
[----:B0-----:R-:W-:Y:S01]  /*11540*/  FMNMX.FTZ R0, R0, R14, !PT ;  /* 0x0000000e00007209 */ /* 0x001fe20007810000 */
[----:B------:R-:W-:-:S04]  /*11550*/  IMAD.U32 R14, RZ, RZ, UR4 ;  /* 0x00000004ff0e7e24 */ /* 0x000fc8000f8e00ff */
[C---:B------:R-:W-:Y:S01]  /*11560*/  FMUL.FTZ R21, R0.reuse, R14 ;  /* 0x0000000e00157220 */ /* 0x040fe20000410000 */
[----:B------:R-:W-:-:S03]  /*11570*/  FADD.FTZ R20, -R0, R154 ;  /* 0x0000009a00147221 */ /* 0x000fc60000010100 */
[-CC-:B------:R-:W-:Y:S01]  /*11580*/  FFMA.FTZ R151, R121, R14.reuse, -R21.reuse ;  /* 0x0000000e79977223 */ /* 0x180fe20000010815 */
[-C--:B------:R-:W-:Y:S01]  /*11590*/  FMUL.FTZ R20, R20, R14.reuse ;  /* 0x0000000e14147220 */ /* 0x080fe20000410000 */
[----:B------:R-:W3:Y:S01]  /*115a0*/  LDL R121, [R1+0x50] ;  /* 0x0000500001797983 */ /* 0x000ee20000100800 */
        /* <DEDUP_REMOVED lines=14> */
[----:B------:R0:W2:Y:S01]  /*11690*/  MUFU.EX2 R20, R136 ;  /* 0x0000008800147308 */ /* 0x0000a20000000800 */
[-CC-:B------:R-:W-:Y:S01]  /*116a0*/  FFMA.FTZ R156, R129, R14.reuse, -R21.reuse ;  /* 0x0000000e819c7223 */ /* 0x180fe20000010815 */
        /* <DEDUP_REMOVED lines=21> */
[----:B------:R-:W-:Y:S01]  /*11800*/  FFMA.FTZ R84, R77, R14, -R21 ;  /* 0x0000000e4d547223 */ /* 0x000fe20000010815 */
[----:B------:R-:W-:Y:S01]  /*11810*/  MUFU.EX2 R141, R141 ;  /* 0x0000008d008d7308 */ /* 0x000fe20000000800 */
[----:B-----5:R-:W-:Y:S01]  /*11820*/  WARPGROUP.ARRIVE ;  /* 0x00000000000079c5 */ /* 0x020fe20000000000 */
[----:B0-----:R-:W4:Y:S01]  /*11830*/  LDL.LU R136, [R1+0x24] ;  /* 0x0000240001887983 */ /* 0x001f220000300800 */
[----:B--2---:R-:W-:-:S05]  /*11840*/  FFMA.FTZ R21, R80, R22, R20 ;  /* 0x0000001650157223 */ /* 0x004fca0000010014 */
[----:B------:R-:W0:Y:S01]  /*11850*/  MUFU.EX2 R22, R140 ;  /* 0x0000008c00167308 */ /* 0x000e220000000800 */
[C---:B-1----:R-:W-:Y:S01]  /*11860*/  FADD.FTZ R21, R137.reuse, R21 ;  /* 0x0000001589157221 */ /* 0x042fe20000010000 */
[----:B------:R-:W-:-:S03]  /*11870*/  F2FP.F16.F32.PACK_AB R20, R137, R20 ;  /* 0x000000148914723e */ /* 0x000fc600000000ff */
[----:B0-----:R-:W-:-:S04]  /*11880*/  FADD.FTZ R21, R22, R21 ;  /* 0x0000001516157221 */ /* 0x001fc80000010000 */
[----:B------:R-:W-:Y:S01]  /*11890*/  FADD.FTZ R137, R141, R21 ;  /* 0x000000158d897221 */ /* 0x000fe20000010000 */
        /* <DEDUP_REMOVED lines=38> */
[----:B------:R-:W0:Y:S01]  /*11b00*/  SHFL.BFLY PT, R72, R23, 0x1, 0x1f ;  /* 0x0c201f0017487f89 */ /* 0x000e2200000e0000 */
[----:B------:R-:W-:-:S05]  /*11b10*/  VIADD R21, R18, 0x200 ;  /* 0x0000020012157836 */ /* 0x000fca0000000000 */
[----:B------:R-:W-:-:S04]  /*11b20*/  SHF.R.U32.HI R21, RZ, 0x4, R21 ;  /* 0x00000004ff157819 */ /* 0x000fc80000011615 */
[----:B------:R-:W-:-:S04]  /*11b30*/  LOP3.LUT R21, R21, 0x3fff, RZ, 0xc0, !PT ;  /* 0x00003fff15157812 */ /* 0x000fc800078ec0ff */
[----:B------:R-:W-:Y:S02]  /*11b40*/  LOP3.LUT R21, R21, 0x2400000, RZ, 0xfc, !PT ;  /* 0x0240000015157812 */ /* 0x000fe400078efcff */
[----:B0-----:R-:W-:-:S03]  /*11b50*/  FMNMX.FTZ R72, R23, R72, !PT ;  /* 0x0000004817487209 */ /* 0x001fc60007810000 */
[----:B------:R-:W-:Y:S02]  /*11b60*/  IMAD R76, R15, 0x6c0, R21 ;  /* 0x000006c00f4c7824 */ /* 0x000fe400078e0215 */
[----:B------:R-:W-:-:S04]  /*11b70*/  FMUL.FTZ R81, R72, R14 ;  /* 0x0000000e48517220 */ /* 0x000fc80000410000 */
[----:B------:R-:W-:Y:S01]  /*11b80*/  FFMA.FTZ R73, R78, R14, -R81 ;  /* 0x0000000e4e497223 */ /* 0x000fe20000010851 */
[----:B------:R-:W-:-:S05]  /*11b90*/  VIADD R78, R76, 0x40 ;  /* 0x000000404c4e7836 */ /* 0x000fca0000000000 */
[----:B------:R-:W-:Y:S01]  /*11ba0*/  R2UR UR10, R78 ;  /* 0x000000004e0a72ca */ /* 0x000fe200000e0000 */
[----:B------:R-:W-:-:S05]  /*11bb0*/  VIADD R78, R76, 0x80 ;  /* 0x000000804c4e7836 */ /* 0x000fca0000000000 */
[----:B------:R-:W-:Y:S02]  /*11bc0*/  R2UR UR14, R78 ;  /* 0x000000004e0e72ca */ /* 0x000fe400000e0000 */
[----:B------:R-:W-:-:S04]  /*11bd0*/  IADD3 R78, R76, 0xc0, RZ ;  /* 0x000000c04c4e7810 */ /* 0x000fc80007ffe0ff */
[----:B------:R-:W-:Y:S01]  /*11be0*/  R2UR UR18, R78 ;  /* 0x000000004e1272ca */ /* 0x000fe200000e0000 */
[----:B------:R-:W-:-:S05]  /*11bf0*/  VIADD R78, R76, 0x100 ;  /* 0x000001004c4e7836 */ /* 0x000fca0000000000 */
[----:B------:R-:W-:Y:S01]  /*11c00*/  R2UR UR22, R78 ;  /* 0x000000004e1672ca */ /* 0x000fe200000e0000 */
[----:B------:R-:W-:-:S05]  /*11c10*/  VIADD R78, R76, 0x140 ;  /* 0x000001404c4e7836 */ /* 0x000fca0000000000 */
[----:B------:R-:W-:Y:S01]  /*11c20*/  R2UR UR26, R78 ;  /* 0x000000004e1a72ca */ /* 0x000fe200000e0000 */
[C---:B------:R-:W-:Y:S01]  /*11c30*/  VIADD R78, R76.reuse, 0x180 ;  /* 0x000001804c4e7836 */ /* 0x040fe20000000000 */
[----:B------:R-:W-:Y:S01]  /*11c40*/  R2UR UR6, R76 ;  /* 0x000000004c0672ca */ /* 0x000fe200000e0000 */
[----:B------:R-:W-:-:S03]  /*11c50*/  IMAD.MOV.U32 R77, RZ, RZ, -0x7fffffe0 ;  /* 0x80000020ff4d7424 */ /* 0x000fc600078e00ff */
[----:B------:R-:W-:Y:S01]  /*11c60*/  R2UR UR30, R78 ;  /* 0x000000004e1e72ca */ /* 0x000fe200000e0000 */
[C---:B------:R-:W-:Y:S02]  /*11c70*/  VIADD R78, R76.reuse, 0x1c0 ;  /* 0x000001c04c4e7836 */ /* 0x040fe40000000000 */
[----:B------:R-:W-:Y:S01]  /*11c80*/  VIADD R76, R76, 0x200 ;  /* 0x000002004c4c7836 */ /* 0x000fe20000000000 */
[C---:B------:R-:W-:Y:S02]  /*11c90*/  R2UR UR7, R77.reuse ;  /* 0x000000004d0772ca */ /* 0x040fe400000e0000 */
[----:B------:R-:W-:Y:S01]  /*11ca0*/  R2UR UR39, R77 ;  /* 0x000000004d2772ca */ /* 0x000fe200000e0000 */
[----:B------:R-:W-:Y:S01]  /*11cb0*/  IMAD.MOV.U32 R77, RZ, RZ, -0x3ffffff0 ;  /* 0xc0000010ff4d7424 */ /* 0x000fe200078e00ff */
[----:B------:R-:W-:Y:S02]  /*11cc0*/  R2UR UR38, R76 ;  /* 0x000000004c2672ca */ /* 0x000fe400000e0000 */
[----:B---3--:R-:W-:-:S02]  /*11cd0*/  LOP3.LUT R76, R121, 0x10000, RZ, 0xfc, !PT ;  /* 0x00010000794c7812 */ /* 0x008fc400078efcff */
[----:B------:R-:W-:Y:S02]  /*11ce0*/  R2UR UR5, R77 ;  /* 0x000000004d0572ca */ /* 0x000fe400000e0000 */
[----:B------:R-:W-:-:S13]  /*11cf0*/  R2UR UR4, R76 ;  /* 0x000000004c0472ca */ /* 0x000fda00000e0000 */
[----:B------:R-:W-:Y:S01]  /*11d00*/  HGMMA.64x96x16.F32 R24, gdesc[UR4].tnspB, R24, gsb0 ;  /* 0x41600000041879f0 */ /* 0x000fe20008000818 */
        /* <DEDUP_REMOVED lines=35> */
[----:B------:R-:W-:Y:S01]  /*11f40*/  IMAD.MOV.U32 R79, RZ, RZ, -0x7fffffe0 ;  /* 0x80000020ff4f7424 */ /* 0x000fe200078e00ff */
[----:B------:R-:W-:Y:S01]  /*11f50*/  R2UR UR34, R78 ;  /* 0x000000004e2272ca */ /* 0x000fe200000e0000 */
[----:B------:R-:W-:-:S03]  /*11f60*/  VIADD R78, R76, 0x180 ;  /* 0x000001804c4e7836 */ /* 0x000fc60000000000 */
[C---:B------:R-:W-:Y:S02]  /*11f70*/  R2UR UR11, R79.reuse ;  /* 0x000000004f0b72ca */ /* 0x040fe400000e0000 */
[C---:B------:R-:W-:Y:S02]  /*11f80*/  R2UR UR15, R79.reuse ;  /* 0x000000004f0f72ca */ /* 0x040fe400000e0000 */
[C---:B------:R-:W-:Y:S02]  /*11f90*/  R2UR UR19, R79.reuse ;  /* 0x000000004f1372ca */ /* 0x040fe400000e0000 */
[C---:B------:R-:W-:Y:S02]  /*11fa0*/  R2UR UR23, R79.reuse ;  /* 0x000000004f1772ca */ /* 0x040fe400000e0000 */
[C---:B------:R-:W-:Y:S02]  /*11fb0*/  R2UR UR27, R79.reuse ;  /* 0x000000004f1b72ca */ /* 0x040fe400000e0000 */
[----:B------:R-:W-:-:S02]  /*11fc0*/  R2UR UR31, R79 ;  /* 0x000000004f1f72ca */ /* 0x000fc400000e0000 */
[----:B------:R-:W-:Y:S01]  /*11fd0*/  R2UR UR35, R79 ;  /* 0x000000004f2372ca */ /* 0x000fe200000e0000 */
[----:B------:R-:W-:Y:S01]  /*11fe0*/  IMAD.MOV.U32 R79, RZ, RZ, -0x3ffffff0 ;  /* 0xc0000010ff4f7424 */ /* 0x000fe200078e00ff */
[----:B------:R-:W-:-:S04]  /*11ff0*/  R2UR UR8, R78 ;  /* 0x000000004e0872ca */ /* 0x000fc800000e0000 */
[----:B------:R-:W-:Y:S01]  /*12000*/  R2UR UR9, R79 ;  /* 0x000000004f0972ca */ /* 0x000fe200000e0000 */
[----:B------:R-:W-:Y:S02]  /*12010*/  WARPGROUP.DEPBAR.LE gsb0, 0x0 ;  /* 0x00008000000079c5 */ /* 0x000fe40000010000 */
[----:B------:R-:W-:-:S10]  /*12020*/  WARPGROUP.ARRIVE ;  /* 0x00000000000079c5 */ /* 0x000fd40000000000 */
[----:B------:R-:W-:Y:S01]  /*12030*/  HGMMA.64x96x16.F32 R24, gdesc[UR8].tnspB, R24, gsb0 ;  /* 0x41600000081879f0 */ /* 0x000fe20008000818 */
[----:B------:R-:W-:Y:S02]  /*12040*/  VIADD R78, R76, 0x300 ;  /* 0x000003004c4e7836 */ /* 0x000fe40000000000 */
[----:B------:R-:W-:-:S03]  /*12050*/  IMAD.MOV.U32 R79, RZ, RZ, -0x3ffffff0 ;  /* 0xc0000010ff4f7424 */ /* 0x000fc600078e00ff */
[----:B------:R-:W-:Y:S02]  /*12060*/  R2UR UR12, R78 ;  /* 0x000000004e0c72ca */ /* 0x000fe400000e0000 */
[----:B------:R-:W-:Y:S01]  /*12070*/  R2UR UR13, R79 ;  /* 0x000000004f0d72ca */ /* 0x000fe200000e0000 */
[----:B------:R-:W-:Y:S02]  /*12080*/  VIADD R78, R76, 0x480 ;  /* 0x000004804c4e7836 */ /* 0x000fe40000000000 */
[----:B------:R-:W-:Y:S01]  /*12090*/  IMAD.MOV.U32 R79, RZ, RZ, -0x3ffffff0 ;  /* 0xc0000010ff4f7424 */ /* 0x000fe200078e00ff */
[----:B------:R-:W-:Y:S02]  /*120a0*/  WARPGROUP.DEPBAR.LE gsb0, 0x0 ;  /* 0x00008000000079c5 */ /* 0x000fe40000010000 */
[----:B------:R-:W-:-:S07]  /*120b0*/  WARPGROUP.ARRIVE ;  /* 0x00000000000079c5 */ /* 0x000fce0000000000 */
[----:B------:R-:W-:Y:S01]  /*120c0*/  HGMMA.64x96x16.F32 R24, gdesc[UR12].tnspB, R24, gsb0 ;  /* 0x416000000c1879f0 */ /* 0x000fe20008000818 */
[----:B------:R-:W-:Y:S02]  /*120d0*/  R2UR UR16, R78 ;  /* 0x000000004e1072ca */ /* 0x000fe400000e0000 */
[----:B------:R-:W-:Y:S01]  /*120e0*/  R2UR UR17, R79 ;  /* 0x000000004f1172ca */ /* 0x000fe200000e0000 */
[----:B------:R-:W-:Y:S02]  /*120f0*/  VIADD R78, R76, 0x600 ;  /* 0x000006004c4e7836 */ /* 0x000fe40000000000 */
[----:B------:R-:W-:-:S03]  /*12100*/  IMAD.MOV.U32 R79, RZ, RZ, -0x3ffffff0 ;  /* 0xc0000010ff4f7424 */ /* 0x000fc600078e00ff */
[----:B------:R-:W-:Y:S01]  /*12110*/  R2UR UR20, R78 ;  /* 0x000000004e1472ca */ /* 0x000fe200000e0000 */
[----:B------:R-:W-:Y:S02]  /*12120*/  WARPGROUP.DEPBAR.LE gsb0, 0x0 ;  /* 0x00008000000079c5 */ /* 0x000fe40000010000 */
[----:B------:R-:W-:-:S06]  /*12130*/  WARPGROUP.ARRIVE ;  /* 0x00000000000079c5 */ /* 0x000fcc0000000000 */
[----:B------:R-:W-:Y:S01]  /*12140*/  HGMMA.64x96x16.F32 R24, gdesc[UR16].tnspB, R24, gsb0 ;  /* 0x41600000101879f0 */ /* 0x000fe20008000818 */
[----:B------:R-:W-:Y:S01]  /*12150*/  R2UR UR21, R79 ;  /* 0x000000004f1572ca */ /* 0x000fe200000e0000 */
[----:B------:R-:W-:Y:S02]  /*12160*/  VIADD R78, R76, 0x780 ;  /* 0x000007804c4e7836 */ /* 0x000fe40000000000 */
[----:B------:R-:W-:-:S03]  /*12170*/  IMAD.MOV.U32 R79, RZ, RZ, -0x3ffffff0 ;  /* 0xc0000010ff4f7424 */ /* 0x000fc600078e00ff */
[----:B------:R-:W-:Y:S02]  /*12180*/  R2UR UR24, R78 ;  /* 0x000000004e1872ca */ /* 0x000fe400000e0000 */
[----:B------:R-:W-:Y:S01]  /*12190*/  R2UR UR25, R79 ;  /* 0x000000004f1972ca */ /* 0x000fe200000e0000 */
[----:B------:R-:W-:Y:S02]  /*121a0*/  WARPGROUP.DEPBAR.LE gsb0, 0x0 ;  /* 0x00008000000079c5 */ /* 0x000fe40000010000 */
[----:B------:R-:W-:-:S06]  /*121b0*/  WARPGROUP.ARRIVE ;  /* 0x00000000000079c5 */ /* 0x000fcc0000000000 */
[----:B------:R-:W-:Y:S01]  /*121c0*/  HGMMA.64x96x16.F32 R24, gdesc[UR20].tnspB, R24, gsb0 ;  /* 0x41600000141879f0 */ /* 0x000fe20008000818 */
[----:B------:R-:W-:Y:S01]  /*121d0*/  IMAD.MOV.U32 R79, RZ, RZ, -0x3ffffff0 ;  /* 0xc0000010ff4f7424 */ /* 0x000fe200078e00ff */
[----:B------:R-:W-:-:S04]  /*121e0*/  IADD3 R78, R76, 0x900, RZ ;  /* 0x000009004c4e7810 */ /* 0x000fc80007ffe0ff */
[----:B------:R-:W-:Y:S02]  /*121f0*/  R2UR UR28, R78 ;  /* 0x000000004e1c72ca */ /* 0x000fe400000e0000 */
[----:B------:R-:W-:Y:S01]  /*12200*/  R2UR UR29, R79 ;  /* 0x000000004f1d72ca */ /* 0x000fe200000e0000 */
[----:B------:R-:W-:Y:S02]  /*12210*/  WARPGROUP.DEPBAR.LE gsb0, 0x0 ;  /* 0x00008000000079c5 */ /* 0x000fe40000010000 */
[----:B------:R-:W-:-:S06]  /*12220*/  WARPGROUP.ARRIVE ;  /* 0x00000000000079c5 */ /* 0x000fcc0000000000 */
[----:B------:R-:W-:Y:S01]  /*12230*/  HGMMA.64x96x16.F32 R24, gdesc[UR24].tnspB, R24, gsb0 ;  /* 0x41600000181879f0 */ /* 0x000fe20008000818 */
[----:B------:R-:W-:Y:S02]  /*12240*/  VIADD R78, R76, 0xa80 ;  /* 0x00000a804c4e7836 */ /* 0x000fe40000000000 */
[----:B------:R-:W-:-:S03]  /*12250*/  IMAD.MOV.U32 R79, RZ, RZ, -0x3ffffff0 ;  /* 0xc0000010ff4f7424 */ /* 0x000fc600078e00ff */
        /* <DEDUP_REMOVED lines=12> */
[----:B------:R-:W-:Y:S02]  /*12320*/  F2FP.F16.F32.PACK_AB R22, R141, R22 ;  /* 0x000000168d16723e */ /* 0x000fe400000000ff */
[----:B------:R-:W0:Y:S01]  /*12330*/  S2R R141, SR_TID.X ;  /* 0x00000000008d7919 */ /* 0x000e220000002100 */
[----:B------:R-:W-:-:S04]  /*12340*/  FADD.FTZ R21, -R72, R155 ;  /* 0x0000009b48157221 */ /* 0x000fc80000010100 */
[----:B------:R-:W-:-:S04]  /*12350*/  FMUL.FTZ R21, R21, R14 ;  /* 0x0000000e15157220 */ /* 0x000fc80000410000 */
[----:B------:R-:W-:Y:S01]  /*12360*/  MUFU.EX2 R121, R21 ;  /* 0x0000001500797308 */ /* 0x000fe20000000800 */
[----:B------:R-:W-:Y:S02]  /*12370*/  WARPGROUP.DEPBAR.LE gsb0, 0x0 ;  /* 0x00008000000079c5 */ /* 0x000fe40000010000 */
[----:B------:R-:W-:-:S06]  /*12380*/  WARPGROUP.ARRIVE ;  /* 0x00000000000079c5 */ /* 0x000fcc0000000000 */
[----:B------:R-:W-:Y:S01]  /*12390*/  HGMMA.64x96x16.F32 R24, gdesc[UR36].tnspB, R24, gsb0 ;  /* 0x41600000241879f0 */ /* 0x000fe20008000818 */
[----:B------:R-:W4:Y:S01]  /*123a0*/  MUFU.EX2 R21, R138 ;  /* 0x0000008a00157308 */ /* 0x000f220000000800 */
[----:B0-----:R-:W-:Y:S02]  /*123b0*/  SHF.R.U32.HI R140, RZ, 0x7, R141 ;  /* 0x00000007ff8c7819 */ /* 0x001fe4000001168d */
[----:B------:R-:W-:-:S03]  /*123c0*/  ISETP.GE.U32.AND P2, PT, R141, 0x180, PT ;  /* 0x000001808d00780c */ /* 0x000fc60003f46070 */
[----:B------:R-:W-:Y:S02]  /*123d0*/  VIADD R76, R140, 0x9 ;  /* 0x000000098c4c7836 */ /* 0x000fe40000000000 */
[----:B------:R-:W0:Y:S03]  /*123e0*/  MUFU.EX2 R139, R139 ;  /* 0x0000008b008b7308 */ /* 0x000e260000000800 */
[----:B------:R-:W-:-:S05]  /*123f0*/  SEL R76, R76, 0x9, !P2 ;  /* 0x000000094c4c7807 */ /* 0x000fca0005000000 */
[----:B------:R-:W1:Y:S08]  /*12400*/  MUFU.EX2 R23, R142 ;  /* 0x0000008e00177308 */ /* 0x000e700000000800 */
[----:B------:R-:W2:Y:S01]  /*12410*/  MUFU.EX2 R143, R143 ;  /* 0x0000008f008f7308 */ /* 0x000ea20000000800 */
[----:B----4-:R-:W-:Y:S01]  /*12420*/  FFMA.FTZ R77, R121, R136, R21 ;  /* 0x00000088794d7223 */ /* 0x010fe20000010015 */
[----:B------:R-:W-:-:S03]  /*12430*/  @!P1 IMAD R15, R15, 0x8, R18 ;  /* 0x000000080f0f9824 */ /* 0x000fc600078e0212 */
[----:B0-----:R-:W-:Y:S01]  /*12440*/  FADD.FTZ R77, R139, R77 ;  /* 0x0000004d8b4d7221 */ /* 0x001fe20000010000 */
[----:B------:R-:W-:Y:S01]  /*12450*/  @!P1 VIADD R15, R15, 0x31c60 ;  /* 0x00031c600f0f9836 */ /* 0x000fe20000000000 */
[----:B------:R-:W-:Y:S02]  /*12460*/  F2FP.F16.F32.PACK_AB R21, R139, R21 ;  /* 0x000000158b15723e */ /* 0x000fe400000000ff */
[----:B-1----:R-:W-:Y:S02]  /*12470*/  FADD.FTZ R77, R23, R77 ;  /* 0x0000004d174d7221 */ /* 0x002fe40000010000 */
[----:B------:R-:W-:Y:S01]  /*12480*/  @!P1 PRMT R15, RZ, 0x654, R15 ;  /* 0x00000654ff0f9816 */ /* 0x000fe2000000000f */
[----:B------:R-:W0:Y:S01]  /*12490*/  MUFU.EX2 R157, R157 ;  /* 0x0000009d009d7308 */ /* 0x000e220000000800 */
[----:B--2---:R-:W-:-:S07]  /*124a0*/  F2FP.F16.F32.PACK_AB R23, R143, R23 ;  /* 0x000000178f17723e */ /* 0x004fce00000000ff */
[----:B------:R-:W-:Y:S08]  /*124b0*/  MUFU.EX2 R154, R154 ;  /* 0x0000009a009a7308 */ /* 0x000ff00000000800 */
[----:B------:R-:W-:Y:S01]  /*124c0*/  MUFU.EX2 R131, R131 ;  /* 0x0000008300837308 */ /* 0x000fe20000000800 */
[----:B0-----:R-:W-:Y:S01]  /*124d0*/  FADD.FTZ R137, R157, R137 ;  /* 0x000000899d897221 */ /* 0x001fe20000010000 */
[----:B------:R-:W-:-:S06]  /*124e0*/  FADD.FTZ R77, R143, R77 ;  /* 0x0000004d8f4d7221 */ /* 0x000fcc0000010000 */
[----:B------:R-:W-:Y:S08]  /*124f0*/  MUFU.EX2 R152, R152 ;  /* 0x0000009800987308 */ /* 0x000ff00000000800 */
[----:B------:R-:W-:Y:S01]  /*12500*/  MUFU.EX2 R135, R135 ;  /* 0x0000008700877308 */ /* 0x000fe20000000800 */
[----:B------:R-:W-:Y:S02]  /*12510*/  WARPGROUP.DEPBAR.LE gsb0, 0x0 ;  /* 0x00008000000079c5 */ /* 0x000fe40000010000 */
[----:B------:R0:W-:Y:S06]  /*12520*/  BAR.ARV R76, 0x100 ;  /* 0x0004004c0000751d */ /* 0x0001ec0000002000 */
[----:B0-----:R-:W-:-:S04]  /*12530*/  @!P1 IMAD R76, R148, 0x8, R18 ;  /* 0x00000008944c9824 */ /* 0x001fc800078e0212 */
[----:B------:R-:W-:-:S05]  /*12540*/  @!P1 VIADD R76, R76, 0x31c40 ;  /* 0x00031c404c4c9836 */ /* 0x000fca0000000000 */
[----:B------:R-:W-:-:S04]  /*12550*/  @!P1 PRMT R76, RZ, 0x654, R76 ;  /* 0x00000654ff4c9816 */ /* 0x000fc8000000004c */
[----:B------:R0:W-:Y:S01]  /*12560*/  @!P1 SYNCS.ARRIVE.TRANS64.RED.A1T0 RZ, [R76+URZ], RZ ;  /* 0x000000ff4cff99a7 */ /* 0x0001e2000810043f */
[----:B------:R1:W-:Y:S01]  /*12570*/  @!P1 SYNCS.ARRIVE.TRANS64.RED.A1T0 RZ, [R15+URZ], RZ ;  /* 0x000000ff0fff99a7 */ /* 0x0003e2000810043f */
[----:B------:R2:W-:Y:S02]  /*12580*/  STSM.16.M88.4 [R144+0x24300], R20 ;  /* 0x0243001490007844 */ /* 0x0005e40000000200 */
[----:B--2---:R-:W2:Y:S08]  /*12590*/  MUFU.EX2 R20, R156 ;  /* 0x0000009c00147308 */ /* 0x004eb00000000800 */
[----:B------:R-:W3:Y:S08]  /*125a0*/  MUFU.EX2 R21, R130 ;  /* 0x0000008200157308 */ /* 0x000ef00000000800 */
[----:B------:R-:W4:Y:S01]  /*125b0*/  MUFU.EX2 R22, R153 ;  /* 0x0000009900167308 */ /* 0x000f220000000800 */
[----:B--2---:R-:W-:-:S07]  /*125c0*/  FADD.FTZ R137, R20, R137 ;  /* 0x0000008914897221 */ /* 0x004fce0000010000 */
[----:B------:R-:W2:Y:S01]  /*125d0*/  MUFU.EX2 R23, R134 ;  /* 0x0000008600177308 */ /* 0x000ea20000000800 */
[----:B---3--:R-:W-:Y:S01]  /*125e0*/  FADD.FTZ R77, R21, R77 ;  /* 0x0000004d154d7221 */ /* 0x008fe20000010000 */
[----:B------:R-:W-:-:S06]  /*125f0*/  FADD.FTZ R137, R154, R137 ;  /* 0x000000899a897221 */ /* 0x000fcc0000010000 */
[----:B0-----:R-:W0:Y:S01]  /*12600*/  MUFU.EX2 R76, R151 ;  /* 0x00000097004c7308 */ /* 0x001e220000000800 */
[----:B------:R-:W-:-:S07]  /*12610*/  FADD.FTZ R77, R131, R77 ;  /* 0x0000004d834d7221 */ /* 0x000fce0000010000 */
[----:B------:R-:W3:Y:S01]  /*12620*/  MUFU.EX2 R122, R122 ;  /* 0x0000007a007a7308 */ /* 0x000ee20000000800 */
[----:B----4-:R-:W-:-:S07]  /*12630*/  FADD.FTZ R137, R22, R137 ;  /* 0x0000008916897221 */ /* 0x010fce0000010000 */
[----:B------:R-:W-:Y:S01]  /*12640*/  MUFU.EX2 R150, R150 ;  /* 0x0000009600967308 */ /* 0x000fe20000000800 */
[----:B--2---:R-:W-:-:S07]  /*12650*/  FADD.FTZ R77, R23, R77 ;  /* 0x0000004d174d7221 */ /* 0x004fce0000010000 */
[----:B------:R-:W2:Y:S01]  /*12660*/  MUFU.EX2 R123, R123 ;  /* 0x0000007b007b7308 */ /* 0x000ea20000000800 */
[----:B------:R-:W-:-:S07]  /*12670*/  FADD.FTZ R137, R152, R137 ;  /* 0x0000008998897221 */ /* 0x000fce0000010000 */
[----:B------:R-:W-:Y:S01]  /*12680*/  MUFU.EX2 R78, R133 ;  /* 0x00000085004e7308 */ /* 0x000fe20000000800 */
[----:B------:R-:W-:-:S07]  /*12690*/  FADD.FTZ R77, R135, R77 ;  /* 0x0000004d874d7221 */ /* 0x000fce0000010000 */
[----:B------:R-:W4:Y:S01]  /*126a0*/  MUFU.EX2 R79, R126 ;  /* 0x0000007e004f7308 */ /* 0x000f220000000800 */
[----:B0-----:R-:W-:-:S07]  /*126b0*/  FADD.FTZ R137, R76, R137 ;  /* 0x000000894c897221 */ /* 0x001fce0000010000 */
[----:B------:R-:W0:Y:S01]  /*126c0*/  MUFU.EX2 R136, R132 ;  /* 0x0000008400887308 */ /* 0x000e220000000800 */
[----:B---3--:R-:W-:-:S07]  /*126d0*/  FADD.FTZ R77, R122, R77 ;  /* 0x0000004d7a4d7221 */ /* 0x008fce0000010000 */
[----:B------:R-:W3:Y:S08]  /*126e0*/  MUFU.EX2 R127, R127 ;  /* 0x0000007f007f7308 */ /* 0x000ef00000000800 */
[----:B------:R-:W-:Y:S01]  /*126f0*/  MUFU.EX2 R133, R128 ;  /* 0x0000008000857308 */ /* 0x000fe20000000800 */
[----:B--2---:R-:W-:-:S07]  /*12700*/  FADD.FTZ R77, R123, R77 ;  /* 0x0000004d7b4d7221 */ /* 0x004fce0000010000 */
[----:B------:R-:W2:Y:S08]  /*12710*/  MUFU.EX2 R129, R129 ;  /* 0x0000008100817308 */ /* 0x000eb00000000800 */
[----:B------:R-:W-:Y:S08]  /*12720*/  MUFU.EX2 R128, R117 ;  /* 0x0000007500807308 */ /* 0x000ff00000000800 */
[----:B------:R-:W-:Y:S08]  /*12730*/  MUFU.EX2 R117, R109 ;  /* 0x0000006d00757308 */ /* 0x000ff00000000800 */
[----:B-1----:R-:W-:Y:S08]  /*12740*/  MUFU.EX2 R15, R89 ;  /* 0x00000059000f7308 */ /* 0x002ff00000000800 */
[----:B------:R-:W-:Y:S08]  /*12750*/  MUFU.EX2 R109, R104 ;  /* 0x00000068006d7308 */ /* 0x000ff00000000800 */
[----:B------:R-:W1:Y:S08]  /*12760*/  MUFU.EX2 R89, R114 ;  /* 0x0000007200597308 */ /* 0x000e700000000800 */
[----:B------:R-:W-:Y:S01]  /*12770*/  MUFU.EX2 R104, R92 ;  /* 0x0000005c00687308 */ /* 0x000fe20000000800 */
[----:B----4-:R-:W-:-:S07]  /*12780*/  FADD.FTZ R77, R79, R77 ;  /* 0x0000004d4f4d7221 */ /* 0x010fce0000010000 */
[----:B------:R4:W-:Y:S08]  /*12790*/  MUFU.EX2 R92, R88 ;  /* 0x00000058005c7308 */ /* 0x0009f00000000800 */
[----:B------:R-:W1:Y:S01]  /*127a0*/  MUFU.EX2 R115, R115 ;  /* 0x0000007300737308 */ /* 0x000e620000000800 */
[----:B----4-:R-:W-:-:S04]  /*127b0*/  FADD.FTZ R88, R150, R137 ;  /* 0x0000008996587221 */ /* 0x010fc80000010000 */
[----:B------:R-:W-:-:S03]  /*127c0*/  FADD.FTZ R88, R78, R88 ;  /* 0x000000584e587221 */ /* 0x000fc60000010000 */
[----:B------:R-:W4:Y:S01]  /*127d0*/  MUFU.EX2 R125, R125 ;  /* 0x0000007d007d7308 */ /* 0x000f220000000800 */
[----:B0-----:R-:W-:Y:S01]  /*127e0*/  FADD.FTZ R88, R136, R88 ;  /* 0x0000005888587221 */ /* 0x001fe20000010000 */
[----:B---3--:R-:W-:-:S06]  /*127f0*/  FADD.FTZ R77, R127, R77 ;  /* 0x0000004d7f4d7221 */ /* 0x008fcc0000010000 */
[----:B------:R-:W0:Y:S01]  /*12800*/  MUFU.EX2 R118, R118 ;  /* 0x0000007600767308 */ /* 0x000e220000000800 */
[----:B--2---:R-:W-:-:S07]  /*12810*/  FADD.FTZ R88, R129, R88 ;  /* 0x0000005881587221 */ /* 0x004fce0000010000 */
[----:B------:R-:W2:Y:S01]  /*12820*/  MUFU.EX2 R132, R124 ;  /* 0x0000007c00847308 */ /* 0x000ea20000000800 */
[----:B-1----:R-:W-:-:S07]  /*12830*/  FADD.FTZ R77, R89, R77 ;  /* 0x0000004d594d7221 */ /* 0x002fce0000010000 */
[----:B------:R-:W1:Y:S01]  /*12840*/  MUFU.EX2 R119, R119 ;  /* 0x0000007700777308 */ /* 0x000e620000000800 */
[----:B------:R-:W-:-:S07]  /*12850*/  FADD.FTZ R88, R133, R88 ;  /* 0x0000005885587221 */ /* 0x000fce0000010000 */
[----:B------:R-:W3:Y:S01]  /*12860*/  MUFU.EX2 R120, R120 ;  /* 0x0000007800787308 */ /* 0x000ee20000000800 */
[----:B------:R-:W-:-:S07]  /*12870*/  FADD.FTZ R77, R115, R77 ;  /* 0x0000004d734d7221 */ /* 0x000fce0000010000 */
[----:B------:R-:W3:Y:S01]  /*12880*/  MUFU.EX2 R106, R106 ;  /* 0x0000006a006a7308 */ /* 0x000ee20000000800 */
[----:B----4-:R-:W-:Y:S01]  /*12890*/  FADD.FTZ R88, R125, R88 ;  /* 0x000000587d587221 */ /* 0x010fe20000010000 */
[----:B0-----:R-:W-:-:S06]  /*128a0*/  FADD.FTZ R77, R118, R77 ;  /* 0x0000004d764d7221 */ /* 0x001fcc0000010000 */
[----:B------:R-:W0:Y:S08]  /*128b0*/  MUFU.EX2 R107, R107 ;  /* 0x0000006b006b7308 */ /* 0x000e300000000800 */
[----:B------:R-:W4:Y:S08]  /*128c0*/  MUFU.EX2 R116, R116 ;  /* 0x0000007400747308 */ /* 0x000f300000000800 */
[----:B------:R-:W4:Y:S08]  /*128d0*/  MUFU.EX2 R124, R113 ;  /* 0x00000071007c7308 */ /* 0x000f300000000800 */
[----:B------:R-:W4:Y:S08]  /*128e0*/  MUFU.EX2 R110, R110 ;  /* 0x0000006e006e7308 */ /* 0x000f300000000800 */
[----:B------:R-:W-:Y:S08]  /*128f0*/  MUFU.EX2 R113, R84 ;  /* 0x0000005400717308 */ /* 0x000ff00000000800 */
[----:B------:R2:W-:Y:S01]  /*12900*/  MUFU.EX2 R84, R90 ;  /* 0x0000005a00547308 */ /* 0x0005e20000000800 */
[----:B------:R-:W-:-:S07]  /*12910*/  F2FP.F16.F32.PACK_AB R20, R20, R157 ;  /* 0x0000009d1414723e */ /* 0x000fce00000000ff */
[----:B------:R-:W-:Y:S01]  /*12920*/  MUFU.EX2 R111, R111 ;  /* 0x0000006f006f7308 */ /* 0x000fe20000000800 */
[----:B--2---:R-:W-:Y:S01]  /*12930*/  FADD.FTZ R90, R132, R88 ;  /* 0x00000058845a7221 */ /* 0x004fe20000010000 */
[----:B-1----:R-:W-:-:S03]  /*12940*/  FADD.FTZ R88, R119, R77 ;  /* 0x0000004d77587221 */ /* 0x002fc60000010000 */
[----:B---3--:R-:W-:-:S03]  /*12950*/  FADD.FTZ R90, R120, R90 ;  /* 0x0000005a785a7221 */ /* 0x008fc60000010000 */
[----:B------:R-:W1:Y:S01]  /*12960*/  MUFU.EX2 R112, R112 ;  /* 0x0000007000707308 */ /* 0x000e620000000800 */
[----:B------:R-:W-:Y:S01]  /*12970*/  FADD.FTZ R88, R106, R88 ;  /* 0x000000586a587221 */ /* 0x000fe20000010000 */
[----:B------:R-:W-:Y:S01]  /*12980*/  F2FP.F16.F32.PACK_AB R21, R131, R21 ;  /* 0x000000158315723e */ /* 0x000fe200000000ff */
[----:B------:R-:W-:Y:S01]  /*12990*/  FADD.FTZ R90, R128, R90 ;  /* 0x0000005a805a7221 */ /* 0x000fe20000010000 */
[----:B------:R-:W-:-:S04]  /*129a0*/  F2FP.F16.F32.PACK_AB R22, R22, R154 ;  /* 0x0000009a1616723e */ /* 0x000fc800000000ff */
[----:B------:R-:W2:Y:S01]  /*129b0*/  MUFU.EX2 R98, R98 ;  /* 0x0000006200627308 */ /* 0x000ea20000000800 */
[----:B------:R-:W-:Y:S01]  /*129c0*/  F2FP.F16.F32.PACK_AB R23, R135, R23 ;  /* 0x000000178717723e */ /* 0x000fe200000000ff */
[----:B0-----:R-:W-:Y:S01]  /*129d0*/  FADD.FTZ R88, R107, R88 ;  /* 0x000000586b587221 */ /* 0x001fe20000010000 */
[----:B----4-:R-:W-:-:S05]  /*129e0*/  FADD.FTZ R90, R116, R90 ;  /* 0x0000005a745a7221 */ /* 0x010fca0000010000 */
[----:B------:R-:W0:Y:S01]  /*129f0*/  MUFU.EX2 R99, R99 ;  /* 0x0000006300637308 */ /* 0x000e220000000800 */
[----:B------:R3:W-:Y:S01]  /*12a00*/  STSM.16.M88.4 [R144+0x25b00], R20 ;  /* 0x025b001490007844 */ /* 0x0007e20000000200 */
[----:B------:R-:W-:-:S06]  /*12a10*/  FADD.FTZ R90, R124, R90 ;  /* 0x0000005a7c5a7221 */ /* 0x000fcc0000010000 */
[----:B------:R-:W4:Y:S08]  /*12a20*/  MUFU.EX2 R108, R108 ;  /* 0x0000006c006c7308 */ /* 0x000f300000000800 */
[----:B------:R-:W4:Y:S01]  /*12a30*/  MUFU.EX2 R102, R102 ;  /* 0x0000006600667308 */ /* 0x000f220000000800 */
[----:B---3--:R-:W-:Y:S01]  /*12a40*/  FADD.FTZ R20, R110, R88 ;  /* 0x000000586e147221 */ /* 0x008fe20000010000 */
[----:B-1----:R-:W-:-:S03]  /*12a50*/  FADD.FTZ R21, R112, R90 ;  /* 0x0000005a70157221 */ /* 0x002fc60000010000 */
[----:B------:R-:W-:-:S03]  /*12a60*/  FADD.FTZ R20, R111, R20 ;  /* 0x000000146f147221 */ /* 0x000fc60000010000 */
[----:B------:R-:W1:Y:S01]  /*12a70*/  MUFU.EX2 R105, R105 ;  /* 0x0000006900697308 */ /* 0x000e620000000800 */
[----:B--2---:R-:W-:-:S07]  /*12a80*/  FADD.FTZ R20, R98, R20 ;  /* 0x0000001462147221 */ /* 0x004fce0000010000 */
[----:B------:R-:W2:Y:S01]  /*12a90*/  MUFU.EX2 R103, R103 ;  /* 0x0000006700677308 */ /* 0x000ea20000000800 */
[----:B------:R-:W-:Y:S01]  /*12aa0*/  F2FP.F16.F32.PACK_AB R76, R76, R152 ;  /* 0x000000984c4c723e */ /* 0x000fe200000000ff */
[----:B------:R-:W-:Y:S01]  /*12ab0*/  FADD.FTZ R21, R117, R21 ;  /* 0x0000001575157221 */ /* 0x000fe20000010000 */
[----:B------:R-:W-:Y:S02]  /*12ac0*/  F2FP.F16.F32.PACK_AB R77, R123, R122 ;  /* 0x0000007a7b4d723e */ /* 0x000fe400000000ff */
[----:B------:R-:W-:Y:S02]  /*12ad0*/  F2FP.F16.F32.PACK_AB R78, R78, R150 ;  /* 0x000000964e4e723e */ /* 0x000fe400000000ff */
[----:B------:R-:W-:Y:S01]  /*12ae0*/  F2FP.F16.F32.PACK_AB R79, R127, R79 ;  /* 0x0000004f7f4f723e */ /* 0x000fe200000000ff */
[----:B------:R-:W3:Y:S01]  /*12af0*/  MUFU.EX2 R101, R101 ;  /* 0x0000006500657308 */ /* 0x000ee20000000800 */
[----:B0-----:R-:W-:Y:S01]  /*12b00*/  FADD.FTZ R22, R99, R20 ;  /* 0x0000001463167221 */ /* 0x001fe20000010000 */
[----:B----4-:R-:W-:-:S06]  /*12b10*/  FADD.FTZ R23, R108, R21 ;  /* 0x000000156c177221 */ /* 0x010fcc0000010000 */
[----:B------:R-:W-:Y:S01]  /*12b20*/  MUFU.EX2 R138, R85 ;  /* 0x00000055008a7308 */ /* 0x000fe20000000800 */
[----:B------:R0:W-:Y:S07]  /*12b30*/  STSM.16.M88.4 [R144+0x27300], R76 ;  /* 0x0273004c90007844 */ /* 0x0001ee0000000200 */
[----:B------:R-:W4:Y:S08]  /*12b40*/  MUFU.EX2 R85, R91 ;  /* 0x0000005b00557308 */ /* 0x000f300000000800 */
[----:B------:R-:W4:Y:S01]  /*12b50*/  MUFU.EX2 R100, R100 ;  /* 0x0000006400647308 */ /* 0x000f220000000800 */
[----:B0-----:R-:W-:Y:S01]  /*12b60*/  FADD.FTZ R76, R102, R22 ;  /* 0x00000016664c7221 */ /* 0x001fe20000010000 */
[----:B-1----:R-:W-:-:S06]  /*12b70*/  FADD.FTZ R78, R105, R23 ;  /* 0x00000017694e7221 */ /* 0x002fcc0000010000 */
[----:B------:R-:W0:Y:S01]  /*12b80*/  MUFU.EX2 R94, R94 ;  /* 0x0000005e005e7308 */ /* 0x000e220000000800 */
[----:B--2---:R-:W-:Y:S01]  /*12b90*/  FADD.FTZ R77, R103, R76 ;  /* 0x0000004c674d7221 */ /* 0x004fe20000010000 */
[----:B------:R-:W-:-:S06]  /*12ba0*/  FADD.FTZ R78, R109, R78 ;  /* 0x0000004e6d4e7221 */ /* 0x000fcc0000010000 */
[----:B------:R-:W1:Y:S01]  /*12bb0*/  MUFU.EX2 R97, R97 ;  /* 0x0000006100617308 */ /* 0x000e620000000800 */
[----:B------:R-:W-:Y:S01]  /*12bc0*/  FADD.FTZ R76, R84, R77 ;  /* 0x0000004d544c7221 */ /* 0x000fe20000010000 */
[----:B---3--:R-:W-:-:S06]  /*12bd0*/  FADD.FTZ R79, R101, R78 ;  /* 0x0000004e654f7221 */ /* 0x008fcc0000010000 */
[----:B------:R-:W2:Y:S01]  /*12be0*/  MUFU.EX2 R95, R95 ;  /* 0x0000005f005f7308 */ /* 0x000ea20000000800 */
[----:B----4-:R-:W-:-:S07]  /*12bf0*/  FADD.FTZ R77, R85, R76 ;  /* 0x0000004c554d7221 */ /* 0x010fce0000010000 */
[----:B------:R-:W3:Y:S01]  /*12c00*/  MUFU.EX2 R96, R96 ;  /* 0x0000006000607308 */ /* 0x000ee20000000800 */
[----:B------:R-:W-:-:S07]  /*12c10*/  FADD.FTZ R78, R100, R79 ;  /* 0x0000004f644e7221 */ /* 0x000fce0000010000 */
[----:B------:R-:W4:Y:S01]  /*12c20*/  MUFU.EX2 R82, R82 ;  /* 0x0000005200527308 */ /* 0x000f220000000800 */
[----:B------:R-:W-:-:S07]  /*12c30*/  F2FP.F16.F32.PACK_AB R88, R129, R136 ;  /* 0x000000888158723e */ /* 0x000fce00000000ff */
[----:B------:R-:W4:Y:S01]  /*12c40*/  MUFU.EX2 R93, R93 ;  /* 0x0000005d005d7308 */ /* 0x000f220000000800 */
[----:B------:R-:W-:Y:S02]  /*12c50*/  F2FP.F16.F32.PACK_AB R89, R115, R89 ;  /* 0x000000597359723e */ /* 0x000fe400000000ff */
[----:B------:R-:W-:Y:S02]  /*12c60*/  F2FP.F16.F32.PACK_AB R90, R125, R133 ;  /* 0x000000857d5a723e */ /* 0x000fe400000000ff */
[----:B------:R-:W-:-:S03]  /*12c70*/  F2FP.F16.F32.PACK_AB R91, R119, R118 ;  /* 0x00000076775b723e */ /* 0x000fc600000000ff */
[----:B------:R0:W-:Y:S01]  /*12c80*/  MUFU.EX2 R114, R86 ;  /* 0x0000005600727308 */ /* 0x0001e20000000800 */
[----:B------:R-:W-:Y:S01]  /*12c90*/  F2FP.F16.F32.PACK_AB R20, R120, R132 ;  /* 0x000000847814723e */ /* 0x000fe200000000ff */
[----:B------:R2:W-:Y:S01]  /*12ca0*/  STSM.16.M88.4 [R144+0x28b00], R88 ;  /* 0x028b005890007844 */ /* 0x0005e20000000200 */
[----:B------:R-:W-:Y:S02]  /*12cb0*/  F2FP.F16.F32.PACK_AB R21, R107, R106 ;  /* 0x0000006a6b15723e */ /* 0x000fe400000000ff */
[----:B------:R-:W-:Y:S01]  /*12cc0*/  F2FP.F16.F32.PACK_AB R22, R116, R128 ;  /* 0x000000807416723e */ /* 0x000fe200000000ff */
[----:B0-----:R-:W-:Y:S01]  /*12cd0*/  FADD.FTZ R86, R94, R77 ;  /* 0x0000004d5e567221 */ /* 0x001fe20000010000 */
[----:B------:R-:W-:Y:S01]  /*12ce0*/  F2FP.F16.F32.PACK_AB R77, R99, R98 ;  /* 0x00000062634d723e */ /* 0x000fe200000000ff */
[----:B-1----:R-:W-:Y:S01]  /*12cf0*/  FADD.FTZ R99, R97, R78 ;  /* 0x0000004e61637221 */ /* 0x002fe20000010000 */
[----:B------:R-:W-:Y:S01]  /*12d00*/  F2FP.F16.F32.PACK_AB R23, R111, R110 ;  /* 0x0000006e6f17723e */ /* 0x000fe200000000ff */
[----:B--2---:R-:W-:-:S02]  /*12d10*/  FADD.FTZ R89, R95, R86 ;  /* 0x000000565f597221 */ /* 0x004fc40000010000 */
[----:B---3--:R-:W-:Y:S02]  /*12d20*/  FADD.FTZ R86, R96, R99 ;  /* 0x0000006360567221 */ /* 0x008fe40000010000 */
[----:B------:R4:W-:Y:S02]  /*12d30*/  STSM.16.M88.4 [R144+0x2a300], R20 ;  /* 0x02a3001490007844 */ /* 0x0009e40000000200 */
[----:B----4-:R-:W-:Y:S01]  /*12d40*/  FADD.FTZ R22, R82, R89 ;  /* 0x0000005952167221 */ /* 0x010fe20000010000 */
[----:B------:R-:W-:Y:S01]  /*12d50*/  FADD.FTZ R89, R93, R86 ;  /* 0x000000565d597221 */ /* 0x000fe20000010000 */
[----:B------:R-:W-:-:S03]  /*12d60*/  F2FP.F16.F32.PACK_AB R21, R85, R84 ;  /* 0x000000545515723e */ /* 0x000fc600000000ff */
[----:B------:R-:W-:-:S04]  /*12d70*/  FADD.FTZ R84, R104, R89 ;  /* 0x0000005968547221 */ /* 0x000fc80000010000 */
[----:B------:R-:W-:-:S04]  /*12d80*/  FADD.FTZ R91, R15, R84 ;  /* 0x000000540f5b7221 */ /* 0x000fc80000010000 */
[C---:B------:R-:W-:Y:S01]  /*12d90*/  FADD.FTZ R91, R92.reuse, R91 ;  /* 0x0000005b5c5b7221 */ /* 0x040fe20000010000 */
[----:B------:R-:W-:Y:S02]  /*12da0*/  F2FP.F16.F32.PACK_AB R92, R92, R15 ;  /* 0x0000000f5c5c723e */ /* 0x000fe400000000ff */
[----:B------:R-:W2:Y:S01]  /*12db0*/  LDL.LU R15, [R1+0x1c] ;  /* 0x00001c00010f7983 */ /* 0x000ea20000300800 */
[----:B------:R-:W0:Y:S08]  /*12dc0*/  MUFU.EX2 R83, R83 ;  /* 0x0000005300537308 */ /* 0x000e300000000800 */
[----:B------:R-:W1:Y:S08]  /*12dd0*/  MUFU.EX2 R87, R87 ;  /* 0x0000005700577308 */ /* 0x000e700000000800 */
[----:B------:R-:W-:Y:S01]  /*12de0*/  MUFU.EX2 R74, R74 ;  /* 0x0000004a004a7308 */ /* 0x000fe20000000800 */
[----:B0-----:R-:W-:-:S07]  /*12df0*/  FADD.FTZ R23, R83, R22 ;  /* 0x0000001653177221 */ /* 0x001fce0000010000 */
[----:B------:R-:W0:Y:S08]  /*12e00*/  MUFU.EX2 R75, R75 ;  /* 0x0000004b004b7308 */ /* 0x000e300000000800 */
[----:B------:R-:W-:Y:S08]  /*12e10*/  MUFU.EX2 R73, R73 ;  /* 0x0000004900497308 */ /* 0x000ff00000000800 */
[----:B------:R-:W3:Y:S01]  /*12e20*/  MUFU.EX2 R81, R81 ;  /* 0x0000005100517308 */ /* 0x000ee20000000800 */
[----:B------:R-:W-:Y:S01]  /*12e30*/  FADD.FTZ R86, R114, R23 ;  /* 0x0000001772567221 */ /* 0x000fe20000010000 */
[----:B------:R-:W-:-:S02]  /*12e40*/  F2FP.F16.F32.PACK_AB R76, R112, R124 ;  /* 0x0000007c704c723e */ /* 0x000fc400000000ff */
[----:B------:R-:W-:Y:S01]  /*12e50*/  F2FP.F16.F32.PACK_AB R78, R108, R117 ;  /* 0x000000756c4e723e */ /* 0x000fe200000000ff */
[----:B-1----:R-:W-:Y:S01]  /*12e60*/  FADD.FTZ R89, R87, R86 ;  /* 0x0000005657597221 */ /* 0x002fe20000010000 */
        /* <DEDUP_REMOVED lines=8> */
[----:B0-----:R-:W-:Y:S02]  /*12ef0*/  F2FP.F16.F32.PACK_AB R93, R75, R74 ;  /* 0x0000004a4b5d723e */ /* 0x001fe400000000ff */
[----:B------:R-:W-:Y:S02]  /*12f00*/  F2FP.F16.F32.PACK_AB R94, R113, R138 ;  /* 0x0000008a715e723e */ /* 0x000fe400000000ff */
[----:B---3--:R-:W-:Y:S01]  /*12f10*/  F2FP.F16.F32.PACK_AB R95, R81, R73 ;  /* 0x00000049515f723e */ /* 0x008fe200000000ff */
[----:B------:R-:W-:Y:S04]  /*12f20*/  STSM.16.M88.4 [R144+0x2bb00], R76 ;  /* 0x02bb004c90007844 */ /* 0x000fe80000000200 */
[----:B------:R0:W-:Y:S04]  /*12f30*/  STSM.16.M88.4 [R144+0x2d300], R20 ;  /* 0x02d3001490007844 */ /* 0x0001e80000000200 */
[----:B------:R-:W-:Y:S04]  /*12f40*/  STSM.16.M88.4 [R144+0x2eb00], R84 ;  /* 0x02eb005490007844 */ /* 0x000fe80000000200 */
[----:B------:R-:W-:Y:S01]  /*12f50*/  STSM.16.M88.4 [R144+0x30300], R92 ;  /* 0x0303005c90007844 */ /* 0x000fe20000000200 */
[----:B------:R-:W-:Y:S01]  /*12f60*/  @!PT LDS RZ, [RZ] ;  /* 0x00000000fffff984 */ /* 0x000fe20000000800 */
[----:B------:R-:W-:Y:S01]  /*12f70*/  @!PT LDS RZ, [RZ] ;  /* 0x00000000fffff984 */ /* 0x000fe20000000800 */
[----:B------:R-:W-:Y:S01]  /*12f80*/  @!PT LDS RZ, [RZ] ;  /* 0x00000000fffff984 */ /* 0x000fe20000000800 */
[----:B------:R-:W-:Y:S01]  /*12f90*/  @!PT LDS RZ, [RZ] ;  /* 0x00000000fffff984 */ /* 0x000fe20000000800 */
[----:B------:R1:W-:Y:S06]  /*12fa0*/  MEMBAR.ALL.CTA ;  /* 0x0000000000007992 */ /* 0x0003ec0000008000 */
[----:B-1----:R-:W1:Y:S01]  /*12fb0*/  FENCE.VIEW.ASYNC.S ;  /* 0x00000000000073c6 */ /* 0x002e620000000000 */
[----:B------:R-:W-:Y:S01]  /*12fc0*/  FADD.FTZ R82, R74, R89 ;  /* 0x000000594a527221 */ /* 0x000fe20000010000 */
[----:B------:R-:W-:-:S03]  /*12fd0*/  FADD.FTZ R88, R138, R91 ;  /* 0x0000005b8a587221 */ /* 0x000fc60000010000 */
[----:B------:R-:W-:Y:S01]  /*12fe0*/  FADD.FTZ R82, R75, R82 ;  /* 0x000000524b527221 */ /* 0x000fe20000010000 */
[----:B------:R-:W-:-:S03]  /*12ff0*/  FADD.FTZ R74, R113, R88 ;  /* 0x00000058714a7221 */ /* 0x000fc60000010000 */
[----:B------:R-:W-:-:S04]  /*13000*/  FADD.FTZ R82, R73, R82 ;  /* 0x0000005249527221 */ /* 0x000fc80000010000 */
[----:B0-----:R-:W-:Y:S01]  /*13010*/  FADD.FTZ R20, R81, R82 ;  /* 0x0000005251147221 */ /* 0x001fe20000010000 */
[----:B------:R-:W-:Y:S01]  /*13020*/  STL [R1+0x20], R74 ;  /* 0x0000204a01007387 */ /* 0x000fe20000100800 */
[----:B------:R-:W-:-:S03]  /*13030*/  FMUL.FTZ R24, R24, R80 ;  /* 0x0000005018187220 */ /* 0x000fc60000410000 */
[----:B------:R-:W-:Y:S01]  /*13040*/  STL [R1+0x24], R20 ;  /* 0x0000241401007387 */ /* 0x000fe20000100800 */
[-C--:B------:R-:W-:Y:S01]  /*13050*/  FMUL.FTZ R25, R25, R80.reuse ;  /* 0x0000005019197220 */ /* 0x080fe20000410000 */
[-C--:B------:R-:W-:Y:S02]  /*13060*/  FMUL.FTZ R28, R28, R80.reuse ;  /* 0x000000501c1c7220 */ /* 0x080fe40000410000 */
[----:B------:R3:W5:Y:S01]  /*13070*/  LDL R156, [R1+0x3c] ;  /* 0x00003c00019c7983 */ /* 0x0007620000100800 */
        /* <DEDUP_REMOVED lines=45> */
[----:B------:R-:W-:-:S02]  /*13350*/  IMAD.MOV.U32 R155, RZ, RZ, R72 ;  /* 0x000000ffff9b7224 */ /* 0x000fc400078e0048 */
[----:B------:R-:W-:Y:S01]  /*13360*/  IMAD.MOV.U32 R154, RZ, RZ, R0 ;  /* 0x000000ffff9a7224 */ /* 0x000fe200078e0000 */
[C---:B--2---:R-:W-:Y:S01]  /*13370*/  ISETP.GT.AND P2, PT, R15.reuse, RZ, PT ;  /* 0x000000ff0f00720c */ /* 0x044fe20003f44270 */
[----:B------:R-:W-:-:S05]  /*13380*/  VIADD R15, R15, 0xffffffff ;  /* 0xffffffff0f0f7836 */ /* 0x000fca0000000000 */
[----:B------:R0:W-:Y:S02]  /*13390*/  STL [R1+0x1c], R15 ;  /* 0x00001c0f01007387 */ /* 0x0001e40000100800 */
[----:B0-----:R-:W-:Y:S01]  /*133a0*/  IMAD.MOV.U32 R15, RZ, RZ, R148 ;  /* 0x000000ffff0f7224 */ /* 0x001fe200078e0094 */
[----:B-1----:R-:W-:-:S04]  /*133b0*/  NOP ;  /* 0x0000000000007918 */ /* 0x002fc80000000000 */
[----:B---3--:R-:W-:Y:S05]  /*133c0*/  @P2 BRA `(.L_x_431) ;  /* 0xffffffb800242947 */ /* 0x008fea000383ffff */
.L_x_420:
[----:B------:R-:W-:Y:S05]  /*133d0*/  WARPSYNC.ALL ;  /* 0x0000000000007948 */ /* 0x000fea0003800000 */
[----:B------:R-:W-:Y:S06]  /*133e0*/  BAR.ARV 0x8, 0x1a0 ;  /* 0x0206800000007b1d */ /* 0x000fec0000002000 */
[----:B------:R-:W-:Y:S05]  /*133f0*/  @!P0 BRA `(.L_x_432) ;  /* 0x0000000000048947 */ /* 0x000fea0003800000 */
[----:B------:R-:W-:Y:S01]  /*13400*/  BPT.TRAP 0x1 ;  /* 0x000000040000795c */ /* 0x000fe20000300000 */
.L_x_432:
[----:B------:R-:W2:Y:S01]  /*13410*/  LDL R2, [R1+0x3c] ;  /* 0x00003c0001027983 */ /* 0x000ea20000100800 */
[----:B------:R-:W-:Y:S01]  /*13420*/  IMAD R7, R148, 0x8, R18 ;  /* 0x0000000894077824 */ /* 0x000fe200078e0212 */
[----:B--2---:R-:W-:-:S04]  /*13430*/  SHF.L.U32 R4, R2, 0x1f, RZ ;  /* 0x0000001f02047819 */ /* 0x004fc800000006ff */
[----:B------:R1:W2:Y:S01]  /*13440*/  SYNCS.PHASECHK.TRANS64.TRYWAIT P2, [R7+URZ+0x31c50], R4 ;  /* 0x031c5004070075a7 */ /* 0x0002a2000804017f */
[----:B------:R-:W-:Y:S05]  /*13450*/  @!P0 BRA `(.L_x_433) ;  /* 0x0000000000048947 */ /* 0x000fea0003800000 */
[----:B------:R-:W-:Y:S01]  /*13460*/  BPT.TRAP 0x1 ;  /* 0x000000040000795c */ /* 0x000fe20000300000 */
.L_x_433:
[----:B------:R-:W3:Y:S01]  /*13470*/  LDL.LU R2, [R1+0x50] ;  /* 0x0000500001027983 */ /* 0x000ee20000300800 */
[----:B------:R-:W-:Y:S01]  /*13480*/  VIADD R18, R18, 0x200 ;  /* 0x0000020012127836 */ /* 0x000fe20000000000 */
[----:B------:R-:W-:-:S04]  /*13490*/  MOV R3, 0xc0000010 ;  /* 0xc000001000037802 */ /* 0x000fc80000000f00 */
[----:B------:R-:W-:-:S04]  /*134a0*/  SHF.R.U32.HI R18, RZ, 0x4, R18 ;  /* 0x00000004ff127819 */ /* 0x000fc80000011612 */
[----:B------:R-:W-:-:S04]  /*134b0*/  LOP3.LUT R18, R18, 0x3fff, RZ, 0xc0, !PT ;  /* 0x00003fff12127812 */ /* 0x000fc800078ec0ff */
[----:B------:R-:W-:Y:S02]  /*134c0*/  LOP3.LUT R5, R18, 0x2400000, RZ, 0xfc, !PT ;  /* 0x0240000012057812 */ /* 0x000fe400078efcff */
[----:B---3--:R-:W-:Y:S01]  /*134d0*/  LOP3.LUT R2, R2, 0x10000, RZ, 0xfc, !PT ;  /* 0x0001000002027812 */ /* 0x008fe200078efcff */
[----:B--2---:R-:W-:Y:S06]  /*134e0*/  @P2 BRA `(.L_x_434) ;  /* 0x0000000000082947 */ /* 0x004fec0003800000 */
[----:B------:R-:W2:Y:S02]  /*134f0*/  SYNCS.PHASECHK.TRANS64.TRYWAIT P0, [R7+URZ+0x31c50], R4 ;  /* 0x031c5004070075a7 */ /* 0x000ea4000800017f */
[----:B--2---:R-:W-:Y:S05]  /*13500*/  @!P0 BRA `(.L_x_435) ;  /* 0x0000008000508947 */ /* 0x004fea0003800000 */
.L_x_434:
[----:B-12---:R-:W-:Y:S01]  /*13510*/  IMAD R4, R148, 0x6c0, R5 ;  /* 0x000006c094047824 */ /* 0x006fe200078e0205 */
[----:B------:R-:W2:Y:S01]  /*13520*/  LDL.LU R12, [R1+0x20] ;  /* 0x00002000010c7983 */ /* 0x000ea20000300800 */
[----:B------:R-:W-:Y:S01]  /*13530*/  IMAD.MOV.U32 R5, RZ, RZ, -0x7fffffe0 ;  /* 0x80000020ff057424 */ /* 0x000fe200078e00ff */
[----:B------:R-:W-:Y:S05]  /*13540*/  WARPSYNC.ALL ;  /* 0x0000000000007948 */ /* 0x000fea0003800000 */
[C---:B------:R-:W-:Y:S01]  /*13550*/  R2UR UR4, R2.reuse ;  /* 0x00000000020472ca */ /* 0x040fe200000e0000 */
[----:B------:R-:W-:Y:S01]  /*13560*/  VIADD R10, R2, 0x180 ;  /* 0x00000180020a7836 */ /* 0x000fe20000000000 */
[----:B------:R-:W-:Y:S01]  /*13570*/  R2UR UR5, R3 ;  /* 0x00000000030572ca */ /* 0x000fe200000e0000 */
[C---:B------:R-:W-:Y:S01]  /*13580*/  VIADD R8, R4.reuse, 0x40 ;  /* 0x0000004004087836 */ /* 0x040fe20000000000 */
[----:B------:R-:W-:Y:S01]  /*13590*/  R2UR UR6, R4 ;  /* 0x00000000040672ca */ /* 0x000fe200000e0000 */
[----:B------:R-:W-:Y:S01]  /*135a0*/  IMAD.MOV.U32 R11, RZ, RZ, -0x3ffffff0 ;  /* 0xc0000010ff0b7424 */ /* 0x000fe200078e00ff */
[----:B------:R-:W-:Y:S01]  /*135b0*/  R2UR UR7, R5 ;  /* 0x00000000050772ca */ /* 0x000fe200000e0000 */
[----:B------:R-:W-:Y:S01]  /*135c0*/  WARPGROUP.ARRIVE ;  /* 0x00000000000079c5 */ /* 0x000fe20000000000 */
[----:B------:R-:W-:Y:S01]  /*135d0*/  IMAD.MOV.U32 R9, RZ, RZ, -0x7fffffe0 ;  /* 0x80000020ff097424 */ /* 0x000fe200078e00ff */
[----:B------:R-:W3:Y:S01]  /*135e0*/  LDL.LU R6, [R1+0x24] ;  /* 0x0000240001067983 */ /* 0x000ee20000300800 */
[----:B------:R-:W-:-:S02]  /*135f0*/  IMAD.MOV.U32 R3, RZ, RZ, -0x3ffffff0 ;  /* 0xc0000010ff037424 */ /* 0x000fc400078e00ff */
[----:B------:R-:W-:Y:S01]  /*13600*/  IMAD.MOV.U32 R5, RZ, RZ, -0x7fffffe0 ;  /* 0x80000020ff057424 */ /* 0x000fe200078e00ff */
[----:B------:R-:W4:Y:S01]  /*13610*/  LDL.LU R13, [R1+0x3c] ;  /* 0x00003c00010d7983 */ /* 0x000f220000300800 */
[----:B------:R-:W-:-:S04]  /*13620*/  IADD3 R148, R148, 0x1, RZ ;  /* 0x0000000194947810 */ /* 0x000fc80007ffe0ff */
[----:B------:R-:W-:Y:S01]  /*13630*/  ISETP.NE.AND P0, PT, R148, 0x2, PT ;  /* 0x000000029400780c */ /* 0x000fe20003f05270 */
[----:B------:R-:W-:Y:S01]  /*13640*/  HGMMA.64x96x16.F32 R24, gdesc[UR4].tnspB, R24, gsb0 ;  /* 0x41600000041879f0 */ /* 0x000fe20008000818 */
[----:B------:R-:W-:Y:S01]  /*13650*/  R2UR UR4, R10 ;  /* 0x000000000a0472ca */ /* 0x000fe200000e0000 */
[----:B------:R-:W-:Y:S01]  /*13660*/  VIADD R10, R2, 0x300 ;  /* 0x00000300020a7836 */ /* 0x000fe20000000000 */
[----:B------:R-:W-:Y:S01]  /*13670*/  R2UR UR5, R11 ;  /* 0x000000000b0572ca */ /* 0x000fe200000e0000 */
[----:B------:R-:W-:Y:S01]  /*13680*/  IMAD.MOV.U32 R11, RZ, RZ, -0x3ffffff0 ;  /* 0xc0000010ff0b7424 */ /* 0x000fe200078e00ff */
[----:B------:R-:W-:Y:S01]  /*13690*/  R2UR UR6, R8 ;  /* 0x00000000080672ca */ /* 0x000fe200000e0000 */
[----:B------:R-:W-:Y:S01]  /*136a0*/  VIADD R8, R4, 0x80 ;  /* 0x0000008004087836 */ /* 0x000fe20000000000 */
[----:B------:R-:W-:Y:S01]  /*136b0*/  R2UR UR7, R9 ;  /* 0x00000000090772ca */ /* 0x000fe200000e0000 */
[----:B------:R-:W-:Y:S01]  /*136c0*/  IMAD.MOV.U32 R9, RZ, RZ, -0x7fffffe0 ;  /* 0x80000020ff097424 */ /* 0x000fe200078e00ff */
[----:B------:R-:W-:-:S02]  /*136d0*/  WARPGROUP.DEPBAR.LE gsb0, 0x0 ;  /* 0x00008000000079c5 */ /* 0x000fc40000010000 */
[----:B------:R-:W-:-:S09]  /*136e0*/  WARPGROUP.ARRIVE ;  /* 0x00000000000079c5 */ /* 0x000fd20000000000 */
        /* <DEDUP_REMOVED lines=9> */
[----:B------:R-:W-:Y:S02]  /*13780*/  WARPGROUP.DEPBAR.LE gsb0, 0x0 ;  /* 0x00008000000079c5 */ /* 0x000fe40000010000 */
        /* <DEDUP_REMOVED lines=8> */
[----:B------:R-:W-:Y:S02]  /*13810*/  R2UR UR7, R9 ;  /* 0x00000000090772ca */ /* 0x000fe400000e0000 */
[----:B------:R-:W-:Y:S01]  /*13820*/  MOV R9, 0x80000020 ;  /* 0x8000002000097802 */ /* 0x000fe20000000f00 */
[----:B------:R-:W-:-:S02]  /*13830*/  WARPGROUP.DEPBAR.LE gsb0, 0x0 ;  /* 0x00008000000079c5 */ /* 0x000fc40000010000 */
[----:B------:R-:W-:-:S08]  /*13840*/  WARPGROUP.ARRIVE ;  /* 0x00000000000079c5 */ /* 0x000fd00000000000 */
        /* <DEDUP_REMOVED lines=30> */
[----:B------:R-:W-:Y:S02]  /*13a30*/  IMAD.MOV.U32 R9, RZ, RZ, -0x7fffffe0 ;  /* 0x80000020ff097424 */ /* 0x000fe400078e00ff */
[----:B------:R-:W-:-:S02]  /*13a40*/  VIADD R2, R2, 0xc00 ;  /* 0x00000c0002027836 */ /* 0x000fc40000000000 */
[----:B------:R-:W-:Y:S01]  /*13a50*/  VIADD R4, R4, 0x200 ;  /* 0x0000020004047836 */ /* 0x000fe20000000000 */
[----:B------:R-:W-:Y:S02]  /*13a60*/  WARPGROUP.DEPBAR.LE gsb0, 0x0 ;  /* 0x00008000000079c5 */ /* 0x000fe40000010000 */
[----:B------:R-:W-:-:S06]  /*13a70*/  WARPGROUP.ARRIVE ;  /* 0x00000000000079c5 */ /* 0x000fcc0000000000 */
[----:B------:R-:W-:Y:S01]  /*13a80*/  HGMMA.64x96x16.F32 R24, gdesc[UR4].tnspB, R24, gsb0 ;  /* 0x41600000041879f0 */ /* 0x000fe20008000818 */
[----:B------:R-:W-:Y:S02]  /*13a90*/  R2UR UR4, R10 ;  /* 0x000000000a0472ca */ /* 0x000fe400000e0000 */
[----:B------:R-:W-:Y:S02]  /*13aa0*/  R2UR UR5, R11 ;  /* 0x000000000b0572ca */ /* 0x000fe400000e0000 */
[----:B------:R-:W-:Y:S02]  /*13ab0*/  R2UR UR6, R8 ;  /* 0x00000000080672ca */ /* 0x000fe400000e0000 */
[----:B------:R-:W-:Y:S01]  /*13ac0*/  R2UR UR7, R9 ;  /* 0x00000000090772ca */ /* 0x000fe200000e0000 */
[----:B------:R-:W-:Y:S02]  /*13ad0*/  WARPGROUP.DEPBAR.LE gsb0, 0x0 ;  /* 0x00008000000079c5 */ /* 0x000fe40000010000 */
[----:B------:R-:W-:-:S10]  /*13ae0*/  WARPGROUP.ARRIVE ;  /* 0x00000000000079c5 */ /* 0x000fd40000000000 */
[----:B------:R-:W-:Y:S01]  /*13af0*/  HGMMA.64x96x16.F32 R24, gdesc[UR4].tnspB, R24, gsb0 ;  /* 0x41600000041879f0 */ /* 0x000fe20008000818 */
[----:B------:R-:W-:Y:S02]  /*13b00*/  R2UR UR4, R2 ;  /* 0x00000000020472ca */ /* 0x000fe400000e0000 */
[----:B--2---:R-:W1:Y:S01]  /*13b10*/  SHFL.BFLY PT, R2, R12, 0x2, 0x1f ;  /* 0x0c401f000c027f89 */ /* 0x004e6200000e0000 */
[----:B------:R-:W-:Y:S02]  /*13b20*/  R2UR UR5, R3 ;  /* 0x00000000030572ca */ /* 0x000fe400000e0000 */
[----:B------:R-:W-:Y:S01]  /*13b30*/  R2UR UR6, R4 ;  /* 0x00000000040672ca */ /* 0x000fe200000e0000 */
[----:B---3--:R-:W2:Y:S01]  /*13b40*/  SHFL.BFLY PT, R3, R6, 0x2, 0x1f ;  /* 0x0c401f0006037f89 */ /* 0x008ea200000e0000 */
[----:B------:R-:W-:Y:S01]  /*13b50*/  R2UR UR7, R5 ;  /* 0x00000000050772ca */ /* 0x000fe200000e0000 */
[----:B-1----:R-:W-:Y:S01]  /*13b60*/  FADD.FTZ R2, R2, R12 ;  /* 0x0000000c02027221 */ /* 0x002fe20000010000 */
[----:B--2---:R-:W-:-:S04]  /*13b70*/  FADD.FTZ R4, R3, R6 ;  /* 0x0000000603047221 */ /* 0x004fc80000010000 */
[----:B------:R-:W1:Y:S04]  /*13b80*/  SHFL.BFLY PT, R3, R2, 0x1, 0x1f ;  /* 0x0c201f0002037f89 */ /* 0x000e6800000e0000 */
[----:B------:R-:W2:Y:S01]  /*13b90*/  SHFL.BFLY PT, R5, R4, 0x1, 0x1f ;  /* 0x0c201f0004057f89 */ /* 0x000ea200000e0000 */
[----:B-1----:R-:W-:Y:S01]  /*13ba0*/  FADD.FTZ R11, R2, R3 ;  /* 0x00000003020b7221 */ /* 0x002fe20000010000 */
[----:B------:R-:W-:Y:S01]  /*13bb0*/  SEL R2, RZ, 0x1, P0 ;  /* 0x00000001ff027807 */ /* 0x000fe20000000000 */
[----:B--2---:R-:W-:-:S03]  /*13bc0*/  FADD.FTZ R12, R4, R5 ;  /* 0x00000005040c7221 */ /* 0x004fc60000010000 */
[----:B------:R-:W-:Y:S02]  /*13bd0*/  FSETP.NE.FTZ.AND P2, PT, R11, RZ, PT ;  /* 0x000000ff0b00720b */ /* 0x000fe40003f55000 */
[----:B------:R-:W-:Y:S02]  /*13be0*/  CS2R R4, SRZ ;  /* 0x0000000000047805 */ /* 0x000fe4000001ff00 */
[----:B----4-:R-:W-:Y:S02]  /*13bf0*/  LOP3.LUT R13, R13, R2, RZ, 0x3c, !PT ;  /* 0x000000020d0d7212 */ /* 0x010fe400078e3cff */
[----:B------:R-:W-:-:S07]  /*13c00*/  FSETP.NE.FTZ.AND P3, PT, R12, RZ, PT ;  /* 0x000000ff0c00720b */ /* 0x000fce0003f75000 */
[----:B------:R-:W1:Y:S08]  /*13c10*/  @P2 MUFU.LG2 R6, R11 ;  /* 0x0000000b00062308 */ /* 0x000e700000000c00 */
[----:B------:R2:W-:Y:S08]  /*13c20*/  @P2 MUFU.RCP R5, R11 ;  /* 0x0000000b00052308 */ /* 0x0005f00000001000 */
[----:B------:R-:W3:Y:S01]  /*13c30*/  @P3 MUFU.LG2 R8, R12 ;  /* 0x0000000c00083308 */ /* 0x000ee20000000c00 */
[----:B--2---:R-:W2:Y:S01]  /*13c40*/  LDL.LU R11, [R1+0x70] ;  /* 0x00007000010b7983 */ /* 0x004ea20000300800 */
[----:B------:R-:W-:-:S02]  /*13c50*/  WARPGROUP.DEPBAR.LE gsb0, 0x0 ;  /* 0x00008000000079c5 */ /* 0x000fc40000010000 */
[----:B------:R-:W-:-:S06]  /*13c60*/  WARPGROUP.ARRIVE ;  /* 0x00000000000079c5 */ /* 0x000fcc0000000000 */
[----:B------:R-:W-:Y:S01]  /*13c70*/  HGMMA.64x96x16.F32 R24, gdesc[UR4].tnspB, R24, gsb0 ;  /* 0x41600000041879f0 */ /* 0x000fe20008000818 */
[----:B------:R4:W-:Y:S01]  /*13c80*/  STL [R1+0x3c], R13 ;  /* 0x00003c0d01007387 */ /* 0x0009e20000100800 */
[----:B------:R-:W0:Y:S01]  /*13c90*/  @P3 MUFU.RCP R4, R12 ;  /* 0x0000000c00043308 */ /* 0x000e220000001000 */
[----:B------:R-:W-:Y:S02]  /*13ca0*/  @!P1 VIADD R10, R7, 0x31c60 ;  /* 0x00031c60070a9836 */ /* 0x000fe40000000000 */
[----:B------:R-:W-:Y:S01]  /*13cb0*/  @P2 FMUL.FTZ R7, R14, 0.69314718246459960938 ;  /* 0x3f3172180e072820 */ /* 0x000fe20000410000 */
[----:B-1----:R-:W-:Y:S01]  /*13cc0*/  @P2 FMUL.FTZ R6, R6, 0.69314718246459960938 ;  /* 0x3f31721806062820 */ /* 0x002fe20000410000 */
[----:B------:R-:W-:Y:S01]  /*13cd0*/  @P3 FMUL.FTZ R14, R14, 0.69314718246459960938 ;  /* 0x3f3172180e0e3820 */ /* 0x000fe20000410000 */
[----:B---3--:R-:W-:Y:S01]  /*13ce0*/  @P3 FMUL.FTZ R9, R8, 0.69314718246459960938 ;  /* 0x3f31721808093820 */ /* 0x008fe20000410000 */
[----:B------:R-:W-:Y:S01]  /*13cf0*/  IMAD.MOV.U32 R2, RZ, RZ, -0x800000 ;  /* 0xff800000ff027424 */ /* 0x000fe200078e00ff */
[----:B------:R-:W-:Y:S01]  /*13d00*/  @!P1 PRMT R10, RZ, 0x654, R10 ;  /* 0x00000654ff0a9816 */ /* 0x000fe2000000000a */
[----:B------:R-:W-:-:S02]  /*13d10*/  IMAD.MOV.U32 R3, RZ, RZ, -0x800000 ;  /* 0xff800000ff037424 */ /* 0x000fc400078e00ff */
[----:B------:R-:W-:Y:S01]  /*13d20*/  @P2 FFMA.FTZ R2, R7, R0, R6 ;  /* 0x0000000007022223 */ /* 0x000fe20000010006 */
[----:B------:R-:W-:Y:S01]  /*13d30*/  @P3 FFMA.FTZ R3, R14, R72, R9 ;  /* 0x000000480e033223 */ /* 0x000fe20000010009 */
[----:B------:R-:W-:Y:S01]  /*13d40*/  SEL R148, R148, RZ, P0 ;  /* 0x000000ff94947207 */ /* 0x000fe20000000000 */
[----:B------:R-:W-:Y:S02]  /*13d50*/  WARPGROUP.DEPBAR.LE gsb0, 0x0 ;  /* 0x00008000000079c5 */ /* 0x000fe40000010000 */
        /* <DEDUP_REMOVED lines=21> */
[-C--:B0-----:R-:W-:Y:S01]  /*13eb0*/  FMUL.FTZ R64, R43, R4.reuse ;  /* 0x000000042b407220 */ /* 0x081fe20000410000 */
[----:B------:R4:W-:Y:S01]  /*13ec0*/  @!P1 SYNCS.ARRIVE.TRANS64.RED.A1T0 RZ, [R10+URZ], RZ ;  /* 0x000000ff0aff99a7 */ /* 0x0009e2000810043f */
        /* <DEDUP_REMOVED lines=13> */
[----:B------:R-:W-:Y:S01]  /*13fa0*/  PLOP3.LUT P1, PT, PT, PT, PT, 0x8, 0x0 ;  /* 0x000000000000781c */ /* 0x000fe20003f2e170 */
        /* <DEDUP_REMOVED lines=13> */
[----:B--2---:R-:W-:-:S05]  /*14080*/  VIADD R11, R11, 0x1 ;  /* 0x000000010b0b7836 */ /* 0x004fca0000000000 */
[----:B------:R4:W-:Y:S02]  /*14090*/  STL [R1+0x70], R11 ;  /* 0x0000700b01007387 */ /* 0x0009e40000100800 */
.L_x_373:
[----:B------:R-:W2:Y:S01]  /*140a0*/  LDL R62, [R1+0x68] ;  /* 0x00006800013e7983 */ /* 0x000ea20000100800 */
[----:B------:R-:W-:Y:S05]  /*140b0*/  WARPSYNC.ALL ;  /* 0x0000000000007948 */ /* 0x000fea0003800000 */
[----:B------:R-:W0:Y:S01]  /*140c0*/  S2UR UR5, SR_CgaCtaId ;  /* 0x00000000000579c3 */ /* 0x000e220000008800 */
[----:B------:R-:W-:Y:S01]  /*140d0*/  UMOV UR4, 0x400 ;  /* 0x0000040000047882 */ /* 0x000fe20000000000 */
[----:B------:R-:W-:Y:S01]  /*140e0*/  BSSY B0, `(.L_x_436) ;  /* 0x0000180000007945 */ /* 0x000fe20003800000 */
[----:B0-----:R-:W-:-:S06]  /*140f0*/  ULEA UR4, UR5, UR4, 0x18 ;  /* 0x0000000405047291 */ /* 0x001fcc000f8ec03f */
[----:B------:R-:W-:Y:S01]  /*14100*/  IMAD.U32 R18, RZ, RZ, UR4 ;  /* 0x00000004ff127e24 */ /* 0x000fe2000f8e00ff */
[----:B------:R-:W-:Y:S06]  /*14110*/  BAR.SYNC.DEFER_BLOCKING 0x5, 0x1a0 ;  /* 0x0146800000007b1d */ /* 0x000fec0000010000 */
[----:B------:R0:W1:Y:S02]  /*14120*/  LDS.128 R104, [R18+0x31cd0] ;  /* 0x031cd00012687984 */ /* 0x0000640000000c00 */
[----:B------:R-:W-:Y:S06]  /*14130*/  BAR.ARV 0x4, 0x1a0 ;  /* 0x0106800000007b1d */ /* 0x000fec0000002000 */
[----:B--2---:R-:W-:Y:S01]  /*14140*/  SHF.R.S32.HI R26, RZ, 0x1f, R62 ;  /* 0x0000001fff1a7819 */ /* 0x004fe2000001143e */
[----:B------:R-:W-:-:S03]  /*14150*/  IMAD.SHL.U32 R46, R62, 0x4, RZ ;  /* 0x000000043e2e7824 */ /* 0x000fc600078e00ff */
[----:B------:R-:W-:Y:S01]  /*14160*/  SHF.L.U64.HI R27, R62, 0x2, R26 ;  /* 0x000000023e1b7819 */ /* 0x000fe2000001021a */
[----:B01----:R-:W-:Y:S06]  /*14170*/  @P1 BRA `(.L_x_437) ;  /* 0x0000000c00e41947 */ /* 0x003fec0003800000 */
[----:B------:R-:W2:Y:S01]  /*14180*/  LDL R4, [R1+0x90] ;  /* 0x0000900001047983 */ /* 0x000ea20000100800 */
[----:B------:R-:W0:Y:S01]  /*14190*/  S2R R5, SR_SWINHI ;  /* 0x0000000000057919 */ /* 0x000e220000002f00 */
[----:B------:R-:W-:Y:S05]  /*141a0*/  WARPSYNC.ALL ;  /* 0x0000000000007948 */ /* 0x000fea0003800000 */
[----:B------:R-:W-:Y:S01]  /*141b0*/  F2FP.F16.F32.PACK_AB R6, R79, R6 ;  /* 0x000000064f06723e */ /* 0x000fe200000000ff */
[----:B------:R-:W-:Y:S01]  /*141c0*/  ULDC.64 UR4, c[0x0][0xbd8] ;  /* 0x0002f60000047ab9 */ /* 0x000fe20000000a00 */
[----:B------:R-:W3:Y:S01]  /*141d0*/  LDL R66, [R1+0x6c] ;  /* 0x00006c0001427983 */ /* 0x000ee20000100800 */
[----:B------:R-:W-:-:S02]  /*141e0*/  MOV R24, R18 ;  /* 0x0000001200187202 */ /* 0x000fc40000000f00 */
[----:B0-----:R-:W-:Y:S01]  /*141f0*/  MOV R25, R5 ;  /* 0x0000000500197202 */ /* 0x001fe20000000f00 */
[----:B------:R-:W-:Y:S02]  /*14200*/  BAR.SYNC.DEFER_BLOCKING 0x1, 0x180 ;  /* 0x0046000000007b1d */ /* 0x000fe40000010000 */
[----:B--2---:R-:W-:-:S03]  /*14210*/  IMAD.WIDE R4, R4, 0x2, R24 ;  /* 0x0000000204047825 */ /* 0x004fc600078e0218 */
[----:B------:R-:W-:-:S04]  /*14220*/  IADD3 R55, P4, R4, 0x20, RZ ;  /* 0x0000002004377810 */ /* 0x000fc80007f9e0ff */
[----:B------:R-:W-:Y:S02]  /*14230*/  LOP3.LUT R8, R55, 0x180, RZ, 0xc0, !PT ;  /* 0x0000018037087812 */ /* 0x000fe400078ec0ff */
[----:B------:R-:W-:Y:S02]  /*14240*/  IADD3 R63, P2, R4, 0x3020, RZ ;  /* 0x00003020043f7810 */ /* 0x000fe40007f5e0ff */
[----:B------:R-:W-:Y:S02]  /*14250*/  SHF.R.U64 R8, R8, 0x3, RZ ;  /* 0x0000000308087819 */ /* 0x000fe400000012ff */
[C---:B------:R-:W-:Y:S02]  /*14260*/  IADD3 R59, P3, R4.reuse, 0x3000, RZ ;  /* 0x00003000043b7810 */ /* 0x040fe40007f7e0ff */
[C---:B------:R-:W-:Y:S02]  /*14270*/  LOP3.LUT R9, R4.reuse, 0x180, RZ, 0xc0, !PT ;  /* 0x0000018004097812 */ /* 0x040fe400078ec0ff */
[----:B------:R-:W-:-:S02]  /*14280*/  IADD3 R67, P1, R4, 0x6000, RZ ;  /* 0x0000600004437810 */ /* 0x000fc40007f3e0ff */
[----:B------:R-:W-:Y:S02]  /*14290*/  IADD3 R58, P0, R4, 0x6020, RZ ;  /* 0x00006020043a7810 */ /* 0x000fe40007f1e0ff */
[----:B------:R-:W-:Y:S02]  /*142a0*/  LOP3.LUT R12, R8, R55, RZ, 0x3c, !PT ;  /* 0x00000037080c7212 */ /* 0x000fe400078e3cff */
[----:B----4-:R-:W-:Y:S02]  /*142b0*/  LOP3.LUT R10, R63, 0x180, RZ, 0xc0, !PT ;  /* 0x000001803f0a7812 */ /* 0x010fe400078ec0ff */
[----:B------:R-:W-:Y:S02]  /*142c0*/  LOP3.LUT R8, R59, 0x180, RZ, 0xc0, !PT ;  /* 0x000001803b087812 */ /* 0x000fe400078ec0ff */
[----:B------:R-:W-:Y:S02]  /*142d0*/  SHF.R.U64 R9, R9, 0x3, RZ ;  /* 0x0000000309097819 */ /* 0x000fe400000012ff */
[----:B------:R-:W-:-:S02]  /*142e0*/  LOP3.LUT R54, R67, 0x180, RZ, 0xc0, !PT ;  /* 0x0000018043367812 */ /* 0x000fc400078ec0ff */
[----:B------:R-:W-:Y:S02]  /*142f0*/  LOP3.LUT R55, R58, 0x180, RZ, 0xc0, !PT ;  /* 0x000001803a377812 */ /* 0x000fe400078ec0ff */
[----:B------:R-:W-:Y:S02]  /*14300*/  SHF.R.U64 R10, R10, 0x3, RZ ;  /* 0x000000030a0a7819 */ /* 0x000fe400000012ff */
[----:B------:R-:W-:Y:S01]  /*14310*/  SHF.R.U64 R8, R8, 0x3, RZ ;  /* 0x0000000308087819 */ /* 0x000fe200000012ff */
[--C-:B------:R-:W-:Y:S01]  /*14320*/  IMAD.X R21, RZ, RZ, R5.reuse, P2 ;  /* 0x000000ffff157224 */ /* 0x100fe200010e0605 */
[----:B------:R-:W-:Y:S01]  /*14330*/  LOP3.LUT R4, R9, R4, RZ, 0x3c, !PT ;  /* 0x0000000409047212 */ /* 0x000fe200078e3cff */
[--C-:B------:R-:W-:Y:S01]  /*14340*/  IMAD.X R13, RZ, RZ, R5.reuse, P4 ;  /* 0x000000ffff0d7224 */ /* 0x100fe200020e0605 */
[----:B------:R-:W-:Y:S01]  /*14350*/  SHF.R.U64 R54, R54, 0x3, RZ ;  /* 0x0000000336367819 */ /* 0x000fe200000012ff */
[----:B------:R-:W-:Y:S01]  /*14360*/  IMAD.X R15, RZ, RZ, R5, P3 ;  /* 0x000000ffff0f7224 */ /* 0x000fe200018e0605 */
[----:B------:R-:W-:-:S02]  /*14370*/  SHF.R.U64 R55, R55, 0x3, RZ ;  /* 0x0000000337377819 */ /* 0x000fc400000012ff */
[----:B------:R-:W-:Y:S02]  /*14380*/  LOP3.LUT R20, R10, R63, RZ, 0x3c, !PT ;  /* 0x0000003f0a147212 */ /* 0x000fe400078e3cff */
[----:B------:R-:W-:Y:S01]  /*14390*/  LOP3.LUT R14, R8, R59, RZ, 0x3c, !PT ;  /* 0x0000003b080e7212 */ /* 0x000fe200078e3cff */
[--C-:B------:R-:W-:Y:S01]  /*143a0*/  IMAD.X R9, RZ, RZ, R5.reuse, P1 ;  /* 0x000000ffff097224 */ /* 0x100fe200008e0605 */
[----:B------:R-:W-:Y:S01]  /*143b0*/  MOV R59, R4 ;  /* 0x00000004003b7202 */ /* 0x000fe20000000f00 */
[----:B------:R-:W-:Y:S01]  /*143c0*/  IMAD.X R11, RZ, RZ, R5, P0 ;  /* 0x000000ffff0b7224 */ /* 0x000fe200000e0605 */
[----:B------:R-:W-:Y:S02]  /*143d0*/  LOP3.LUT R8, R54, R67, RZ, 0x3c, !PT ;  /* 0x0000004336087212 */ /* 0x000fe400078e3cff */
[----:B------:R-:W-:Y:S02]  /*143e0*/  F2FP.F16.F32.PACK_AB R4, R74, R7 ;  /* 0x000000074a04723e */ /* 0x000fe400000000ff */
[----:B------:R-:W-:-:S02]  /*143f0*/  LOP3.LUT R10, R55, R58, RZ, 0x3c, !PT ;  /* 0x0000003a370a7212 */ /* 0x000fc400078e3cff */
[----:B------:R-:W-:Y:S02]  /*14400*/  F2FP.F16.F32.PACK_AB R5, R81, R78 ;  /* 0x0000004e5105723e */ /* 0x000fe400000000ff */
[----:B------:R-:W-:Y:S02]  /*14410*/  F2FP.F16.F32.PACK_AB R7, R80, R69 ;  /* 0x000000455007723e */ /* 0x000fe400000000ff */
[----:B------:R-:W-:Y:S02]  /*14420*/  MOV R54, R20 ;  /* 0x0000001400367202 */ /* 0x000fe40000000f00 */
[----:B------:R-:W-:Y:S02]  /*14430*/  MOV R58, R12 ;  /* 0x0000000c003a7202 */ /* 0x000fe40000000f00 */
[----:B------:R-:W-:Y:S02]  /*14440*/  MOV R55, R14 ;  /* 0x0000000e00377202 */ /* 0x000fe40000000f00 */
        /* <DEDUP_REMOVED lines=8> */
[----:B------:R0:W-:Y:S01]  /*144d0*/  STSM.16.M88.4 [R59], R4 ;  /* 0x000000043b007844 */ /* 0x0001e20000000200 */
[----:B------:R-:W-:Y:S02]  /*144e0*/  MOV R53, R8 ;  /* 0x0000000800357202 */ /* 0x000fe40000000f00 */
[----:B------:R-:W-:Y:S01]  /*144f0*/  MOV R40, R10 ;  /* 0x0000000a00287202 */ /* 0x000fe20000000f00 */
[----:B------:R1:W-:Y:S01]  /*14500*/  STSM.16.M88.4 [R58], R12 ;  /* 0x0000000c3a007844 */ /* 0x0003e20000000200 */
[----:B------:R-:W-:Y:S02]  /*14510*/  F2FP.F16.F32.PACK_AB R8, R45, R32 ;  /* 0x000000202d08723e */ /* 0x000fe400000000ff */
[----:B------:R-:W-:Y:S01]  /*14520*/  F2FP.F16.F32.PACK_AB R9, R50, R39 ;  /* 0x000000273209723e */ /* 0x000fe200000000ff */
[----:B------:R2:W-:Y:S01]  /*14530*/  STSM.16.M88.4 [R55], R20 ;  /* 0x0000001437007844 */ /* 0x0005e20000000200 */
[----:B------:R-:W-:-:S02]  /*14540*/  F2FP.F16.F32.PACK_AB R10, R48, R33 ;  /* 0x00000021300a723e */ /* 0x000fc400000000ff */
[----:B------:R-:W-:Y:S02]  /*14550*/  F2FP.F16.F32.PACK_AB R11, R47, R38 ;  /* 0x000000262f0b723e */ /* 0x000fe400000000ff */
[----:B------:R-:W-:Y:S02]  /*14560*/  ISETP.NE.U32.AND P0, PT, RZ, UR4, PT ;  /* 0x00000004ff007c0c */ /* 0x000fe4000bf05070 */
[----:B0-----:R-:W-:Y:S02]  /*14570*/  F2FP.F16.F32.PACK_AB R4, R41, R28 ;  /* 0x0000001c2904723e */ /* 0x001fe400000000ff */
[----:B------:R-:W-:Y:S02]  /*14580*/  F2FP.F16.F32.PACK_AB R5, R56, R43 ;  /* 0x0000002b3805723e */ /* 0x000fe400000000ff */
[----:B------:R-:W-:Y:S02]  /*14590*/  F2FP.F16.F32.PACK_AB R6, R44, R29 ;  /* 0x0000001d2c06723e */ /* 0x000fe400000000ff */
[----:B------:R-:W-:-:S02]  /*145a0*/  F2FP.F16.F32.PACK_AB R7, R51, R42 ;  /* 0x0000002a3307723e */ /* 0x000fc400000000ff */
[----:B-1----:R-:W-:Y:S02]  /*145b0*/  F2FP.F16.F32.PACK_AB R12, R49, R36 ;  /* 0x00000024310c723e */ /* 0x002fe400000000ff */
[----:B------:R-:W-:Y:S02]  /*145c0*/  F2FP.F16.F32.PACK_AB R13, R35, R30 ;  /* 0x0000001e230d723e */ /* 0x000fe400000000ff */
[----:B------:R-:W-:Y:S02]  /*145d0*/  F2FP.F16.F32.PACK_AB R14, R52, R37 ;  /* 0x00000025340e723e */ /* 0x000fe400000000ff */
[----:B------:R-:W-:Y:S02]  /*145e0*/  F2FP.F16.F32.PACK_AB R15, R34, R31 ;  /* 0x0000001f220f723e */ /* 0x000fe400000000ff */
[----:B--2---:R-:W-:Y:S01]  /*145f0*/  IADD3 R20, P1, R46, UR4, RZ ;  /* 0x000000042e147c10 */ /* 0x004fe2000ff3e0ff */
[----:B------:R0:W-:Y:S01]  /*14600*/  STSM.16.M88.4 [R54], R4 ;  /* 0x0000000436007844 */ /* 0x0001e20000000200 */
[----:B------:R-:W-:-:S02]  /*14610*/  ISETP.NE.AND.EX P0, PT, RZ, UR5, PT, P0 ;  /* 0x00000005ff007c0c */ /* 0x000fc4000bf05300 */
[----:B------:R-:W-:Y:S01]  /*14620*/  IADD3.X R21, R27, UR5, RZ, P1, !PT ;  /* 0x000000051b157c10 */ /* 0x000fe20008ffe4ff */
[----:B------:R0:W-:Y:S01]  /*14630*/  STSM.16.M88.4 [R53], R8 ;  /* 0x0000000835007844 */ /* 0x0001e20000000200 */
[----:B------:R-:W-:-:S03]  /*14640*/  ULDC.64 UR4, c[0x0][0xbe0] ;  /* 0x0002f80000047ab9 */ /* 0x000fc60000000a00 */
[----:B------:R0:W-:Y:S01]  /*14650*/  STSM.16.M88.4 [R40], R12 ;  /* 0x0000000c28007844 */ /* 0x0001e20000000200 */
[----:B------:R-:W-:Y:S01]  /*14660*/  BAR.SYNC.DEFER_BLOCKING 0x1, 0x180 ;  /* 0x0046000000007b1d */ /* 0x000fe20000010000 */
[----:B------:R-:W-:-:S04]  /*14670*/  ISETP.NE.U32.AND P1, PT, RZ, UR4, PT ;  /* 0x00000004ff007c0c */ /* 0x000fc8000bf25070 */
[----:B------:R-:W-:Y:S01]  /*14680*/  ISETP.NE.AND.EX P1, PT, RZ, UR5, PT, P1 ;  /* 0x00000005ff007c0c */ /* 0x000fe2000bf25310 */
[----:B------:R-:W-:-:S12]  /*14690*/  IMAD.MOV.U32 R37, RZ, RZ, RZ ;  /* 0x000000ffff257224 */ /* 0x000fd800078e00ff */
[----:B------:R-:W-:Y:S01]  /*146a0*/  @P1 IADD3 R46, P2, R46, UR4, RZ ;  /* 0x000000042e2e1c10 */ /* 0x000fe2000ff5e0ff */
[----:B------:R-:W-:Y:S02]  /*146b0*/  ULDC UR4, c[0x0][0xa88] ;  /* 0x0002a20000047ab9 */ /* 0x000fe40000000800 */
[----:B------:R-:W-:Y:S01]  /*146c0*/  IMAD.U32 R0, RZ, RZ, UR4 ;  /* 0x00000004ff007e24 */ /* 0x000fe2000f8e00ff */
[----:B------:R-:W-:Y:S01]  /*146d0*/  @P1 IADD3.X R47, R27, UR5, RZ, P2, !PT ;  /* 0x000000051b2f1c10 */ /* 0x000fe200097fe4ff */
[----:B------:R-:W2:Y:S04]  /*146e0*/  @P0 LDG.E R37, desc[UR60][R20.64] ;  /* 0x0000003c14250981 */ /* 0x000ea8000c1e1900 */
[----:B------:R0:W5:Y:S01]  /*146f0*/  @P1 LDG.E R0, desc[UR60][R46.64] ;  /* 0x0000003c2e001981 */ /* 0x000162000c1e1900 */
[----:B---3--:R-:W-:-:S02]  /*14700*/  SHF.R.S32.HI R38, RZ, 0x1f, R66 ;  /* 0x0000001fff267819 */ /* 0x008fc40000011442 */
[----:B--2---:R-:W-:Y:S01]  /*14710*/  SHF.R.S32.HI R36, RZ, 0x1f, R37 ;  /* 0x0000001fff247819 */ /* 0x004fe20000011425 */
[----:B0-----:R-:W-:Y:S06]  /*14720*/  @P1 BRA `(.L_x_438) ;  /* 0x0000000000101947 */ /* 0x001fec0003800000 */
[----:B------:R-:W-:Y:S05]  /*14730*/  @!P0 BRA `(.L_x_438) ;  /* 0x00000000000c8947 */ /* 0x000fea0003800000 */
[----:B------:R-:W2:Y:S04]  /*14740*/  LDG.E R5, desc[UR60][R20.64] ;  /* 0x0000003c14057981 */ /* 0x000ea8000c1e1900 */
[----:B-----5:R-:W2:Y:S02]  /*14750*/  LDG.E R0, desc[UR60][R20.64+0x4] ;  /* 0x0000043c14007981 */ /* 0x020ea4000c1e1900 */
[----:B--2---:R-:W-:-:S07]  /*14760*/  IMAD.IADD R0, R0, 0x1, -R5 ;  /* 0x0000000100007824 */ /* 0x004fce00078e0a05 */
.L_x_438:
[----:B------:R-:W2:Y:S01]  /*14770*/  LDL.64 R4, [R1+0x60] ;  /* 0x0000600001047983 */ /* 0x000ea20000100a00 */
[----:B------:R-:W-:-:S03]  /*14780*/  ULDC.64 UR4, c[0x0][0xb70] ;  /* 0x0002dc0000047ab9 */ /* 0x000fc60000000a00 */
[----:B------:R0:W3:Y:S04]  /*14790*/  LDL.64 R44, [R1+0x60] ;  /* 0x00006000012c7983 */ /* 0x0000e80000100a00 */
[----:B------:R-:W4:Y:S04]  /*147a0*/  LDL R8, [R1+0x8c] ;  /* 0x00008c0001087983 */ /* 0x000f280000100800 */
[----:B------:R-:W4:Y:S04]  /*147b0*/  LDL.LU R42, [R1+0x74] ;  /* 0x00007400012a7983 */ /* 0x000f280000300800 */
[----:B------:R-:W4:Y:S01]  /*147c0*/  LDL R41, [R1+0x54] ;  /* 0x0000540001297983 */ /* 0x000f220000100800 */
[----:B------:R-:W1:Y:S01]  /*147d0*/  S2R R10, SR_TID.X ;  /* 0x00000000000a7919 */ /* 0x000e620000002100 */
[----:B------:R-:W-:Y:S01]  /*147e0*/  IMAD R6, R38, UR4, RZ ;  /* 0x0000000426067c24 */ /* 0x000fe2000f8e02ff */
[----:B------:R-:W-:-:S03]  /*147f0*/  SEL R40, R26, RZ, !P0 ;  /* 0x000000ff1a287207 */ /* 0x000fc60004000000 */
[----:B------:R-:W-:Y:S01]  /*14800*/  IMAD R9, R66, UR5, R6 ;  /* 0x0000000542097c24 */ /* 0x000fe2000f8e0206 */
[----:B------:R-:W-:Y:S01]  /*14810*/  SEL R39, R62, RZ, !P0 ;  /* 0x000000ff3e277207 */ /* 0x000fe20004000000 */
[----:B-1----:R-:W-:-:S05]  /*14820*/  VIADD R14, R10, 0xffffff80 ;  /* 0xffffff800a0e7836 */ /* 0x002fca0000000000 */
[----:B------:R-:W-:-:S04]  /*14830*/  SHF.R.S32.HI R10, RZ, 0x1f, R14 ;  /* 0x0000001fff0a7819 */ /* 0x000fc8000001140e */
[----:B------:R-:W-:-:S04]  /*14840*/  LEA.HI R10, R10, R14, RZ, 0x7 ;  /* 0x0000000e0a0a7211 */ /* 0x000fc800078f38ff */
[----:B------:R-:W-:-:S05]  /*14850*/  LOP3.LUT R10, R10, 0xffffff80, RZ, 0xc0, !PT ;  /* 0xffffff800a0a7812 */ /* 0x000fca00078ec0ff */
[----:B------:R-:W-:Y:S01]  /*14860*/  IMAD.IADD R10, R14, 0x1, -R10 ;  /* 0x000000010e0a7824 */ /* 0x000fe200078e0a0a */
[----:B------:R-:W-:Y:S01]  /*14870*/  BSSY B1, `(.L_x_439) ;  /* 0x0000071000017945 */ /* 0x000fe20003800000 */
[----:B--2---:R-:W-:Y:S02]  /*14880*/  IMAD.MOV.U32 R5, RZ, RZ, R36 ;  /* 0x000000ffff057224 */ /* 0x004fe400078e0024 */
[----:B---3--:R-:W-:Y:S01]  /*14890*/  IMAD.MOV.U32 R44, RZ, RZ, R4 ;  /* 0x000000ffff2c7224 */ /* 0x008fe200078e0004 */
[----:B------:R-:W-:-:S05]  /*148a0*/  MOV R4, R37 ;  /* 0x0000002500047202 */ /* 0x000fca0000000f00 */
[----:B------:R-:W-:Y:S01]  /*148b0*/  IMAD.WIDE.U32 R4, R66, UR4, R4 ;  /* 0x0000000442047c25 */ /* 0x000fe2000f8e0004 */
[----:B------:R-:W-:-:S03]  /*148c0*/  ULDC.64 UR4, c[0x0][0xb78] ;  /* 0x0002de0000047ab9 */ /* 0x000fc60000000a00 */
[----:B----4-:R-:W-:Y:S02]  /*148d0*/  IMAD R7, R44, 0x20, R41 ;  /* 0x000000202c077824 */ /* 0x010fe400078e0229 */
[----:B------:R-:W-:Y:S02]  /*148e0*/  IMAD.IADD R5, R5, 0x1, R9 ;  /* 0x0000000105057824 */ /* 0x000fe400078e0209 */
[----:B------:R-:W-:-:S04]  /*148f0*/  IMAD.WIDE R24, R7, 0x2, R24 ;  /* 0x0000000207187825 */ /* 0x000fc800078e0218 */
[----:B------:R-:W-:Y:S01]  /*14900*/  IMAD R6, R40, UR4, RZ ;  /* 0x0000000428067c24 */ /* 0x000fe2000f8e02ff */
[----:B------:R-:W-:Y:S01]  /*14910*/  IADD3 R9, P2, R24, 0x1800, RZ ;  /* 0x0000180018097810 */ /* 0x000fe20007f5e0ff */
[----:B------:R-:W-:Y:S02]  /*14920*/  IMAD R11, R42, 0xc0, R8 ;  /* 0x000000c02a0b7824 */ /* 0x000fe400078e0208 */
[----:B------:R-:W-:Y:S01]  /*14930*/  IMAD.WIDE.U32 R4, R39, UR4, R4 ;  /* 0x0000000427047c25 */ /* 0x000fe2000f8e0004 */
[----:B------:R-:W-:Y:S02]  /*14940*/  LOP3.LUT R8, R9, 0x180, RZ, 0xc0, !PT ;  /* 0x0000018009087812 */ /* 0x000fe400078ec0ff */
[----:B------:R-:W-:Y:S01]  /*14950*/  SHF.R.S32.HI R7, RZ, 0x1f, R11 ;  /* 0x0000001fff077819 */ /* 0x000fe2000001140b */
[----:B------:R-:W-:Y:S01]  /*14960*/  IMAD R6, R39, UR5, R6 ;  /* 0x0000000527067c24 */ /* 0x000fe2000f8e0206 */
[----:B------:R-:W-:Y:S01]  /*14970*/  IADD3 R4, P0, R11, R4, RZ ;  /* 0x000000040b047210 */ /* 0x000fe20007f1e0ff */
[----:B------:R-:W-:Y:S01]  /*14980*/  ULDC.64 UR4, c[0x0][0xb40] ;  /* 0x0002d00000047ab9 */ /* 0x000fe20000000a00 */
[----:B------:R-:W-:-:S02]  /*14990*/  SHF.R.U64 R8, R8, 0x3, RZ ;  /* 0x0000000308087819 */ /* 0x000fc400000012ff */
[----:B------:R-:W-:Y:S02]  /*149a0*/  IADD3.X R7, R7, R5, R6, P0, !PT ;  /* 0x0000000507077210 */ /* 0x000fe400007fe406 */
[----:B------:R-:W-:Y:S01]  /*149b0*/  LEA R34, P1, R4, UR4, 0x2 ;  /* 0x0000000404227c11 */ /* 0x000fe2000f8210ff */
[----:B------:R-:W-:Y:S01]  /*149c0*/  VIADD R5, R11, 0x8 ;  /* 0x000000080b057836 */ /* 0x000fe20000000000 */
[----:B------:R-:W-:Y:S01]  /*149d0*/  LOP3.LUT R8, R8, R9, RZ, 0x3c, !PT ;  /* 0x0000000908087212 */ /* 0x000fe200078e3cff */
[----:B------:R-:W-:Y:S01]  /*149e0*/  IMAD.X R9, RZ, RZ, R25, P2 ;  /* 0x000000ffff097224 */ /* 0x000fe200010e0619 */
[C---:B------:R-:W-:Y:S02]  /*149f0*/  IADD3 R13, P5, R24.reuse, 0x3000, RZ ;  /* 0x00003000180d7810 */ /* 0x040fe40007fbe0ff */
[C---:B------:R-:W-:Y:S02]  /*14a00*/  IADD3 R21, P4, R24.reuse, 0x4800, RZ ;  /* 0x0000480018157810 */ /* 0x040fe40007f9e0ff */
[----:B------:R-:W-:-:S02]  /*14a10*/  IADD3 R27, P3, R24, 0x6000, RZ ;  /* 0x00006000181b7810 */ /* 0x000fc40007f7e0ff */
[----:B------:R-:W-:Y:S02]  /*14a20*/  LOP3.LUT P0, RZ, R10, 0x3, RZ, 0xc0, !PT ;  /* 0x000000030aff7812 */ /* 0x000fe4000780c0ff */
[----:B------:R-:W-:Y:S01]  /*14a30*/  LEA.HI.X R35, R4, UR5, R7, 0x2, P1 ;  /* 0x0000000504237c11 */ /* 0x000fe200088f1407 */
[----:B------:R-:W-:Y:S01]  /*14a40*/  ULDC.64 UR4, c[0x0][0xaa0] ;  /* 0x0002a80000047ab9 */ /* 0x000fe20000000a00 */
[----:B------:R-:W-:Y:S02]  /*14a50*/  IADD3 R7, P2, R24, 0x7800, RZ ;  /* 0x0000780018077810 */ /* 0x000fe40007f5e0ff */
[----:B------:R-:W-:Y:S02]  /*14a60*/  LOP3.LUT R12, R13, 0x180, RZ, 0xc0, !PT ;  /* 0x000001800d0c7812 */ /* 0x000fe400078ec0ff */
[----:B------:R-:W-:Y:S02]  /*14a70*/  LOP3.LUT R20, R21, 0x180, RZ, 0xc0, !PT ;  /* 0x0000018015147812 */ /* 0x000fe400078ec0ff */
[----:B------:R-:W-:-:S02]  /*14a80*/  LOP3.LUT R26, R27, 0x180, RZ, 0xc0, !PT ;  /* 0x000001801b1a7812 */ /* 0x000fc400078ec0ff */
[-C--:B-----5:R-:W-:Y:S02]  /*14a90*/  ISETP.GE.OR P1, PT, R11, R0.reuse, P0 ;  /* 0x000000000b00720c */ /* 0x0a0fe40000726670 */
[----:B------:R-:W-:Y:S02]  /*14aa0*/  LOP3.LUT R4, R24, 0x180, RZ, 0xc0, !PT ;  /* 0x0000018018047812 */ /* 0x000fe400078ec0ff */
[----:B------:R-:W-:Y:S02]  /*14ab0*/  ISETP.GE.OR P0, PT, R5, R0, P0 ;  /* 0x000000000500720c */ /* 0x000fe40000706670 */
[----:B------:R-:W-:Y:S02]  /*14ac0*/  LOP3.LUT R6, R7, 0x180, RZ, 0xc0, !PT ;  /* 0x0000018007067812 */ /* 0x000fe400078ec0ff */
[----:B------:R-:W-:Y:S02]  /*14ad0*/  SHF.R.U64 R12, R12, 0x3, RZ ;  /* 0x000000030c0c7819 */ /* 0x000fe400000012ff */
[----:B------:R-:W-:-:S02]  /*14ae0*/  SHF.R.U64 R20, R20, 0x3, RZ ;  /* 0x0000000314147819 */ /* 0x000fc400000012ff */
[----:B------:R-:W-:Y:S02]  /*14af0*/  SHF.R.U64 R26, R26, 0x3, RZ ;  /* 0x000000031a1a7819 */ /* 0x000fe400000012ff */
[----:B------:R-:W-:Y:S02]  /*14b00*/  SHF.R.U64 R5, R4, 0x3, RZ ;  /* 0x0000000304057819 */ /* 0x000fe400000012ff */
[----:B------:R-:W-:Y:S01]  /*14b10*/  SHF.R.U64 R6, R6, 0x3, RZ ;  /* 0x0000000306067819 */ /* 0x000fe200000012ff */
[--C-:B------:R-:W-:Y:S01]  /*14b20*/  IMAD.X R29, RZ, RZ, R25.reuse, P2 ;  /* 0x000000ffff1d7224 */ /* 0x100fe200010e0619 */
[----:B------:R-:W-:Y:S01]  /*14b30*/  LOP3.LUT R12, R12, R13, RZ, 0x3c, !PT ;  /* 0x0000000d0c0c7212 */ /* 0x000fe200078e3cff */
[--C-:B------:R-:W-:Y:S01]  /*14b40*/  IMAD.X R13, RZ, RZ, R25.reuse, P5 ;  /* 0x000000ffff0d7224 */ /* 0x100fe200028e0619 */
[----:B------:R-:W-:Y:S01]  /*14b50*/  LOP3.LUT R20, R20, R21, RZ, 0x3c, !PT ;  /* 0x0000001514147212 */ /* 0x000fe200078e3cff */
[--C-:B------:R-:W-:Y:S01]  /*14b60*/  IMAD.X R21, RZ, RZ, R25.reuse, P4 ;  /* 0x000000ffff157224 */ /* 0x100fe200020e0619 */
[----:B------:R-:W-:Y:S01]  /*14b70*/  LOP3.LUT R26, R26, R27, RZ, 0x3c, !PT ;  /* 0x0000001b1a1a7212 */ /* 0x000fe200078e3cff */
[--C-:B------:R-:W-:Y:S01]  /*14b80*/  IMAD.X R27, RZ, RZ, R25.reuse, P3 ;  /* 0x000000ffff1b7224 */ /* 0x100fe200018e0619 */
[----:B------:R-:W-:Y:S01]  /*14b90*/  LOP3.LUT R4, R5, R24, RZ, 0x3c, !PT ;  /* 0x0000001805047212 */ /* 0x000fe200078e3cff */
[----:B------:R-:W-:Y:S01]  /*14ba0*/  IMAD.MOV.U32 R5, RZ, RZ, R25 ;  /* 0x000000ffff057224 */ /* 0x000fe200078e0019 */
[----:B------:R-:W-:Y:S01]  /*14bb0*/  LOP3.LUT R28, R6, R7, RZ, 0x3c, !PT ;  /* 0x00000007061c7212 */ /* 0x000fe200078e3cff */
[----:B------:R-:W-:Y:S01]  /*14bc0*/  @!P1 STG.E desc[UR60][R34.64], R2 ;  /* 0x0000000222009986 */ /* 0x000fe2000c10193c */
[----:B------:R-:W-:-:S03]  /*14bd0*/  SHF.R.S32.HI R33, RZ, 0x1f, R41 ;  /* 0x0000001fff217819 */ /* 0x000fc60000011429 */
[----:B------:R1:W-:Y:S01]  /*14be0*/  @!P0 STG.E desc[UR60][R34.64+0x20], R3 ;  /* 0x0000200322008986 */ /* 0x0003e2000c10193c */
[----:B------:R-:W-:-:S03]  /*14bf0*/  IMAD.MOV.U32 R32, RZ, RZ, R41 ;  /* 0x000000ffff207224 */ /* 0x000fc600078e0029 */
[----:B------:R-:W5:Y:S01]  /*14c00*/  LD.E.128 R4, desc[UR60][R4.64] ;  /* 0x0000003c04047980 */ /* 0x000f62000c101d00 */
[----:B------:R-:W-:-:S03]  /*14c10*/  IMAD R36, R36, UR4, RZ ;  /* 0x0000000424247c24 */ /* 0x000fc6000f8e02ff */
[----:B------:R-:W5:Y:S01]  /*14c20*/  LD.E.128 R8, desc[UR60][R8.64] ;  /* 0x0000003c08087980 */ /* 0x000f62000c101d00 */
[----:B------:R-:W-:-:S03]  /*14c30*/  SHF.R.S32.HI R45, RZ, 0x1f, R44 ;  /* 0x0000001fff2d7819 */ /* 0x000fc6000001142c */
[----:B------:R-:W5:Y:S04]  /*14c40*/  LD.E.128 R12, desc[UR60][R12.64] ;  /* 0x0000003c0c0c7980 */ /* 0x000f68000c101d00 */
[----:B------:R-:W5:Y:S04]  /*14c50*/  LD.E.128 R20, desc[UR60][R20.64] ;  /* 0x0000003c14147980 */ /* 0x000f68000c101d00 */
        /* <DEDUP_REMOVED lines=8> */
[----:B-1----:R-:W-:-:S03]  /*14ce0*/  IMAD.WIDE.U32 R2, R37, UR4, R32 ;  /* 0x0000000425027c25 */ /* 0x002fc6000f8e0020 */
[----:B------:R0:W-:Y:S01]  /*14cf0*/  STL [R1+0x64], R45 ;  /* 0x0000642d01007387 */ /* 0x0001e20000100800 */
[----:B------:R-:W-:Y:S01]  /*14d00*/  IMAD R37, R37, UR5, R36 ;  /* 0x0000000525257c24 */ /* 0x000fe2000f8e0224 */
[----:B------:R-:W-:Y:S01]  /*14d10*/  ULDC.64 UR4, c[0x0][0xae0] ;  /* 0x0002b80000047ab9 */ /* 0x000fe20000000a00 */
[----:B------:R-:W-:Y:S02]  /*14d20*/  IMAD R35, R42, -0xc0, R0 ;  /* 0xffffff402a237824 */ /* 0x000fe400078e0200 */
[----:B------:R-:W-:Y:S02]  /*14d30*/  IMAD.IADD R3, R3, 0x1, R37 ;  /* 0x0000000103037824 */ /* 0x000fe400078e0225 */
[----:B------:R-:W-:Y:S01]  /*14d40*/  IMAD R33, R38, UR4, RZ ;  /* 0x0000000426217c24 */ /* 0x000fe2000f8e02ff */
[C---:B------:R-:W-:Y:S01]  /*14d50*/  ISETP.GE.AND P0, PT, R44.reuse, R35, PT ;  /* 0x000000232c00720c */ /* 0x040fe20003f06270 */
[----:B------:R-:W-:Y:S02]  /*14d60*/  VIADD R0, R44, 0x60 ;  /* 0x000000602c007836 */ /* 0x000fe40000000000 */
[----:B------:R-:W-:-:S02]  /*14d70*/  IMAD R33, R66, UR5, R33 ;  /* 0x0000000542217c24 */ /* 0x000fc4000f8e0221 */
[----:B------:R-:W-:Y:S01]  /*14d80*/  IMAD.WIDE.U32 R2, R66, UR4, R2 ;  /* 0x0000000442027c25 */ /* 0x000fe2000f8e0002 */
[----:B------:R-:W-:Y:S01]  /*14d90*/  ULDC.64 UR4, c[0x0][0xae8] ;  /* 0x0002ba0000047ab9 */ /* 0x000fe20000000a00 */
[----:B------:R-:W-:Y:S02]  /*14da0*/  ISETP.GE.AND P3, PT, R0, R35, PT ;  /* 0x000000230000720c */ /* 0x000fe40003f66270 */
[----:B------:R-:W-:Y:S02]  /*14db0*/  VIADD R32, R18, 0x31c20 ;  /* 0x00031c2012207836 */ /* 0x000fe40000000000 */
[----:B------:R-:W-:Y:S02]  /*14dc0*/  IMAD.IADD R3, R3, 0x1, R33 ;  /* 0x0000000103037824 */ /* 0x000fe400078e0221 */
[----:B------:R-:W-:Y:S01]  /*14dd0*/  IMAD R0, R40, UR4, RZ ;  /* 0x0000000428007c24 */ /* 0x000fe2000f8e02ff */
[----:B------:R-:W-:Y:S01]  /*14de0*/  PRMT R32, RZ, 0x654, R32 ;  /* 0x00000654ff207816 */ /* 0x000fe20000000020 */
[----:B------:R-:W-:-:S03]  /*14df0*/  IMAD.WIDE.U32 R34, R39, UR4, R2 ;  /* 0x0000000427227c25 */ /* 0x000fc6000f8e0002 */
[----:B--2---:R1:W-:Y:S01]  /*14e00*/  SYNCS.ARRIVE.TRANS64.RED.A1T0 RZ, [R32+URZ], RZ ;  /* 0x000000ff20ff79a7 */ /* 0x0043e2000810043f */
[----:B------:R-:W-:-:S05]  /*14e10*/  IMAD R37, R39, UR5, R0 ;  /* 0x0000000527257c24 */ /* 0x000fca000f8e0200 */
[----:B------:R-:W-:Y:S01]  /*14e20*/  IADD3 R39, R35, R37, RZ ;  /* 0x0000002523277210 */ /* 0x000fe20007ffe0ff */
[----:B-1----:R-:W-:Y:S01]  /*14e30*/  IMAD.WIDE R32, R42, 0xc0, R44 ;  /* 0x000000c02a207825 */ /* 0x002fe200078e022c */
[----:B0-----:R-:W-:Y:S06]  /*14e40*/  @P0 BRA `(.L_x_440) ;  /* 0x00000000004c0947 */ /* 0x001fec0003800000 */
        /* <DEDUP_REMOVED lines=19> */
.L_x_440:
[----:B------:R-:W-:Y:S05]  /*14f80*/  BSYNC B1 ;  /* 0x0000000000017941 */ /* 0x000fea0003800000 */
.L_x_439:
[----:B------:R-:W-:Y:S05]  /*14f90*/  @P3 BRA `(.L_x_441) ;  /* 0x0000000800503947 */ /* 0x000fea0003800000 */
[----:B0----5:R-:W-:Y:S01]  /*14fa0*/  IADD3 R5, P0, R32, 0x60, RZ ;  /* 0x0000006020057810 */ /* 0x021fe20007f1e0ff */
[----:B------:R-:W-:Y:S01]  /*14fb0*/  ULDC.64 UR4, c[0x0][0xad8] ;  /* 0x0002b60000047ab9 */ /* 0x000fe20000000a00 */
[----:B------:R-:W-:Y:S01]  /*14fc0*/  IMAD.MOV.U32 R2, RZ, RZ, R34 ;  /* 0x000000ffff027224 */ /* 0x000fe200078e0022 */
        /* <DEDUP_REMOVED lines=20> */
.L_x_437:
[----:B------:R-:W0:Y:S01]  /*15110*/  S2R R0, SR_TID.X ;  /* 0x0000000000007919 */ /* 0x000e220000002100 */
[----:B------:R-:W-:Y:S01]  /*15120*/  ULDC.64 UR4, c[0x0][0xbd8] ;  /* 0x0002f60000047ab9 */ /* 0x000fe20000000a00 */
[----:B------:R-:W-:Y:S01]  /*15130*/  IMAD.MOV.U32 R7, RZ, RZ, RZ ;  /* 0x000000ffff077224 */ /* 0x000fe200078e00ff */
[----:B------:R-:W-:Y:S02]  /*15140*/  ISETP.NE.U32.AND P0, PT, RZ, UR4, PT ;  /* 0x00000004ff007c0c */ /* 0x000fe4000bf05070 */
[----:B------:R-:W-:Y:S02]  /*15150*/  IADD3 R2, P1, R46, UR4, RZ ;  /* 0x000000042e027c10 */ /* 0x000fe4000ff3e0ff */
[----:B------:R-:W-:Y:S02]  /*15160*/  ISETP.NE.AND.EX P0, PT, RZ, UR5, PT, P0 ;  /* 0x00000005ff007c0c */ /* 0x000fe4000bf05300 */
[----:B------:R-:W-:Y:S01]  /*15170*/  IADD3.X R3, R27, UR5, RZ, P1, !PT ;  /* 0x000000051b037c10 */ /* 0x000fe20008ffe4ff */
[----:B------:R-:W-:-:S02]  /*15180*/  ULDC.64 UR4, c[0x0][0xbe0] ;  /* 0x0002f80000047ab9 */ /* 0x000fc40000000a00 */
[----:B------:R-:W-:-:S04]  /*15190*/  ISETP.NE.U32.AND P1, PT, RZ, UR4, PT ;  /* 0x00000004ff007c0c */ /* 0x000fc8000bf25070 */
[----:B------:R-:W-:-:S04]  /*151a0*/  ISETP.NE.AND.EX P1, PT, RZ, UR5, PT, P1 ;  /* 0x00000005ff007c0c */ /* 0x000fc8000bf25310 */
[----:B------:R1:W5:Y:S09]  /*151b0*/  @P0 LDG.E R7, desc[UR60][R2.64] ;  /* 0x0000003c02070981 */ /* 0x000372000c1e1900 */
[----:B------:R-:W-:Y:S01]  /*151c0*/  @P1 IADD3 R46, P2, R46, UR4, RZ ;  /* 0x000000042e2e1c10 */ /* 0x000fe2000ff5e0ff */
[----:B------:R-:W-:Y:S01]  /*151d0*/  ULDC UR4, c[0x0][0xa88] ;  /* 0x0002a20000047ab9 */ /* 0x000fe20000000800 */
[----:B0-----:R-:W-:-:S02]  /*151e0*/  VIADD R4, R0, 0xffffff80 ;  /* 0xffffff8000047836 */ /* 0x001fc40000000000 */
[----:B------:R-:W-:Y:S01]  /*151f0*/  @P1 IADD3.X R47, R27, UR5, RZ, P2, !PT ;  /* 0x000000051b2f1c10 */ /* 0x000fe200097fe4ff */
[----:B------:R-:W-:-:S06]  /*15200*/  IMAD.U32 R0, RZ, RZ, UR4 ;  /* 0x00000004ff007e24 */ /* 0x000fcc000f8e00ff */
[----:B------:R1:W5:Y:S01]  /*15210*/  @P1 LDG.E R0, desc[UR60][R46.64] ;  /* 0x0000003c2e001981 */ /* 0x000362000c1e1900 */
[----:B------:R-:W-:Y:S01]  /*15220*/  ISETP.GT.AND P2, PT, R4, 0xbf, PT ;  /* 0x000000bf0400780c */ /* 0x000fe20003f44270 */
[----:B------:R-:W-:-:S12]  /*15230*/  @P1 BRA `(.L_x_442) ;  /* 0x0000000000101947 */ /* 0x000fd80003800000 */
[----:B------:R-:W-:Y:S05]  /*15240*/  @!P0 BRA `(.L_x_442) ;  /* 0x00000000000c8947 */ /* 0x000fea0003800000 */
[----:B------:R-:W2:Y:S04]  /*15250*/  LDG.E R5, desc[UR60][R2.64] ;  /* 0x0000003c02057981 */ /* 0x000ea8000c1e1900 */
[----:B-----5:R-:W2:Y:S02]  /*15260*/  LDG.E R0, desc[UR60][R2.64+0x4] ;  /* 0x0000043c02007981 */ /* 0x020ea4000c1e1900 */
[----:B--2---:R-:W-:-:S07]  /*15270*/  IMAD.IADD R0, R0, 0x1, -R5 ;  /* 0x0000000100007824 */ /* 0x004fce00078e0a05 */
.L_x_442:
[----:B----4-:R-:W2:Y:S04]  /*15280*/  LDL R13, [R1+0x6c] ;  /* 0x00006c00010d7983 */ /* 0x010ea80000100800 */
[----:B------:R-:W3:Y:S04]  /*15290*/  LDL R10, [R1+0x54] ;  /* 0x00005400010a7983 */ /* 0x000ee80000100800 */
[----:B------:R0:W5:Y:S01]  /*152a0*/  LDL R12, [R1+0x74] ;  /* 0x00007400010c7983 */ /* 0x0001620000100800 */
[----:B------:R-:W-:Y:S01]  /*152b0*/  BSSY B1, `(.L_x_443) ;  /* 0x000001d000017945 */ /* 0x000fe20003800000 */
[----:B------:R-:W-:-:S02]  /*152c0*/  SEL R11, R62, RZ, !P0 ;  /* 0x000000ff3e0b7207 */ /* 0x000fc40004000000 */
[----:B------:R-:W-:Y:S02]  /*152d0*/  SEL R26, R26, RZ, !P0 ;  /* 0x000000ff1a1a7207 */ /* 0x000fe40004000000 */
[----:B-----5:R-:W-:Y:S02]  /*152e0*/  SHF.R.S32.HI R6, RZ, 0x1f, R7 ;  /* 0x0000001fff067819 */ /* 0x020fe40000011407 */
[----:B--2---:R-:W-:Y:S02]  /*152f0*/  SHF.R.S32.HI R8, RZ, 0x1f, R13 ;  /* 0x0000001fff087819 */ /* 0x004fe4000001140d */
[----:B---3--:R-:W-:Y:S01]  /*15300*/  SHF.R.S32.HI R9, RZ, 0x1f, R10 ;  /* 0x0000001fff097819 */ /* 0x008fe2000001140a */
[----:B0-----:R-:W-:Y:S06]  /*15310*/  @P2 BRA `(.L_x_444) ;  /* 0x0000000000582947 */ /* 0x001fec0003800000 */
[----:B-1----:R-:W0:Y:S02]  /*15320*/  S2R R2, SR_TID.X ;  /* 0x0000000000027919 */ /* 0x002e240000002100 */
[----:B0-----:R-:W-:-:S04]  /*15330*/  IMAD R2, R12, 0xc0, R2 ;  /* 0x000000c00c027824 */ /* 0x001fc800078e0202 */
[----:B------:R-:W-:-:S05]  /*15340*/  VIADD R3, R2, 0xffffff80 ;  /* 0xffffff8002037836 */ /* 0x000fca0000000000 */
[----:B------:R-:W-:-:S13]  /*15350*/  ISETP.GE.AND P0, PT, R3, R0, PT ;  /* 0x000000000300720c */ /* 0x000fda0003f06270 */
[----:B------:R-:W-:Y:S05]  /*15360*/  @P0 BRA `(.L_x_444) ;  /* 0x0000000000440947 */ /* 0x000fea0003800000 */
[C---:B------:R-:W-:Y:S01]  /*15370*/  IADD3 R2, P0, R3.reuse, R7, RZ ;  /* 0x0000000703027210 */ /* 0x040fe20007f1e0ff */
[----:B------:R-:W-:Y:S02]  /*15380*/  ULDC.64 UR4, c[0x0][0xb70] ;  /* 0x0002dc0000047ab9 */ /* 0x000fe40000000a00 */
[----:B------:R-:W-:Y:S01]  /*15390*/  IMAD R4, R8, UR4, RZ ;  /* 0x0000000408047c24 */ /* 0x000fe2000f8e02ff */
[----:B------:R-:W-:-:S03]  /*153a0*/  LEA.HI.X.SX32 R3, R3, R6, 0x1, P0 ;  /* 0x0000000603037211 */ /* 0x000fc600000f0eff */
[C---:B------:R-:W-:Y:S02]  /*153b0*/  IMAD R5, R13.reuse, UR5, R4 ;  /* 0x000000050d057c24 */ /* 0x040fe4000f8e0204 */
[----:B------:R-:W-:Y:S01]  /*153c0*/  IMAD.WIDE.U32 R2, R13, UR4, R2 ;  /* 0x000000040d027c25 */ /* 0x000fe2000f8e0002 */
[----:B------:R-:W-:-:S03]  /*153d0*/  ULDC.64 UR4, c[0x0][0xb78] ;  /* 0x0002de0000047ab9 */ /* 0x000fc60000000a00 */
[----:B------:R-:W-:Y:S01]  /*153e0*/  IMAD R4, R26, UR4, RZ ;  /* 0x000000041a047c24 */ /* 0x000fe2000f8e02ff */
[----:B------:R-:W-:-:S03]  /*153f0*/  IADD3 R3, R3, R5, RZ ;  /* 0x0000000503037210 */ /* 0x000fc60007ffe0ff */
        /* <DEDUP_REMOVED lines=8> */
.L_x_444:
[----:B------:R-:W-:Y:S05]  /*15480*/  BSYNC B1 ;  /* 0x0000000000017941 */ /* 0x000fea0003800000 */
.L_x_443:
[----:B------:R-:W2:Y:S01]  /*15490*/  LDL.64 R14, [R1+0x60] ;  /* 0x00006000010e7983 */ /* 0x000ea20000100a00 */
[----:B------:R-:W-:Y:S01]  /*154a0*/  ULDC.64 UR4, c[0x0][0xaa0] ;  /* 0x0002a80000047ab9 */ /* 0x000fe20000000a00 */
[----:B-1----:R-:W-:Y:S01]  /*154b0*/  IMAD.MOV.U32 R2, RZ, RZ, R10 ;  /* 0x000000ffff027224 */ /* 0x002fe200078e000a */
[----:B------:R-:W-:Y:S01]  /*154c0*/  BSSY B1, `(.L_x_445) ;  /* 0x000002b000017945 */ /* 0x000fe20003800000 */
[----:B0-----:R-:W-:Y:S02]  /*154d0*/  IMAD.MOV.U32 R3, RZ, RZ, R9 ;  /* 0x000000ffff037224 */ /* 0x001fe400078e0009 */
[----:B------:R-:W-:Y:S02]  /*154e0*/  IMAD R4, R6, UR4, RZ ;  /* 0x0000000406047c24 */ /* 0x000fe4000f8e02ff */
[----:B------:R-:W-:-:S04]  /*154f0*/  IMAD.WIDE.U32 R2, R7, UR4, R2 ;  /* 0x0000000407027c25 */ /* 0x000fc8000f8e0002 */
[----:B------:R-:W-:Y:S01]  /*15500*/  IMAD R7, R7, UR5, R4 ;  /* 0x0000000507077c24 */ /* 0x000fe2000f8e0204 */
[----:B------:R-:W-:Y:S02]  /*15510*/  ULDC.64 UR4, c[0x0][0xae0] ;  /* 0x0002b80000047ab9 */ /* 0x000fe40000000a00 */
[----:B------:R-:W-:Y:S02]  /*15520*/  IMAD R4, R8, UR4, RZ ;  /* 0x0000000408047c24 */ /* 0x000fe4000f8e02ff */
[----:B------:R-:W-:Y:S02]  /*15530*/  IMAD.IADD R3, R3, 0x1, R7 ;  /* 0x0000000103037824 */ /* 0x000fe400078e0207 */
[C---:B------:R-:W-:Y:S02]  /*15540*/  IMAD R5, R13.reuse, UR5, R4 ;  /* 0x000000050d057c24 */ /* 0x040fe4000f8e0204 */
[----:B------:R-:W-:Y:S02]  /*15550*/  IMAD R4, R12, -0xc0, R0 ;  /* 0xffffff400c047824 */ /* 0x000fe400078e0200 */
[----:B------:R-:W-:Y:S01]  /*15560*/  IMAD.WIDE.U32 R2, R13, UR4, R2 ;  /* 0x000000040d027c25 */ /* 0x000fe2000f8e0002 */
[----:B------:R-:W-:-:S03]  /*15570*/  ULDC.64 UR4, c[0x0][0xae8] ;  /* 0x0002ba0000047ab9 */ /* 0x000fc60000000a00 */
[----:B------:R-:W-:Y:S02]  /*15580*/  IMAD.IADD R3, R3, 0x1, R5 ;  /* 0x0000000103037824 */ /* 0x000fe400078e0205 */
[----:B------:R-:W-:-:S04]  /*15590*/  IMAD R0, R26, UR4, RZ ;  /* 0x000000041a007c24 */ /* 0x000fc8000f8e02ff */
[----:B------:R-:W-:Y:S01]  /*155a0*/  IMAD R9, R11, UR5, R0 ;  /* 0x000000050b097c24 */ /* 0x000fe2000f8e0200 */
[C---:B--2---:R-:W-:Y:S01]  /*155b0*/  ISETP.GE.AND P0, PT, R14.reuse, R4, PT ;  /* 0x000000040e00720c */ /* 0x044fe20003f06270 */
[----:B------:R-:W-:Y:S02]  /*155c0*/  VIADD R7, R14, 0x60 ;  /* 0x000000600e077836 */ /* 0x000fe40000000000 */
[----:B------:R-:W-:-:S03]  /*155d0*/  IMAD.MOV.U32 R6, RZ, RZ, R14 ;  /* 0x000000ffff067224 */ /* 0x000fc600078e000e */
[----:B------:R-:W-:Y:S01]  /*155e0*/  ISETP.GE.AND P1, PT, R7, R4, PT ;  /* 0x000000040700720c */ /* 0x000fe20003f26270 */
[----:B------:R-:W-:Y:S01]  /*155f0*/  IMAD.WIDE.U32 R4, R11, UR4, R2 ;  /* 0x000000040b047c25 */ /* 0x000fe2000f8e0002 */
[----:B------:R-:W-:-:S03]  /*15600*/  SHF.R.S32.HI R7, RZ, 0x1f, R14 ;  /* 0x0000001fff077819 */ /* 0x000fc6000001140e */
[----:B------:R-:W-:Y:S02]  /*15610*/  IMAD.IADD R11, R5, 0x1, R9 ;  /* 0x00000001050b7824 */ /* 0x000fe400078e0209 */
[----:B------:R-:W-:Y:S01]  /*15620*/  IMAD.WIDE R6, R12, 0xc0, R6 ;  /* 0x000000c00c067825 */ /* 0x000fe200078e0206 */
        /* <DEDUP_REMOVED lines=20> */
.L_x_446:
[----:B------:R-:W-:Y:S05]  /*15770*/  BSYNC B1 ;  /* 0x0000000000017941 */ /* 0x000fea0003800000 */
.L_x_445:
[----:B------:R-:W-:Y:S05]  /*15780*/  @P1 BRA `(.L_x_441) ;  /* 0x0000000000541947 */ /* 0x000fea0003800000 */
[----:B------:R-:W-:Y:S01]  /*15790*/  IADD3 R5, P0, R6, 0x60, RZ ;  /* 0x0000006006057810 */ /* 0x000fe20007f1e0ff */
[----:B------:R-:W-:Y:S01]  /*157a0*/  VIADD R0, R10, 0x20 ;  /* 0x000000200a007836 */ /* 0x000fe20000000000 */
[----:B------:R-:W-:Y:S01]  /*157b0*/  ULDC UR4, c[0x0][0xa8c] ;  /* 0x0002a30000047ab9 */ /* 0x000fe20000000800 */
[----:B------:R-:W-:Y:S01]  /*157c0*/  MOV R3, R11 ;  /* 0x0000000b00037202 */ /* 0x000fe20000000f00 */
[----:B------:R-:W-:Y:S01]  /*157d0*/  ULDC.64 UR6, c[0x0][0xad8] ;  /* 0x0002b60000067ab9 */ /* 0x000fe20000000a00 */
[----:B------:R-:W-:Y:S01]  /*157e0*/  IMAD.X R6, RZ, RZ, R7, P0 ;  /* 0x000000ffff067224 */ /* 0x000fe200000e0607 */
[----:B------:R-:W-:Y:S01]  /*157f0*/  ISETP.GE.AND P2, PT, R0, UR4, PT ;  /* 0x0000000400007c0c */ /* 0x000fe2000bf46270 */
[----:B------:R-:W-:Y:S01]  /*15800*/  IMAD.MOV.U32 R2, RZ, RZ, R4 ;  /* 0x000000ffff027224 */ /* 0x000fe200078e0004 */
[----:B------:R-:W-:Y:S01]  /*15810*/  ISETP.GE.AND P1, PT, R10, UR4, PT ;  /* 0x000000040a007c0c */ /* 0x000fe2000bf26270 */
[----:B------:R-:W-:Y:S02]  /*15820*/  IMAD R6, R6, UR6, RZ ;  /* 0x0000000606067c24 */ /* 0x000fe4000f8e02ff */
[----:B------:R-:W-:-:S02]  /*15830*/  VIADD R0, R10, 0x40 ;  /* 0x000000400a007836 */ /* 0x000fc40000000000 */
        /* <DEDUP_REMOVED lines=10> */
.L_x_441:
[----:B------:R-:W-:Y:S05]  /*158e0*/  BSYNC B0 ;  /* 0x0000000000007941 */ /* 0x000fea0003800000 */
.L_x_436:
[----:B------:R-:W-:Y:S02]  /*158f0*/  ULDC UR4, c[0x0][0xc14] ;  /* 0x0003050000047ab9 */ /* 0x000fe40000000800 */
[----:B------:R-:W-:-:S13]  /*15900*/  ISETP.GE.AND P0, PT, R107, UR4, PT ;  /* 0x000000046b007c0c */ /* 0x000fda000bf06270 */
[----:B------:R-:W-:Y:S05]  /*15910*/  @!P0 BRA `(.L_x_447) ;  /* 0xfffffeb800b48947 */ /* 0x000fea000383ffff */
[----:B------:R-:W-:Y:S05]  /*15920*/  BRA `(.L_x_307) ;  /* 0x00000054000c7947 */ /* 0x000fea0003800000 */
.L_x_305:
[----:B------:R-:W-:-:S08]  /*15930*/  NOP ;  /* 0x0000000000007918 */ /* 0x000fd00000000000 */
[----:B0-----:R-:W0:-:S00]  /*15940*/  USETMAXREG.DEALLOC.CTAPOOL 0x20 ;  /* 0x00000020000079c8 */ /* 0x001e0000080e0500 */
[----:B0-----:R-:W-:-:S06]  /*15950*/  LOP3.LUT R0, R0, 0x3, RZ, 0xc0, !PT ;  /* 0x0000000300007812 */ /* 0x001fcc00078ec0ff */
[----:B------:R-:W0:Y:S02]  /*15960*/  SHFL.IDX PT, R0, R0, RZ, 0x1f ;  /* 0x00001fff00007589 */ /* 0x000e2400000e0000 */
[----:B0-----:R-:W-:-:S13]  /*15970*/  ISETP.NE.AND P0, PT, R0, RZ, PT ;  /* 0x000000ff0000720c */ /* 0x001fda0003f05270 */
[----:B------:R-:W-:Y:S05]  /*15980*/  @P0 BRA `(.L_x_307) ;  /* 0x0000005000f40947 */ /* 0x000fea0003800000 */
[----:B------:R-:W2:Y:S01]  /*15990*/  LDL.LU R7, [R1+0x44] ;  /* 0x0000440001077983 */ /* 0x000ea20000300800 */
[----:B------:R-:W-:Y:S01]  /*159a0*/  ULDC UR5, c[0x0][0xc14] ;  /* 0x0003050000057ab9 */ /* 0x000fe20000000800 */
[----:B------:R-:W0:Y:S01]  /*159b0*/  S2R R2, SR_TID.X ;  /* 0x0000000000027919 */ /* 0x000e220000002100 */
[----:B------:R-:W-:Y:S01]  /*159c0*/  IMAD.MOV.U32 R0, RZ, RZ, RZ ;  /* 0x000000ffff007224 */ /* 0x000fe200078e00ff */
[----:B------:R-:W1:Y:S01]  /*159d0*/  S2UR UR6, SR_CTAID.X ;  /* 0x00000000000679c3 */ /* 0x000e620000002500 */
[----:B------:R-:W-:Y:S01]  /*159e0*/  ULDC UR4, c[0x0][0xc10] ;  /* 0x0003040000047ab9 */ /* 0x000fe20000000800 */
[----:B0-----:R-:W-:-:S04]  /*159f0*/  LOP3.LUT R29, R2, 0x1f, RZ, 0xc0, !PT ;  /* 0x0000001f021d7812 */ /* 0x001fc800078ec0ff */
[----:B------:R-:W-:Y:S02]  /*15a00*/  ISETP.NE.AND P0, PT, R29, 0x1f, PT ;  /* 0x0000001f1d00780c */ /* 0x000fe40003f05270 */
[----:B--2---:R-:W-:-:S11]  /*15a10*/  LOP3.LUT R7, R7, 0xffffffdf, RZ, 0xc0, !PT ;  /* 0xffffffdf07077812 */ /* 0x004fd600078ec0ff */
[----:B------:R-:W-:Y:S02]  /*15a20*/  @P0 LOP3.LUT R7, R7, 0x20, RZ, 0xfc, !PT ;  /* 0x0000002007070812 */ /* 0x000fe400078efcff */
[----:B------:R-:W-:-:S13]  /*15a30*/  ISETP.GE.OR P0, PT, R29, UR5, !P0 ;  /* 0x000000051d007c0c */ /* 0x000fda000c706670 */
[----:B------:R-:W0:Y:S02]  /*15a40*/  @!P0 LDC.64 R2, c[0x0][0xc58] ;  /* 0x00031600ff028b82 */ /* 0x000e240000000a00 */
[----:B0-----:R-:W-:-:S05]  /*15a50*/  @!P0 IMAD.WIDE.U32 R2, R29, 0x4, R2 ;  /* 0x000000041d028825 */ /* 0x001fca00078e0002 */
[----:B------:R-:W2:Y:S01]  /*15a60*/  @!P0 LDG.E R0, desc[UR60][R2.64] ;  /* 0x0000003c02008981 */ /* 0x000ea2000c1e1900 */
[C---:B------:R-:W-:Y:S02]  /*15a70*/  ISETP.NE.AND P1, PT, R29.reuse, RZ, PT ;  /* 0x000000ff1d00720c */ /* 0x040fe40003f25270 */
[----:B------:R-:W-:Y:S02]  /*15a80*/  ISETP.GE.U32.AND P0, PT, R29, 0x2, PT ;  /* 0x000000021d00780c */ /* 0x000fe40003f06070 */
[----:B------:R-:W-:-:S09]  /*15a90*/  LOP3.LUT R7, R7, 0xfffffffe, RZ, 0xc0, !PT ;  /* 0xfffffffe07077812 */ /* 0x000fd200078ec0ff */
[----:B------:R-:W-:-:S04]  /*15aa0*/  @P1 LOP3.LUT R7, R7, 0x1, RZ, 0xfc, !PT ;  /* 0x0000000107071812 */ /* 0x000fc800078efcff */
[----:B------:R-:W-:-:S04]  /*15ab0*/  LOP3.LUT R7, R7, 0xffffffef, RZ, 0xc0, !PT ;  /* 0xffffffef07077812 */ /* 0x000fc800078ec0ff */
[----:B------:R-:W-:-:S04]  /*15ac0*/  @P0 LOP3.LUT R7, R7, 0x10, RZ, 0xfc, !PT ;  /* 0x0000001007070812 */ /* 0x000fc800078efcff */
[----:B------:R-:W-:Y:S01]  /*15ad0*/  LOP3.LUT R7, R7, 0xfffffff7, RZ, 0xc0, !PT ;  /* 0xfffffff707077812 */ /* 0x000fe200078ec0ff */
[----:B------:R-:W-:Y:S01]  /*15ae0*/  IMAD.MOV.U32 R16, RZ, RZ, RZ ;  /* 0x000000ffff107224 */ /* 0x000fe200078e00ff */
[----:B--2---:R-:W0:Y:S02]  /*15af0*/  SHFL.UP PT, R4, R0, 0x1, RZ ;  /* 0x0420000000047989 */ /* 0x004e2400000e00ff */
[----:B0-----:R-:W-:-:S05]  /*15b00*/  SEL R5, R4, RZ, P1 ;  /* 0x000000ff04057207 */ /* 0x001fca0000800000 */
[----:B------:R-:W-:-:S05]  /*15b10*/  IMAD.IADD R5, R0, 0x1, R5 ;  /* 0x0000000100057824 */ /* 0x000fca00078e0205 */
[----:B------:R-:W0:Y:S02]  /*15b20*/  SHFL.UP PT, R4, R5, 0x2, RZ ;  /* 0x0440000005047989 */ /* 0x000e2400000e00ff */
[----:B0-----:R-:W-:-:S05]  /*15b30*/  SEL R4, R4, RZ, P0 ;  /* 0x000000ff04047207 */ /* 0x001fca0000000000 */
[----:B------:R-:W-:-:S05]  /*15b40*/  IMAD.IADD R4, R5, 0x1, R4 ;  /* 0x0000000105047824 */ /* 0x000fca00078e0204 */
[----:B------:R-:W0:Y:S01]  /*15b50*/  SHFL.UP PT, R6, R4, 0x4, RZ ;  /* 0x0480000004067989 */ /* 0x000e2200000e00ff */
[----:B------:R-:W-:-:S04]  /*15b60*/  ISETP.GE.U32.AND P0, PT, R29, 0x4, PT ;  /* 0x000000041d00780c */ /* 0x000fc80003f06070 */
[----:B0-----:R-:W-:-:S05]  /*15b70*/  SEL R3, R6, RZ, P0 ;  /* 0x000000ff06037207 */ /* 0x001fca0000000000 */
[----:B------:R-:W-:-:S05]  /*15b80*/  IMAD.IADD R3, R4, 0x1, R3 ;  /* 0x0000000104037824 */ /* 0x000fca00078e0203 */
[----:B------:R-:W0:Y:S01]  /*15b90*/  SHFL.UP PT, R2, R3, 0x8, RZ ;  /* 0x0500000003027989 */ /* 0x000e2200000e00ff */
[----:B------:R-:W-:Y:S02]  /*15ba0*/  @P0 LOP3.LUT R7, R7, 0x8, RZ, 0xfc, !PT ;  /* 0x0000000807070812 */ /* 0x000fe400078efcff */
[----:B------:R-:W-:-:S04]  /*15bb0*/  ISETP.GE.U32.AND P0, PT, R29, 0x8, PT ;  /* 0x000000081d00780c */ /* 0x000fc80003f06070 */
[----:B0-----:R-:W-:-:S05]  /*15bc0*/  SEL R2, R2, RZ, P0 ;  /* 0x000000ff02027207 */ /* 0x001fca0000000000 */
[----:B------:R-:W-:-:S05]  /*15bd0*/  IMAD.IADD R2, R3, 0x1, R2 ;  /* 0x0000000103027824 */ /* 0x000fca00078e0202 */
[----:B------:R-:W0:Y:S01]  /*15be0*/  SHFL.UP PT, R5, R2, 0x10, RZ ;  /* 0x0600000002057989 */ /* 0x000e2200000e00ff */
[----:B------:R-:W-:-:S04]  /*15bf0*/  LOP3.LUT R7, R7, 0xfffffffb, RZ, 0xc0, !PT ;  /* 0xfffffffb07077812 */ /* 0x000fc800078ec0ff */
[----:B------:R-:W-:Y:S02]  /*15c00*/  @P0 LOP3.LUT R7, R7, 0x4, RZ, 0xfc, !PT ;  /* 0x0000000407070812 */ /* 0x000fe400078efcff */
[----:B------:R-:W-:-:S04]  /*15c10*/  ISETP.GE.U32.AND P0, PT, R29, 0x10, PT ;  /* 0x000000101d00780c */ /* 0x000fc80003f06070 */
[----:B0-----:R-:W-:-:S05]  /*15c20*/  SEL R5, R5, RZ, P0 ;  /* 0x000000ff05057207 */ /* 0x001fca0000000000 */
[----:B------:R-:W-:-:S05]  /*15c30*/  IMAD.IADD R6, R2, 0x1, R5 ;  /* 0x0000000102067824 */ /* 0x000fca00078e0205 */
[----:B------:R-:W0:Y:S01]  /*15c40*/  SHFL.IDX PT, R5, R6, 0x1f, 0x1f ;  /* 0x03e01f0006057f89 */ /* 0x000e2200000e0000 */
[----:B------:R-:W-:-:S04]  /*15c50*/  LOP3.LUT R7, R7, 0xfffffffd, RZ, 0xc0, !PT ;  /* 0xfffffffd07077812 */ /* 0x000fc800078ec0ff */
[----:B------:R-:W-:-:S05]  /*15c60*/  @P0 LOP3.LUT R7, R7, 0x2, RZ, 0xfc, !PT ;  /* 0x0000000207070812 */ /* 0x000fca00078efcff */
[----:B------:R2:W-:Y:S01]  /*15c70*/  STL [R1+0x44], R7 ;  /* 0x0000440701007387 */ /* 0x0005e20000100800 */
[----:B0-----:R-:W-:-:S05]  /*15c80*/  IMAD R5, R5, UR4, RZ ;  /* 0x0000000405057c24 */ /* 0x001fca000f8e02ff */
[----:B-1----:R-:W-:Y:S01]  /*15c90*/  ISETP.GT.AND P0, PT, R5, UR6, PT ;  /* 0x0000000605007c0c */ /* 0x002fe2000bf04270 */
[----:B------:R-:W-:Y:S02]  /*15ca0*/  IMAD.MOV.U32 R4, RZ, RZ, RZ ;  /* 0x000000ffff047224 */ /* 0x000fe400078e00ff */
[----:B------:R-:W-:-:S10]  /*15cb0*/  IMAD.MOV.U32 R2, RZ, RZ, R5 ;  /* 0x000000ffff027224 */ /* 0x000fd400078e0005 */
[----:B--2---:R-:W-:Y:S05]  /*15cc0*/  @P0 BRA `(.L_x_448) ;  /* 0x0000000000b00947 */ /* 0x004fea0003800000 */
[----:B------:R-:W-:Y:S01]  /*15cd0*/  IMAD.MOV.U32 R5, RZ, RZ, R2 ;  /* 0x000000ffff057224 */ /* 0x000fe200078e0002 */
[----:B------:R-:W-:Y:S01]  /*15ce0*/  ULDC UR5, c[0x0][0xc14] ;  /* 0x0003050000057ab9 */ /* 0x000fe20000000800 */
[----:B------:R-:W-:Y:S01]  /*15cf0*/  IMAD.MOV.U32 R4, RZ, RZ, RZ ;  /* 0x000000ffff047224 */ /* 0x000fe200078e00ff */
[----:B------:R-:W-:Y:S01]  /*15d00*/  ULDC UR7, c[0x0][0xc14] ;  /* 0x0003050000077ab9 */ /* 0x000fe20000000800 */
[----:B------:R-:W-:-:S05]  /*15d10*/  ULDC UR4, c[0x0][0xc10] ;  /* 0x0003040000047ab9 */ /* 0x000fca0000000800 */
.L_x_452:
[----:B------:R-:W-:Y:S02]  /*15d20*/  VIADD R4, R4, 0x1f ;  /* 0x0000001f04047836 */ /* 0x000fe40000000000 */
[----:B------:R-:W-:-:S03]  /*15d30*/  IMAD.U32 R19, RZ, RZ, UR7 ;  /* 0x00000007ff137e24 */ /* 0x000fc6000f8e00ff */
[----:B------:R-:W-:-:S13]  /*15d40*/  ISETP.GE.AND P0, PT, R4, UR5, PT ;  /* 0x0000000504007c0c */ /* 0x000fda000bf06270 */
[----:B------:R-:W-:Y:S05]  /*15d50*/  @P0 BRA `(.L_x_449) ;  /* 0x0000000400380947 */ /* 0x000fea0003800000 */
[C---:B------:R-:W-:Y:S01]  /*15d60*/  ISETP.NE.AND P1, PT, R29.reuse, 0x1f, PT ;  /* 0x0000001f1d00780c */ /* 0x040fe20003f25270 */
[----:B------:R-:W-:Y:S01]  /*15d70*/  BSSY B0, `(.L_x_450) ;  /* 0x0000008000007945 */ /* 0x000fe20003800000 */
[----:B------:R-:W-:Y:S01]  /*15d80*/  IADD3 R7, R29, R4, RZ ;  /* 0x000000041d077210 */ /* 0x000fe20007ffe0ff */
[----:B------:R-:W-:-:S03]  /*15d90*/  IMAD.MOV.U32 R0, RZ, RZ, RZ ;  /* 0x000000ffff007224 */ /* 0x000fc600078e00ff */
[----:B------:R-:W-:-:S13]  /*15da0*/  ISETP.GE.OR P0, PT, R7, UR5, !P1 ;  /* 0x0000000507007c0c */ /* 0x000fda000cf06670 */
[----:B------:R-:W-:Y:S05]  /*15db0*/  @P0 BRA `(.L_x_451) ;  /* 0x00000000000c0947 */ /* 0x000fea0003800000 */
[----:B------:R-:W0:Y:S02]  /*15dc0*/  LDC.64 R2, c[0x0][0xc58] ;  /* 0x00031600ff027b82 */ /* 0x000e240000000a00 */
[----:B0-----:R-:W-:-:S05]  /*15dd0*/  IMAD.WIDE R2, R7, 0x4, R2 ;  /* 0x0000000407027825 */ /* 0x001fca00078e0202 */
[----:B------:R0:W5:Y:S02]  /*15de0*/  LDG.E R0, desc[UR60][R2.64] ;  /* 0x0000003c02007981 */ /* 0x000164000c1e1900 */
.L_x_451:
[----:B------:R-:W-:Y:S05]  /*15df0*/  BSYNC B0 ;  /* 0x0000000000007941 */ /* 0x000fea0003800000 */
.L_x_450:
        /* <DEDUP_REMOVED lines=25> */
.L_x_448:
        /* <DEDUP_REMOVED lines=15> */
.L_x_453:
        /* <DEDUP_REMOVED lines=16> */
[----:B------:R-:W-:Y:S01]  /*16180*/  @!P0 IADD3 R6, R6, -R5, RZ ;  /* 0x8000000506068210 */ /* 0x000fe20007ffe0ff */
        /* <DEDUP_REMOVED lines=11> */
.L_x_449:
[----:B------:R-:W-:Y:S02]  /*16240*/  IMAD.MOV.U32 R17, RZ, RZ, RZ ;  /* 0x000000ffff117224 */ /* 0x000fe400078e00ff */
[----:B------:R-:W-:Y:S02]  /*16250*/  IMAD.U32 R16, RZ, RZ, UR6 ;  /* 0x00000006ff107e24 */ /* 0x000fe4000f8e00ff */
[----:B------:R-:W-:-:S07]  /*16260*/  IMAD.MOV.U32 R18, RZ, RZ, RZ ;  /* 0x000000ffff127224 */ /* 0x000fce00078e00ff */
.L_x_454:
        /* <DEDUP_REMOVED lines=13> */
[----:B------:R-:W-:Y:S01]  /*16340*/  ULDC.64 UR36, c[0x0][0x198] ;  /* 0x0000660000247ab9 */ /* 0x000fe20000000a00 */
[----:B------:R-:W-:Y:S01]  /*16350*/  IMAD.MOV.U32 R22, RZ, RZ, RZ ;  /* 0x000000ffff167224 */ /* 0x000fe200078e00ff */
[----:B------:R-:W-:Y:S01]  /*16360*/  ULDC UR38, c[0x0][0xc] ;  /* 0x0000030000267ab9 */ /* 0x000fe20000000800 */
[----:B------:R-:W-:Y:S02]  /*16370*/  IMAD.MOV.U32 R27, RZ, RZ, 0x1 ;  /* 0x00000001ff1b7424 */ /* 0x000fe400078e00ff */
[----:B------:R-:W-:-:S07]  /*16380*/  IMAD.MOV.U32 R26, RZ, RZ, RZ ;  /* 0x000000ffff1a7224 */ /* 0x000fce00078e00ff */
.L_x_539:
[----:B--2---:R-:W2:Y:S02]  /*16390*/  LDC.64 R2, c[0x0][0xc60] ;  /* 0x00031800ff027b82 */ /* 0x004ea40000000a00 */
[----:B--2---:R-:W-:-:S05]  /*163a0*/  IMAD.WIDE R2, R19, 0x4, R2 ;  /* 0x0000000413027825 */ /* 0x004fca00078e0202 */
[----:B------:R-:W0:Y:S01]  /*163b0*/  LDG.E R9, desc[UR60][R2.64] ;  /* 0x0000003c02097981 */ /* 0x000e22000c1e1900 */
[----:B------:R-:W-:Y:S05]  /*163c0*/  YIELD ;  /* 0x0000000000007946 */ /* 0x000fea0003800000 */
[----:B------:R-:W-:Y:S01]  /*163d0*/  ULDC.64 UR4, c[0x0][0xa28] ;  /* 0x00028a0000047ab9 */ /* 0x000fe20000000a00 */
[----:B------:R-:W-:Y:S01]  /*163e0*/  IMAD.MOV.U32 R6, RZ, RZ, RZ ;  /* 0x000000ffff067224 */ /* 0x000fe200078e00ff */
[----:B------:R-:W-:Y:S01]  /*163f0*/  ISETP.NE.U32.AND P1, PT, RZ, UR4, PT ;  /* 0x00000004ff007c0c */ /* 0x000fe2000bf25070 */
[----:B------:R-:W-:Y:S01]  /*16400*/  IMAD.MOV.U32 R23, RZ, RZ, RZ ;  /* 0x000000ffff177224 */ /* 0x000fe200078e00ff */
[----:B------:R-:W-:-:S02]  /*16410*/  ULDC.64 UR6, c[0x0][0xa10] ;  /* 0x0002840000067ab9 */ /* 0x000fc40000000a00 */
[----:B------:R-:W-:Y:S02]  /*16420*/  ISETP.NE.AND.EX P1, PT, RZ, UR5, PT, P1 ;  /* 0x00000005ff007c0c */ /* 0x000fe4000bf25310 */
[----:B0-----:R-:W-:Y:S01]  /*16430*/  SHF.R.S32.HI R0, RZ, 0x1f, R9 ;  /* 0x0000001fff007819 */ /* 0x001fe20000011409 */
[----:B------:R-:W-:Y:S10]  /*16440*/  STL [R1], R9 ;  /* 0x0000000901007387 */ /* 0x000ff40000100800 */
[----:B------:R-:W-:-:S04]  /*16450*/  @P1 LEA R4, P0, R9, UR4, 0x2 ;  /* 0x0000000409041c11 */ /* 0x000fc8000f8010ff */
[----:B------:R-:W-:Y:S01]  /*16460*/  @P1 LEA.HI.X R5, R9, UR5, R0, 0x2, P0 ;  /* 0x0000000509051c11 */ /* 0x000fe200080f1400 */
[----:B------:R-:W-:Y:S02]  /*16470*/  ULDC.64 UR4, c[0x0][0xa00] ;  /* 0x0002800000047ab9 */ /* 0x000fe40000000a00 */
[----:B------:R-:W-:Y:S02]  /*16480*/  ISETP.NE.U32.AND P0, PT, RZ, UR4, PT ;  /* 0x00000004ff007c0c */ /* 0x000fe4000bf05070 */
[----:B------:R0:W5:Y:S02]  /*16490*/  @P1 LDG.E R23, desc[UR60][R4.64] ;  /* 0x0000003c04171981 */ /* 0x000164000c1e1900 */
[----:B------:R-:W-:-:S13]  /*164a0*/  ISETP.NE.AND.EX P0, PT, RZ, UR5, PT, P0 ;  /* 0x00000005ff007c0c */ /* 0x000fda000bf05300 */
[----:B------:R-:W-:-:S04]  /*164b0*/  @P0 LEA R2, P2, R9, UR4, 0x2 ;  /* 0x0000000409020c11 */ /* 0x000fc8000f8410ff */
[----:B------:R-:W-:Y:S01]  /*164c0*/  @P0 LEA.HI.X R3, R9, UR5, R0, 0x2, P2 ;  /* 0x0000000509030c11 */ /* 0x000fe200090f1400 */
[----:B------:R-:W-:-:S04]  /*164d0*/  ULDC.64 UR4, c[0x0][0xa20] ;  /* 0x0002880000047ab9 */ /* 0x000fc80000000a00 */
[----:B------:R-:W2:Y:S01]  /*164e0*/  @P0 LDG.E R6, desc[UR60][R2.64] ;  /* 0x0000003c02060981 */ /* 0x000ea2000c1e1900 */
[----:B------:R-:W-:-:S04]  /*164f0*/  ISETP.NE.U32.AND P1, PT, RZ, UR4, PT ;  /* 0x00000004ff007c0c */ /* 0x000fc8000bf25070 */
[----:B------:R-:W-:Y:S02]  /*16500*/  ISETP.NE.AND.EX P1, PT, RZ, UR5, PT, P1 ;  /* 0x00000005ff007c0c */ /* 0x000fe4000bf25310 */
[C---:B0-----:R-:W-:Y:S02]  /*16510*/  SHF.L.U32 R4, R9.reuse, 0x2, RZ ;  /* 0x0000000209047819 */ /* 0x041fe400000006ff */
[----:B------:R-:W-:-:S03]  /*16520*/  SHF.L.U64.HI R0, R9, 0x2, R0 ;  /* 0x0000000209007819 */ /* 0x000fc60000010200 */
[----:B------:R-:W-:Y:S01]  /*16530*/  STL [R1+0x8], R4 ;  /* 0x0000080401007387 */ /* 0x000fe20000100800 */
[----:B------:R-:W-:-:S03]  /*16540*/  IMAD.MOV.U32 R8, RZ, RZ, RZ ;  /* 0x000000ffff087224 */ /* 0x000fc600078e00ff */
[----:B--2---:R0:W-:Y:S02]  /*16550*/  STL [R1+0x18], R6 ;  /* 0x0000180601007387 */ /* 0x0041e40000100800 */
[----:B0-----:R-:W-:-:S04]  /*16560*/  @P1 IADD3 R6, P0, R4, UR4, RZ ;  /* 0x0000000404061c10 */ /* 0x001fc8000ff1e0ff */
[----:B------:R-:W-:Y:S01]  /*16570*/  @P1 IADD3.X R7, R0, UR5, RZ, P0, !PT ;  /* 0x0000000500071c10 */ /* 0x000fe200087fe4ff */
[----:B------:R-:W-:Y:S02]  /*16580*/  ULDC.64 UR4, c[0x0][0xa08] ;  /* 0x0002820000047ab9 */ /* 0x000fe40000000a00 */
[----:B------:R-:W-:Y:S02]  /*16590*/  IADD3 R2, P0, R4, UR4, RZ ;  /* 0x0000000404027c10 */ /* 0x000fe4000ff1e0ff */
[----:B------:R-:W-:Y:S02]  /*165a0*/  ISETP.NE.U32.AND P2, PT, RZ, UR4, PT ;  /* 0x00000004ff007c0c */ /* 0x000fe4000bf45070 */
[----:B------:R-:W-:Y:S02]  /*165b0*/  IADD3.X R3, R0, UR5, RZ, P0, !PT ;  /* 0x0000000500037c10 */ /* 0x000fe400087fe4ff */
[----:B------:R-:W-:Y:S01]  /*165c0*/  ISETP.NE.AND.EX P2, PT, RZ, UR5, PT, P2 ;  /* 0x00000005ff007c0c */ /* 0x000fe2000bf45320 */
[----:B------:R-:W-:-:S02]  /*165d0*/  ULDC.64 UR4, c[0x0][0x3f8] ;  /* 0x0000fe0000047ab9 */ /* 0x000fc40000000a00 */
[----:B------:R-:W-:-:S03]  /*165e0*/  UISETP.NE.U32.AND UP0, UPT, UR4, URZ, UPT ;  /* 0x0000003f0400728c */ /* 0x000fc6000bf05070 */
[----:B------:R-:W-:Y:S01]  /*165f0*/  ULDC UR4, c[0x0][0x404] ;  /* 0x0001010000047ab9 */ /* 0x000fe20000000800 */
[----:B------:R-:W-:-:S03]  /*16600*/  UISETP.NE.AND.EX UP0, UPT, UR5, URZ, UPT, UP0 ;  /* 0x0000003f0500728c */ /* 0x000fc6000bf05300 */
[----:B------:R-:W-:Y:S01]  /*16610*/  ULDC UR5, c[0x0][0x2e0] ;  /* 0x0000b80000057ab9 */ /* 0x000fe20000000800 */
[----:B------:R-:W-:Y:S02]  /*16620*/  USEL UR4, UR4, 0x1, UP0 ;  /* 0x0000000104047887 */ /* 0x000fe40008000000 */
[----:B------:R0:W5:Y:S02]  /*16630*/  @P2 LDG.E R8, desc[UR60][R2.64] ;  /* 0x0000003c02082981 */ /* 0x000164000c1e1900 */
[----:B------:R-:W-:-:S06]  /*16640*/  UIMAD UR4, UR4, UR5, URZ ;  /* 0x00000005040472a4 */ /* 0x000fcc000f8e023f */
[----:B------:R-:W-:-:S06]  /*16650*/  IMAD.U32 R10, RZ, RZ, UR4 ;  /* 0x00000004ff0a7e24 */ /* 0x000fcc000f8e00ff */
[----:B------:R0:W5:Y:S01]  /*16660*/  @P1 LDG.E R10, desc[UR60][R6.64] ;  /* 0x0000003c060a1981 */ /* 0x000162000c1e1900 */
[----:B------:R-:W-:Y:S01]  /*16670*/  IADD3 R4, P0, R4, UR6, RZ ;  /* 0x0000000604047c10 */ /* 0x000fe2000ff1e0ff */
[----:B------:R-:W-:-:S03]  /*16680*/  ULDC UR4, c[0x0][0x338] ;  /* 0x0000ce0000047ab9 */ /* 0x000fc60000000800 */
[----:B------:R-:W-:Y:S02]  /*16690*/  IADD3.X R5, R0, UR7, RZ, P0, !PT ;  /* 0x0000000700057c10 */ /* 0x000fe400087fe4ff */
[----:B------:R-:W-:Y:S01]  /*166a0*/  ISETP.NE.U32.AND P0, PT, RZ, UR6, PT ;  /* 0x00000006ff007c0c */ /* 0x000fe2000bf05070 */
[----:B------:R2:W-:Y:S03]  /*166b0*/  STL [R1+0xc], R0 ;  /* 0x00000c0001007387 */ /* 0x0005e60000100800 */
[----:B------:R-:W-:Y:S01]  /*166c0*/  ISETP.NE.AND.EX P0, PT, RZ, UR7, PT, P0 ;  /* 0x00000007ff007c0c */ /* 0x000fe2000bf05300 */
[----:B--2---:R-:W-:Y:S01]  /*166d0*/  IMAD.U32 R0, RZ, RZ, UR4 ;  /* 0x00000004ff007e24 */ /* 0x004fe2000f8e00ff */
[----:B0-----:R-:W-:Y:S11]  /*166e0*/  @P1 BRA `(.L_x_456) ;  /* 0x0000000000101947 */ /* 0x001ff60003800000 */
[----:B------:R-:W-:Y:S05]  /*166f0*/  @!P2 BRA `(.L_x_456) ;  /* 0x00000000000ca947 */ /* 0x000fea0003800000 */
[----:B------:R-:W2:Y:S04]  /*16700*/  LDG.E R7, desc[UR60][R2.64] ;  /* 0x0000003c02077981 */ /* 0x000ea8000c1e1900 */
[----:B-----5:R-:W2:Y:S02]  /*16710*/  LDG.E R10, desc[UR60][R2.64+0x4] ;  /* 0x0000043c020a7981 */ /* 0x020ea4000c1e1900 */
[----:B--2---:R-:W-:-:S07]  /*16720*/  IMAD.IADD R10, R10, 0x1, -R7 ;  /* 0x000000010a0a7824 */ /* 0x004fce00078e0a07 */
.L_x_456:
[----:B------:R-:W2:Y:S04]  /*16730*/  @P0 LDG.E R3, desc[UR60][R4.64] ;  /* 0x0000003c04030981 */ /* 0x000ea8000c1e1900 */
[----:B------:R-:W2:Y:S02]  /*16740*/  @P0 LDG.E R2, desc[UR60][R4.64+0x4] ;  /* 0x0000043c04020981 */ /* 0x000ea4000c1e1900 */
[----:B--2---:R-:W-:Y:S02]  /*16750*/  @P0 IMAD.IADD R0, R2, 0x1, -R3 ;  /* 0x0000000102000824 */ /* 0x004fe400078e0a03 */
[----:B-----5:R-:W-:-:S04]  /*16760*/  IMAD.IADD R3, R10, 0x1, -R23 ;  /* 0x000000010a037824 */ /* 0x020fc800078e0a17 */
[----:B------:R-:W-:-:S04]  /*16770*/  IMAD.IADD R6, R3, 0x1, R0 ;  /* 0x0000000103067824 */ /* 0x000fc800078e0200 */
[----:B------:R-:W-:Y:S01]  /*16780*/  VIADD R2, R6, 0x8f ;  /* 0x0000008f06027836 */ /* 0x000fe20000000000 */
[----:B------:R0:W-:Y:S03]  /*16790*/  STL [R1+0x14], R6 ;  /* 0x0000140601007387 */ /* 0x0001e60000100800 */
[----:B------:R-:W-:-:S05]  /*167a0*/  IMAD.HI R2, R2, 0x38e38e39, RZ ;  /* 0x38e38e3902027827 */ /* 0x000fca00078e02ff */
[----:B------:R-:W-:-:S04]  /*167b0*/  SHF.R.U32.HI R7, RZ, 0x1f, R2 ;  /* 0x0000001fff077819 */ /* 0x000fc80000011602 */
[----:B0-----:R-:W-:Y:S01]  /*167c0*/  LEA.HI.SX32 R6, R2, R7, 0x1b ;  /* 0x0000000702067211 */ /* 0x001fe200078fdaff */
[----:B------:R-:W-:-:S04]  /*167d0*/  IMAD.MOV R2, RZ, RZ, -R3 ;  /* 0x000000ffff027224 */ /* 0x000fc800078e0a03 */
[----:B------:R-:W-:Y:S01]  /*167e0*/  IMAD R7, R6, 0x90, -R3 ;  /* 0x0000009006077824 */ /* 0x000fe200078e0a03 */
[----:B------:R-:W-:Y:S01]  /*167f0*/  VIMNMX R2, RZ, R2, !PT ;  /* 0x00000002ff027248 */ /* 0x000fe20007fe0100 */
[----:B------:R0:W-:Y:S03]  /*16800*/  STL [R1+0x4], R6 ;  /* 0x0000040601007387 */ /* 0x0001e60000100800 */
[----:B------:R-:W-:-:S04]  /*16810*/  VIMNMX R7, R7, R0, PT ;  /* 0x0000000007077248 */ /* 0x000fc80003fe0100 */
[----:B------:R-:W-:Y:S01]  /*16820*/  ISETP.GT.AND P1, PT, R7, R2, PT ;  /* 0x000000020700720c */ /* 0x000fe20003f24270 */
[----:B------:R-:W-:-:S05]  /*16830*/  IMAD.WIDE.U32 R2, R2, 0x38e38e39, RZ ;  /* 0x38e38e3902027825 */ /* 0x000fca00078e00ff */
[----:B------:R-:W-:-:S05]  /*16840*/  SHF.R.U32.HI R0, RZ, 0x5, R3 ;  /* 0x00000005ff007819 */ /* 0x000fca0000011603 */
[----:B------:R-:W-:Y:S02]  /*16850*/  IMAD.MOV.U32 R2, RZ, RZ, R0 ;  /* 0x000000ffff027224 */ /* 0x000fe400078e0000 */
[----:B0-----:R-:W-:-:S04]  /*16860*/  @P1 VIADD R6, R7, 0x8f ;  /* 0x0000008f07061836 */ /* 0x001fc80000000000 */
[----:B------:R-:W-:-:S05]  /*16870*/  @P1 IMAD.HI R6, R6, 0x38e38e39, RZ ;  /* 0x38e38e3906061827 */ /* 0x000fca00078e02ff */
[----:B------:R-:W-:-:S04]  /*16880*/  @P1 SHF.R.U32.HI R3, RZ, 0x1f, R6 ;  /* 0x0000001fff031819 */ /* 0x000fc80000011606 */
[----:B------:R-:W-:Y:S01]  /*16890*/  @P1 LEA.HI.SX32 R2, R6, R3, 0x1b ;  /* 0x0000000306021211 */ /* 0x000fe200078fdaff */
[----:B------:R-:W-:-:S06]  /*168a0*/  IMAD.MOV.U32 R3, RZ, RZ, RZ ;  /* 0x000000ffff037224 */ /* 0x000fcc00078e00ff */
[----:B------:R0:W5:Y:S01]  /*168b0*/  @P0 LDG.E R3, desc[UR60][R4.64] ;  /* 0x0000003c04030981 */ /* 0x000162000c1e1900 */
[----:B------:R-:W-:Y:S01]  /*168c0*/  ISETP.GT.AND P1, PT, R2, R0, PT ;  /* 0x000000000200720c */ /* 0x000fe20003f24270 */
[----:B------:R-:W-:Y:S01]  /*168d0*/  BSSY B0, `(.L_x_457) ;  /* 0x00000c3000007945 */ /* 0x000fe20003800000 */
[----:B------:R-:W-:Y:S01]  /*168e0*/  IMAD.IADD R23, R8, 0x1, R23 ;  /* 0x0000000108177824 */ /* 0x000fe200078e0217 */
[----:B------:R-:W-:-:S10]  /*168f0*/  PLOP3.LUT P2, PT, PT, PT, PT, 0x80, 0x0 ;  /* 0x000000000000781c */ /* 0x000fd40003f4f070 */
[----:B0-----:R-:W-:Y:S05]  /*16900*/  @!P1 BRA `(.L_x_458) ;  /* 0x0000000800fc9947 */ /* 0x001fea0003800000 */
[----:B------:R-:W0:Y:S01]  /*16910*/  LDC R4, c[0x0][0x428] ;  /* 0x00010a00ff047b82 */ /* 0x000e220000000800 */
[----:B------:R-:W-:Y:S01]  /*16920*/  UMOV UR4, 0xffffffff ;  /* 0xffffffff00047882 */ /* 0x000fe20000000000 */
[----:B0-----:R-:W-:-:S13]  /*16930*/  ISETP.NE.AND P1, PT, R4, 0x1, PT ;  /* 0x000000010400780c */ /* 0x001fda0003f25270 */
[----:B------:R-:W0:Y:S08]  /*16940*/  @P1 LDC R5, c[0x0][0x42c] ;  /* 0x00010b00ff051b82 */ /* 0x000e300000000800 */
[----:B------:R-:W2:Y:S01]  /*16950*/  @P1 LDC R7, c[0x0][0x430] ;  /* 0x00010c00ff071b82 */ /* 0x000ea20000000800 */
[----:B0-----:R-:W-:-:S04]  /*16960*/  @P1 IMAD.HI.U32 R4, R18, R5, RZ ;  /* 0x0000000512041227 */ /* 0x001fc800078e00ff */
[----:B------:R-:W-:Y:S01]  /*16970*/  IMAD.MOV.U32 R5, RZ, RZ, R18 ;  /* 0x000000ffff057224 */ /* 0x000fe200078e0012 */
[----:B--2---:R-:W-:Y:S02]  /*16980*/  @P1 SHF.R.U32.HI R5, RZ, R7, R4 ;  /* 0x00000007ff051219 */ /* 0x004fe40000011604 */
[----:B------:R-:W-:Y:S01]  /*16990*/  SEL R4, R9, RZ, !P0 ;  /* 0x000000ff09047207 */ /* 0x000fe20004000000 */
[----:B------:R-:W-:Y:S06]  /*169a0*/  BRA.DIV UR4, `(.L_x_459) ;  /* 0x0000004e043c7947 */ /* 0x000fec000b800000 */
.L_x_585:
[----:B------:R-:W-:-:S03]  /*169b0*/  UMOV UR4, 0xffffffff ;  /* 0xffffffff00047882 */ /* 0x000fc60000000000 */
[----:B------:R-:W-:Y:S05]  /*169c0*/  BRA.DIV UR4, `(.L_x_460) ;  /* 0x0000004e04687947 */ /* 0x000fea000b800000 */
[----:B------:R-:W-:-:S13]  /*169d0*/  ELECT P6, URZ, PT ;  /* 0x00000000003f782f */ /* 0x000fda00038c0000 */
.L_x_588:
[----:B------:R-:W2:Y:S01]  /*169e0*/  LDL R6, [R1+0x10] ;  /* 0x0000100001067983 */ /* 0x000ea20000100800 */
[----:B------:R-:W-:Y:S01]  /*169f0*/  BSSY B1, `(.L_x_461) ;  /* 0x000000b000017945 */ /* 0x000fe20003800000 */
[----:B------:R-:W0:Y:S01]  /*16a00*/  S2R R9, SR_CgaCtaId ;  /* 0x0000000000097919 */ /* 0x000e220000008800 */
[----:B--2---:R-:W-:-:S05]  /*16a10*/  VIADD R7, R6, 0x1 ;  /* 0x0000000106077836 */ /* 0x004fca0000000000 */
[----:B------:R-:W-:-:S04]  /*16a20*/  LEA.HI R6, R7, R7, RZ, 0x1 ;  /* 0x0000000707067211 */ /* 0x000fc800078f08ff */
[----:B------:R-:W-:-:S05]  /*16a30*/  LOP3.LUT R6, R6, 0xfffffffe, RZ, 0xc0, !PT ;  /* 0xfffffffe06067812 */ /* 0x000fca00078ec0ff */
[----:B------:R-:W-:Y:S01]  /*16a40*/  IMAD.IADD R7, R7, 0x1, -R6 ;  /* 0x0000000107077824 */ /* 0x000fe200078e0a06 */
[----:B------:R-:W-:-:S04]  /*16a50*/  MOV R6, 0x400 ;  /* 0x0000040000067802 */ /* 0x000fc80000000f00 */
[----:B0-----:R-:W-:Y:S02]  /*16a60*/  LEA R6, R9, R6, 0x18 ;  /* 0x0000000609067211 */ /* 0x001fe400078ec0ff */
[----:B------:R-:W-:-:S04]  /*16a70*/  SHF.L.U32 R7, R7, 0x1f, RZ ;  /* 0x0000001f07077819 */ /* 0x000fc800000006ff */
[----:B------:R-:W0:Y:S02]  /*16a80*/  SYNCS.PHASECHK.TRANS64.TRYWAIT P0, [R6+URZ+0x31c20], R7 ;  /* 0x031c2007060075a7 */ /* 0x000e24000800017f */
[----:B0-----:R-:W-:Y:S05]  /*16a90*/  @!P0 BRA `(.L_x_462) ;  /* 0x0000004c00548947 */ /* 0x001fea0003800000 */
.L_x_589:
[----:B------:R-:W-:Y:S05]  /*16aa0*/  BSYNC B1 ;  /* 0x0000000000017941 */ /* 0x000fea0003800000 */
.L_x_461:
[----:B------:R-:W-:Y:S04]  /*16ab0*/  BSSY B1, `(.L_x_463) ;  /* 0x0000049000017945 */ /* 0x000fe80003800000 */
[----:B------:R-:W-:Y:S05]  /*16ac0*/  @!P6 BRA `(.L_x_464) ;  /* 0x00000004001ce947 */ /* 0x000fea0003800000 */
[----:B0-----:R-:W-:Y:S02]  /*16ad0*/  LEA R7, R26, R6, 0x3 ;  /* 0x000000061a077211 */ /* 0x001fe400078e18ff */
[----:B------:R-:W-:-:S04]  /*16ae0*/  SHF.L.U32 R8, R27, 0x1f, RZ ;  /* 0x0000001f1b087819 */ /* 0x000fc800000006ff */
[----:B------:R-:W0:Y:S02]  /*16af0*/  SYNCS.PHASECHK.TRANS64.TRYWAIT P0, [R7+URZ+0x31ca0], R8 ;  /* 0x031ca008070075a7 */ /* 0x000e24000800017f */
[----:B0-----:R-:W-:Y:S05]  /*16b00*/  @!P0 BRA `(.L_x_465) ;  /* 0x0000004c004c8947 */ /* 0x001fea0003800000 */
.L_x_590:
[----:B------:R-:W2:Y:S02]  /*16b10*/  S2R R9, SR_TID.X ;  /* 0x0000000000097919 */ /* 0x000ea40000002100 */
[----:B--2---:R-:W-:-:S04]  /*16b20*/  LOP3.LUT R9, R9, 0x7f, RZ, 0xc0, !PT ;  /* 0x0000007f09097812 */ /* 0x004fc800078ec0ff */
[----:B------:R-:W-:-:S13]  /*16b30*/  ISETP.NE.AND P1, PT, R9, RZ, PT ;  /* 0x000000ff0900720c */ /* 0x000fda0003f25270 */
[----:B------:R-:W-:Y:S05]  /*16b40*/  @P1 BRA `(.L_x_466) ;  /* 0x0000000000141947 */ /* 0x000fea0003800000 */
[----:B------:R-:W-:Y:S01]  /*16b50*/  ISETP.NE.AND P0, PT, R29, RZ, PT ;  /* 0x000000ff1d00720c */ /* 0x000fe20003f05270 */
[----:B------:R-:W-:-:S04]  /*16b60*/  IMAD.MOV.U32 R9, RZ, RZ, 0x6c00 ;  /* 0x00006c00ff097424 */ /* 0x000fc800078e00ff */
[----:B------:R2:W-:Y:S08]  /*16b70*/  SYNCS.ARRIVE.TRANS64 RZ, [R7+URZ+0x31c90], R9 ;  /* 0x031c900907ff79a7 */ /* 0x0005f0000800003f */
[----:B------:R-:W-:Y:S05]  /*16b80*/  @!P0 BRA `(.L_x_466) ;  /* 0x0000000000048947 */ /* 0x000fea0003800000 */
[----:B------:R-:W-:Y:S01]  /*16b90*/  BPT.TRAP 0x1 ;  /* 0x000000040000795c */ /* 0x000fe20000300000 */
.L_x_466:
[----:B--2---:R-:W-:Y:S01]  /*16ba0*/  IMAD R9, R26, 0x6c00, R6 ;  /* 0x00006c001a097824 */ /* 0x004fe200078e0206 */
[----:B------:R-:W-:Y:S01]  /*16bb0*/  R2UR UR9, R7 ;  /* 0x00000000070972ca */ /* 0x000fe200000e0000 */
[----:B-----5:R-:W-:Y:S01]  /*16bc0*/  IMAD R10, R2, 0x90, R3 ;  /* 0x00000090020a7824 */ /* 0x020fe200078e0203 */
[----:B------:R-:W-:Y:S01]  /*16bd0*/  UIADD3 UR4, UP0, UR36, 0x570, URZ ;  /* 0x0000057024047890 */ /* 0x000fe2000ff1e03f */
[----:B------:R-:W-:Y:S01]  /*16be0*/  R2UR UR12, R5 ;  /* 0x00000000050c72ca */ /* 0x000fe200000e0000 */
[----:B------:R-:W-:Y:S01]  /*16bf0*/  UMOV UR10, URZ ;  /* 0x0000003f000a7c82 */ /* 0x000fe20008000000 */
[----:B------:R-:W-:Y:S01]  /*16c00*/  R2UR UR15, R9 ;  /* 0x00000000090f72ca */ /* 0x000fe200000e0000 */
[----:B------:R-:W-:Y:S01]  /*16c10*/  VIADD R10, R10, 0xffffff70 ;  /* 0xffffff700a0a7836 */ /* 0x000fe20000000000 */
[----:B------:R-:W-:Y:S01]  /*16c20*/  R2UR UR13, R4 ;  /* 0x00000000040d72ca */ /* 0x000fe200000e0000 */
[----:B------:R-:W-:Y:S01]  /*16c30*/  UIADD3.X UR5, URZ, UR37, URZ, UP0, !UPT ;  /* 0x000000253f057290 */ /* 0x000fe200087fe43f */
[----:B------:R-:W-:-:S02]  /*16c40*/  UMOV UR6, 0x0 ;  /* 0x0000000000067882 */ /* 0x000fc40000000000 */
[----:B------:R-:W-:Y:S01]  /*16c50*/  R2UR UR11, R10 ;  /* 0x000000000a0b72ca */ /* 0x000fe200000e0000 */
[----:B------:R-:W-:Y:S01]  /*16c60*/  UMOV UR7, 0x12f00000 ;  /* 0x12f0000000077882 */ /* 0x000fe20000000000 */
[----:B------:R-:W-:Y:S01]  /*16c70*/  UIADD3 UR9, UR9, 0x31c90, URZ ;  /* 0x00031c9009097890 */ /* 0x000fe2000fffe03f */
[----:B------:R-:W-:-:S04]  /*16c80*/  UMOV UR16, 0x20 ;  /* 0x0000002000107882 */ /* 0x000fc80000000000 */
[----:B------:R-:W-:Y:S02]  /*16c90*/  UIADD3 UR8, UR15, 0x16a00, URZ ;  /* 0x00016a000f087890 */ /* 0x000fe4000fffe03f */
[----:B------:R-:W-:Y:S02]  /*16ca0*/  UIADD3 UR14, UR15, 0x18e00, URZ ;  /* 0x00018e000f0e7890 */ /* 0x000fe4000fffe03f */
[----:B------:R-:W-:-:S05]  /*16cb0*/  UIADD3 UR15, UR15, 0x1b200, URZ ;  /* 0x0001b2000f0f7890 */ /* 0x000fca000fffe03f */
[----:B------:R2:W-:Y:S02]  /*16cc0*/  UTMALDG.4D [UR8], [UR4], desc[UR6] ;  /* 0x00000608040075b4 */ /* 0x0005e40008019000 */
[----:B--2---:R-:W-:Y:S01]  /*16cd0*/  UMOV UR8, UR14 ;  /* 0x0000000e00087c82 */ /* 0x004fe20008000000 */
[----:B------:R-:W-:Y:S01]  /*16ce0*/  UMOV UR10, UR16 ;  /* 0x00000010000a7c82 */ /* 0x000fe20008000000 */
[----:B------:R-:W-:Y:S01]  /*16cf0*/  UMOV UR14, 0x40 ;  /* 0x00000040000e7882 */ /* 0x000fe20000000000 */
[----:B------:R2:W-:Y:S02]  /*16d00*/  UTMALDG.4D [UR8], [UR4], desc[UR6] ;  /* 0x00000608040075b4 */ /* 0x0005e40008019000 */
[----:B--2---:R-:W-:Y:S01]  /*16d10*/  UMOV UR8, UR15 ;  /* 0x0000000f00087c82 */ /* 0x004fe20008000000 */
[----:B------:R-:W-:Y:S02]  /*16d20*/  UMOV UR10, UR14 ;  /* 0x0000000e000a7c82 */ /* 0x000fe40008000000 */
[----:B------:R2:W-:Y:S01]  /*16d30*/  UTMALDG.4D [UR8], [UR4], desc[UR6] ;  /* 0x00000608040075b4 */ /* 0x0005e20008019000 */
[----:B------:R-:W3:Y:S02]  /*16d40*/  SYNCS.PHASECHK.TRANS64.TRYWAIT P0, [R7+URZ+0x31cc0], R8 ;  /* 0x031cc008070075a7 */ /* 0x000ee4000800017f */
[----:B--23--:R-:W-:Y:S05]  /*16d50*/  @!P0 BRA `(.L_x_467) ;  /* 0x0000004800cc8947 */ /* 0x00cfea0003800000 */
.L_x_591:
[----:B------:R-:W-:Y:S05]  /*16d60*/  @P1 BRA `(.L_x_468) ;  /* 0x0000000000141947 */ /* 0x000fea0003800000 */
[----:B------:R-:W-:Y:S01]  /*16d70*/  ISETP.NE.AND P0, PT, R29, RZ, PT ;  /* 0x000000ff1d00720c */ /* 0x000fe20003f05270 */
[----:B0-2---:R-:W-:-:S04]  /*16d80*/  IMAD.MOV.U32 R8, RZ, RZ, 0x6c00 ;  /* 0x00006c00ff087424 */ /* 0x005fc800078e00ff */
[----:B------:R3:W-:Y:S08]  /*16d90*/  SYNCS.ARRIVE.TRANS64 RZ, [R7+URZ+0x31cb0], R8 ;  /* 0x031cb00807ff79a7 */ /* 0x0007f0000800003f */
[----:B------:R-:W-:Y:S05]  /*16da0*/  @!P0 BRA `(.L_x_468) ;  /* 0x0000000000048947 */ /* 0x000fea0003800000 */
[----:B------:R-:W-:Y:S01]  /*16db0*/  BPT.TRAP 0x1 ;  /* 0x000000040000795c */ /* 0x000fe20000300000 */
.L_x_468:
        /* <DEDUP_REMOVED lines=11> */
[----:B------:R-:W-:Y:S02]  /*16e70*/  UIADD3 UR8, UR15, 0x200, URZ ;  /* 0x000002000f087890 */ /* 0x000fe4000fffe03f */
[----:B------:R-:W-:Y:S02]  /*16e80*/  UIADD3 UR9, UR9, 0x31cb0, URZ ;  /* 0x00031cb009097890 */ /* 0x000fe4000fffe03f */
[----:B------:R-:W-:Y:S02]  /*16e90*/  UIADD3 UR14, UR15, 0x2600, URZ ;  /* 0x000026000f0e7890 */ /* 0x000fe4000fffe03f */
[----:B------:R-:W-:-:S05]  /*16ea0*/  UIADD3 UR15, UR15, 0x4a00, URZ ;  /* 0x00004a000f0f7890 */ /* 0x000fca000fffe03f */
[----:B------:R4:W-:Y:S02]  /*16eb0*/  UTMALDG.4D [UR8], [UR4], desc[UR6] ;  /* 0x00000608040075b4 */ /* 0x0009e40008019000 */
[----:B----4-:R-:W-:Y:S01]  /*16ec0*/  UMOV UR8, UR14 ;  /* 0x0000000e00087c82 */ /* 0x010fe20008000000 */
[----:B------:R-:W-:Y:S01]  /*16ed0*/  UMOV UR10, UR16 ;  /* 0x00000010000a7c82 */ /* 0x000fe20008000000 */
[----:B------:R-:W-:Y:S01]  /*16ee0*/  UMOV UR14, 0x40 ;  /* 0x00000040000e7882 */ /* 0x000fe20000000000 */
[----:B------:R4:W-:Y:S02]  /*16ef0*/  UTMALDG.4D [UR8], [UR4], desc[UR6] ;  /* 0x00000608040075b4 */ /* 0x0009e40008019000 */
[----:B----4-:R-:W-:Y:S01]  /*16f00*/  UMOV UR8, UR15 ;  /* 0x0000000f00087c82 */ /* 0x010fe20008000000 */
[----:B------:R-:W-:Y:S02]  /*16f10*/  UMOV UR10, UR14 ;  /* 0x0000000e000a7c82 */ /* 0x000fe40008000000 */
[----:B------:R4:W-:Y:S02]  /*16f20*/  UTMALDG.4D [UR8], [UR4], desc[UR6] ;  /* 0x00000608040075b4 */ /* 0x0009e40008019000 */
[----:B----4-:R-:W-:Y:S01]  /*16f30*/  NOP ;  /* 0x0000000000007918 */ /* 0x010fe20000000000 */
.L_x_464:
[----:B------:R-:W-:Y:S05]  /*16f40*/  BSYNC B1 ;  /* 0x0000000000017941 */ /* 0x000fea0003800000 */
.L_x_463:
[----:B------:R-:W-:Y:S01]  /*16f50*/  VIADD R26, R26, 0x1 ;  /* 0x000000011a1a7836 */ /* 0x000fe20000000000 */
[----:B------:R-:W-:Y:S01]  /*16f60*/  PLOP3.LUT P2, PT, PT, PT, PT, 0x8, 0x0 ;  /* 0x000000000000781c */ /* 0x000fe20003f4e170 */
[----:B------:R-:W-:-:S03]  /*16f70*/  VIADD R2, R2, 0xfffffffe ;  /* 0xfffffffe02027836 */ /* 0x000fc60000000000 */
[----:B------:R-:W-:-:S04]  /*16f80*/  ISETP.NE.AND P0, PT, R26, 0x2, PT ;  /* 0x000000021a00780c */ /* 0x000fc80003f05270 */
[----:B------:R-:W-:Y:S02]  /*16f90*/  SEL R26, R26, RZ, P0 ;  /* 0x000000ff1a1a7207 */ /* 0x000fe40000000000 */
[----:B0-23--:R-:W-:Y:S02]  /*16fa0*/  SEL R8, RZ, 0x1, P0 ;  /* 0x00000001ff087807 */ /* 0x00dfe40000000000 */
[----:B------:R-:W-:Y:S02]  /*16fb0*/  ISETP.GE.AND P0, PT, R2, R0, PT ;  /* 0x000000000200720c */ /* 0x000fe40003f06270 */
[----:B------:R-:W-:-:S11]  /*16fc0*/  LOP3.LUT R27, R27, R8, RZ, 0x3c, !PT ;  /* 0x000000081b1b7212 */ /* 0x000fd600078e3cff */
[----:B------:R-:W-:Y:S05]  /*16fd0*/  @!P0 BRA `(.L_x_458) ;  /* 0x0000000400488947 */ /* 0x000fea0003800000 */
.L_x_475:
[----:B------:R-:W-:Y:S05]  /*16fe0*/  YIELD ;  /* 0x0000000000007946 */ /* 0x000fea0003800000 */
[----:B------:R-:W-:Y:S04]  /*16ff0*/  BSSY B1, `(.L_x_469) ;  /* 0x0000048000017945 */ /* 0x000fe80003800000 */
[----:B0-23--:R-:W-:Y:S05]  /*17000*/  @!P6 BRA `(.L_x_470) ;  /* 0x000000040018e947 */ /* 0x00dfea0003800000 */
[----:B------:R-:W-:Y:S01]  /*17010*/  IMAD R7, R26, 0x8, R6 ;  /* 0x000000081a077824 */ /* 0x000fe200078e0206 */
[----:B------:R-:W-:-:S04]  /*17020*/  SHF.L.U32 R10, R27, 0x1f, RZ ;  /* 0x0000001f1b0a7819 */ /* 0x000fc800000006ff */
[----:B------:R-:W0:Y:S02]  /*17030*/  SYNCS.PHASECHK.TRANS64.TRYWAIT P0, [R7+URZ+0x31ca0], R10 ;  /* 0x031ca00a070075a7 */ /* 0x000e24000800017f */
[----:B0-----:R-:W-:Y:S05]  /*17040*/  @!P0 BRA `(.L_x_471) ;  /* 0x0000004800248947 */ /* 0x001fea0003800000 */
.L_x_592:
        /* <DEDUP_REMOVED lines=9> */
.L_x_472:
[----:B--2---:R-:W-:Y:S01]  /*170e0*/  IMAD R8, R26, 0x6c00, R6 ;  /* 0x00006c001a087824 */ /* 0x004fe200078e0206 */
[----:B------:R-:W-:Y:S01]  /*170f0*/  R2UR UR9, R7 ;  /* 0x00000000070972ca */ /* 0x000fe200000e0000 */
[----:B-----5:R-:W-:Y:S01]  /*17100*/  IMAD R9, R2, 0x90, R3 ;  /* 0x0000009002097824 */ /* 0x020fe200078e0203 */
        /* <DEDUP_REMOVED lines=9> */
[----:B------:R-:W-:-:S02]  /*171a0*/  UMOV UR16, 0x20 ;  /* 0x0000002000107882 */ /* 0x000fc40000000000 */
[----:B------:R-:W-:-:S05]  /*171b0*/  UIADD3 UR9, UR9, 0x31c90, URZ ;  /* 0x00031c9009097890 */ /* 0x000fca000fffe03f */
        /* <DEDUP_REMOVED lines=13> */
.L_x_593:
[----:B------:R-:W-:Y:S05]  /*17290*/  @P0 BRA `(.L_x_474) ;  /* 0x0000000000140947 */ /* 0x000fea0003800000 */
[----:B------:R-:W-:Y:S01]  /*172a0*/  ISETP.NE.AND P1, PT, R29, RZ, PT ;  /* 0x000000ff1d00720c */ /* 0x000fe20003f25270 */
[----:B0-2---:R-:W-:-:S04]  /*172b0*/  IMAD.MOV.U32 R10, RZ, RZ, 0x6c00 ;  /* 0x00006c00ff0a7424 */ /* 0x005fc800078e00ff */
[----:B------:R3:W-:Y:S08]  /*172c0*/  SYNCS.ARRIVE.TRANS64 RZ, [R7+URZ+0x31cb0], R10 ;  /* 0x031cb00a07ff79a7 */ /* 0x0007f0000800003f */
[----:B------:R-:W-:Y:S05]  /*172d0*/  @!P1 BRA `(.L_x_474) ;  /* 0x0000000000049947 */ /* 0x000fea0003800000 */
[----:B------:R-:W-:Y:S01]  /*172e0*/  BPT.TRAP 0x1 ;  /* 0x000000040000795c */ /* 0x000fe20000300000 */
.L_x_474:
        /* <DEDUP_REMOVED lines=24> */
.L_x_470:
[----:B------:R-:W-:Y:S05]  /*17470*/  BSYNC B1 ;  /* 0x0000000000017941 */ /* 0x000fea0003800000 */
.L_x_469:
[----:B------:R-:W-:-:S05]  /*17480*/  VIADD R26, R26, 0x1 ;  /* 0x000000011a1a7836 */ /* 0x000fca0000000000 */
[----:B------:R-:W-:-:S04]  /*17490*/  ISETP.NE.AND P0, PT, R26, 0x2, PT ;  /* 0x000000021a00780c */ /* 0x000fc80003f05270 */
[----:B------:R-:W-:Y:S02]  /*174a0*/  SEL R8, RZ, 0x1, P0 ;  /* 0x00000001ff087807 */ /* 0x000fe40000000000 */
[----:B------:R-:W-:Y:S02]  /*174b0*/  SEL R26, R26, RZ, P0 ;  /* 0x000000ff1a1a7207 */ /* 0x000fe40000000000 */
[C---:B------:R-:W-:Y:S01]  /*174c0*/  ISETP.GT.AND P0, PT, R2.reuse, R0, PT ;  /* 0x000000000200720c */ /* 0x040fe20003f04270 */
[----:B------:R-:W-:Y:S01]  /*174d0*/  VIADD R2, R2, 0xffffffff ;  /* 0xffffffff02027836 */ /* 0x000fe20000000000 */
[----:B------:R-:W-:-:S11]  /*174e0*/  LOP3.LUT R27, R27, R8, RZ, 0x3c, !PT ;  /* 0x000000081b1b7212 */ /* 0x000fd600078e3cff */
[----:B------:R-:W-:Y:S05]  /*174f0*/  @P0 BRA `(.L_x_475) ;  /* 0xfffffff800b80947 */ /* 0x000fea000383ffff */
.L_x_458:
[----:B------:R-:W-:Y:S05]  /*17500*/  BSYNC B0 ;  /* 0x0000000000007941 */ /* 0x000fea0003800000 */
.L_x_457:
[----:B0-23--:R-:W2:Y:S01]  /*17510*/  LDL R7, [R1+0x14] ;  /* 0x0000140001077983 */ /* 0x00dea20000100800 */
[----:B------:R-:W-:Y:S05]  /*17520*/  @!P2 WARPSYNC.ALL ;  /* 0x000000000000a948 */ /* 0x000fea0003800000 */
[----:B------:R-:W-:Y:S01]  /*17530*/  BSSY B6, `(.L_x_476) ;  /* 0x00002b2000067945 */ /* 0x000fe20003800000 */
[----:B------:R-:W-:Y:S01]  /*17540*/  @!P2 BAR.SYNC.DEFER_BLOCKING 0xc, 0x1a0 ;  /* 0x030680000000ab1d */ /* 0x000fe20000010000 */
[----:B--2---:R-:W-:-:S13]  /*17550*/  ISETP.GT.AND P0, PT, R7, RZ, PT ;  /* 0x000000ff0700720c */ /* 0x004fda0003f04270 */
[----:B------:R-:W-:Y:S05]  /*17560*/  @P0 BRA `(.L_x_477) ;  /* 0x00000000003c0947 */ /* 0x000fea0003800000 */
[----:B------:R-:W-:-:S13]  /*17570*/  ISETP.NE.AND P1, PT, R29, RZ, PT ;  /* 0x000000ff1d00720c */ /* 0x000fda0003f25270 */
[----:B------:R-:W-:Y:S05]  /*17580*/  @P1 BRA `(.L_x_478) ;  /* 0x0000002800b01947 */ /* 0x000fea0003800000 */
[----:B------:R-:W0:Y:S01]  /*17590*/  S2R R7, SR_LANEID ;  /* 0x0000000000077919 */ /* 0x000e220000000000 */
[----:B------:R-:W-:Y:S01]  /*175a0*/  VOTEU.ANY UR4, UPT, PT ;  /* 0x0000000000047886 */ /* 0x000fe200038e0100 */
[----:B-----5:R-:W2:Y:S01]  /*175b0*/  LDC.64 R2, c[0x0][0xc38] ;  /* 0x00030e00ff027b82 */ /* 0x020ea20000000a00 */
        /* <DEDUP_REMOVED lines=10> */
.L_x_477:
[----:B-----5:R-:W0:Y:S01]  /*17660*/  S2R R3, SR_CgaCtaId ;  /* 0x0000000000037919 */ /* 0x020e220000008800 */
        /* <DEDUP_REMOVED lines=9> */
[----:B------:R-:W-:Y:S01]  /*17700*/  IMAD.U32 R4, RZ, RZ, UR6 ;  /* 0x00000006ff047e24 */ /* 0x000fe2000f8e00ff */
[----:B------:R-:W-:Y:S01]  /*17710*/  MOV R11, UR5 ;  /* 0x00000005000b7c02 */ /* 0x000fe20008000f00 */
[----:B------:R-:W0:Y:S01]  /*17720*/  LDC.64 R2, c[0x4][R2] ;  /* 0x0100000002027b82 */ /* 0x000e220000000a00 */
[----:B------:R-:W-:Y:S02]  /*17730*/  IMAD.U32 R5, RZ, RZ, UR7 ;  /* 0x00000007ff057e24 */ /* 0x000fe4000f8e00ff */
[----:B------:R-:W-:Y:S02]  /*17740*/  IMAD.U32 R6, RZ, RZ, UR8 ;  /* 0x00000008ff067e24 */ /* 0x000fe4000f8e00ff */
[----:B------:R-:W-:-:S02]  /*17750*/  IMAD.U32 R7, RZ, RZ, UR9 ;  /* 0x00000009ff077e24 */ /* 0x000fc4000f8e00ff */
[----:B------:R-:W-:Y:S02]  /*17760*/  IMAD.U32 R10, RZ, RZ, UR4 ;  /* 0x00000004ff0a7e24 */ /* 0x000fe4000f8e00ff */
[----:B------:R-:W-:Y:S02]  /*17770*/  IMAD.MOV.U32 R8, RZ, RZ, 0x70 ;  /* 0x00000070ff087424 */ /* 0x000fe400078e00ff */
[----:B------:R-:W-:Y:S02]  /*17780*/  IMAD.MOV.U32 R12, RZ, RZ, 0x1 ;  /* 0x00000001ff0c7424 */ /* 0x000fe400078e00ff */
[----:B------:R-:W-:-:S07]  /*17790*/  IMAD.MOV.U32 R13, RZ, RZ, RZ ;  /* 0x000000ffff0d7224 */ /* 0x000fce00078e00ff */
[----:B------:R-:W-:-:S07]  /*177a0*/  LEPC R20, `(.L_x_479) ;  /* 0x000000001014794e */ /* 0x000fce0000000000 */
[----:B01----:R-:W-:Y:S05]  /*177b0*/  CALL.ABS.NOINC R2 ;  /* 0x0000000002007343 */ /* 0x003fea0003c00000 */
.L_x_479:
        /* <DEDUP_REMOVED lines=19> */
.L_x_481:
        /* <DEDUP_REMOVED lines=15> */
[----:B0-----:R-:W-:Y:S05]  /*179e0*/  CALL.ABS.NOINC R2 ;  /* 0x0000000002007343 */ /* 0x001fea0003c00000 */
.L_x_480:
[----:B------:R-:W2:Y:S01]  /*179f0*/  LDL.LU R2, [R1+0x8] ;  /* 0x0000080001027983 */ /* 0x000ea20000300800 */
[----:B------:R-:W-:-:S03]  /*17a00*/  ULDC.64 UR4, c[0x0][0x9f8] ;  /* 0x00027e0000047ab9 */ /* 0x000fc60000000a00 */
[----:B------:R-:W3:Y:S04]  /*17a10*/  LDL.LU R0, [R1+0xc] ;  /* 0x00000c0001007983 */ /* 0x000ee80000300800 */
[----:B------:R-:W4:Y:S04]  /*17a20*/  LDL.LU R21, [R1] ;  /* 0x0000000001157983 */ /* 0x000f280000300800 */
[----:B------:R-:W4:Y:S01]  /*17a30*/  LDL.LU R20, [R1+0x18] ;  /* 0x0000180001147983 */ /* 0x000f220000300800 */
[----:B------:R-:W-:-:S04]  /*17a40*/  ISETP.NE.U32.AND P0, PT, RZ, UR4, PT ;  /* 0x00000004ff007c0c */ /* 0x000fc8000bf05070 */
        /* <DEDUP_REMOVED lines=8> */
[----:B------:R-:W-:Y:S01]  /*17ad0*/  ULDC.64 UR4, c[0x0][0xa00] ;  /* 0x0002800000047ab9 */ /* 0x000fe20000000a00 */
[----:B------:R-:W0:Y:S01]  /*17ae0*/  LDC R0, c[0x0][0x428] ;  /* 0x00010a00ff007b82 */ /* 0x000e220000000800 */
[----:B----4-:R-:W-:-:S06]  /*17af0*/  IMAD.MOV.U32 R6, RZ, RZ, R21 ;  /* 0x000000ffff067224 */ /* 0x010fcc00078e0015 */
[----:B------:R2:W5:Y:S01]  /*17b00*/  @P0 LDG.E R6, desc[UR60][R2.64] ;  /* 0x0000003c02060981 */ /* 0x000562000c1e1900 */
[----:B------:R-:W-:Y:S01]  /*17b10*/  IMAD R17, R17, 0xc0, R20 ;  /* 0x000000c011117824 */ /* 0x000fe200078e0214 */
[----:B------:R-:W-:Y:S02]  /*17b20*/  PLOP3.LUT P1, PT, P6, PT, PT, 0x8, 0x0 ;  /* 0x000000000000781c */ /* 0x000fe4000372e170 */
[----:B0-----:R-:W-:Y:S01]  /*17b30*/  ISETP.NE.AND P0, PT, R0, 0x1, PT ;  /* 0x000000010000780c */ /* 0x001fe20003f05270 */
[----:B------:R-:W-:-:S12]  /*17b40*/  IMAD.MOV.U32 R0, RZ, RZ, R18 ;  /* 0x000000ffff007224 */ /* 0x000fd800078e0012 */
[----:B------:R-:W0:Y:S08]  /*17b50*/  @P0 LDC R5, c[0x0][0x42c] ;  /* 0x00010b00ff050b82 */ /* 0x000e300000000800 */
[----:B------:R-:W3:Y:S01]  /*17b60*/  @P0 LDC R4, c[0x0][0x430] ;  /* 0x00010c00ff040b82 */ /* 0x000ee20000000800 */
[----:B0-----:R-:W-:-:S05]  /*17b70*/  @P0 IMAD.HI.U32 R5, R18, R5, RZ ;  /* 0x0000000512050227 */ /* 0x001fca00078e00ff */
[----:B---3--:R-:W-:Y:S02]  /*17b80*/  @P0 SHF.R.U32.HI R0, RZ, R4, R5 ;  /* 0x00000004ff000219 */ /* 0x008fe40000011605 */
[----:B------:R-:W-:-:S04]  /*17b90*/  ISETP.NE.U32.AND P0, PT, RZ, UR4, PT ;  /* 0x00000004ff007c0c */ /* 0x000fc8000bf05070 */
[----:B------:R-:W-:-:S04]  /*17ba0*/  ISETP.NE.AND.EX P0, PT, RZ, UR5, PT, P0 ;  /* 0x00000005ff007c0c */ /* 0x000fc8000bf05300 */
[----:B--2---:R-:W-:-:S09]  /*17bb0*/  SEL R8, R21, RZ, !P0 ;  /* 0x000000ff15087207 */ /* 0x004fd20004000000 */
.L_x_482:
        /* <DEDUP_REMOVED lines=14> */
.L_x_483:
        /* <DEDUP_REMOVED lines=13> */
.L_x_484:
        /* <DEDUP_REMOVED lines=16> */
.L_x_596:
[----:B------:R-:W2:Y:S01]  /*17e70*/  LDL R4, [R1+0x4] ;  /* 0x0000040001047983 */ /* 0x000ea20000100800 */
[----:B------:R-:W-:Y:S01]  /*17e80*/  UMOV UR4, 0xffffffff ;  /* 0xffffffff00047882 */ /* 0x000fe20000000000 */
[----:B------:R-:W-:Y:S01]  /*17e90*/  SHF.R.S32.HI R11, RZ, 0x1f, R6 ;  /* 0x0000001fff0b7819 */ /* 0x000fe20000011406 */
[----:B--2---:R-:W-:Y:S01]  /*17ea0*/  VIADD R9, R4, 0xffffffff ;  /* 0xffffffff04097836 */ /* 0x004fe20000000000 */
[----:B------:R-:W-:Y:S06]  /*17eb0*/  BRA.DIV UR4, `(.L_x_486) ;  /* 0x0000003a04e47947 */ /* 0x000fec000b800000 */
[----:B------:R-:W-:-:S13]  /*17ec0*/  ELECT P6, URZ, PT ;  /* 0x00000000003f782f */ /* 0x000fda00038c0000 */
.L_x_599:
[----:B------:R-:W-:Y:S05]  /*17ed0*/  @!P6 BRA `(.L_x_487) ;  /* 0x0000000000f8e947 */ /* 0x000fea0003800000 */
[----:B------:R-:W-:Y:S01]  /*17ee0*/  ISETP.NE.U32.AND P0, PT, R2, RZ, PT ;  /* 0x000000ff0200720c */ /* 0x000fe20003f05070 */
[----:B------:R-:W-:-:S03]  /*17ef0*/  IMAD.MOV.U32 R25, RZ, RZ, R9 ;  /* 0x000000ffff197224 */ /* 0x000fc600078e0009 */
[----:B------:R-:W-:-:S13]  /*17f00*/  ISETP.NE.AND.EX P0, PT, R3, RZ, PT, P0 ;  /* 0x000000ff0300720c */ /* 0x000fda0003f05300 */
[----:B------:R-:W-:Y:S05]  /*17f10*/  @!P0 BRA `(.L_x_488) ;  /* 0x0000000000448947 */ /* 0x000fea0003800000 */
[----:B------:R-:W0:Y:S01]  /*17f20*/  LDC R10, c[0x0][0x41c] ;  /* 0x00010700ff0a7b82 */ /* 0x000e220000000800 */
[----:B------:R-:W-:Y:S02]  /*17f30*/  ULDC.64 UR4, c[0x0][0x408] ;  /* 0x0001020000047ab9 */ /* 0x000fe40000000a00 */
[----:B------:R-:W-:-:S04]  /*17f40*/  IMAD R7, R11, UR4, RZ ;  /* 0x000000040b077c24 */ /* 0x000fc8000f8e02ff */
[----:B------:R-:W-:Y:S01]  /*17f50*/  IMAD R7, R6, UR5, R7 ;  /* 0x0000000506077c24 */ /* 0x000fe2000f8e0207 */
[----:B0-----:R-:W-:-:S13]  /*17f60*/  ISETP.NE.AND P0, PT, R10, 0x1, PT ;  /* 0x000000010a00780c */ /* 0x001fda0003f05270 */
[----:B------:R-:W0:Y:S02]  /*17f70*/  @P0 LDC.64 R4, c[0x0][0x420] ;  /* 0x00010800ff040b82 */ /* 0x000e240000000a00 */
[----:B0-----:R-:W-:-:S04]  /*17f80*/  @P0 IMAD.HI.U32 R12, R9, R4, RZ ;  /* 0x00000004090c0227 */ /* 0x001fc800078e00ff */
[----:B------:R-:W-:Y:S01]  /*17f90*/  IMAD.MOV.U32 R4, RZ, RZ, R9 ;  /* 0x000000ffff047224 */ /* 0x000fe200078e0009 */
[----:B------:R-:W-:-:S04]  /*17fa0*/  @P0 SHF.R.U32.HI R4, RZ, R5, R12 ;  /* 0x00000005ff040219 */ /* 0x000fc8000001160c */
[--C-:B------:R-:W-:Y:S01]  /*17fb0*/  SHF.R.S32.HI R5, RZ, 0x1f, R4.reuse ;  /* 0x0000001fff057819 */ /* 0x100fe20000011404 */
[--C-:B------:R-:W-:Y:S02]  /*17fc0*/  IMAD.MOV R25, RZ, RZ, -R4.reuse ;  /* 0x000000ffff197224 */ /* 0x100fe400078e0a04 */
[----:B------:R-:W-:-:S04]  /*17fd0*/  IMAD.WIDE.U32 R4, R6, UR4, R4 ;  /* 0x0000000406047c25 */ /* 0x000fc8000f8e0004 */
[----:B------:R-:W-:Y:S01]  /*17fe0*/  IMAD.IADD R7, R5, 0x1, R7 ;  /* 0x0000000105077824 */ /* 0x000fe200078e0207 */
[----:B------:R-:W-:Y:S01]  /*17ff0*/  LEA R12, P0, R4, R2, 0x2 ;  /* 0x00000002040c7211 */ /* 0x000fe200078010ff */
[----:B------:R-:W-:-:S03]  /*18000*/  IMAD R25, R10, R25, R9 ;  /* 0x000000190a197224 */ /* 0x000fc600078e0209 */
[----:B------:R-:W-:-:S05]  /*18010*/  LEA.HI.X R13, R4, R3, R7, 0x2, P0 ;  /* 0x00000003040d7211 */ /* 0x000fca00000f1407 */
[----:B------:R0:W5:Y:S04]  /*18020*/  LDG.E R7, desc[UR60][R12.64] ;  /* 0x0000003c0c077981 */ /* 0x000168000c1e1900 */
.L_x_488:
[----:B------:R-:W-:Y:S01]  /*18030*/  IMAD R5, R22, 0x8, R28 ;  /* 0x0000000816057824 */ /* 0x000fe200078e021c */
[----:B------:R-:W-:-:S04]  /*18040*/  SHF.L.U32 R4, R24, 0x1f, RZ ;  /* 0x0000001f18047819 */ /* 0x000fc800000006ff */
[----:B------:R-:W2:Y:S02]  /*18050*/  SYNCS.PHASECHK.TRANS64.TRYWAIT P0, [R5+URZ+0x31c40], R4 ;  /* 0x031c4004050075a7 */ /* 0x000ea4000800017f */
[----:B--2---:R-:W-:Y:S05]  /*18060*/  @!P0 BRA `(.L_x_489) ;  /* 0x0000003800988947 */ /* 0x004fea0003800000 */
.L_x_600:
        /* <DEDUP_REMOVED lines=9> */
.L_x_490:
        /* <DEDUP_REMOVED lines=28> */
.L_x_487:
[----:B------:R-:W2:Y:S01]  /*182c0*/  LDL.LU R10, [R1+0x10] ;  /* 0x00001000010a7983 */ /* 0x000ea20000300800 */
[----:B------:R-:W-:Y:S05]  /*182d0*/  WARPSYNC.ALL ;  /* 0x0000000000007948 */ /* 0x000fea0003800000 */
[----:B------:R-:W-:Y:S02]  /*182e0*/  R2UR UR24, R28 ;  /* 0x000000001c1872ca */ /* 0x000fe400000e0000 */
[----:B------:R-:W-:-:S13]  /*182f0*/  ELECT P0, URZ, PT ;  /* 0x00000000003f782f */ /* 0x000fda0003800000 */
[----:B------:R-:W-:Y:S01]  /*18300*/  @P0 R2UR UR13, R8 ;  /* 0x00000000080d02ca */ /* 0x000fe200000e0000 */
[----:B------:R-:W-:Y:S01]  /*18310*/  UIADD3 UR4, UP0, UR36, 0x270, URZ ;  /* 0x0000027024047890 */ /* 0x000fe2000ff1e03f */
[----:B------:R-:W-:Y:S01]  /*18320*/  @P0 R2UR UR12, R18 ;  /* 0x00000000120c02ca */ /* 0x000fe200000e0000 */
[----:B------:R-:W-:Y:S01]  /*18330*/  UMOV UR6, 0x0 ;  /* 0x0000000000067882 */ /* 0x000fe20000000000 */
[C---:B------:R-:W-:Y:S01]  /*18340*/  @P0 R2UR UR11, R17.reuse ;  /* 0x00000000110b02ca */ /* 0x040fe200000e0000 */
        /* <DEDUP_REMOVED lines=30> */
[----:B------:R-:W-:-:S04]  /*18530*/  LOP3.LUT R4, R4, 0xfffffffe, RZ, 0xc0, !PT ;  /* 0xfffffffe04047812 */ /* 0x000fc800078ec0ff */
[----:B------:R-:W-:-:S04]  /*18540*/  IADD3 R4, R10, -R4, RZ ;  /* 0x800000040a047210 */ /* 0x000fc80007ffe0ff */
[----:B---3--:R-:W-:-:S04]  /*18550*/  SHF.L.U32 R5, R4, 0x1f, RZ ;  /* 0x0000001f04057819 */ /* 0x008fc800000006ff */
[----:B------:R-:W2:Y:S02]  /*18560*/  SYNCS.PHASECHK.TRANS64.TRYWAIT P0, [R28+URZ+0x31c20], R5 ;  /* 0x031c20051c0075a7 */ /* 0x000ea4000800017f */
[----:B0-2---:R-:W-:Y:S05]  /*18570*/  @!P0 BRA `(.L_x_492) ;  /* 0x0000003400688947 */ /* 0x005fea0003800000 */
.L_x_601:
[----:B------:R-:W-:Y:S05]  /*18580*/  BSYNC B0 ;  /* 0x0000000000007941 */ /* 0x000fea0003800000 */
.L_x_491:
[----:B------:R-:W2:Y:S01]  /*18590*/  LDL.LU R4, [R1+0x14] ;  /* 0x0000140001047983 */ /* 0x000ea20000300800 */
[----:B------:R-:W-:Y:S01]  /*185a0*/  BSSY B0, `(.L_x_493) ;  /* 0x0000169000007945 */ /* 0x000fe20003800000 */
[----:B--2---:R-:W-:-:S13]  /*185b0*/  ISETP.GE.AND P0, PT, R4, 0x91, PT ;  /* 0x000000910400780c */ /* 0x004fda0003f06270 */
[----:B------:R-:W-:Y:S05]  /*185c0*/  @!P0 BRA `(.L_x_494) ;  /* 0x0000001400988947 */ /* 0x000fea0003800000 */
[----:B------:R-:W2:Y:S01]  /*185d0*/  LDL R8, [R1+0x4] ;  /* 0x0000040001087983 */ /* 0x000ea20000100800 */
[----:B------:R-:W-:Y:S01]  /*185e0*/  IMAD.MOV.U32 R4, RZ, RZ, 0x1 ;  /* 0x00000001ff047424 */ /* 0x000fe200078e00ff */
[----:B------:R-:W-:Y:S01]  /*185f0*/  BSSY B1, `(.L_x_495) ;  /* 0x000007b000017945 */ /* 0x000fe20003800000 */
[----:B--2---:R-:W-:-:S05]  /*18600*/  IMAD.MOV R13, RZ, RZ, -R8 ;  /* 0x000000ffff0d7224 */ /* 0x004fca00078e0a08 */
[----:B------:R-:W-:-:S05]  /*18610*/  VIADDMNMX R13, R13, R4, 0xffffffff, !PT ;  /* 0xffffffff0d0d7446 */ /* 0x000fca0007800104 */
[C---:B------:R-:W-:Y:S02]  /*18620*/  IMAD.IADD R4, R8.reuse, 0x1, R13 ;  /* 0x0000000108047824 */ /* 0x040fe400078e020d */
[----:B------:R-:W-:-:S03]  /*18630*/  VIADD R8, R8, 0xfffffffe ;  /* 0xfffffffe08087836 */ /* 0x000fc60000000000 */
[----:B------:R-:W-:-:S04]  /*18640*/  LOP3.LUT R4, R4, 0x1, RZ, 0xc0, !PT ;  /* 0x0000000104047812 */ /* 0x000fc800078ec0ff */
[----:B------:R-:W-:-:S13]  /*18650*/  ISETP.NE.U32.AND P0, PT, R4, 0x1, PT ;  /* 0x000000010400780c */ /* 0x000fda0003f05070 */
[----:B------:R-:W-:Y:S05]  /*18660*/  @P0 BRA `(.L_x_496) ;  /* 0x0000000400cc0947 */ /* 0x000fea0003800000 */
[----:B------:R-:W-:Y:S01]  /*18670*/  VIADD R10, R22, 0x1 ;  /* 0x00000001160a7836 */ /* 0x000fe20000000000 */
[----:B------:R-:W-:Y:S04]  /*18680*/  BSSY B2, `(.L_x_497) ;  /* 0x000006d000027945 */ /* 0x000fe80003800000 */
[----:B------:R-:W-:-:S04]  /*18690*/  ISETP.NE.AND P0, PT, R10, 0x2, PT ;  /* 0x000000020a00780c */ /* 0x000fc80003f05270 */
[----:B0-----:R-:W-:Y:S02]  /*186a0*/  SEL R5, RZ, 0x1, P0 ;  /* 0x00000001ff057807 */ /* 0x001fe40000000000 */
[----:B------:R-:W-:Y:S02]  /*186b0*/  SEL R10, R10, RZ, P0 ;  /* 0x000000ff0a0a7207 */ /* 0x000fe40000000000 */
[----:B------:R-:W-:Y:S01]  /*186c0*/  LOP3.LUT R14, R24, R5, RZ, 0x3c, !PT ;  /* 0x00000005180e7212 */ /* 0x000fe200078e3cff */
[----:B------:R-:W-:Y:S06]  /*186d0*/  @!P6 BRA `(.L_x_498) ;  /* 0x00000004009ce947 */ /* 0x000fec0003800000 */
        /* <DEDUP_REMOVED lines=22> */
.L_x_499:
[----:B0-----:R-:W-:Y:S01]  /*18840*/  IMAD R3, R10, 0x8, R28 ;  /* 0x000000080a037824 */ /* 0x001fe200078e021c */
[----:B------:R-:W-:-:S04]  /*18850*/  SHF.L.U32 R2, R14, 0x1f, RZ ;  /* 0x0000001f0e027819 */ /* 0x000fc800000006ff */
[----:B------:R-:W0:Y:S02]  /*18860*/  SYNCS.PHASECHK.TRANS64.TRYWAIT P0, [R3+URZ+0x31c40], R2 ;  /* 0x031c4002030075a7 */ /* 0x000e24000800017f */
[----:B0-----:R-:W-:Y:S05]  /*18870*/  @!P0 BRA `(.L_x_500) ;  /* 0x0000003000bc8947 */ /* 0x001fea0003800000 */
.L_x_602:
[----:B------:R-:W2:Y:S02]  /*18880*/  S2R R5, SR_TID.X ;  /* 0x0000000000057919 */ /* 0x000ea40000002100 */
[----:B--2---:R-:W-:-:S04]  /*18890*/  LOP3.LUT R5, R5, 0x7f, RZ, 0xc0, !PT ;  /* 0x0000007f05057812 */ /* 0x004fc800078ec0ff */
[----:B------:R-:W-:-:S13]  /*188a0*/  ISETP.NE.AND P1, PT, R5, RZ, PT ;  /* 0x000000ff0500720c */ /* 0x000fda0003f25270 */
[----:B------:R-:W-:Y:S05]  /*188b0*/  @P1 BRA `(.L_x_501) ;  /* 0x0000000000141947 */ /* 0x000fea0003800000 */
[----:B------:R-:W-:Y:S01]  /*188c0*/  ISETP.NE.AND P0, PT, R29, RZ, PT ;  /* 0x000000ff1d00720c */ /* 0x000fe20003f05270 */
[----:B0-----:R-:W-:-:S04]  /*188d0*/  IMAD.MOV.U32 R2, RZ, RZ, 0x6c00 ;  /* 0x00006c00ff027424 */ /* 0x001fc800078e00ff */
[----:B------:R2:W-:Y:S08]  /*188e0*/  SYNCS.ARRIVE.TRANS64 RZ, [R3+URZ+0x31c30], R2 ;  /* 0x031c300203ff79a7 */ /* 0x0005f0000800003f */
[----:B------:R-:W-:Y:S05]  /*188f0*/  @!P0 BRA `(.L_x_501) ;  /* 0x0000000000048947 */ /* 0x000fea0003800000 */
[----:B------:R-:W-:Y:S01]  /*18900*/  BPT.TRAP 0x1 ;  /* 0x000000040000795c */ /* 0x000fe20000300000 */
.L_x_501:
        /* <DEDUP_REMOVED lines=31> */
.L_x_603:
[----:B------:R-:W-:Y:S05]  /*18b00*/  @P1 BRA `(.L_x_503) ;  /* 0x0000000000181947 */ /* 0x000fea0003800000 */
[----:B------:R-:W-:Y:S01]  /*18b10*/  ISETP.NE.AND P0, PT, R29, RZ, PT ;  /* 0x000000ff1d00720c */ /* 0x000fe20003f05270 */
[----:B0-----:R-:W-:Y:S02]  /*18b20*/  IMAD R2, R22, 0x8, R28 ;  /* 0x0000000816027824 */ /* 0x001fe400078e021c */
[----:B------:R-:W-:-:S04]  /*18b30*/  IMAD.MOV.U32 R3, RZ, RZ, 0x6c00 ;  /* 0x00006c00ff037424 */ /* 0x000fc800078e00ff */
[----:B------:R2:W-:Y:S06]  /*18b40*/  SYNCS.ARRIVE.TRANS64 RZ, [R2+URZ+0x31c50], R3 ;  /* 0x031c500302ff79a7 */ /* 0x0005ec000800003f */
[----:B------:R-:W-:Y:S05]  /*18b50*/  @!P0 BRA `(.L_x_503) ;  /* 0x0000000000048947 */ /* 0x000fea0003800000 */
[----:B------:R-:W-:Y:S01]  /*18b60*/  BPT.TRAP 0x1 ;  /* 0x000000040000795c */ /* 0x000fe20000300000 */
.L_x_503:
[C---:B--2---:R-:W-:Y:S01]  /*18b70*/  IMAD R3, R22.reuse, 0x6c00, R28 ;  /* 0x00006c0016037824 */ /* 0x044fe200078e021c */
[----:B0-----:R-:W-:Y:S01]  /*18b80*/  LEA R2, R22, R28, 0x3 ;  /* 0x0000001c16027211 */ /* 0x001fe200078e18ff */
        /* <DEDUP_REMOVED lines=10> */
[----:B------:R-:W-:Y:S01]  /*18c30*/  IMAD.MOV.U32 R7, RZ, RZ, R4 ;  /* 0x000000ffff077224 */ /* 0x000fe200078e0004 */
[----:B------:R-:W-:Y:S01]  /*18c40*/  R2UR UR12, R0 ;  /* 0x00000000000c72ca */ /* 0x000fe200000e0000 */
[----:B------:R-:W-:-:S04]  /*18c50*/  IMAD.MOV.U32 R25, RZ, RZ, R8 ;  /* 0x000000ffff197224 */ /* 0x000fc800078e0008 */
        /* <DEDUP_REMOVED lines=14> */
[----:B0-----:R-:W-:Y:S01]  /*18d40*/  NOP ;  /* 0x0000000000007918 */ /* 0x001fe20000000000 */
.L_x_498:
[----:B------:R-:W-:Y:S05]  /*18d50*/  BSYNC B2 ;  /* 0x0000000000027941 */ /* 0x000fea0003800000 */
.L_x_497:
[----:B------:R-:W2:Y:S01]  /*18d60*/  LDL.LU R2, [R1+0x4] ;  /* 0x0000040001027983 */ /* 0x000ea20000300800 */
[----:B------:R-:W-:Y:S02]  /*18d70*/  IMAD.MOV.U32 R22, RZ, RZ, R10 ;  /* 0x000000ffff167224 */ /* 0x000fe400078e000a */
[----:B------:R-:W-:Y:S02]  /*18d80*/  IMAD.MOV.U32 R24, RZ, RZ, R14 ;  /* 0x000000ffff187224 */ /* 0x000fe400078e000e */
[----:B--2---:R-:W-:-:S07]  /*18d90*/  VIADD R8, R2, 0xfffffffd ;  /* 0xfffffffd02087836 */ /* 0x004fce0000000000 */
.L_x_496:
[----:B------:R-:W-:Y:S05]  /*18da0*/  BSYNC B1 ;  /* 0x0000000000017941 */ /* 0x000fea0003800000 */
.L_x_495:
[----:B------:R-:W-:-:S05]  /*18db0*/  IMAD.MOV R2, RZ, RZ, -R13 ;  /* 0x000000ffff027224 */ /* 0x000fca00078e0a0d */
[----:B------:R-:W-:-:S13]  /*18dc0*/  ISETP.NE.AND P0, PT, R9, R2, PT ;  /* 0x000000020900720c */ /* 0x000fda0003f05270 */
[----:B------:R-:W-:Y:S05]  /*18dd0*/  @!P0 BRA `(.L_x_494) ;  /* 0x0000000c00948947 */ /* 0x000fea0003800000 */
[----:B------:R-:W-:-:S07]  /*18de0*/  IMAD.MOV.U32 R4, RZ, RZ, R7 ;  /* 0x000000ffff047224 */ /* 0x000fce00078e0007 */
.L_x_518:
        /* <DEDUP_REMOVED lines=31> */
.L_x_506:
[----:B------:R-:W-:Y:S01]  /*18fe0*/  IMAD R3, R9, 0x8, R28 ;  /* 0x0000000809037824 */ /* 0x000fe200078e021c */
[----:B------:R-:W-:-:S04]  /*18ff0*/  SHF.L.U32 R2, R10, 0x1f, RZ ;  /* 0x0000001f0a027819 */ /* 0x000fc800000006ff */
[----:B------:R-:W3:Y:S02]  /*19000*/  SYNCS.PHASECHK.TRANS64.TRYWAIT P0, [R3+URZ+0x31c40], R2 ;  /* 0x031c4002030075a7 */ /* 0x000ee4000800017f */
[----:B---3--:R-:W-:Y:S05]  /*19010*/  @!P0 BRA `(.L_x_507) ;  /* 0x0000002800fc8947 */ /* 0x008fea0003800000 */
.L_x_604:
        /* <DEDUP_REMOVED lines=9> */
.L_x_508:
        /* <DEDUP_REMOVED lines=10> */
[----:B------:R-:W-:Y:S01]  /*19150*/  VIADD R3, R28, 0x31c00 ;  /* 0x00031c001c037836 */ /* 0x000fe20000000000 */
[----:B-----5:R-:W-:Y:S01]  /*19160*/  R2UR UR13, R4 ;  /* 0x00000000040d72ca */ /* 0x020fe200000e0000 */
[----:B------:R-:W-:Y:S01]  /*19170*/  UMOV UR16, 0x20 ;  /* 0x0000002000107882 */ /* 0x000fe20000000000 */
[----:B------:R-:W-:Y:S01]  /*19180*/  UMOV UR17, 0x40 ;  /* 0x0000004000117882 */ /* 0x000fe20000000000 */
[----:B------:R-:W-:-:S02]  /*19190*/  SHF.L.U32 R24, R24, 0x1f, RZ ;  /* 0x0000001f18187819 */ /* 0x000fc400000006ff */
[----:B------:R-:W-:Y:S01]  /*191a0*/  UIMAD UR11, UR11, 0x90, UR5 ;  /* 0x000000900b0b78a4 */ /* 0x000fe2000f8e0205 */
[----:B------:R-:W-:Y:S01]  /*191b0*/  LEA R3, R22, R3, 0x3 ;  /* 0x0000000316037211 */ /* 0x000fe200078e18ff */
        /* <DEDUP_REMOVED lines=14> */
.L_x_605:
[----:B------:R-:W-:Y:S05]  /*192a0*/  @P0 BRA `(.L_x_510) ;  /* 0x0000000000140947 */ /* 0x000fea0003800000 */
[----:B------:R-:W-:Y:S01]  /*192b0*/  ISETP.NE.AND P1, PT, R29, RZ, PT ;  /* 0x000000ff1d00720c */ /* 0x000fe20003f25270 */
[----:B------:R-:W-:-:S04]  /*192c0*/  IMAD.MOV.U32 R2, RZ, RZ, 0x6c00 ;  /* 0x00006c00ff027424 */ /* 0x000fc800078e00ff */
[----:B------:R2:W-:Y:S08]  /*192d0*/  SYNCS.ARRIVE.TRANS64 RZ, [R3+URZ+0x50], R2 ;  /* 0x0000500203ff79a7 */ /* 0x0005f0000800003f */
[----:B------:R-:W-:Y:S05]  /*192e0*/  @!P1 BRA `(.L_x_510) ;  /* 0x0000000000049947 */ /* 0x000fea0003800000 */
[----:B------:R-:W-:Y:S01]  /*192f0*/  BPT.TRAP 0x1 ;  /* 0x000000040000795c */ /* 0x000fe20000300000 */
.L_x_510:
        /* <DEDUP_REMOVED lines=30> */
.L_x_505:
[----:B------:R-:W-:Y:S05]  /*194e0*/  BSYNC B1 ;  /* 0x0000000000017941 */ /* 0x000fea0003800000 */
.L_x_504:
[----:B------:R-:W-:Y:S01]  /*194f0*/  VIADD R22, R9, 0x1 ;  /* 0x0000000109167836 */ /* 0x000fe20000000000 */
[----:B------:R-:W-:Y:S04]  /*19500*/  BSSY B1, `(.L_x_511) ;  /* 0x000006e000017945 */ /* 0x000fe80003800000 */
[----:B------:R-:W-:-:S04]  /*19510*/  ISETP.NE.AND P0, PT, R22, 0x2, PT ;  /* 0x000000021600780c */ /* 0x000fc80003f05270 */
[----:B0-2---:R-:W-:Y:S02]  /*19520*/  SEL R3, RZ, 0x1, P0 ;  /* 0x00000001ff037807 */ /* 0x005fe40000000000 */
        /* <DEDUP_REMOVED lines=22> */
[----:B------:R-:W-:Y:S01]  /*19690*/  LEA.HI.X R5, R2, UR5, R3, 0x2, P0 ;  /* 0x0000000502057c11 */ /* 0x000fe200080f1403 */
[----:B------:R-:W-:-:S04]  /*196a0*/  IMAD.MOV R2, RZ, RZ, -R14 ;  /* 0x000000ffff027224 */ /* 0x000fc800078e0a0e */
[----:B------:R0:W5:Y:S01]  /*196b0*/  LDG.E R4, desc[UR60][R4.64] ;  /* 0x0000003c04047981 */ /* 0x000162000c1e1900 */
[----:B------:R-:W-:-:S07]  /*196c0*/  IMAD R13, R12, R2, R13 ;  /* 0x000000020c0d7224 */ /* 0x000fce00078e020d */
.L_x_513:
[----:B------:R-:W-:Y:S01]  /*196d0*/  IMAD R2, R22, 0x8, R28 ;  /* 0x0000000816027824 */ /* 0x000fe200078e021c */
[----:B------:R-:W-:-:S04]  /*196e0*/  SHF.L.U32 R3, R24, 0x1f, RZ ;  /* 0x0000001f18037819 */ /* 0x000fc800000006ff */
[----:B------:R-:W2:Y:S02]  /*196f0*/  SYNCS.PHASECHK.TRANS64.TRYWAIT P0, [R2+URZ+0x31c40], R3 ;  /* 0x031c4003020075a7 */ /* 0x000ea4000800017f */
[----:B--2---:R-:W-:Y:S05]  /*19700*/  @!P0 BRA `(.L_x_514) ;  /* 0x0000002400688947 */ /* 0x004fea0003800000 */
.L_x_606:
        /* <DEDUP_REMOVED lines=9> */
.L_x_515:
[----:B0-2---:R-:W-:Y:S01]  /*197a0*/  IMAD R2, R22, 0x6c00, R28 ;  /* 0x00006c0016027824 */ /* 0x005fe200078e021c */
[----:B------:R-:W-:Y:S01]  /*197b0*/  R2UR UR11, R13 ;  /* 0x000000000d0b72ca */ /* 0x000fe200000e0000 */
[----:B------:R-:W-:Y:S01]  /*197c0*/  UIADD3 UR4, UP0, UR36, 0x370, URZ ;  /* 0x0000037024047890 */ /* 0x000fe2000ff1e03f */
[----:B------:R-:W-:Y:S01]  /*197d0*/  R2UR UR5, R23 ;  /* 0x00000000170572ca */ /* 0x000fe200000e0000 */
[----:B------:R-:W-:Y:S01]  /*197e0*/  UMOV UR10, URZ ;  /* 0x0000003f000a7c82 */ /* 0x000fe20008000000 */
[----:B------:R-:W-:Y:S01]  /*197f0*/  R2UR UR8, R2 ;  /* 0x00000000020872ca */ /* 0x000fe200000e0000 */
[----:B------:R-:W-:Y:S01]  /*19800*/  VIADD R2, R28, 0x31c00 ;  /* 0x00031c001c027836 */ /* 0x000fe20000000000 */
[----:B------:R-:W-:Y:S01]  /*19810*/  R2UR UR12, R0 ;  /* 0x00000000000c72ca */ /* 0x000fe200000e0000 */
[----:B------:R-:W-:Y:S01]  /*19820*/  UMOV UR6, 0x0 ;  /* 0x0000000000067882 */ /* 0x000fe20000000000 */
[----:B-----5:R-:W-:Y:S01]  /*19830*/  R2UR UR13, R4 ;  /* 0x00000000040d72ca */ /* 0x020fe200000e0000 */
[--C-:B------:R-:W-:Y:S01]  /*19840*/  IMAD R3, R22, 0x8, R2.reuse ;  /* 0x0000000816037824 */ /* 0x100fe200078e0202 */
[----:B------:R-:W-:Y:S01]  /*19850*/  UMOV UR7, 0x14f00000 ;  /* 0x14f0000000077882 */ /* 0x000fe20000000000 */
[----:B------:R-:W-:Y:S01]  /*19860*/  UMOV UR17, 0x20 ;  /* 0x0000002000117882 */ /* 0x000fe20000000000 */
[----:B------:R-:W-:Y:S01]  /*19870*/  UMOV UR18, 0x40 ;  /* 0x0000004000127882 */ /* 0x000fe20000000000 */
[----:B------:R-:W-:Y:S01]  /*19880*/  IMAD R2, R9, 0x8, R2 ;  /* 0x0000000809027824 */ /* 0x000fe200078e0202 */
[----:B------:R-:W-:Y:S01]  /*19890*/  R2UR UR9, R3 ;  /* 0x00000000030972ca */ /* 0x000fe200000e0000 */
[----:B------:R-:W-:Y:S01]  /*198a0*/  UIMAD UR11, UR11, 0x90, UR5 ;  /* 0x000000900b0b78a4 */ /* 0x000fe2000f8e0205 */
[----:B------:R-:W-:Y:S01]  /*198b0*/  SHF.L.U32 R3, R10, 0x1f, RZ ;  /* 0x0000001f0a037819 */ /* 0x000fe200000006ff */
[----:B------:R-:W-:-:S02]  /*198c0*/  UIADD3 UR14, UR8, 0x16a00, URZ ;  /* 0x00016a00080e7890 */ /* 0x000fc4000fffe03f */
[----:B------:R-:W-:Y:S02]  /*198d0*/  UIADD3.X UR5, URZ, UR37, URZ, UP0, !UPT ;  /* 0x000000253f057290 */ /* 0x000fe400087fe43f */
[----:B------:R-:W-:Y:S02]  /*198e0*/  UIADD3 UR15, UR8, 0x18e00, URZ ;  /* 0x00018e00080f7890 */ /* 0x000fe4000fffe03f */
[----:B------:R-:W-:-:S03]  /*198f0*/  UIADD3 UR16, UR8, 0x1b200, URZ ;  /* 0x0001b20008107890 */ /* 0x000fc6000fffe03f */
[----:B------:R-:W-:Y:S01]  /*19900*/  UMOV UR8, UR14 ;  /* 0x0000000e00087c82 */ /* 0x000fe20008000000 */
[----:B------:R-:W-:-:S09]  /*19910*/  UIADD3 UR9, UR9, 0x30, URZ ;  /* 0x0000003009097890 */ /* 0x000fd2000fffe03f */
        /* <DEDUP_REMOVED lines=9> */
.L_x_607:
[----:B------:R-:W-:Y:S05]  /*199b0*/  @P0 BRA `(.L_x_517) ;  /* 0x0000000000140947 */ /* 0x000fea0003800000 */
[----:B------:R-:W-:Y:S01]  /*199c0*/  ISETP.NE.AND P1, PT, R29, RZ, PT ;  /* 0x000000ff1d00720c */ /* 0x000fe20003f25270 */
[----:B0-----:R-:W-:-:S04]  /*199d0*/  IMAD.MOV.U32 R3, RZ, RZ, 0x6c00 ;  /* 0x00006c00ff037424 */ /* 0x001fc800078e00ff */
[----:B------:R2:W-:Y:S08]  /*199e0*/  SYNCS.ARRIVE.TRANS64 RZ, [R2+URZ+0x50], R3 ;  /* 0x0000500302ff79a7 */ /* 0x0005f0000800003f */
[----:B------:R-:W-:Y:S05]  /*199f0*/  @!P1 BRA `(.L_x_517) ;  /* 0x0000000000049947 */ /* 0x000fea0003800000 */
[----:B------:R-:W-:Y:S01]  /*19a00*/  BPT.TRAP 0x1 ;  /* 0x000000040000795c */ /* 0x000fe20000300000 */
.L_x_517:
        /* <DEDUP_REMOVED lines=13> */
[----:B------:R-:W-:-:S03]  /*19ae0*/  MOV R7, R4 ;  /* 0x0000000400077202 */ /* 0x000fc60000000f00 */
[----:B------:R-:W-:Y:S02]  /*19af0*/  UIMAD UR11, UR11, 0x90, UR5 ;  /* 0x000000900b0b78a4 */ /* 0x000fe4000f8e0205 */
[----:B------:R-:W-:Y:S02]  /*19b00*/  UIADD3 UR9, UR9, 0x50, URZ ;  /* 0x0000005009097890 */ /* 0x000fe4000fffe03f */
[----:B------:R-:W-:Y:S02]  /*19b10*/  UIADD3 UR8, UR15, 0x200, URZ ;  /* 0x000002000f087890 */ /* 0x000fe4000fffe03f */
[----:B------:R-:W-:Y:S02]  /*19b20*/  UIADD3.X UR5, URZ, UR37, URZ, UP0, !UPT ;  /* 0x000000253f057290 */ /* 0x000fe400087fe43f */
        /* <DEDUP_REMOVED lines=11> */
.L_x_512:
[----:B------:R-:W-:Y:S05]  /*19be0*/  BSYNC B1 ;  /* 0x0000000000017941 */ /* 0x000fea0003800000 */
.L_x_511:
[C---:B------:R-:W-:Y:S01]  /*19bf0*/  ISETP.GT.AND P0, PT, R8.reuse, 0x1, PT ;  /* 0x000000010800780c */ /* 0x040fe20003f04270 */
[----:B0-2---:R-:W-:-:S04]  /*19c00*/  VIADD R2, R8, 0xfffffffe ;  /* 0xfffffffe08027836 */ /* 0x005fc80000000000 */
[----:B------:R-:W-:-:S08]  /*19c10*/  IMAD.MOV.U32 R8, RZ, RZ, R2 ;  /* 0x000000ffff087224 */ /* 0x000fd000078e0002 */
[----:B------:R-:W-:Y:S05]  /*19c20*/  @P0 BRA `(.L_x_518) ;  /* 0xfffffff000700947 */ /* 0x000fea000383ffff */
.L_x_494:
[----:B------:R-:W-:Y:S05]  /*19c30*/  BSYNC B0 ;  /* 0x0000000000007941 */ /* 0x000fea0003800000 */
.L_x_493:
        /* <DEDUP_REMOVED lines=15> */
.L_x_520:
[----:B------:R-:W-:Y:S05]  /*19d30*/  BSYNC B0 ;  /* 0x0000000000007941 */ /* 0x000fea0003800000 */
.L_x_519:
[----:B------:R-:W-:Y:S04]  /*19d40*/  BSSY B0, `(.L_x_521) ;  /* 0x000002b000007945 */ /* 0x000fe80003800000 */
[----:B------:R-:W-:Y:S05]  /*19d50*/  @!P6 BRA `(.L_x_522) ;  /* 0x0000000000a4e947 */ /* 0x000fea0003800000 */
[----:B------:R-:W-:Y:S01]  /*19d60*/  IMAD R3, R22, 0x8, R28 ;  /* 0x0000000816037824 */ /* 0x000fe200078e021c */
[----:B------:R-:W-:-:S04]  /*19d70*/  SHF.L.U32 R2, R24, 0x1f, RZ ;  /* 0x0000001f18027819 */ /* 0x000fc800000006ff */
[----:B------:R-:W2:Y:S02]  /*19d80*/  SYNCS.PHASECHK.TRANS64.TRYWAIT P0, [R3+URZ+0x31c60], R2 ;  /* 0x031c6002030075a7 */ /* 0x000ea4000800017f */
[----:B--2---:R-:W-:Y:S05]  /*19d90*/  @!P0 BRA `(.L_x_523) ;  /* 0x0000001c00ec8947 */ /* 0x004fea0003800000 */
.L_x_608:
        /* <DEDUP_REMOVED lines=9> */
.L_x_524:
        /* <DEDUP_REMOVED lines=28> */
.L_x_522:
[----:B------:R-:W-:Y:S05]  /*19ff0*/  BSYNC B0 ;  /* 0x0000000000007941 */ /* 0x000fea0003800000 */
.L_x_521:
[----:B------:R-:W-:-:S05]  /*1a000*/  VIADD R22, R22, 0x1 ;  /* 0x0000000116167836 */ /* 0x000fca0000000000 */
[----:B------:R-:W-:-:S04]  /*1a010*/  ISETP.NE.AND P0, PT, R22, 0x2, PT ;  /* 0x000000021600780c */ /* 0x000fc80003f05270 */
[----:B--23--:R-:W-:Y:S02]  /*1a020*/  SEL R3, RZ, 0x1, P0 ;  /* 0x00000001ff037807 */ /* 0x00cfe40000000000 */
[----:B------:R-:W-:Y:S02]  /*1a030*/  SEL R22, R22, RZ, P0 ;  /* 0x000000ff16167207 */ /* 0x000fe40000000000 */
[----:B------:R-:W-:-:S07]  /*1a040*/  LOP3.LUT R24, R24, R3, RZ, 0x3c, !PT ;  /* 0x0000000318187212 */ /* 0x000fce00078e3cff */
.L_x_478:
[----:B------:R-:W-:Y:S05]  /*1a050*/  BSYNC B6 ;  /* 0x0000000000067941 */ /* 0x000fea0003800000 */
.L_x_476:
[----:B------:R-:W-:-:S03]  /*1a060*/  UMOV UR4, 0xffffffff ;  /* 0xffffffff00047882 */ /* 0x000fc60000000000 */
[----:B------:R-:W-:Y:S05]  /*1a070*/  BRA.DIV UR4, `(.L_x_525) ;  /* 0x0000001e04487947 */ /* 0x000fea000b800000 */
[----:B0-----:R0:W2:Y:S04]  /*1a080*/  SHFL.IDX PT, R5, R16, RZ, 0x1f ;  /* 0x00001fff10057589 */ /* 0x0010a800000e0000 */
[----:B------:R0:W3:Y:S02]  /*1a090*/  SHFL.IDX PT, R4, R16, 0x1, 0x1f ;  /* 0x00201f0010047f89 */ /* 0x0000e400000e0000 */
.L_x_612:
        /* <DEDUP_REMOVED lines=8> */
[----:B-----5:R-:W4:Y:S02]  /*1a120*/  LDC.64 R2, c[0x0][0xc58] ;  /* 0x00031600ff027b82 */ /* 0x020f240000000a00 */
[----:B----4-:R-:W-:-:S06]  /*1a130*/  IMAD.WIDE R2, R7, 0x4, R2 ;  /* 0x0000000407027825 */ /* 0x010fcc00078e0202 */
[----:B------:R4:W5:Y:S02]  /*1a140*/  LDG.E R2, desc[UR60][R2.64] ;  /* 0x0000003c02027981 */ /* 0x000964000c1e1900 */
.L_x_527:
[----:B------:R-:W-:Y:S05]  /*1a150*/  BSYNC B0 ;  /* 0x0000000000007941 */ /* 0x000fea0003800000 */
.L_x_526:
        /* <DEDUP_REMOVED lines=23> */
.L_x_620:
[----:B------:R-:W-:Y:S02]  /*1a2d0*/  ULDC UR4, c[0x0][0xc10] ;  /* 0x0003040000047ab9 */ /* 0x000fe40000000800 */
[----:B------:R-:W-:-:S04]  /*1a2e0*/  IMAD.U32 R16, RZ, RZ, UR4 ;  /* 0x00000004ff107e24 */ /* 0x000fc8000f8e00ff */
[----:B----4-:R-:W-:-:S04]  /*1a2f0*/  IMAD R7, R14, R16, RZ ;  /* 0x000000100e077224 */ /* 0x010fc800078e02ff */
[----:B---3--:R-:W-:-:S05]  /*1a300*/  IMAD.IADD R4, R4, 0x1, R7 ;  /* 0x0000000104047824 */ /* 0x008fca00078e0207 */
[----:B--2---:R-:W-:-:S13]  /*1a310*/  ISETP.GT.AND P0, PT, R4, R5, PT ;  /* 0x000000050400720c */ /* 0x004fda0003f04270 */
[----:B------:R-:W-:Y:S05]  /*1a320*/  @P0 BRA `(.L_x_529) ;  /* 0x0000000000ac0947 */ /* 0x000fea0003800000 */
[----:B------:R-:W2:Y:S02]  /*1a330*/  LDC R0, c[0x0][0xc14] ;  /* 0x00030500ff007b82 */ /* 0x000ea40000000800 */
.L_x_534:
[----:B------:R-:W-:-:S05]  /*1a340*/  VIADD R19, R19, 0x1f ;  /* 0x0000001f13137836 */ /* 0x000fca0000000000 */
[----:B--2---:R-:W-:-:S13]  /*1a350*/  ISETP.GE.AND P0, PT, R19, R0, PT ;  /* 0x000000001300720c */ /* 0x004fda0003f06270 */
[----:B------:R-:W-:Y:S05]  /*1a360*/  @P0 BRA `(.L_x_530) ;  /* 0x0000000400540947 */ /* 0x000fea0003800000 */
[C---:B------:R-:W-:Y:S01]  /*1a370*/  ISETP.NE.AND P1, PT, R29.reuse, 0x1f, PT ;  /* 0x0000001f1d00780c */ /* 0x040fe20003f25270 */
[----:B------:R-:W-:Y:S01]  /*1a380*/  BSSY B0, `(.L_x_531) ;  /* 0x0000008000007945 */ /* 0x000fe20003800000 */
[----:B------:R-:W-:Y:S01]  /*1a390*/  IADD3 R7, R29, R19, RZ ;  /* 0x000000131d077210 */ /* 0x000fe20007ffe0ff */
[----:B------:R-:W-:-:S03]  /*1a3a0*/  IMAD.MOV.U32 R2, RZ, RZ, RZ ;  /* 0x000000ffff027224 */ /* 0x000fc600078e00ff */
[----:B------:R-:W-:-:S13]  /*1a3b0*/  ISETP.GE.OR P0, PT, R7, R0, !P1 ;  /* 0x000000000700720c */ /* 0x000fda0004f06670 */
[----:B------:R-:W-:Y:S05]  /*1a3c0*/  @P0 BRA `(.L_x_532) ;  /* 0x00000000000c0947 */ /* 0x000fea0003800000 */
[----:B0-----:R-:W0:Y:S02]  /*1a3d0*/  LDC.64 R2, c[0x0][0xc58] ;  /* 0x00031600ff027b82 */ /* 0x001e240000000a00 */
[----:B0-----:R-:W-:-:S06]  /*1a3e0*/  IMAD.WIDE R2, R7, 0x4, R2 ;  /* 0x0000000407027825 */ /* 0x001fcc00078e0202 */
[----:B------:R2:W5:Y:S02]  /*1a3f0*/  LDG.E R2, desc[UR60][R2.64] ;  /* 0x0000003c02027981 */ /* 0x000564000c1e1900 */
.L_x_532:
[----:B------:R-:W-:Y:S05]  /*1a400*/  BSYNC B0 ;  /* 0x0000000000007941 */ /* 0x000fea0003800000 */
.L_x_531:
        /* <DEDUP_REMOVED lines=11> */
[----:B0-2---:R-:W-:-:S05]  /*1a4c0*/  IMAD.IADD R3, R13, 0x1, R14 ;  /* 0x000000010d037824 */ /* 0x005fca00078e020e */
        /* <DEDUP_REMOVED lines=10> */
[----:B------:R0:W2:Y:S02]  /*1a570*/  SHFL.IDX PT, R14, R3, 0x1f, 0x1f ;  /* 0x03e01f00030e7f89 */ /* 0x0000a400000e0000 */
.L_x_628:
[----:B------:R-:W-:Y:S02]  /*1a580*/  ULDC UR4, c[0x0][0xc10] ;  /* 0x0003040000047ab9 */ /* 0x000fe40000000800 */
[----:B------:R-:W-:-:S04]  /*1a590*/  IMAD.U32 R16, RZ, RZ, UR4 ;  /* 0x00000004ff107e24 */ /* 0x000fc8000f8e00ff */
[----:B--2---:R-:W-:-:S04]  /*1a5a0*/  IMAD R7, R14, R16, RZ ;  /* 0x000000100e077224 */ /* 0x004fc800078e02ff */
[----:B------:R-:W-:-:S05]  /*1a5b0*/  IMAD.IADD R4, R7, 0x1, R4 ;  /* 0x0000000107047824 */ /* 0x000fca00078e0204 */
[----:B------:R-:W-:-:S13]  /*1a5c0*/  ISETP.GT.AND P0, PT, R4, R5, PT ;  /* 0x000000050400720c */ /* 0x000fda0003f04270 */
[----:B------:R-:W-:Y:S05]  /*1a5d0*/  @!P0 BRA `(.L_x_534) ;  /* 0xfffffffc00588947 */ /* 0x000fea000383ffff */
.L_x_529:
        /* <DEDUP_REMOVED lines=8> */
.L_x_632:
[----:B------:R-:W-:Y:S01]  /*1a660*/  ISETP.NE.AND P0, PT, R6, RZ, PT ;  /* 0x000000ff0600720c */ /* 0x000fe20003f05270 */
[----:B------:R-:W-:-:S12]  /*1a670*/  IMAD.MOV.U32 R14, RZ, RZ, RZ ;  /* 0x000000ffff0e7224 */ /* 0x000fd800078e00ff */
[----:B------:R-:W-:Y:S05]  /*1a680*/  @!P0 BRA `(.L_x_536) ;  /* 0x0000000000108947 */ /* 0x000fea0003800000 */
[----:B------:R-:W-:Y:S01]  /*1a690*/  UMOV UR4, 0xffffffff ;  /* 0xffffffff00047882 */ /* 0x000fe20000000000 */
[----:B------:R-:W-:Y:S02]  /*1a6a0*/  VIADD R12, R4, 0xffffffff ;  /* 0xffffffff040c7836 */ /* 0x000fe40000000000 */
[----:B------:R-:W-:Y:S05]  /*1a6b0*/  BRA.DIV UR4, `(.L_x_537) ;  /* 0x0000001e04ec7947 */ /* 0x000fea000b800000 */
[----:B------:R4:W0:Y:S02]  /*1a6c0*/  SHFL.IDX PT, R14, R3, R12, 0x1f ;  /* 0x00001f0c030e7589 */ /* 0x00082400000e0000 */
.L_x_536:
[-C--:B---3--:R-:W-:Y:S01]  /*1a6d0*/  IABS R6, R17.reuse ;  /* 0x0000001100067213 */ /* 0x088fe20000000000 */
[----:B0-----:R-:W-:Y:S02]  /*1a6e0*/  IMAD R16, R14, R16, R7 ;  /* 0x000000100e107224 */ /* 0x001fe400078e0207 */
[----:B------:R-:W-:Y:S01]  /*1a6f0*/  IMAD.IADD R19, R4, 0x1, R19 ;  /* 0x0000000104137824 */ /* 0x000fe200078e0213 */
[----:B------:R-:W0:Y:S01]  /*1a700*/  I2F.RP R8, R6 ;  /* 0x0000000600087306 */ /* 0x000e220000209400 */
[----:B------:R-:W-:Y:S01]  /*1a710*/  IMAD.IADD R10, R5, 0x1, -R16 ;  /* 0x00000001050a7824 */ /* 0x000fe200078e0a10 */
[----:B------:R-:W-:-:S05]  /*1a720*/  IABS R5, R17 ;  /* 0x0000001100057213 */ /* 0x000fca0000000000 */
[----:B------:R-:W-:Y:S01]  /*1a730*/  IMAD.MOV R5, RZ, RZ, -R5 ;  /* 0x000000ffff057224 */ /* 0x000fe200078e0a05 */
[----:B0-----:R-:W2:Y:S02]  /*1a740*/  MUFU.RCP R8, R8 ;  /* 0x0000000800087308 */ /* 0x001ea40000001000 */
[----:B--2---:R-:W-:-:S06]  /*1a750*/  VIADD R2, R8, 0xffffffe ;  /* 0x0ffffffe08027836 */ /* 0x004fcc0000000000 */
[----:B----4-:R0:W2:Y:S02]  /*1a760*/  F2I.FTZ.U32.TRUNC.NTZ R3, R2 ;  /* 0x0000000200037305 */ /* 0x0100a4000021f000 */
        /* <DEDUP_REMOVED lines=21> */
.L_x_530:
[----:B------:R-:W-:Y:S01]  /*1a8c0*/  UMOV UR4, URZ ;  /* 0x0000003f00047c82 */ /* 0x000fe20008000000 */
[----:B------:R-:W-:Y:S01]  /*1a8d0*/  UMOV UR5, URZ ;  /* 0x0000003f00057c82 */ /* 0x000fe20008000000 */
[----:B------:R-:W-:Y:S01]  /*1a8e0*/  ULDC UR6, c[0x0][0xc14] ;  /* 0x0003050000067ab9 */ /* 0x000fe20000000800 */
[----:B------:R-:W-:Y:S02]  /*1a8f0*/  IMAD.MOV.U32 R16, RZ, RZ, R5 ;  /* 0x000000ffff107224 */ /* 0x000fe400078e0005 */
[----:B------:R-:W-:Y:S02]  /*1a900*/  IMAD.U32 R17, RZ, RZ, UR4 ;  /* 0x00000004ff117e24 */ /* 0x000fe4000f8e00ff */
[----:B------:R-:W-:Y:S02]  /*1a910*/  IMAD.U32 R18, RZ, RZ, UR5 ;  /* 0x00000005ff127e24 */ /* 0x000fe4000f8e00ff */
[----:B------:R-:W-:-:S07]  /*1a920*/  IMAD.U32 R19, RZ, RZ, UR6 ;  /* 0x00000006ff137e24 */ /* 0x000fce000f8e00ff */
.L_x_538:
[----:B------:R-:W-:Y:S01]  /*1a930*/  ISETP.NE.AND P0, PT, R29, RZ, PT ;  /* 0x000000ff1d00720c */ /* 0x000fe20003f05270 */
[----:B------:R-:W-:Y:S05]  /*1a940*/  WARPSYNC.ALL ;  /* 0x0000000000007948 */ /* 0x000fea0003800000 */
[----:B------:R-:W-:Y:S07]  /*1a950*/  BAR.SYNC.DEFER_BLOCKING 0x4, 0x1a0 ;  /* 0x0106800000007b1d */ /* 0x000fee0000010000 */
[----:B------:R-:W-:Y:S01]  /*1a960*/  @!P0 MOV R2, 0x400 ;  /* 0x0000040000028802 */ /* 0x000fe20000000f00 */
[----:B0-----:R-:W0:Y:S03]  /*1a970*/  @!P0 S2R R3, SR_CgaCtaId ;  /* 0x0000000000038919 */ /* 0x001e260000008800 */
[----:B0-----:R-:W-:-:S05]  /*1a980*/  @!P0 LEA R2, R3, R2, 0x18 ;  /* 0x0000000203028211 */ /* 0x001fca00078ec0ff */
[----:B------:R2:W-:Y:S01]  /*1a990*/  @!P0 STS.128 [R2+0x31cd0], R16 ;  /* 0x031cd01002008388 */ /* 0x0005e20000000c00 */
[----:B------:R-:W-:Y:S06]  /*1a9a0*/  BAR.ARV 0x5, 0x1a0 ;  /* 0x0146800000007b1d */ /* 0x000fec0000002000 */
[----:B------:R-:W-:-:S13]  /*1a9b0*/  ISETP.GE.AND P0, PT, R19, R0, PT ;  /* 0x000000001300720c */ /* 0x000fda0003f06270 */
[----:B------:R-:W-:Y:S05]  /*1a9c0*/  @!P0 BRA `(.L_x_539) ;  /* 0xffffffb800708947 */ /* 0x000fea000383ffff */
.L_x_455:
        /* <DEDUP_REMOVED lines=12> */
.L_x_635:
[----:B------:R-:W-:Y:S05]  /*1aa90*/  BSYNC B0 ;  /* 0x0000000000007941 */ /* 0x000fea0003800000 */
.L_x_540:
[----:B------:R-:W-:-:S03]  /*1aaa0*/  UMOV UR4, 0xffffffff ;  /* 0xffffffff00047882 */ /* 0x000fc60000000000 */
[----:B------:R-:W-:Y:S05]  /*1aab0*/  BRA.DIV UR4, `(.L_x_542) ;  /* 0x0000001e04247947 */ /* 0x000fea000b800000 */
[----:B0-----:R-:W0:Y:S02]  /*1aac0*/  S2R R0, SR_TID.X ;  /* 0x0000000000007919 */ /* 0x001e240000002100 */
[----:B0-----:R-:W-:-:S04]  /*1aad0*/  SHF.R.U32.HI R0, RZ, 0x5, R0 ;  /* 0x00000005ff007819 */ /* 0x001fc80000011600 */
[----:B------:R-:W-:-:S05]  /*1aae0*/  LOP3.LUT R0, R0, 0x3, RZ, 0xc0, !PT ;  /* 0x0000000300007812 */ /* 0x000fca00078ec0ff */
[----:B------:R0:W2:Y:S02]  /*1aaf0*/  SHFL.IDX PT, R14, R0, RZ, 0x1f ;  /* 0x00001fff000e7589 */ /* 0x0000a400000e0000 */
.L_x_638:
[----:B--2---:R-:W-:-:S13]  /*1ab00*/  ISETP.NE.AND P0, PT, R14, RZ, PT ;  /* 0x000000ff0e00720c */ /* 0x004fda0003f05270 */
[----:B------:R-:W-:Y:S05]  /*1ab10*/  @P0 BRA `(.L_x_307) ;  /* 0x0000000000900947 */ /* 0x000fea0003800000 */
[----:B------:R-:W-:-:S03]  /*1ab20*/  UMOV UR4, 0xffffffff ;  /* 0xffffffff00047882 */ /* 0x000fc60000000000 */
[----:B------:R-:W-:Y:S05]  /*1ab30*/  BRA.DIV UR4, `(.L_x_543) ;  /* 0x0000001e04387947 */ /* 0x000fea000b800000 */
[----:B------:R-:W-:-:S13]  /*1ab40*/  ELECT P6, URZ, PT ;  /* 0x00000000003f782f */ /* 0x000fda00038c0000 */
.L_x_641:
[----:B------:R-:W-:Y:S05]  /*1ab50*/  @!P6 BRA `(.L_x_307) ;  /* 0x000000000080e947 */ /* 0x000fea0003800000 */
[----:B0-----:R-:W2:Y:S02]  /*1ab60*/  LDL R0, [R1+0x98] ;  /* 0x0000980001007983 */ /* 0x001ea40000100800 */
[----:B--2---:R-:W-:-:S13]  /*1ab70*/  R2UR UR4, R0 ;  /* 0x00000000000472ca */ /* 0x004fda00000e0000 */
[----:B------:R-:W-:-:S06]  /*1ab80*/  ULOP3.LUT UR4, UR4, 0x2, URZ, 0xfc, !UPT ;  /* 0x0000000204047892 */ /* 0x000fcc000f8efc3f */
[----:B------:R-:W-:-:S05]  /*1ab90*/  IMAD.U32 R0, RZ, RZ, UR4 ;  /* 0x00000004ff007e24 */ /* 0x000fca000f8e00ff */
[----:B------:R-:W-:-:S13]  /*1aba0*/  ISETP.NE.AND P2, PT, R0, 0x3, PT ;  /* 0x000000030000780c */ /* 0x000fda0003f45270 */
[----:B------:R-:W-:Y:S05]  /*1abb0*/  @!P2 BRA `(.L_x_544) ;  /* 0x000000000004a947 */ /* 0x000fea0003800000 */
[----:B------:R-:W-:Y:S01]  /*1abc0*/  BPT.TRAP 0x1 ;  /* 0x000000040000795c */ /* 0x000fe20000300000 */
.L_x_544:
        /* <DEDUP_REMOVED lines=8> */
[----:B------:R-:W-:Y:S02]  /*1ac50*/  LOP3.LUT R0, R24, R5, RZ, 0x3c, !PT ;  /* 0x0000000518007212 */ /* 0x000fe400078e3cff */
[----:B------:R-:W-:-:S02]  /*1ac60*/  LEA R3, R4, R3, 0x3 ;  /* 0x0000000304037211 */ /* 0x000fc400078e18ff */
[----:B------:R-:W-:Y:S01]  /*1ac70*/  SHF.L.U32 R0, R0, 0x1f, RZ ;  /* 0x0000001f00007819 */ /* 0x000fe200000006ff */
[----:B0-----:R-:W-:Y:S06]  /*1ac80*/  @!P0 BRA `(.L_x_545) ;  /* 0x0000001c00048947 */ /* 0x001fec0003800000 */
.L_x_642:
[----:B------:R-:W2:Y:S02]  /*1ac90*/  SYNCS.PHASECHK.TRANS64.TRYWAIT P0, [R3+URZ], R0 ;  /* 0x00000000030075a7 */ /* 0x000ea4000800017f */
[----:B--2---:R-:W-:Y:S05]  /*1aca0*/  @!P0 BRA `(.L_x_546) ;  /* 0x0000001c00108947 */ /* 0x004fea0003800000 */
.L_x_643:
[----:B------:R-:W-:Y:S05]  /*1acb0*/  @!P2 BRA `(.L_x_547) ;  /* 0x000000000004a947 */ /* 0x000fea0003800000 */
[----:B------:R-:W-:Y:S01]  /*1acc0*/  BPT.TRAP 0x1 ;  /* 0x000000040000795c */ /* 0x000fe20000300000 */
.L_x_547:
[----:B--2---:R-:W-:-:S04]  /*1acd0*/  VIADD R3, R9, 0x31c60 ;  /* 0x00031c6009037836 */ /* 0x004fc80000000000 */
[----:B------:R-:W-:-:S04]  /*1ace0*/  IMAD R5, R22, 0x8, R3 ;  /* 0x0000000816057824 */ /* 0x000fc800078e0203 */
[----:B------:R-:W2:Y:S02]  /*1acf0*/  SYNCS.PHASECHK.TRANS64.TRYWAIT P0, [R5+URZ], R2 ;  /* 0x00000002050075a7 */ /* 0x000ea4000800017f */
[----:B--2---:R-:W-:Y:S05]  /*1ad00*/  @!P0 BRA `(.L_x_548) ;  /* 0x0000001c000c8947 */ /* 0x004fea0003800000 */
.L_x_644:
[----:B------:R-:W-:-:S07]  /*1ad10*/  IMAD R3, R4, 0x8, R3 ;  /* 0x0000000804037824 */ /* 0x000fce00078e0203 */
.L_x_549:
[----:B---3--:R3:W4:Y:S02]  /*1ad20*/  SYNCS.PHASECHK.TRANS64.TRYWAIT P0, [R3+URZ], R0 ;  /* 0x00000000030075a7 */ /* 0x008724000800017f */
[----:B----4-:R-:W-:Y:S05]  /*1ad30*/  @!P0 NANOSLEEP.SYNCS 0x989680 ;  /* 0x009896800000895d */ /* 0x010fea0003900000 */
[----:B------:R-:W4:Y:S02]  /*1ad40*/  @!P0 SYNCS.PHASECHK.TRANS64 P0, [R3+URZ], R0 ;  /* 0x00000000030085a7 */ /* 0x000f24000800007f */
[----:B----4-:R-:W-:Y:S05]  /*1ad50*/  @!P0 BRA `(.L_x_549) ;  /* 0xfffffffc00f08947 */ /* 0x010fea000383ffff */
.L_x_307:
[----:B------:R-:W-:Y:S05]  /*1ad60*/  BSYNC B7 ;  /* 0x0000000000077941 */ /* 0x000fea0003800000 */
.L_x_304:
[----:B------:R-:W-:Y:S05]  /*1ad70*/  EXIT ;  /* 0x000000000000794d */ /* 0x000fea0003800000 */
.L_x_323:
[----:B0-----:R0:W1:Y:S02]  /*1ad80*/  SYNCS.PHASECHK.TRANS64.TRYWAIT P5, [R20+URZ+0x31c90], R87 ;  /* 0x031c9057140075a7 */ /* 0x00106400080a017f */
[----:B-1----:R-:W-:Y:S05]  /*1ad90*/  @!P5 NANOSLEEP.SYNCS 0x989680 ;  /* 0x009896800000d95d */ /* 0x002fea0003900000 */
[----:B------:R-:W1:Y:S02]  /*1ada0*/  @!P5 SYNCS.PHASECHK.TRANS64 P5, [R20+URZ+0x31c90], R87 ;  /* 0x031c90571400d5a7 */ /* 0x000e6400080a007f */
[----:B-1----:R-:W-:Y:S05]  /*1adb0*/  @!P5 BRA `(.L_x_323) ;  /* 0xfffffffc00f0d947 */ /* 0x002fea000383ffff */
[----:B------:R-:W-:Y:S05]  /*1adc0*/  BRA `(.L_x_550) ;  /* 0xfffffe8000dc7947 */ /* 0x000fea000383ffff */
.L_x_351:
[----:B0-----:R0:W1:Y:S02]  /*1add0*/  SYNCS.PHASECHK.TRANS64.TRYWAIT P5, [R20+URZ+0x31c90], R87 ;  /* 0x031c9057140075a7 */ /* 0x00106400080a017f */
[----:B-1----:R-:W-:Y:S05]  /*1ade0*/  @!P5 NANOSLEEP.SYNCS 0x989680 ;  /* 0x009896800000d95d */ /* 0x002fea0003900000 */
[----:B------:R-:W1:Y:S02]  /*1adf0*/  @!P5 SYNCS.PHASECHK.TRANS64 P5, [R20+URZ+0x31c90], R87 ;  /* 0x031c90571400d5a7 */ /* 0x000e6400080a007f */
[----:B-1----:R-:W-:Y:S05]  /*1ae00*/  @!P5 BRA `(.L_x_351) ;  /* 0xfffffffc00f0d947 */ /* 0x002fea000383ffff */
[----:B------:R-:W-:Y:S05]  /*1ae10*/  BRA `(.L_x_551) ;  /* 0xfffffe9c00587947 */ /* 0x000fea000383ffff */
.L_x_364:
[----:B0-----:R0:W1:Y:S02]  /*1ae20*/  SYNCS.PHASECHK.TRANS64.TRYWAIT P4, [R20+URZ+0x31c90], R87 ;  /* 0x031c9057140075a7 */ /* 0x001064000808017f */
[----:B-1----:R-:W-:Y:S05]  /*1ae30*/  @!P4 NANOSLEEP.SYNCS 0x989680 ;  /* 0x009896800000c95d */ /* 0x002fea0003900000 */
[----:B------:R-:W1:Y:S02]  /*1ae40*/  @!P4 SYNCS.PHASECHK.TRANS64 P4, [R20+URZ+0x31c90], R87 ;  /* 0x031c90571400c5a7 */ /* 0x000e64000808007f */
[----:B-1----:R-:W-:Y:S05]  /*1ae50*/  @!P4 BRA `(.L_x_364) ;  /* 0xfffffffc00f0c947 */ /* 0x002fea000383ffff */
[----:B------:R-:W-:Y:S05]  /*1ae60*/  BRA `(.L_x_552) ;  /* 0xfffffeb400dc7947 */ /* 0x000fea000383ffff */
.L_x_368:
[----:B--2---:R2:W3:Y:S02]  /*1ae70*/  SYNCS.PHASECHK.TRANS64.TRYWAIT P3, [R20+URZ+0x31cb0], R87 ;  /* 0x031cb057140075a7 */ /* 0x0044e4000806017f */
[----:B---3--:R-:W-:Y:S05]  /*1ae80*/  @!P3 NANOSLEEP.SYNCS 0x989680 ;  /* 0x009896800000b95d */ /* 0x008fea0003900000 */
[----:B------:R-:W3:Y:S02]  /*1ae90*/  @!P3 SYNCS.PHASECHK.TRANS64 P3, [R20+URZ+0x31cb0], R87 ;  /* 0x031cb0571400b5a7 */ /* 0x000ee4000806007f */
[----:B---3--:R-:W-:Y:S05]  /*1aea0*/  @!P3 BRA `(.L_x_368) ;  /* 0xfffffffc00f0b947 */ /* 0x008fea000383ffff */
[----:B------:R-:W-:Y:S05]  /*1aeb0*/  BRA `(.L_x_553) ;  /* 0xfffffeb800747947 */ /* 0x000fea000383ffff */
.L_x_374:
[----:B------:R-:W0:Y:S01]  /*1aec0*/  S2R R4, SR_TID.X ;  /* 0x0000000000047919 */ /* 0x000e220000002100 */
[----:B------:R-:W-:Y:S01]  /*1aed0*/  BSSY B0, `(.L_x_554) ;  /* 0x000000c000007945 */ /* 0x000fe20003800000 */
[----:B------:R-:W-:Y:S02]  /*1aee0*/  IMAD.MOV.U32 R12, RZ, RZ, RZ ;  /* 0x000000ffff0c7224 */ /* 0x000fe400078e00ff */
[----:B------:R-:W-:Y:S02]  /*1aef0*/  IMAD.MOV.U32 R11, RZ, RZ, 0x1f ;  /* 0x0000001fff0b7424 */ /* 0x000fe400078e00ff */
[----:B------:R-:W-:Y:S02]  /*1af00*/  IMAD.MOV.U32 R15, RZ, RZ, -0x1 ;  /* 0xffffffffff0f7424 */ /* 0x000fe400078e00ff */
[----:B0-----:R-:W-:-:S05]  /*1af10*/  VIADD R5, R4, 0xffffff80 ;  /* 0xffffff8004057836 */ /* 0x001fca0000000000 */
[----:B------:R-:W-:-:S04]  /*1af20*/  SHF.R.S32.HI R4, RZ, 0x1f, R5 ;  /* 0x0000001fff047819 */ /* 0x000fc80000011405 */
[----:B------:R-:W-:-:S04]  /*1af30*/  LEA.HI R4, R4, R5, RZ, 0x7 ;  /* 0x0000000504047211 */ /* 0x000fc800078f38ff */
[----:B------:R-:W-:-:S05]  /*1af40*/  SHF.R.S32.HI R4, RZ, 0x7, R4 ;  /* 0x00000007ff047819 */ /* 0x000fca0000011404 */
[----:B------:R-:W-:-:S07]  /*1af50*/  IMAD.MOV.U32 R13, RZ, RZ, R4 ;  /* 0x000000ffff0d7224 */ /* 0x000fce00078e0004 */
[----:B-----5:R-:W-:Y:S05]  /*1af60*/  WARPSYNC.COLLECTIVE R15, `(.L_x_555) ;  /* 0x000000000f087348 */ /* 0x020fea0003c00000 */
[----:B------:R0:W1:Y:S02]  /*1af70*/  SHFL.IDX P6, R14, R13, R12, R11 ;  /* 0x0000000c0d0e7389 */ /* 0x00006400000c000b */
[----:B01---5:R-:W-:Y:S01]  /*1af80*/  ENDCOLLECTIVE ;  /* 0x000000000000791b */ /* 0x023fe20003800000 */
.L_x_555:
[----:B------:R-:W-:Y:S05]  /*1af90*/  BSYNC B0 ;  /* 0x0000000000007941 */ /* 0x000fea0003800000 */
.L_x_554:
[----:B------:R1:W-:Y:S01]  /*1afa0*/  STL [R1+0x48], R14 ;  /* 0x0000480e01007387 */ /* 0x0003e20000100800 */
[----:B------:R-:W-:Y:S05]  /*1afb0*/  BRA `(.L_x_556) ;  /* 0xfffffebc00cc7947 */ /* 0x000fea000383ffff */
.L_x_387:
[----:B------:R-:W-:Y:S01]  /*1afc0*/  BSSY B1, `(.L_x_557) ;  /* 0x0000008000017945 */ /* 0x000fe20003800000 */
[----:B------:R-:W-:Y:S02]  /*1afd0*/  IMAD.MOV.U32 R13, RZ, RZ, R46 ;  /* 0x000000ffff0d7224 */ /* 0x000fe400078e002e */
[----:B------:R-:W-:Y:S02]  /*1afe0*/  IMAD.MOV.U32 R12, RZ, RZ, RZ ;  /* 0x000000ffff0c7224 */ /* 0x000fe400078e00ff */
[----:B------:R-:W-:Y:S02]  /*1aff0*/  IMAD.MOV.U32 R11, RZ, RZ, 0x1e1f ;  /* 0x00001e1fff0b7424 */ /* 0x000fe400078e00ff */
[----:B------:R-:W-:-:S07]  /*1b000*/  IMAD.MOV.U32 R15, RZ, RZ, -0x1 ;  /* 0xffffffffff0f7424 */ /* 0x000fce00078e00ff */
[----:B-1----:R-:W-:Y:S05]  /*1b010*/  WARPSYNC.COLLECTIVE R15, `(.L_x_558) ;  /* 0x000000000f087348 */ /* 0x002fea0003c00000 */
[----:B-1----:R0:W1:Y:S02]  /*1b020*/  SHFL.IDX P6, R14, R13, R12, R11 ;  /* 0x0000000c0d0e7389 */ /* 0x00206400000c000b */
[----:B01----:R-:W-:Y:S01]  /*1b030*/  ENDCOLLECTIVE ;  /* 0x000000000000791b */ /* 0x003fe20003800000 */
.L_x_558:
[----:B------:R-:W-:Y:S05]  /*1b040*/  BSYNC B1 ;  /* 0x0000000000017941 */ /* 0x000fea0003800000 */
.L_x_557:
[----:B------:R-:W-:Y:S05]  /*1b050*/  BRA `(.L_x_559) ;  /* 0xfffffec800647947 */ /* 0x000fea000383ffff */
.L_x_388:
        /* <DEDUP_REMOVED lines=8> */
.L_x_561:
[----:B------:R-:W-:Y:S05]  /*1b0e0*/  BSYNC B1 ;  /* 0x0000000000017941 */ /* 0x000fea0003800000 */
.L_x_560:
[----:B------:R-:W-:Y:S05]  /*1b0f0*/  BRA `(.L_x_562) ;  /* 0xfffffec800487947 */ /* 0x000fea000383ffff */
.L_x_389:
[----:B------:R-:W-:Y:S01]  /*1b100*/  BSSY B1, `(.L_x_563) ;  /* 0x0000008000017945 */ /* 0x000fe20003800000 */
[----:B------:R-:W-:Y:S01]  /*1b110*/  MOV R13, R47 ;  /* 0x0000002f000d7202 */ /* 0x000fe20000000f00 */
[----:B------:R-:W-:Y:S02]  /*1b120*/  IMAD.MOV.U32 R12, RZ, RZ, RZ ;  /* 0x000000ffff0c7224 */ /* 0x000fe400078e00ff */
[----:B------:R-:W-:Y:S02]  /*1b130*/  IMAD.MOV.U32 R11, RZ, RZ, 0x1e1f ;  /* 0x00001e1fff0b7424 */ /* 0x000fe400078e00ff */
[----:B------:R-:W-:-:S07]  /*1b140*/  IMAD.MOV.U32 R15, RZ, RZ, -0x1 ;  /* 0xffffffffff0f7424 */ /* 0x000fce00078e00ff */
[----:B-1----:R-:W-:Y:S05]  /*1b150*/  WARPSYNC.COLLECTIVE R15, `(.L_x_564) ;  /* 0x000000000f087348 */ /* 0x002fea0003c00000 */
[----:B-1----:R0:W1:Y:S02]  /*1b160*/  SHFL.IDX P6, R14, R13, R12, R11 ;  /* 0x0000000c0d0e7389 */ /* 0x00206400000c000b */
[----:B01----:R-:W-:Y:S01]  /*1b170*/  ENDCOLLECTIVE ;  /* 0x000000000000791b */ /* 0x003fe20003800000 */
.L_x_564:
[----:B------:R-:W-:Y:S05]  /*1b180*/  BSYNC B1 ;  /* 0x0000000000017941 */ /* 0x000fea0003800000 */
.L_x_563:
[----:B------:R-:W-:Y:S05]  /*1b190*/  BRA `(.L_x_565) ;  /* 0xfffffec8002c7947 */ /* 0x000fea000383ffff */
.L_x_390:
        /* <DEDUP_REMOVED lines=8> */
.L_x_567:
[----:B------:R-:W-:Y:S05]  /*1b220*/  BSYNC B1 ;  /* 0x0000000000017941 */ /* 0x000fea0003800000 */
.L_x_566:
[----:B------:R-:W-:Y:S05]  /*1b230*/  BRA `(.L_x_568) ;  /* 0xfffffec800107947 */ /* 0x000fea000383ffff */
.L_x_392:
[----:B0-----:R0:W1:Y:S02]  /*1b240*/  SYNCS.PHASECHK.TRANS64.TRYWAIT P1, [R18+URZ+0x31c00], R3 ;  /* 0x031c0003120075a7 */ /* 0x001064000802017f */
[----:B-1----:R-:W-:Y:S05]  /*1b250*/  @!P1 NANOSLEEP.SYNCS 0x989680 ;  /* 0x009896800000995d */ /* 0x002fea0003900000 */
[----:B------:R-:W1:Y:S02]  /*1b260*/  @!P1 SYNCS.PHASECHK.TRANS64 P1, [R18+URZ+0x31c00], R3 ;  /* 0x031c0003120095a7 */ /* 0x000e64000802007f */
[----:B-1----:R-:W-:Y:S05]  /*1b270*/  @!P1 BRA `(.L_x_392) ;  /* 0xfffffffc00f09947 */ /* 0x002fea000383ffff */
[----:B------:R-:W-:Y:S05]  /*1b280*/  BRA `(.L_x_569) ;  /* 0xfffffec8007c7947 */ /* 0x000fea000383ffff */
.L_x_406:
        /* <DEDUP_REMOVED lines=8> */
.L_x_571:
[----:B------:R-:W-:Y:S05]  /*1b310*/  BSYNC B1 ;  /* 0x0000000000017941 */ /* 0x000fea0003800000 */
.L_x_570:
[----:B------:R-:W-:Y:S05]  /*1b320*/  BRA `(.L_x_572) ;  /* 0xfffffedc00b47947 */ /* 0x000fea000383ffff */
.L_x_407:
        /* <DEDUP_REMOVED lines=8> */
.L_x_574:
[----:B------:R-:W-:Y:S05]  /*1b3b0*/  BSYNC B1 ;  /* 0x0000000000017941 */ /* 0x000fea0003800000 */
.L_x_573:
[----:B------:R-:W-:Y:S05]  /*1b3c0*/  BRA `(.L_x_575) ;  /* 0xfffffedc00987947 */ /* 0x000fea000383ffff */
.L_x_408:
[----:B------:R-:W-:Y:S01]  /*1b3d0*/  BSSY B1, `(.L_x_576) ;  /* 0x0000008000017945 */ /* 0x000fe20003800000 */
[----:B------:R-:W-:Y:S01]  /*1b3e0*/  IMAD.MOV.U32 R13, RZ, RZ, R47 ;  /* 0x000000ffff0d7224 */ /* 0x000fe200078e002f */
[----:B------:R-:W-:Y:S01]  /*1b3f0*/  MOV R12, RZ ;  /* 0x000000ff000c7202 */ /* 0x000fe20000000f00 */
[----:B------:R-:W-:Y:S02]  /*1b400*/  IMAD.MOV.U32 R11, RZ, RZ, 0x1e1f ;  /* 0x00001e1fff0b7424 */ /* 0x000fe400078e00ff */
[----:B------:R-:W-:-:S07]  /*1b410*/  IMAD.MOV.U32 R15, RZ, RZ, -0x1 ;  /* 0xffffffffff0f7424 */ /* 0x000fce00078e00ff */
[----:B-1----:R-:W-:Y:S05]  /*1b420*/  WARPSYNC.COLLECTIVE R15, `(.L_x_577) ;  /* 0x000000000f087348 */ /* 0x002fea0003c00000 */
[----:B-1----:R0:W1:Y:S02]  /*1b430*/  SHFL.IDX P6, R14, R13, R12, R11 ;  /* 0x0000000c0d0e7389 */ /* 0x00206400000c000b */
[----:B01----:R-:W-:Y:S01]  /*1b440*/  ENDCOLLECTIVE ;  /* 0x000000000000791b */ /* 0x003fe20003800000 */
.L_x_577:
[----:B------:R-:W-:Y:S05]  /*1b450*/  BSYNC B1 ;  /* 0x0000000000017941 */ /* 0x000fea0003800000 */
.L_x_576:
[----:B------:R-:W-:Y:S05]  /*1b460*/  BRA `(.L_x_578) ;  /* 0xfffffedc007c7947 */ /* 0x000fea000383ffff */
.L_x_409:
        /* <DEDUP_REMOVED lines=8> */
.L_x_580:
[----:B------:R-:W-:Y:S05]  /*1b4f0*/  BSYNC B1 ;  /* 0x0000000000017941 */ /* 0x000fea0003800000 */
.L_x_579:
[----:B------:R-:W-:Y:S05]  /*1b500*/  BRA `(.L_x_581) ;  /* 0xfffffedc00607947 */ /* 0x000fea000383ffff */
.L_x_411:
[----:B0-----:R0:W2:Y:S02]  /*1b510*/  SYNCS.PHASECHK.TRANS64.TRYWAIT P1, [R18+URZ+0x31c00], R3 ;  /* 0x031c0003120075a7 */ /* 0x0010a4000802017f */
[----:B--2---:R-:W-:Y:S05]  /*1b520*/  @!P1 NANOSLEEP.SYNCS 0x989680 ;  /* 0x009896800000995d */ /* 0x004fea0003900000 */
[----:B------:R-:W2:Y:S02]  /*1b530*/  @!P1 SYNCS.PHASECHK.TRANS64 P1, [R18+URZ+0x31c00], R3 ;  /* 0x031c0003120095a7 */ /* 0x000ea4000802007f */
[----:B--2---:R-:W-:Y:S05]  /*1b540*/  @!P1 BRA `(.L_x_411) ;  /* 0xfffffffc00f09947 */ /* 0x004fea000383ffff */
[----:B------:R-:W-:Y:S05]  /*1b550*/  BRA `(.L_x_582) ;  /* 0xfffffedc00cc7947 */ /* 0x000fea000383ffff */
.L_x_419:
[----:B--2---:R2:W4:Y:S02]  /*1b560*/  SYNCS.PHASECHK.TRANS64.TRYWAIT P1, [R15+URZ+0x31c30], R4 ;  /* 0x031c30040f0075a7 */ /* 0x004524000802017f */
[----:B----4-:R-:W-:Y:S05]  /*1b570*/  @!P1 NANOSLEEP.SYNCS 0x989680 ;  /* 0x009896800000995d */ /* 0x010fea0003900000 */
[----:B------:R-:W4:Y:S02]  /*1b580*/  @!P1 SYNCS.PHASECHK.TRANS64 P1, [R15+URZ+0x31c30], R4 ;  /* 0x031c30040f0095a7 */ /* 0x000f24000802007f */
[----:B----4-:R-:W-:Y:S05]  /*1b590*/  @!P1 BRA `(.L_x_419) ;  /* 0xfffffffc00f09947 */ /* 0x010fea000383ffff */
[----:B------:R-:W-:Y:S05]  /*1b5a0*/  BRA `(.L_x_418) ;  /* 0xfffffef400287947 */ /* 0x000fea000383ffff */
.L_x_425:
[----:B-1----:R1:W2:Y:S02]  /*1b5b0*/  SYNCS.PHASECHK.TRANS64.TRYWAIT P3, [R0+URZ+0x31c30], R21 ;  /* 0x031c3015000075a7 */ /* 0x0022a4000806017f */
[----:B--2---:R-:W-:Y:S05]  /*1b5c0*/  @!P3 NANOSLEEP.SYNCS 0x989680 ;  /* 0x009896800000b95d */ /* 0x004fea0003900000 */
[----:B------:R-:W2:Y:S02]  /*1b5d0*/  @!P3 SYNCS.PHASECHK.TRANS64 P3, [R0+URZ+0x31c30], R21 ;  /* 0x031c30150000b5a7 */ /* 0x000ea4000806007f */
[----:B--2---:R-:W-:Y:S05]  /*1b5e0*/  @!P3 BRA `(.L_x_425) ;  /* 0xfffffffc00f0b947 */ /* 0x004fea000383ffff */
[----:B------:R-:W-:Y:S05]  /*1b5f0*/  BRA `(.L_x_424) ;  /* 0xffffff3400ec7947 */ /* 0x000fea000383ffff */
.L_x_430:
[----:B-1----:R1:W2:Y:S02]  /*1b600*/  SYNCS.PHASECHK.TRANS64.TRYWAIT P2, [R14+URZ+0x31c50], R0 ;  /* 0x031c50000e0075a7 */ /* 0x0022a4000804017f */
[----:B--2---:R-:W-:Y:S05]  /*1b610*/  @!P2 NANOSLEEP.SYNCS 0x989680 ;  /* 0x009896800000a95d */ /* 0x004fea0003900000 */
[----:B------:R-:W2:Y:S02]  /*1b620*/  @!P2 SYNCS.PHASECHK.TRANS64 P2, [R14+URZ+0x31c50], R0 ;  /* 0x031c50000e00a5a7 */ /* 0x000ea4000804007f */
[----:B--2---:R-:W-:Y:S05]  /*1b630*/  @!P2 BRA `(.L_x_430) ;  /* 0xfffffffc00f0a947 */ /* 0x004fea000383ffff */
[----:B------:R-:W-:Y:S05]  /*1b640*/  BRA `(.L_x_429) ;  /* 0xffffff5c00107947 */ /* 0x000fea000383ffff */
.L_x_435:
[----:B--2---:R2:W3:Y:S02]  /*1b650*/  SYNCS.PHASECHK.TRANS64.TRYWAIT P0, [R7+URZ+0x31c50], R4 ;  /* 0x031c5004070075a7 */ /* 0x0044e4000800017f */
[----:B---3--:R-:W-:Y:S05]  /*1b660*/  @!P0 NANOSLEEP.SYNCS 0x989680 ;  /* 0x009896800000895d */ /* 0x008fea0003900000 */
[----:B------:R-:W3:Y:S02]  /*1b670*/  @!P0 SYNCS.PHASECHK.TRANS64 P0, [R7+URZ+0x31c50], R4 ;  /* 0x031c5004070085a7 */ /* 0x000ee4000800007f */
[----:B---3--:R-:W-:Y:S05]  /*1b680*/  @!P0 BRA `(.L_x_435) ;  /* 0xfffffffc00f08947 */ /* 0x008fea000383ffff */
[----:B------:R-:W-:Y:S05]  /*1b690*/  BRA `(.L_x_434) ;  /* 0xffffff7c009c7947 */ /* 0x000fea000383ffff */
.L_x_459:
        /* <DEDUP_REMOVED lines=8> */
[----:B-1---5:R-:W-:Y:S05]  /*1b720*/  WARPSYNC.COLLECTIVE R15, `(.L_x_584) ;  /* 0x000000000f087348 */ /* 0x022fea0003c00000 */
[----:B------:R0:W2:Y:S02]  /*1b730*/  SHFL.IDX P6, R14, R13, R12, R11 ;  /* 0x0000000c0d0e7389 */ /* 0x0000a400000c000b */
[----:B012--5:R-:W-:Y:S01]  /*1b740*/  ENDCOLLECTIVE ;  /* 0x000000000000791b */ /* 0x027fe20003800000 */
.L_x_584:
[----:B------:R-:W-:Y:S05]  /*1b750*/  BSYNC B1 ;  /* 0x0000000000017941 */ /* 0x000fea0003800000 */
.L_x_583:
[----:B------:R-:W-:Y:S05]  /*1b760*/  BRA `(.L_x_585) ;  /* 0xffffffb000907947 */ /* 0x000fea000383ffff */
.L_x_460:
[----:B------:R-:W-:Y:S01]  /*1b770*/  BSSY B1, `(.L_x_586) ;  /* 0x0000006000017945 */ /* 0x000fe20003800000 */
[----:B------:R-:W-:-:S07]  /*1b780*/  IMAD.MOV.U32 R15, RZ, RZ, -0x1 ;  /* 0xffffffffff0f7424 */ /* 0x000fce00078e00ff */
[----:B-1---5:R-:W-:Y:S05]  /*1b790*/  WARPSYNC.COLLECTIVE R15, `(.L_x_587) ;  /* 0x000000000f0c7348 */ /* 0x022fea0003c00000 */
[----:B------:R-:W-:Y:S02]  /*1b7a0*/  ELECT P6, UR62, PT ;  /* 0x00000000003e782f */ /* 0x000fe400038c0000 */
[----:B------:R-:W-:Y:S01]  /*1b7b0*/  MOV R14, UR62 ;  /* 0x0000003e000e7c02 */ /* 0x000fe20008000f00 */
[----:B-1---5:R-:W-:Y:S10]  /*1b7c0*/  ENDCOLLECTIVE ;  /* 0x000000000000791b */ /* 0x022ff40003800000 */
.L_x_587:
[----:B------:R-:W-:Y:S05]  /*1b7d0*/  BSYNC B1 ;  /* 0x0000000000017941 */ /* 0x000fea0003800000 */
.L_x_586:
[----:B------:R-:W-:Y:S05]  /*1b7e0*/  BRA `(.L_x_588) ;  /* 0xffffffb0007c7947 */ /* 0x000fea000383ffff */
.L_x_462:
[----:B0-----:R0:W2:Y:S02]  /*1b7f0*/  SYNCS.PHASECHK.TRANS64.TRYWAIT P0, [R6+URZ+0x31c20], R7 ;  /* 0x031c2007060075a7 */ /* 0x0010a4000800017f */
[----:B--2---:R-:W-:Y:S05]  /*1b800*/  @!P0 NANOSLEEP.SYNCS 0x989680 ;  /* 0x009896800000895d */ /* 0x004fea0003900000 */
[----:B------:R-:W2:Y:S02]  /*1b810*/  @!P0 SYNCS.PHASECHK.TRANS64 P0, [R6+URZ+0x31c20], R7 ;  /* 0x031c2007060085a7 */ /* 0x000ea4000800007f */
[----:B--2---:R-:W-:Y:S05]  /*1b820*/  @!P0 BRA `(.L_x_462) ;  /* 0xfffffffc00f08947 */ /* 0x004fea000383ffff */
[----:B------:R-:W-:Y:S05]  /*1b830*/  BRA `(.L_x_589) ;  /* 0xffffffb000987947 */ /* 0x000fea000383ffff */
.L_x_465:
[----:B0-----:R0:W2:Y:S02]  /*1b840*/  SYNCS.PHASECHK.TRANS64.TRYWAIT P0, [R7+URZ+0x31ca0], R8 ;  /* 0x031ca008070075a7 */ /* 0x0010a4000800017f */
[----:B--2---:R-:W-:Y:S05]  /*1b850*/  @!P0 NANOSLEEP.SYNCS 0x989680 ;  /* 0x009896800000895d */ /* 0x004fea0003900000 */
[----:B------:R-:W2:Y:S02]  /*1b860*/  @!P0 SYNCS.PHASECHK.TRANS64 P0, [R7+URZ+0x31ca0], R8 ;  /* 0x031ca008070085a7 */ /* 0x000ea4000800007f */
[----:B--2---:R-:W-:Y:S05]  /*1b870*/  @!P0 BRA `(.L_x_465) ;  /* 0xfffffffc00f08947 */ /* 0x004fea000383ffff */
[----:B------:R-:W-:Y:S05]  /*1b880*/  BRA `(.L_x_590) ;  /* 0xffffffb000a07947 */ /* 0x000fea000383ffff */
.L_x_467:
[----:B--2---:R2:W3:Y:S02]  /*1b890*/  SYNCS.PHASECHK.TRANS64.TRYWAIT P0, [R7+URZ+0x31cc0], R8 ;  /* 0x031cc008070075a7 */ /* 0x0044e4000800017f */
[----:B---3--:R-:W-:Y:S05]  /*1b8a0*/  @!P0 NANOSLEEP.SYNCS 0x989680 ;  /* 0x009896800000895d */ /* 0x008fea0003900000 */
[----:B------:R-:W3:Y:S02]  /*1b8b0*/  @!P0 SYNCS.PHASECHK.TRANS64 P0, [R7+URZ+0x31cc0], R8 ;  /* 0x031cc008070085a7 */ /* 0x000ee4000800007f */
[----:B---3--:R-:W-:Y:S05]  /*1b8c0*/  @!P0 BRA `(.L_x_467) ;  /* 0xfffffffc00f08947 */ /* 0x008fea000383ffff */
[----:B------:R-:W-:Y:S05]  /*1b8d0*/  BRA `(.L_x_591) ;  /* 0xffffffb400207947 */ /* 0x000fea000383ffff */
.L_x_471:
[----:B0-----:R0:W2:Y:S02]  /*1b8e0*/  SYNCS.PHASECHK.TRANS64.TRYWAIT P0, [R7+URZ+0x31ca0], R10 ;  /* 0x031ca00a070075a7 */ /* 0x0010a4000800017f */
[----:B--2---:R-:W-:Y:S05]  /*1b8f0*/  @!P0 NANOSLEEP.SYNCS 0x989680 ;  /* 0x009896800000895d */ /* 0x004fea0003900000 */
[----:B------:R-:W2:Y:S02]  /*1b900*/  @!P0 SYNCS.PHASECHK.TRANS64 P0, [R7+URZ+0x31ca0], R10 ;  /* 0x031ca00a070085a7 */ /* 0x000ea4000800007f */
[----:B--2---:R-:W-:Y:S05]  /*1b910*/  @!P0 BRA `(.L_x_471) ;  /* 0xfffffffc00f08947 */ /* 0x004fea000383ffff */
[----:B------:R-:W-:Y:S05]  /*1b920*/  BRA `(.L_x_592) ;  /* 0xffffffb400c87947 */ /* 0x000fea000383ffff */
.L_x_473:
[----:B--2---:R2:W3:Y:S02]  /*1b930*/  SYNCS.PHASECHK.TRANS64.TRYWAIT P1, [R7+URZ+0x31cc0], R10 ;  /* 0x031cc00a070075a7 */ /* 0x0044e4000802017f */
[----:B---3--:R-:W-:Y:S05]  /*1b940*/  @!P1 NANOSLEEP.SYNCS 0x989680 ;  /* 0x009896800000995d */ /* 0x008fea0003900000 */
[----:B------:R-:W3:Y:S02]  /*1b950*/  @!P1 SYNCS.PHASECHK.TRANS64 P1, [R7+URZ+0x31cc0], R10 ;  /* 0x031cc00a070095a7 */ /* 0x000ee4000802007f */
[----:B---3--:R-:W-:Y:S05]  /*1b960*/  @!P1 BRA `(.L_x_473) ;  /* 0xfffffffc00f09947 */ /* 0x008fea000383ffff */
[----:B------:R-:W-:Y:S05]  /*1b970*/  BRA `(.L_x_593) ;  /* 0xffffffb800447947 */ /* 0x000fea000383ffff */
.L_x_485:
        /* <DEDUP_REMOVED lines=11> */
.L_x_595:
[----:B------:R-:W-:Y:S05]  /*1ba30*/  BSYNC B0 ;  /* 0x0000000000007941 */ /* 0x000fea0003800000 */
.L_x_594:
[----:B------:R-:W-:Y:S05]  /*1ba40*/  BRA `(.L_x_596) ;  /* 0xffffffc400087947 */ /* 0x000fea000383ffff */
.L_x_486:
[----:B------:R-:W-:Y:S01]  /*1ba50*/  BSSY B0, `(.L_x_597) ;  /* 0x0000006000007945 */ /* 0x000fe20003800000 */
[----:B------:R-:W-:-:S07]  /*1ba60*/  IMAD.MOV.U32 R15, RZ, RZ, -0x1 ;  /* 0xffffffffff0f7424 */ /* 0x000fce00078e00ff */
[----:B-1----:R-:W-:Y:S05]  /*1ba70*/  WARPSYNC.COLLECTIVE R15, `(.L_x_598) ;  /* 0x000000000f0c7348 */ /* 0x002fea0003c00000 */
[----:B------:R-:W-:Y:S02]  /*1ba80*/  ELECT P6, UR62, PT ;  /* 0x00000000003e782f */ /* 0x000fe400038c0000 */
[----:B------:R-:W-:Y:S01]  /*1ba90*/  MOV R14, UR62 ;  /* 0x0000003e000e7c02 */ /* 0x000fe20008000f00 */
[----:B-1----:R-:W-:Y:S10]  /*1baa0*/  ENDCOLLECTIVE ;  /* 0x000000000000791b */ /* 0x002ff40003800000 */
.L_x_598:
[----:B------:R-:W-:Y:S05]  /*1bab0*/  BSYNC B0 ;  /* 0x0000000000007941 */ /* 0x000fea0003800000 */
.L_x_597:
[----:B------:R-:W-:Y:S05]  /*1bac0*/  BRA `(.L_x_599) ;  /* 0xffffffc400007947 */ /* 0x000fea000383ffff */
.L_x_489:
[----:B--2---:R2:W3:Y:S02]  /*1bad0*/  SYNCS.PHASECHK.TRANS64.TRYWAIT P0, [R5+URZ+0x31c40], R4 ;  /* 0x031c4004050075a7 */ /* 0x0044e4000800017f */
[----:B---3--:R-:W-:Y:S05]  /*1bae0*/  @!P0 NANOSLEEP.SYNCS 0x989680 ;  /* 0x009896800000895d */ /* 0x008fea0003900000 */
[----:B------:R-:W3:Y:S02]  /*1baf0*/  @!P0 SYNCS.PHASECHK.TRANS64 P0, [R5+URZ+0x31c40], R4 ;  /* 0x031c4004050085a7 */ /* 0x000ee4000800007f */
[----:B---3--:R-:W-:Y:S05]  /*1bb00*/  @!P0 BRA `(.L_x_489) ;  /* 0xfffffffc00f08947 */ /* 0x008fea000383ffff */
[----:B------:R-:W-:Y:S05]  /*1bb10*/  BRA `(.L_x_600) ;  /* 0xffffffc400547947 */ /* 0x000fea000383ffff */
.L_x_492:
[----:B0-----:R0:W2:Y:S02]  /*1bb20*/  SYNCS.PHASECHK.TRANS64.TRYWAIT P0, [R28+URZ+0x31c20], R5 ;  /* 0x031c20051c0075a7 */ /* 0x0010a4000800017f */
[----:B--2---:R-:W-:Y:S05]  /*1bb30*/  @!P0 NANOSLEEP.SYNCS 0x989680 ;  /* 0x009896800000895d */ /* 0x004fea0003900000 */
[----:B------:R-:W2:Y:S02]  /*1bb40*/  @!P0 SYNCS.PHASECHK.TRANS64 P0, [R28+URZ+0x31c20], R5 ;  /* 0x031c20051c0085a7 */ /* 0x000ea4000800007f */
[----:B--2---:R-:W-:Y:S05]  /*1bb50*/  @!P0 BRA `(.L_x_492) ;  /* 0xfffffffc00f08947 */ /* 0x004fea000383ffff */
[----:B------:R-:W-:Y:S05]  /*1bb60*/  BRA `(.L_x_601) ;  /* 0xffffffc800847947 */ /* 0x000fea000383ffff */
.L_x_500:
[----:B0-----:R0:W2:Y:S02]  /*1bb70*/  SYNCS.PHASECHK.TRANS64.TRYWAIT P0, [R3+URZ+0x31c40], R2 ;  /* 0x031c4002030075a7 */ /* 0x0010a4000800017f */
[----:B--2---:R-:W-:Y:S05]  /*1bb80*/  @!P0 NANOSLEEP.SYNCS 0x989680 ;  /* 0x009896800000895d */ /* 0x004fea0003900000 */
[----:B------:R-:W2:Y:S02]  /*1bb90*/  @!P0 SYNCS.PHASECHK.TRANS64 P0, [R3+URZ+0x31c40], R2 ;  /* 0x031c4002030085a7 */ /* 0x000ea4000800007f */
[----:B--2---:R-:W-:Y:S05]  /*1bba0*/  @!P0 BRA `(.L_x_500) ;  /* 0xfffffffc00f08947 */ /* 0x004fea000383ffff */
[----:B------:R-:W-:Y:S05]  /*1bbb0*/  BRA `(.L_x_602) ;  /* 0xffffffcc00307947 */ /* 0x000fea000383ffff */
.L_x_502:
[----:B0-----:R0:W2:Y:S02]  /*1bbc0*/  SYNCS.PHASECHK.TRANS64.TRYWAIT P0, [R2+URZ+0x60], R5 ;  /* 0x00006005020075a7 */ /* 0x0010a4000800017f */
[----:B--2---:R-:W-:Y:S05]  /*1bbd0*/  @!P0 NANOSLEEP.SYNCS 0x989680 ;  /* 0x009896800000895d */ /* 0x004fea0003900000 */
[----:B------:R-:W2:Y:S02]  /*1bbe0*/  @!P0 SYNCS.PHASECHK.TRANS64 P0, [R2+URZ+0x60], R5 ;  /* 0x00006005020085a7 */ /* 0x000ea4000800007f */
[----:B--2---:R-:W-:Y:S05]  /*1bbf0*/  @!P0 BRA `(.L_x_502) ;  /* 0xfffffffc00f08947 */ /* 0x004fea000383ffff */
[----:B------:R-:W-:Y:S05]  /*1bc00*/  BRA `(.L_x_603) ;  /* 0xffffffcc00bc7947 */ /* 0x000fea000383ffff */
.L_x_507:
[----:B---3--:R3:W4:Y:S02]  /*1bc10*/  SYNCS.PHASECHK.TRANS64.TRYWAIT P0, [R3+URZ+0x31c40], R2 ;  /* 0x031c4002030075a7 */ /* 0x008724000800017f */
[----:B----4-:R-:W-:Y:S05]  /*1bc20*/  @!P0 NANOSLEEP.SYNCS 0x989680 ;  /* 0x009896800000895d */ /* 0x010fea0003900000 */
[----:B------:R-:W4:Y:S02]  /*1bc30*/  @!P0 SYNCS.PHASECHK.TRANS64 P0, [R3+URZ+0x31c40], R2 ;  /* 0x031c4002030085a7 */ /* 0x000f24000800007f */
[----:B----4-:R-:W-:Y:S05]  /*1bc40*/  @!P0 BRA `(.L_x_507) ;  /* 0xfffffffc00f08947 */ /* 0x010fea000383ffff */
[----:B------:R-:W-:Y:S05]  /*1bc50*/  BRA `(.L_x_604) ;  /* 0xffffffd000f07947 */ /* 0x000fea000383ffff */
.L_x_509:
[----:B0-----:R0:W2:Y:S02]  /*1bc60*/  SYNCS.PHASECHK.TRANS64.TRYWAIT P1, [R3+URZ+0x60], R24 ;  /* 0x00006018030075a7 */ /* 0x0010a4000802017f */
[----:B--2---:R-:W-:Y:S05]  /*1bc70*/  @!P1 NANOSLEEP.SYNCS 0x989680 ;  /* 0x009896800000995d */ /* 0x004fea0003900000 */
[----:B------:R-:W2:Y:S02]  /*1bc80*/  @!P1 SYNCS.PHASECHK.TRANS64 P1, [R3+URZ+0x60], R24 ;  /* 0x00006018030095a7 */ /* 0x000ea4000802007f */
[----:B--2---:R-:W-:Y:S05]  /*1bc90*/  @!P1 BRA `(.L_x_509) ;  /* 0xfffffffc00f09947 */ /* 0x004fea000383ffff */
[----:B------:R-:W-:Y:S05]  /*1bca0*/  BRA `(.L_x_605) ;  /* 0xffffffd4007c7947 */ /* 0x000fea000383ffff */
.L_x_514:
[----:B--2---:R2:W3:Y:S02]  /*1bcb0*/  SYNCS.PHASECHK.TRANS64.TRYWAIT P0, [R2+URZ+0x31c40], R3 ;  /* 0x031c4003020075a7 */ /* 0x0044e4000800017f */
[----:B---3--:R-:W-:Y:S05]  /*1bcc0*/  @!P0 NANOSLEEP.SYNCS 0x989680 ;  /* 0x009896800000895d */ /* 0x008fea0003900000 */
[----:B------:R-:W3:Y:S02]  /*1bcd0*/  @!P0 SYNCS.PHASECHK.TRANS64 P0, [R2+URZ+0x31c40], R3 ;  /* 0x031c4003020085a7 */ /* 0x000ee4000800007f */
[----:B---3--:R-:W-:Y:S05]  /*1bce0*/  @!P0 BRA `(.L_x_514) ;  /* 0xfffffffc00f08947 */ /* 0x008fea000383ffff */
[----:B------:R-:W-:Y:S05]  /*1bcf0*/  BRA `(.L_x_606) ;  /* 0xffffffd800847947 */ /* 0x000fea000383ffff */
.L_x_516:
[----:B0-----:R0:W2:Y:S02]  /*1bd00*/  SYNCS.PHASECHK.TRANS64.TRYWAIT P1, [R2+URZ+0x60], R3 ;  /* 0x00006003020075a7 */ /* 0x0010a4000802017f */
[----:B--2---:R-:W-:Y:S05]  /*1bd10*/  @!P1 NANOSLEEP.SYNCS 0x989680 ;  /* 0x009896800000995d */ /* 0x004fea0003900000 */
[----:B------:R-:W2:Y:S02]  /*1bd20*/  @!P1 SYNCS.PHASECHK.TRANS64 P1, [R2+URZ+0x60], R3 ;  /* 0x00006003020095a7 */ /* 0x000ea4000802007f */
[----:B--2---:R-:W-:Y:S05]  /*1bd30*/  @!P1 BRA `(.L_x_516) ;  /* 0xfffffffc00f09947 */ /* 0x004fea000383ffff */
[----:B------:R-:W-:Y:S05]  /*1bd40*/  BRA `(.L_x_607) ;  /* 0xffffffdc00187947 */ /* 0x000fea000383ffff */
.L_x_523:
[----:B--2---:R2:W3:Y:S02]  /*1bd50*/  SYNCS.PHASECHK.TRANS64.TRYWAIT P0, [R3+URZ+0x31c60], R2 ;  /* 0x031c6002030075a7 */ /* 0x0044e4000800017f */
[----:B---3--:R-:W-:Y:S05]  /*1bd60*/  @!P0 NANOSLEEP.SYNCS 0x989680 ;  /* 0x009896800000895d */ /* 0x008fea0003900000 */
[----:B------:R-:W3:Y:S02]  /*1bd70*/  @!P0 SYNCS.PHASECHK.TRANS64 P0, [R3+URZ+0x31c60], R2 ;  /* 0x031c6002030085a7 */ /* 0x000ee4000800007f */
[----:B---3--:R-:W-:Y:S05]  /*1bd80*/  @!P0 BRA `(.L_x_523) ;  /* 0xfffffffc00f08947 */ /* 0x008fea000383ffff */
[----:B------:R-:W-:Y:S05]  /*1bd90*/  BRA `(.L_x_608) ;  /* 0xffffffe000007947 */ /* 0x000fea000383ffff */
.L_x_525:
[----:B------:R-:W-:Y:S01]  /*1bda0*/  BSSY B0, `(.L_x_609) ;  /* 0x0000008000007945 */ /* 0x000fe20003800000 */
[----:B------:R-:W-:Y:S01]  /*1bdb0*/  MOV R13, R16 ;  /* 0x00000010000d7202 */ /* 0x000fe20000000f00 */
[----:B------:R-:W-:Y:S02]  /*1bdc0*/  IMAD.MOV.U32 R12, RZ, RZ, RZ ;  /* 0x000000ffff0c7224 */ /* 0x000fe400078e00ff */
[----:B------:R-:W-:Y:S02]  /*1bdd0*/  IMAD.MOV.U32 R11, RZ, RZ, 0x1f ;  /* 0x0000001fff0b7424 */ /* 0x000fe400078e00ff */
[----:B------:R-:W-:-:S07]  /*1bde0*/  IMAD.MOV.U32 R15, RZ, RZ, -0x1 ;  /* 0xffffffffff0f7424 */ /* 0x000fce00078e00ff */
[----:B01---5:R-:W-:Y:S05]  /*1bdf0*/  WARPSYNC.COLLECTIVE R15, `(.L_x_610) ;  /* 0x000000000f087348 */ /* 0x023fea0003c00000 */
[----:B------:R2:W3:Y:S02]  /*1be00*/  SHFL.IDX P6, R14, R13, R12, R11 ;  /* 0x0000000c0d0e7389 */ /* 0x0004e400000c000b */
[----:B0123-5:R-:W-:Y:S01]  /*1be10*/  ENDCOLLECTIVE ;  /* 0x000000000000791b */ /* 0x02ffe20003800000 */
.L_x_610:
[----:B------:R-:W-:Y:S05]  /*1be20*/  BSYNC B0 ;  /* 0x0000000000007941 */ /* 0x000fea0003800000 */
.L_x_609:
        /* <DEDUP_REMOVED lines=8> */
.L_x_611:
[----:B------:R-:W-:Y:S01]  /*1beb0*/  IMAD.MOV.U32 R4, RZ, RZ, R14 ;  /* 0x000000ffff047224 */ /* 0x000fe200078e000e */
[----:B------:R-:W-:Y:S06]  /*1bec0*/  BRA `(.L_x_612) ;  /* 0xffffffe000747947 */ /* 0x000fec000383ffff */
.L_x_528:
        /* <DEDUP_REMOVED lines=8> */
.L_x_614:
[----:B------:R-:W-:Y:S05]  /*1bf50*/  BSYNC B0 ;  /* 0x0000000000007941 */ /* 0x000fea0003800000 */
.L_x_613:
[C---:B------:R-:W-:Y:S01]  /*1bf60*/  ISETP.NE.AND P0, PT, R29.reuse, RZ, PT ;  /* 0x000000ff1d00720c */ /* 0x040fe20003f05270 */
[----:B------:R-:W-:Y:S01]  /*1bf70*/  IMAD.MOV.U32 R12, RZ, RZ, 0x2 ;  /* 0x00000002ff0c7424 */ /* 0x000fe200078e00ff */
[----:B------:R-:W-:Y:S01]  /*1bf80*/  MOV R15, 0xffffffff ;  /* 0xffffffff000f7802 */ /* 0x000fe20000000f00 */
[----:B------:R-:W-:Y:S01]  /*1bf90*/  IMAD.MOV.U32 R11, RZ, RZ, RZ ;  /* 0x000000ffff0b7224 */ /* 0x000fe200078e00ff */
[----:B------:R-:W-:Y:S02]  /*1bfa0*/  SEL R13, R14, RZ, P0 ;  /* 0x000000ff0e0d7207 */ /* 0x000fe40000000000 */
[----:B------:R-:W-:-:S03]  /*1bfb0*/  ISETP.GE.U32.AND P0, PT, R29, 0x2, PT ;  /* 0x000000021d00780c */ /* 0x000fc60003f06070 */
[----:B------:R-:W-:-:S10]  /*1bfc0*/  IMAD.IADD R13, R2, 0x1, R13 ;  /* 0x00000001020d7824 */ /* 0x000fd400078e020d */
[----:B------:R-:W-:Y:S05]  /*1bfd0*/  WARPSYNC.COLLECTIVE R15, `(.L_x_615) ;  /* 0x000000000f087348 */ /* 0x000fea0003c00000 */
[----:B------:R0:W1:Y:S02]  /*1bfe0*/  SHFL.UP P6, R14, R13, R12, R11 ;  /* 0x0400000c0d0e7389 */ /* 0x00006400000c000b */
[----:B01----:R-:W-:Y:S01]  /*1bff0*/  ENDCOLLECTIVE ;  /* 0x000000000000791b */ /* 0x003fe20003800000 */
.L_x_615:
        /* <DEDUP_REMOVED lines=8> */
.L_x_616:
        /* <DEDUP_REMOVED lines=8> */
.L_x_617:
        /* <DEDUP_REMOVED lines=8> */
.L_x_618:
        /* <DEDUP_REMOVED lines=8> */
.L_x_619:
[----:B------:R-:W-:Y:S05]  /*1c200*/  BRA `(.L_x_620) ;  /* 0xffffffe000307947 */ /* 0x000fea000383ffff */
.L_x_533:
[----:B------:R-:W-:Y:S01]  /*1c210*/  BSSY B0, `(.L_x_621) ;  /* 0x0000008000007945 */ /* 0x000fe20003800000 */
[----:B-----5:R-:W-:Y:S01]  /*1c220*/  IMAD.MOV.U32 R13, RZ, RZ, R2 ;  /* 0x000000ffff0d7224 */ /* 0x020fe200078e0002 */
[----:B------:R-:W-:Y:S01]  /*1c230*/  MOV R15, 0xffffffff ;  /* 0xffffffff000f7802 */ /* 0x000fe20000000f00 */
[----:B------:R-:W-:Y:S02]  /*1c240*/  IMAD.MOV.U32 R12, RZ, RZ, 0x1 ;  /* 0x00000001ff0c7424 */ /* 0x000fe400078e00ff */
[----:B------:R-:W-:-:S07]  /*1c250*/  IMAD.MOV.U32 R11, RZ, RZ, RZ ;  /* 0x000000ffff0b7224 */ /* 0x000fce00078e00ff */
[----:B012---:R-:W-:Y:S05]  /*1c260*/  WARPSYNC.COLLECTIVE R15, `(.L_x_622) ;  /* 0x000000000f087348 */ /* 0x007fea0003c00000 */
[----:B------:R3:W4:Y:S02]  /*1c270*/  SHFL.UP P6, R14, R13, R12, R11 ;  /* 0x0400000c0d0e7389 */ /* 0x00072400000c000b */
[----:B01234-:R-:W-:Y:S01]  /*1c280*/  ENDCOLLECTIVE ;  /* 0x000000000000791b */ /* 0x01ffe20003800000 */
.L_x_622:
[----:B------:R-:W-:Y:S05]  /*1c290*/  BSYNC B0 ;  /* 0x0000000000007941 */ /* 0x000fea0003800000 */
.L_x_621:
        /* <DEDUP_REMOVED lines=10> */
.L_x_623:
        /* <DEDUP_REMOVED lines=8> */
.L_x_624:
        /* <DEDUP_REMOVED lines=8> */
.L_x_625:
        /* <DEDUP_REMOVED lines=8> */
.L_x_626:
[----:B------:R-:W-:Y:S01]  /*1c4c0*/  IMAD.MOV.U32 R12, RZ, RZ, 0x1f ;  /* 0x0000001fff0c7424 */ /* 0x000fe200078e00ff */
[----:B------:R-:W-:Y:S02]  /*1c4d0*/  MOV R11, 0x1f ;  /* 0x0000001f000b7802 */ /* 0x000fe40000000f00 */
[----:B------:R-:W-:-:S05]  /*1c4e0*/  SEL R14, R14, RZ, P0 ;  /* 0x000000ff0e0e7207 */ /* 0x000fca0000000000 */
[----:B------:R-:W-:-:S04]  /*1c4f0*/  IMAD.IADD R3, R7, 0x1, R14 ;  /* 0x0000000107037824 */ /* 0x000fc800078e020e */
[----:B------:R-:W-:-:S07]  /*1c500*/  IMAD.MOV.U32 R13, RZ, RZ, R3 ;  /* 0x000000ffff0d7224 */ /* 0x000fce00078e0003 */
[----:B------:R-:W-:Y:S05]  /*1c510*/  WARPSYNC.COLLECTIVE R15, `(.L_x_627) ;  /* 0x000000000f087348 */ /* 0x000fea0003c00000 */
[----:B------:R0:W1:Y:S02]  /*1c520*/  SHFL.IDX P6, R14, R13, R12, R11 ;  /* 0x0000000c0d0e7389 */ /* 0x00006400000c000b */
[----:B01----:R-:W-:Y:S01]  /*1c530*/  ENDCOLLECTIVE ;  /* 0x000000000000791b */ /* 0x003fe20003800000 */
.L_x_627:
[----:B------:R-:W-:Y:S05]  /*1c540*/  BRA `(.L_x_628) ;  /* 0xffffffe0000c7947 */ /* 0x000fea000383ffff */
.L_x_535:
[----:B------:R-:W-:Y:S01]  /*1c550*/  BSSY B0, `(.L_x_629) ;  /* 0x0000006000007945 */ /* 0x000fe20003800000 */
[----:B------:R-:W-:Y:S01]  /*1c560*/  PLOP3.LUT P6, PT, P6, PT, PT, 0x8, 0x0 ;  /* 0x000000000000781c */ /* 0x000fe200037ce170 */
[----:B------:R-:W-:-:S12]  /*1c570*/  IMAD.MOV.U32 R15, RZ, RZ, -0x1 ;  /* 0xffffffffff0f7424 */ /* 0x000fd800078e00ff */
[----:B01----:R-:W-:Y:S05]  /*1c580*/  WARPSYNC.COLLECTIVE R15, `(.L_x_630) ;  /* 0x000000000f087348 */ /* 0x003fea0003c00000 */
[----:B------:R-:W-:Y:S01]  /*1c590*/  VOTE.ANY R14, PT, P6 ;  /* 0x00000000000e7806 */ /* 0x000fe200030e0100 */
[----:B01----:R-:W-:Y:S06]  /*1c5a0*/  ENDCOLLECTIVE ;  /* 0x000000000000791b */ /* 0x003fec0003800000 */
.L_x_630:
[----:B------:R-:W-:Y:S05]  /*1c5b0*/  BSYNC B0 ;  /* 0x0000000000007941 */ /* 0x000fea0003800000 */
.L_x_629:
        /* <DEDUP_REMOVED lines=9> */
.L_x_631:
[----:B------:R-:W-:Y:S01]  /*1c650*/  IMAD.MOV.U32 R17, RZ, RZ, R14 ;  /* 0x000000ffff117224 */ /* 0x000fe200078e000e */
[----:B------:R-:W-:Y:S06]  /*1c660*/  BRA `(.L_x_632) ;  /* 0xffffffdc00fc7947 */ /* 0x000fec000383ffff */
.L_x_537:
[----:B------:R-:W-:Y:S01]  /*1c670*/  BSSY B0, `(.L_x_633) ;  /* 0x0000007000007945 */ /* 0x000fe20003800000 */
[----:B------:R-:W-:Y:S02]  /*1c680*/  IMAD.MOV.U32 R13, RZ, RZ, R3 ;  /* 0x000000ffff0d7224 */ /* 0x000fe400078e0003 */
[----:B------:R-:W-:Y:S02]  /*1c690*/  IMAD.MOV.U32 R11, RZ, RZ, 0x1f ;  /* 0x0000001fff0b7424 */ /* 0x000fe400078e00ff */
[----:B------:R-:W-:-:S07]  /*1c6a0*/  IMAD.MOV.U32 R15, RZ, RZ, -0x1 ;  /* 0xffffffffff0f7424 */ /* 0x000fce00078e00ff */
[----:B0123--:R-:W-:Y:S05]  /*1c6b0*/  WARPSYNC.COLLECTIVE R15, `(.L_x_634) ;  /* 0x000000000f087348 */ /* 0x00ffea0003c00000 */
[----:B------:R4:W0:Y:S02]  /*1c6c0*/  SHFL.IDX P6, R14, R13, R12, R11 ;  /* 0x0000000c0d0e7389 */ /* 0x00082400000c000b */
[----:B01234-:R-:W-:Y:S01]  /*1c6d0*/  ENDCOLLECTIVE ;  /* 0x000000000000791b */ /* 0x01ffe20003800000 */
.L_x_634:
[----:B------:R-:W-:Y:S05]  /*1c6e0*/  BSYNC B0 ;  /* 0x0000000000007941 */ /* 0x000fea0003800000 */
.L_x_633:
[----:B------:R-:W-:Y:S05]  /*1c6f0*/  BRA `(.L_x_536) ;  /* 0xffffffdc00f47947 */ /* 0x000fea000383ffff */
.L_x_541:
[----:B0-----:R0:W2:Y:S02]  /*1c700*/  SYNCS.PHASECHK.TRANS64.TRYWAIT P0, [R9+URZ+0x31c20], R0 ;  /* 0x031c2000090075a7 */ /* 0x0010a4000800017f */
[----:B--2---:R-:W-:Y:S05]  /*1c710*/  @!P0 NANOSLEEP.SYNCS 0x989680 ;  /* 0x009896800000895d */ /* 0x004fea0003900000 */
[----:B------:R-:W2:Y:S02]  /*1c720*/  @!P0 SYNCS.PHASECHK.TRANS64 P0, [R9+URZ+0x31c20], R0 ;  /* 0x031c2000090085a7 */ /* 0x000ea4000800007f */
[----:B--2---:R-:W-:Y:S05]  /*1c730*/  @!P0 BRA `(.L_x_541) ;  /* 0xfffffffc00f08947 */ /* 0x004fea000383ffff */
[----:B------:R-:W-:Y:S05]  /*1c740*/  BRA `(.L_x_635) ;  /* 0xffffffe000d07947 */ /* 0x000fea000383ffff */
.L_x_542:
        /* <DEDUP_REMOVED lines=11> */
.L_x_637:
[----:B------:R-:W-:Y:S05]  /*1c800*/  BSYNC B0 ;  /* 0x0000000000007941 */ /* 0x000fea0003800000 */
.L_x_636:
[----:B------:R-:W-:Y:S05]  /*1c810*/  BRA `(.L_x_638) ;  /* 0xffffffe000b87947 */ /* 0x000fea000383ffff */
.L_x_543:
[----:B------:R-:W-:Y:S01]  /*1c820*/  BSSY B0, `(.L_x_639) ;  /* 0x0000006000007945 */ /* 0x000fe20003800000 */
[----:B------:R-:W-:-:S07]  /*1c830*/  IMAD.MOV.U32 R15, RZ, RZ, -0x1 ;  /* 0xffffffffff0f7424 */ /* 0x000fce00078e00ff */
[----:B01----:R-:W-:Y:S05]  /*1c840*/  WARPSYNC.COLLECTIVE R15, `(.L_x_640) ;  /* 0x000000000f0c7348 */ /* 0x003fea0003c00000 */
[----:B------:R-:W-:Y:S02]  /*1c850*/  ELECT P6, UR62, PT ;  /* 0x00000000003e782f */ /* 0x000fe400038c0000 */
[----:B------:R-:W-:Y:S01]  /*1c860*/  MOV R14, UR62 ;  /* 0x0000003e000e7c02 */ /* 0x000fe20008000f00 */
[----:B01----:R-:W-:Y:S10]  /*1c870*/  ENDCOLLECTIVE ;  /* 0x000000000000791b */ /* 0x003ff40003800000 */
.L_x_640:
[----:B------:R-:W-:Y:S05]  /*1c880*/  BSYNC B0 ;  /* 0x0000000000007941 */ /* 0x000fea0003800000 */
.L_x_639:
[----:B------:R-:W-:Y:S05]  /*1c890*/  BRA `(.L_x_641) ;  /* 0xffffffe000ac7947 */ /* 0x000fea000383ffff */
.L_x_545:
[----:B0-----:R0:W2:Y:S02]  /*1c8a0*/  SYNCS.PHASECHK.TRANS64.TRYWAIT P0, [R7+URZ], R2 ;  /* 0x00000002070075a7 */ /* 0x0010a4000800017f */
[----:B--2---:R-:W-:Y:S05]  /*1c8b0*/  @!P0 NANOSLEEP.SYNCS 0x989680 ;  /* 0x009896800000895d */ /* 0x004fea0003900000 */
[----:B------:R-:W2:Y:S02]  /*1c8c0*/  @!P0 SYNCS.PHASECHK.TRANS64 P0, [R7+URZ], R2 ;  /* 0x00000002070085a7 */ /* 0x000ea4000800007f */
[----:B--2---:R-:W-:Y:S05]  /*1c8d0*/  @!P0 BRA `(.L_x_545) ;  /* 0xfffffffc00f08947 */ /* 0x004fea000383ffff */
[----:B------:R-:W-:Y:S05]  /*1c8e0*/  BRA `(.L_x_642) ;  /* 0xffffffe000e87947 */ /* 0x000fea000383ffff */
.L_x_546:
[----:B--2---:R2:W3:Y:S02]  /*1c8f0*/  SYNCS.PHASECHK.TRANS64.TRYWAIT P0, [R3+URZ], R0 ;  /* 0x00000000030075a7 */ /* 0x0044e4000800017f */
[----:B---3--:R-:W-:Y:S05]  /*1c900*/  @!P0 NANOSLEEP.SYNCS 0x989680 ;  /* 0x009896800000895d */ /* 0x008fea0003900000 */
[----:B------:R-:W3:Y:S02]  /*1c910*/  @!P0 SYNCS.PHASECHK.TRANS64 P0, [R3+URZ], R0 ;  /* 0x00000000030085a7 */ /* 0x000ee4000800007f */
[----:B---3--:R-:W-:Y:S05]  /*1c920*/  @!P0 BRA `(.L_x_546) ;  /* 0xfffffffc00f08947 */ /* 0x008fea000383ffff */
[----:B------:R-:W-:Y:S05]  /*1c930*/  BRA `(.L_x_643) ;  /* 0xffffffe000dc7947 */ /* 0x000fea000383ffff */
.L_x_548:
[----:B--2---:R2:W3:Y:S02]  /*1c940*/  SYNCS.PHASECHK.TRANS64.TRYWAIT P0, [R5+URZ], R2 ;  /* 0x00000002050075a7 */ /* 0x0044e4000800017f */
[----:B---3--:R-:W-:Y:S05]  /*1c950*/  @!P0 NANOSLEEP.SYNCS 0x989680 ;  /* 0x009896800000895d */ /* 0x008fea0003900000 */
[----:B------:R-:W3:Y:S02]  /*1c960*/  @!P0 SYNCS.PHASECHK.TRANS64 P0, [R5+URZ], R2 ;  /* 0x00000002050085a7 */ /* 0x000ee4000800007f */
[----:B---3--:R-:W-:Y:S05]  /*1c970*/  @!P0 BRA `(.L_x_548) ;  /* 0xfffffffc00f08947 */ /* 0x008fea000383ffff */
[----:B------:R-:W-:Y:S05]  /*1c980*/  BRA `(.L_x_644) ;  /* 0xffffffe000e07947 */ /* 0x000fea000383ffff */
.L_x_645:
        /* <DEDUP_REMOVED lines=15> */
.L_x_2209:


//--------------------- .text._ZN7cutlass13device_kernelIN5flash11enable_sm90INS1_16FlashAttnFwdSm90INS1_25CollectiveMainloopFwdSm90ILi2EN4cute5tupleIJNS5_1CILi1EEES8_S8_EEENS6_IJNS7_ILi192EEENS7_ILi128EEENS7_ILi96EEEEEELi96ENS_6half_tEfNS_4arch4Sm90ELb0ELb1ELb0ELb0ELb0ELb0ELb0ELb0ELb1ELb0ELb0ELb0EEENS1_21CollectiveEpilogueFwdINS6_IJSA_SC_SB_EEES9_SE_SG_Li384ELb0ELb0ELb0ELb0EEENS1_30DynamicPersistentTileSchedulerILi384ELi32ELb0ELb0ELb1EEEEEEEEEvNT_6ParamsE --------------------------
	.section	.text._ZN7cutlass13device_kernelIN5flash11enable_sm90INS1_16FlashAttnFwdSm90INS1_25CollectiveMainloopFwdSm90ILi2EN4cute5tupleIJNS5_1CILi1EEES8_S8_EEENS6_IJNS7_ILi192EEENS7_ILi128EEENS7_ILi96EEEEEELi96ENS_6half_tEfNS_4arch4Sm90ELb0ELb1ELb0ELb0ELb0ELb0ELb0ELb0ELb1ELb0ELb0ELb0EEENS1_21CollectiveEpilogueFwdINS6_IJSA_SC_SB_EEES9_SE_SG_Li384ELb0ELb0ELb0ELb0EEENS1_30DynamicPersistentTileSchedulerILi384ELi32ELb0ELb0ELb1EEEEEEEEEvNT_6ParamsE,"ax",@progbits
	.align	128
.text._ZN7cutlass13device_kernelIN5flash11enable_sm90INS1_16FlashAttnFwdSm90INS1_25CollectiveMainloopFwdSm90ILi2EN4cute5tupleIJNS5_1CILi1EEES8_S8_EEENS6_IJNS7_ILi192EEENS7_ILi128EEENS7_ILi96EEEEEELi96ENS_6half_tEfNS_4arch4Sm90ELb0ELb1ELb0ELb0ELb0ELb0ELb0ELb0ELb1ELb0ELb0ELb0EEENS1_21CollectiveEpilogueFwdINS6_IJSA_SC_SB_EEES9_SE_SG_Li384ELb0ELb0ELb0ELb0EEENS1_30DynamicPersistentTileSchedulerILi384ELi32ELb0ELb0ELb1EEEEEEEEEvNT_6ParamsE:
        .type           _ZN7cutlass13device_kernelIN5flash11enable_sm90INS1_16FlashAttnFwdSm90INS1_25CollectiveMainloopFwdSm90ILi2EN4cute5tupleIJNS5_1CILi1EEES8_S8_EEENS6_IJNS7_ILi192EEENS7_ILi128EEENS7_ILi96EEEEEELi96ENS_6half_tEfNS_4arch4Sm90ELb0ELb1ELb0ELb0ELb0ELb0ELb0ELb0ELb1ELb0ELb0ELb0EEENS1_21CollectiveEpilogueFwdINS6_IJSA_SC_SB_EEES9_SE_SG_Li384ELb0ELb0ELb0ELb0EEENS1_30DynamicPersistentTileSchedulerILi384ELi32ELb0ELb0ELb1EEEEEEEEEvNT_6ParamsE,@function
        .size           _ZN7cutlass13device_kernelIN5flash11enable_sm90INS1_16FlashAttnFwdSm90INS1_25CollectiveMainloopFwdSm90ILi2EN4cute5tupleIJNS5_1CILi1EEES8_S8_EEENS6_IJNS7_ILi192EEENS7_ILi128EEENS7_ILi96EEEEEELi96ENS_6half_tEfNS_4arch4Sm90ELb0ELb1ELb0ELb0ELb0ELb0ELb0ELb0ELb1ELb0ELb0ELb0EEENS1_21CollectiveEpilogueFwdINS6_IJSA_SC_SB_EEES9_SE_SG_Li384ELb0ELb0ELb0ELb0EEENS1_30DynamicPersistentTileSchedulerILi384ELi32ELb0ELb0ELb1EEEEEEEEEvNT_6ParamsE,(.L_x_2210 - _ZN7cutlass13device_kernelIN5flash11enable_sm90INS1_16FlashAttnFwdSm90INS1_25CollectiveMainloopFwdSm90ILi2EN4cute5tupleIJNS5_1CILi1EEES8_S8_EEENS6_IJNS7_ILi192EEENS7_ILi128EEENS7_ILi96EEEEEELi96ENS_6half_tEfNS_4arch4Sm90ELb0ELb1ELb0ELb0ELb0ELb0ELb0ELb0ELb1ELb0ELb0ELb0EEENS1_21CollectiveEpilogueFwdINS6_IJSA_SC_SB_EEES9_SE_SG_Li384ELb0ELb0ELb0ELb0EEENS1_30DynamicPersistentTileSchedulerILi384ELi32ELb0ELb0ELb1EEEEEEEEEvNT_6ParamsE)
        .other          _ZN7cutlass13device_kernelIN5flash11enable_sm90INS1_16FlashAttnFwdSm90INS1_25CollectiveMainloopFwdSm90ILi2EN4cute5tupleIJNS5_1CILi1EEES8_S8_EEENS6_IJNS7_ILi192EEENS7_ILi128EEENS7_ILi96EEEEEELi96ENS_6half_tEfNS_4arch4Sm90ELb0ELb1ELb0ELb0ELb0ELb0ELb0ELb0ELb1ELb0ELb0ELb0EEENS1_21CollectiveEpilogueFwdINS6_IJSA_SC_SB_EEES9_SE_SG_Li384ELb0ELb0ELb0ELb0EEENS1_30DynamicPersistentTileSchedulerILi384ELi32ELb0ELb0ELb1EEEEEEEEEvNT_6ParamsE,@"STO_CUDA_ENTRY STV_DEFAULT"
_ZN7cutlass13device_kernelIN5flash11enable_sm90INS1_16FlashAttnFwdSm90INS1_25CollectiveMainloopFwdSm90ILi2EN4cute5tupleIJNS5_1CILi1EEES8_S8_EEENS6_IJNS7_ILi192EEENS7_ILi128EEENS7_ILi96EEEEEELi96ENS_6half_tEfNS_4arch4Sm90ELb0ELb1ELb0ELb0ELb0ELb0ELb0ELb0ELb1ELb0ELb0ELb0EEENS1_21CollectiveEpilogueFwdINS6_IJSA_SC_SB_EEES9_SE_SG_Li384ELb0ELb0ELb0ELb0EEENS1_30DynamicPersistentTileSchedulerILi384ELi32ELb0ELb0ELb1EEEEEEEEEvNT_6ParamsE:
[----:B------:R-:W1:Y:S01]  /*0000*/  LDC R1, c[0x0][0x28] ;  /* 0x00000a00ff017b82 */ /* 0x000e620000000800 */
[----:B------:R-:W2:Y:S01]  /*0010*/  S2R R2, SR_TID.X ;  /* 0x0000000000027919 */ /* 0x000ea20000002100 */
[----:B------:R-:W-:Y:S01]  /*0020*/  ELECT P0, URZ, PT ;  /* 0x00000000003f782f */ /* 0x000fe20003800000 */
[----:B------:R-:W-:Y:S01]  /*0030*/  BSSY B0, `(.L_x_646) ;  /* 0x0000014000007945 */ /* 0x000fe20003800000 */
[--C-:B--2---:R-:W-:Y:S02]  /*0040*/  SHF.R.U32.HI R0, RZ, 0x5, R2.reuse ;  /* 0x00000005ff007819 */ /* 0x104fe40000011602 */
[----:B------:R-:W-:-:S03]  /*0050*/  SHF.R.U32.HI R16, RZ, 0x7, R2 ;  /* 0x00000007ff107819 */ /* 0x000fc60000011602 */
[----:B------:R-:W2:Y:S02]  /*0060*/  SHFL.IDX PT, R3, R0, RZ, 0x1f ;  /* 0x00001fff00037589 */ /* 0x000ea400000e0000 */
[----:B--2---:R-:W-:-:S13]  /*0070*/  ISETP.EQ.AND P0, PT, R3, RZ, P0 ;  /* 0x000000ff0300720c */ /* 0x004fda0000702270 */
[----:B-1----:R-:W-:Y:S05]  /*0080*/  @!P0 BRA `(.L_x_647) ;  /* 0x0000000000388947 */ /* 0x002fea0003800000 */
        /* <DEDUP_REMOVED lines=14> */
.L_x_647:
[----:B------:R-:W-:Y:S05]  /*0170*/  BSYNC B0 ;  /* 0x0000000000007941 */ /* 0x000fea0003800000 */
.L_x_646:
[----:B------:R-:W-:Y:S01]  /*0180*/  VOTEU.ANY UP0, P0 ;  /* 0x00000000003f7886 */ /* 0x000fe20000000100 */
[----:B------:R-:W1:Y:S01]  /*0190*/  SHFL.IDX PT, R4, R16, RZ, 0x1f ;  /* 0x00001fff10047589 */ /* 0x000e6200000e0000 */
[----:B------:R-:W-:Y:S01]  /*01a0*/  UMOV UR4, 0x1 ;  /* 0x0000000100047882 */ /* 0x000fe20000000000 */
[----:B------:R-:W-:Y:S01]  /*01b0*/  VOTEU.ANY UP1, P0 ;  /* 0x00000000003f7886 */ /* 0x000fe20000020100 */
[----:B------:R-:W-:Y:S01]  /*01c0*/  VOTEU.ANY UP2, P0 ;  /* 0x00000000003f7886 */ /* 0x000fe20000040100 */
[----:B------:R-:W2:Y:S01]  /*01d0*/  @UP0 S2UR UR7, SR_CgaCtaId ;  /* 0x00000000000709c3 */ /* 0x000ea20000008800 */
[----:B------:R-:W3:Y:S01]  /*01e0*/  SHFL.IDX PT, R3, R0, RZ, 0x1f ;  /* 0x00001fff00037589 */ /* 0x000ee200000e0000 */
[----:B------:R-:W-:Y:S01]  /*01f0*/  @UP0 UMOV UR6, 0x400 ;  /* 0x0000040000060882 */ /* 0x000fe20000000000 */
[----:B------:R-:W-:-:S04]  /*0200*/  @UP0 UIADD3 UR4, -UR4, 0x100000, URZ ;  /* 0x0010000004040890 */ /* 0x000fc8000fffe13f */
[----:B------:R-:W-:Y:S02]  /*0210*/  @UP0 USHF.L.U32 UR5, UR4, 0xb, URZ ;  /* 0x0000000b04050899 */ /* 0x000fe4000800063f */
[----:B------:R-:W-:Y:S01]  /*0220*/  @UP0 USHF.L.U32 UR4, UR4, 0x1, URZ ;  /* 0x0000000104040899 */ /* 0x000fe2000800063f */
[----:B-1----:R-:W-:Y:S01]  /*0230*/  R2UR UR8, R4 ;  /* 0x00000000040872ca */ /* 0x002fe200000e0000 */
[----:B--2---:R-:W-:Y:S01]  /*0240*/  @UP0 ULEA UR6, UR7, UR6, 0x18 ;  /* 0x0000000607060291 */ /* 0x004fe2000f8ec03f */
[----:B---3--:R-:W-:-:S11]  /*0250*/  ISETP.NE.AND P1, PT, R3, RZ, PT ;  /* 0x000000ff0300720c */ /* 0x008fd60003f25270 */
[----:B------:R-:W-:Y:S01]  /*0260*/  UISETP.NE.AND UP0, UPT, UR8, URZ, UPT ;  /* 0x0000003f0800728c */ /* 0x000fe2000bf05270 */
[----:B------:R-:W1:Y:S02]  /*0270*/  FENCE.VIEW.ASYNC.S ;  /* 0x00000000000073c6 */ /* 0x000e640000000000 */
[----:B-1----:R1:W2:Y:S01]  /*0280*/  @UP1 SYNCS.EXCH.64 URZ, [UR6+0x2d800], UR4 ;  /* 0x02d80004063f15b2 */ /* 0x0022a20008000100 */
[----:B------:R1:W3:Y:S01]  /*0290*/  @UP2 SYNCS.EXCH.64 URZ, [UR6+0x2d820], UR4 ;  /* 0x02d82004063f25b2 */ /* 0x0002e20008000100 */
[----:B------:R-:W-:Y:S06]  /*02a0*/  @P1 BRA `(.L_x_648) ;  /* 0x0000000000481947 */ /* 0x000fec0003800000 */
[----:B-1----:R-:W1:Y:S01]  /*02b0*/  S2UR UR5, SR_CgaCtaId ;  /* 0x00000000000579c3 */ /* 0x002e620000008800 */
        /* <DEDUP_REMOVED lines=15> */
[----:B------:R4:W1:Y:S02]  /*03b0*/  SYNCS.EXCH.64 URZ, [UR8+0x2d848], UR4 ;  /* 0x02d84804083f75b2 */ /* 0x0008640008000100 */
[----:B----4-:R-:W-:Y:S01]  /*03c0*/  NOP ;  /* 0x0000000000007918 */ /* 0x010fe20000000000 */
.L_x_648:
[----:B------:R-:W4:Y:S01]  /*03d0*/  SHFL.IDX PT, R3, R0, RZ, 0x1f ;  /* 0x00001fff00037589 */ /* 0x000f2200000e0000 */
[----:B------:R-:W-:Y:S01]  /*03e0*/  NOP ;  /* 0x0000000000007918 */ /* 0x000fe20000000000 */
[----:B----4-:R-:W-:-:S13]  /*03f0*/  ISETP.NE.AND P0, PT, R3, RZ, PT ;  /* 0x000000ff0300720c */ /* 0x010fda0003f05270 */
        /* <DEDUP_REMOVED lines=19> */
.L_x_649:
[----:B------:R-:W4:Y:S01]  /*0530*/  SHFL.IDX PT, R3, R0, RZ, 0x1f ;  /* 0x00001fff00037589 */ /* 0x000f2200000e0000 */
[----:B------:R-:W-:Y:S01]  /*0540*/  NOP ;  /* 0x0000000000007918 */ /* 0x000fe20000000000 */
[----:B----4-:R-:W-:-:S13]  /*0550*/  ISETP.NE.AND P0, PT, R3, RZ, PT ;  /* 0x000000ff0300720c */ /* 0x010fda0003f05270 */
        /* <DEDUP_REMOVED lines=13> */
[----:B------:R4:W1:Y:S02]  /*0630*/  SYNCS.EXCH.64 URZ, [UR6+0x2d888], UR4 ;  /* 0x02d88804063f75b2 */ /* 0x0008640008000100 */
[----:B----4-:R-:W-:Y:S01]  /*0640*/  NOP ;  /* 0x0000000000007918 */ /* 0x010fe20000000000 */
.L_x_650:
        /* <DEDUP_REMOVED lines=22> */
.L_x_651:
        /* <DEDUP_REMOVED lines=22> */
.L_x_652:
[----:B------:R-:W-:Y:S01]  /*0910*/  PLOP3.LUT P0, PT, PT, PT, UP0, 0x80, 0x0 ;  /* 0x000000000000781c */ /* 0x000fe20003f0f008 */
[----:B------:R-:W-:Y:S01]  /*0920*/  UMOV UR46, 0x1 ;  /* 0x00000001002e7882 */ /* 0x000fe20000000000 */
[----:B------:R-:W-:Y:S01]  /*0930*/  NOP ;  /* 0x0000000000007918 */ /* 0x000fe20000000000 */
[----:B------:R-:W-:Y:S01]  /*0940*/  USEL UR46, UR46, 0x2, !UP0 ;  /* 0x000000022e2e7887 */ /* 0x000fe2000c000000 */
[----:B------:R-:W-:Y:S01]  /*0950*/  LOP3.LUT R17, R2, 0x7f, RZ, 0xc0, !PT ;  /* 0x0000007f02117812 */ /* 0x000fe200078ec0ff */
[----:B------:R-:W-:Y:S01]  /*0960*/  ULDC.64 UR50, c[0x0][0x208] ;  /* 0x0000820000327ab9 */ /* 0x000fe20000000a00 */
[----:B-123--:R-:W-:Y:S07]  /*0970*/  BAR.SYNC.DEFER_BLOCKING 0x0 ;  /* 0x0000000000007b1d */ /* 0x00efee0000010000 */
[----:B------:R-:W-:Y:S05]  /*0980*/  @!P0 BRA `(.L_x_653) ;  /* 0x000000e000488947 */ /* 0x000fea0003800000 */
.L_x_654:
[----:B------:R-:W-:-:S08]  /*0990*/  NOP ;  /* 0x0000000000007918 */ /* 0x000fd00000000000 */
[----:B------:R-:W1:Y:S02]  /*09a0*/  USETMAXREG.TRY_ALLOC.CTAPOOL UP0, 0xa0 ;  /* 0x000000a0000079c8 */ /* 0x000e640008000600 */
[----:B-1----:R-:W-:-:S13]  /*09b0*/  PLOP3.LUT P0, PT, PT, PT, UP0, 0x80, 0x0 ;  /* 0x000000000000781c */ /* 0x002fda0003f0f008 */
[----:B------:R-:W-:Y:S05]  /*09c0*/  @!P0 BRA `(.L_x_654) ;  /* 0xfffffffc00f08947 */ /* 0x000fea000383ffff */
[----:B------:R-:W-:Y:S01]  /*09d0*/  LOP3.LUT R0, R2, 0xffffff80, RZ, 0xc0, !PT ;  /* 0xffffff8002007812 */ /* 0x000fe200078ec0ff */
[----:B------:R-:W1:Y:S08]  /*09e0*/  S2UR UR7, SR_CTAID.X ;  /* 0x00000000000779c3 */ /* 0x000e700000002500 */
[----:B------:R-:W-:Y:S08]  /*09f0*/  BAR.ARV 0x4, 0x1a0 ;  /* 0x0106800000007b1d */ /* 0x000ff00000002000 */
[----:B------:R-:W-:Y:S06]  /*0a00*/  BAR.ARV 0x8, 0x1a0 ;  /* 0x0206800000007b1d */ /* 0x000fec0000002000 */
[----:B------:R-:W-:-:S02]  /*0a10*/  ISETP.NE.AND P0, PT, R0, 0x80, PT ;  /* 0x000000800000780c */ /* 0x000fc40003f05270 */
[----:B------:R-:W1:Y:S11]  /*0a20*/  LDC R0, c[0x0][0xda8] ;  /* 0x00036a00ff007b82 */ /* 0x000e760000000800 */
[----:B------:R-:W-:Y:S06]  /*0a30*/  @!P0 BAR.ARV 0x9, 0x100 ;  /* 0x0244000000008b1d */ /* 0x000fec0000002000 */
[----:B-1----:R-:W-:-:S13]  /*0a40*/  ISETP.LE.AND P0, PT, R0, UR7, PT ;  /* 0x0000000700007c0c */ /* 0x002fda000bf03270 */
[----:B------:R-:W-:Y:S05]  /*0a50*/  @P0 EXIT ;  /* 0x000000000000094d */ /* 0x000fea0003800000 */
[----:B------:R-:W-:Y:S01]  /*0a60*/  VIADD R0, R2, 0xffffff80 ;  /* 0xffffff8002007836 */ /* 0x000fe20000000000 */
[----:B------:R-:W1:Y:S01]  /*0a70*/  S2UR UR4, SR_CgaCtaId ;  /* 0x00000000000479c3 */ /* 0x000e620000008800 */
[----:B------:R-:W-:Y:S01]  /*0a80*/  UMOV UR39, 0x400 ;  /* 0x0000040000277882 */ /* 0x000fe20000000000 */
[----:B------:R-:W-:Y:S01]  /*0a90*/  IMAD.MOV.U32 R18, RZ, RZ, 0x40 ;  /* 0x00000040ff127424 */ /* 0x000fe200078e00ff */
[----:B------:R-:W-:Y:S01]  /*0aa0*/  ULOP3.LUT UR38, UR46, 0x1, URZ, 0xfc, !UPT ;  /* 0x000000012e267892 */ /* 0x000fe2000f8efc3f */
[----:B------:R-:W-:Y:S01]  /*0ab0*/  SHF.R.S32.HI R3, RZ, 0x1f, R0 ;  /* 0x0000001fff037819 */ /* 0x000fe20000011400 */
[----:B------:R-:W-:Y:S01]  /*0ac0*/  UMOV UR37, URZ ;  /* 0x0000003f00257c82 */ /* 0x000fe20008000000 */
[----:B------:R-:W-:Y:S01]  /*0ad0*/  UMOV UR49, URZ ;  /* 0x0000003f00317c82 */ /* 0x000fe20008000000 */
[----:B------:R-:W-:Y:S01]  /*0ae0*/  UMOV UR36, URZ ;  /* 0x0000003f00247c82 */ /* 0x000fe20008000000 */
[CC--:B------:R-:W-:Y:S01]  /*0af0*/  LEA.HI R6, R3.reuse, R0.reuse, RZ, 0x4 ;  /* 0x0000000003067211 */ /* 0x0c0fe200078f20ff */
[----:B------:R-:W2:Y:S01]  /*0b00*/  S2UR UR6, SR_SWINHI ;  /* 0x00000000000679c3 */ /* 0x000ea20000002f00 */
[----:B------:R-:W-:-:S02]  /*0b10*/  LEA.HI R4, R3, R0, RZ, 0x7 ;  /* 0x0000000003047211 */ /* 0x000fc400078f38ff */
[----:B------:R-:W-:Y:S02]  /*0b20*/  LOP3.LUT R5, R6, 0xfffffff0, RZ, 0xc0, !PT ;  /* 0xfffffff006057812 */ /* 0x000fe400078ec0ff */
[----:B------:R-:W-:Y:S02]  /*0b30*/  LOP3.LUT R11, R4, 0xffffff80, RZ, 0xc0, !PT ;  /* 0xffffff80040b7812 */ /* 0x000fe400078ec0ff */
[----:B------:R-:W-:Y:S01]  /*0b40*/  SHF.R.S32.HI R9, RZ, 0x4, R6 ;  /* 0x00000004ff097819 */ /* 0x000fe20000011406 */
[C---:B------:R-:W-:Y:S01]  /*0b50*/  IMAD.IADD R7, R0.reuse, 0x1, -R5 ;  /* 0x0000000100077824 */ /* 0x040fe200078e0a05 */
[----:B------:R-:W-:Y:S01]  /*0b60*/  SHF.R.S32.HI R5, RZ, 0x7, R4 ;  /* 0x00000007ff057819 */ /* 0x000fe20000011404 */
[----:B------:R-:W-:Y:S01]  /*0b70*/  IMAD.IADD R11, R0, 0x1, -R11 ;  /* 0x00000001000b7824 */ /* 0x000fe200078e0a0b */
[----:B------:R-:W-:Y:S02]  /*0b80*/  LEA.HI R3, R3, R0, RZ, 0x5 ;  /* 0x0000000003037211 */ /* 0x000fe400078f28ff */
[----:B------:R-:W-:Y:S01]  /*0b90*/  SHF.R.S32.HI R4, RZ, 0x1f, R7 ;  /* 0x0000001fff047819 */ /* 0x000fe20000011407 */
[----:B------:R-:W-:Y:S01]  /*0ba0*/  IMAD.HI R8, R5, 0x55555556, RZ ;  /* 0x5555555605087827 */ /* 0x000fe200078e02ff */
[----:B------:R-:W-:Y:S01]  /*0bb0*/  LEA.HI R6, R6, R9, RZ, 0x1 ;  /* 0x0000000906067211 */ /* 0x000fe200078f08ff */
[----:B-1----:R-:W-:Y:S01]  /*0bc0*/  ULEA UR39, UR4, UR39, 0x18 ;  /* 0x0000002704277291 */ /* 0x002fe2000f8ec03f */
[----:B------:R-:W-:-:S02]  /*0bd0*/  LEA.HI R4, R4, R7, RZ, 0x3 ;  /* 0x0000000704047211 */ /* 0x000fc400078f18ff */
[----:B------:R-:W-:Y:S02]  /*0be0*/  LEA.HI R8, R8, R8, RZ, 0x1 ;  /* 0x0000000808087211 */ /* 0x000fe400078f08ff */
[C---:B------:R-:W-:Y:S01]  /*0bf0*/  LOP3.LUT R0, R4.reuse, 0xfffffff8, RZ, 0xc0, !PT ;  /* 0xfffffff804007812 */ /* 0x040fe200078ec0ff */
[----:B------:R-:W-:Y:S01]  /*0c00*/  IMAD.SHL.U32 R4, R4, 0x40, RZ ;  /* 0x0000004004047824 */ /* 0x000fe200078e00ff */
[----:B------:R-:W-:Y:S01]  /*0c10*/  LOP3.LUT R6, R6, 0x1ffffffe, RZ, 0xc0, !PT ;  /* 0x1ffffffe06067812 */ /* 0x000fe200078ec0ff */
[----:B------:R-:W-:Y:S01]  /*0c20*/  IMAD R137, R8, -0x3, R5 ;  /* 0xfffffffd08897824 */ /* 0x000fe200078e0205 */
[----:B------:R-:W-:Y:S01]  /*0c30*/  SHF.R.S32.HI R8, RZ, 0x5, R3 ;  /* 0x00000005ff087819 */ /* 0x000fe20000011403 */
[----:B------:R-:W-:Y:S01]  /*0c40*/  IMAD.IADD R0, R7, 0x1, -R0 ;  /* 0x0000000107007824 */ /* 0x000fe200078e0a00 */
[----:B------:R-:W-:Y:S01]  /*0c50*/  SHF.R.S32.HI R10, RZ, 0x1f, R11 ;  /* 0x0000001fff0a7819 */ /* 0x000fe2000001140b */
[----:B------:R-:W-:Y:S01]  /*0c60*/  IMAD.IADD R6, R9, 0x1, -R6 ;  /* 0x0000000109067824 */ /* 0x000fe200078e0a06 */
[----:B------:R-:W-:Y:S01]  /*0c70*/  LOP3.LUT R5, R4, 0x7ffffe00, RZ, 0xc0, !PT ;  /* 0x7ffffe0004057812 */ /* 0x000fe200078ec0ff */
[C---:B------:R-:W-:Y:S01]  /*0c80*/  IMAD.SHL.U32 R3, R0.reuse, 0x40, RZ ;  /* 0x0000004000037824 */ /* 0x040fe200078e00ff */
[----:B------:R-:W-:Y:S01]  /*0c90*/  R2P PR, R0, 0x6 ;  /* 0x0000000600007804 */ /* 0x000fe20000000000 */
[----:B------:R-:W-:Y:S01]  /*0ca0*/  IMAD.SHL.U32 R6, R6, 0x8, RZ ;  /* 0x0000000806067824 */ /* 0x000fe200078e00ff */
[----:B------:R-:W-:Y:S01]  /*0cb0*/  UMOV UR4, UR39 ;  /* 0x0000002700047c82 */ /* 0x000fe20008000000 */
[----:B--2---:R-:W-:Y:S01]  /*0cc0*/  UMOV UR5, UR6 ;  /* 0x0000000600057c82 */ /* 0x004fe20008000000 */
[C---:B------:R-:W-:Y:S01]  /*0cd0*/  IMAD R13, R8.reuse, 0x10, R7 ;  /* 0x00000010080d7824 */ /* 0x040fe200078e0207 */
[----:B------:R-:W-:Y:S01]  /*0ce0*/  LOP3.LUT R3, R3, 0x1c0, RZ, 0xc0, !PT ;  /* 0x000001c003037812 */ /* 0x000fe200078ec0ff */
[----:B------:R-:W-:Y:S01]  /*0cf0*/  IMAD R5, R8, 0x400, R5 ;  /* 0x0000040008057824 */ /* 0x000fe200078e0205 */
[----:B------:R-:W-:Y:S01]  /*0d00*/  LEA.HI R7, R10, R11, RZ, 0x2 ;  /* 0x0000000b0a077211 */ /* 0x000fe200078f10ff */
[----:B------:R-:W-:Y:S01]  /*0d10*/  IMAD.U32 R140, RZ, RZ, UR4 ;  /* 0x00000004ff8c7e24 */ /* 0x000fe2000f8e00ff */
[----:B------:R-:W-:Y:S01]  /*0d20*/  LOP3.LUT R4, R3, 0x8, R6, 0xf8, !PT ;  /* 0x0000000803047812 */ /* 0x000fe200078ef806 */
[----:B------:R-:W-:Y:S01]  /*0d30*/  IMAD.U32 R141, RZ, RZ, UR5 ;  /* 0x00000005ff8d7e24 */ /* 0x000fe2000f8e00ff */
[----:B------:R-:W-:Y:S01]  /*0d40*/  SHF.R.U32.HI R3, RZ, 0x3, R3 ;  /* 0x00000003ff037819 */ /* 0x000fe20000011603 */
[----:B------:R-:W-:Y:S01]  /*0d50*/  UMOV UR4, UR7 ;  /* 0x0000000700047c82 */ /* 0x000fe20008000000 */
[----:B------:R-:W-:-:S02]  /*0d60*/  SHF.R.S32.HI R9, RZ, 0x2, R7 ;  /* 0x00000002ff097819 */ /* 0x000fc40000011407 */
[----:B------:R-:W-:Y:S01]  /*0d70*/  LOP3.LUT R4, R4, R3, RZ, 0x3c, !PT ;  /* 0x0000000304047212 */ /* 0x000fe200078e3cff */
[----:B------:R-:W-:Y:S01]  /*0d80*/  IMAD.U32 R3, R13, 0x20, R6 ;  /* 0x000000200d037824 */ /* 0x000fe200078e0006 */
[----:B------:R-:W-:Y:S02]  /*0d90*/  SHF.R.S32.HI R12, RZ, 0x1f, R7 ;  /* 0x0000001fff0c7819 */ /* 0x000fe40000011407 */
[----:B------:R-:W-:Y:S01]  /*0da0*/  LEA.HI R10, R10, R11, RZ, 0x5 ;  /* 0x0000000b0a0a7211 */ /* 0x000fe200078f28ff */
[----:B------:R-:W-:Y:S01]  /*0db0*/  IMAD.IADD R4, R5, 0x1, R4 ;  /* 0x0000000105047824 */ /* 0x000fe200078e0204 */
[----:B------:R-:W-:Y:S01]  /*0dc0*/  LEA.HI R12, R12, R9, RZ, 0x3 ;  /* 0x000000090c0c7211 */ /* 0x000fe200078f18ff */
[----:B------:R-:W-:Y:S01]  /*0dd0*/  IMAD.WIDE R140, R3, 0x2, R140 ;  /* 0x00000002038c7825 */ /* 0x000fe200078e028c */
[----:B------:R-:W-:Y:S02]  /*0de0*/  SHF.R.S32.HI R10, RZ, 0x5, R10 ;  /* 0x00000005ff0a7819 */ /* 0x000fe4000001140a */
[----:B------:R-:W-:-:S02]  /*0df0*/  LOP3.LUT R12, R12, 0xfffffff8, RZ, 0xc0, !PT ;  /* 0xfffffff80c0c7812 */ /* 0x000fc400078ec0ff */
[----:B------:R-:W-:Y:S02]  /*0e00*/  LEA R136, R4, UR39, 0x1 ;  /* 0x0000002704887c11 */ /* 0x000fe4000f8e08ff */
[----:B------:R-:W-:Y:S01]  /*0e10*/  SEL R18, R18, 0xffffffc0, !P2 ;  /* 0xffffffc012127807 */ /* 0x000fe20005000000 */
[----:B------:R-:W-:Y:S01]  /*0e20*/  IMAD.IADD R9, R9, 0x1, -R12 ;  /* 0x0000000109097824 */ /* 0x000fe200078e0a0c */
[----:B------:R-:W-:Y:S01]  /*0e30*/  LOP3.LUT R0, R7, 0x7ffffffc, RZ, 0xc0, !PT ;  /* 0x7ffffffc07007812 */ /* 0x000fe200078ec0ff */
[C---:B------:R-:W-:Y:S02]  /*0e40*/  VIADD R22, R136.reuse, 0x21800 ;  /* 0x0002180088167836 */ /* 0x040fe40000000000 */
[----:B------:R-:W-:Y:S02]  /*0e50*/  VIADD R23, R136, 0x21820 ;  /* 0x0002182088177836 */ /* 0x000fe40000000000 */
[----:B------:R-:W-:Y:S02]  /*0e60*/  IMAD R10, R10, 0x10, R9 ;  /* 0x000000100a0a7824 */ /* 0x000fe400078e0209 */
[----:B------:R-:W-:-:S02]  /*0e70*/  @P1 VIADD R23, R22, 0xffffffe0 ;  /* 0xffffffe016171836 */ /* 0x000fc40000000000 */
[----:B------:R-:W-:Y:S02]  /*0e80*/  IMAD.IADD R22, R22, 0x1, R18 ;  /* 0x0000000116167824 */ /* 0x000fe400078e0212 */
[----:B------:R-:W-:Y:S02]  /*0e90*/  IMAD.IADD R19, R11, 0x1, -R0 ;  /* 0x000000010b137824 */ /* 0x000fe400078e0a00 */
[----:B------:R-:W-:Y:S02]  /*0ea0*/  IMAD R137, R137, 0x40, R10 ;  /* 0x0000004089897824 */ /* 0x000fe400078e020a */
[----:B------:R-:W-:Y:S02]  /*0eb0*/  IMAD.IADD R18, R18, 0x1, R23 ;  /* 0x0000000112127824 */ /* 0x000fe400078e0217 */
[----:B------:R-:W-:-:S07]  /*0ec0*/  VIADD R17, R23, 0x6000 ;  /* 0x0000600017117836 */ /* 0x000fce0000000000 */
.L_x_743:
[----:B------:R-:W-:Y:S01]  /*0ed0*/  ULDC UR5, c[0x0][0xdd0] ;  /* 0x0003740000057ab9 */ /* 0x000fe20000000800 */
[----:B-1----:R-:W1:Y:S01]  /*0ee0*/  LDC R0, c[0x0][0xde8] ;  /* 0x00037a00ff007b82 */ /* 0x002e620000000800 */
[----:B------:R-:W-:Y:S01]  /*0ef0*/  UISETP.NE.AND UP0, UPT, UR5, 0x1, UPT ;  /* 0x000000010500788c */ /* 0x000fe2000bf05270 */
[----:B------:R-:W-:-:S10]  /*0f00*/  UMOV UR8, UR4 ;  /* 0x0000000400087c82 */ /* 0x000fd40008000000 */
[----:B------:R-:W-:Y:S01]  /*0f10*/  @UP0 ULDC UR6, c[0x0][0xdd4] ;  /* 0x0003750000060ab9 */ /* 0x000fe20000000800 */
[----:B------:R-:W-:Y:S01]  /*0f20*/  @UP0 ULDC UR9, c[0x0][0xdd8] ;  /* 0x0003760000090ab9 */ /* 0x000fe20000000800 */
[----:B------:R-:W-:-:S04]  /*0f30*/  UIMAD.WIDE.U32 UR6, UR4, UR6, URZ ;  /* 0x00000006040672a5 */ /* 0x000fc8000f8e003f */
[----:B------:R-:W-:-:S04]  /*0f40*/  @UP0 USHF.R.U32.HI UR8, URZ, UR9, UR7 ;  /* 0x000000093f080299 */ /* 0x000fc80008011607 */
[----:B------:R-:W-:Y:S02]  /*0f50*/  UIADD3 UR6, -UR8, URZ, URZ ;  /* 0x0000003f08067290 */ /* 0x000fe4000fffe13f */
[----:B-1----:R-:W-:Y:S02]  /*0f60*/  ISETP.LE.AND P0, PT, R0, UR8, PT ;  /* 0x0000000800007c0c */ /* 0x002fe4000bf03270 */
[----:B------:R-:W-:-:S11]  /*0f70*/  UIMAD UR7, UR5, UR6, UR4 ;  /* 0x00000006050772a4 */ /* 0x000fd6000f8e0204 */
[----:B--234-:R-:W-:Y:S05]  /*0f80*/  @!P0 BRA `(.L_x_655) ;  /* 0x0000000000208947 */ /* 0x01cfea0003800000 */
[----:B------:R-:W-:Y:S01]  /*0f90*/  ULDC UR6, c[0x0][0xddc] ;  /* 0x0003770000067ab9 */ /* 0x000fe20000000800 */
[----:B------:R-:W-:Y:S01]  /*0fa0*/  UMOV UR48, UR7 ;  /* 0x0000000700307c82 */ /* 0x000fe20008000000 */
[----:B------:R-:W-:-:S11]  /*0fb0*/  UISETP.NE.AND UP0, UPT, UR6, 0x1, UPT ;  /* 0x000000010600788c */ /* 0x000fd6000bf05270 */
[----:B------:R-:W-:Y:S02]  /*0fc0*/  @UP0 ULDC.64 UR10, c[0x0][0xde0] ;  /* 0x00037800000a0ab9 */ /* 0x000fe40000000a00 */
[----:B------:R-:W-:-:S04]  /*0fd0*/  UIMAD.WIDE.U32 UR4, UR7, UR10, URZ ;  /* 0x0000000a070472a5 */ /* 0x000fc8000f8e003f */
[----:B------:R-:W-:-:S04]  /*0fe0*/  @UP0 USHF.R.U32.HI UR48, URZ, UR11, UR5 ;  /* 0x0000000b3f300299 */ /* 0x000fc80008011605 */
[----:B------:R-:W-:Y:S01]  /*0ff0*/  UIMAD UR4, UR48, UR6, URZ ;  /* 0x00000006300472a4 */ /* 0x000fe2000f8e023f */
[----:B------:R-:W-:Y:S11]  /*1000*/  BRA `(.L_x_656) ;  /* 0x00000000001c7947 */ /* 0x000ff60003800000 */
.L_x_655:
[----:B------:R-:W-:Y:S01]  /*1010*/  ULDC UR6, c[0x0][0xdc4] ;  /* 0x0003710000067ab9 */ /* 0x000fe20000000800 */
[----:B------:R-:W-:Y:S01]  /*1020*/  UMOV UR48, UR7 ;  /* 0x0000000700307c82 */ /* 0x000fe20008000000 */
[----:B------:R-:W-:-:S11]  /*1030*/  UISETP.NE.AND UP0, UPT, UR6, 0x1, UPT ;  /* 0x000000010600788c */ /* 0x000fd6000bf05270 */
[----:B------:R-:W-:Y:S02]  /*1040*/  @UP0 ULDC.64 UR10, c[0x0][0xdc8] ;  /* 0x00037200000a0ab9 */ /* 0x000fe40000000a00 */
[----:B------:R-:W-:-:S04]  /*1050*/  UIMAD.WIDE.U32 UR4, UR7, UR10, URZ ;  /* 0x0000000a070472a5 */ /* 0x000fc8000f8e003f */
[----:B------:R-:W-:-:S04]  /*1060*/  @UP0 USHF.R.U32.HI UR48, URZ, UR11, UR5 ;  /* 0x0000000b3f300299 */ /* 0x000fc80008011605 */
[----:B------:R-:W-:-:S12]  /*1070*/  UIMAD UR4, UR48, UR6, URZ ;  /* 0x00000006300472a4 */ /* 0x000fd8000f8e023f */
.L_x_656:
[----:B------:R-:W-:Y:S01]  /*1080*/  UIADD3 UR6, UR7, -UR4, URZ ;  /* 0x8000000407067290 */ /* 0x000fe2000fffe03f */
[----:B------:R-:W-:Y:S01]  /*1090*/  ULDC UR43, c[0x0][0xdb8] ;  /* 0x00036e00002b7ab9 */ /* 0x000fe20000000800 */
[----:B------:R-:W-:Y:S02]  /*10a0*/  ULOP3.LUT UR7, URZ, UR48, URZ, 0x33, !UPT ;  /* 0x000000303f077292 */ /* 0x000fe4000f8e333f */
[----:B------:R-:W-:Y:S01]  /*10b0*/  UISETP.NE.AND UP1, UPT, UR43, 0x1, UPT ;  /* 0x000000012b00788c */ /* 0x000fe2000bf25270 */
[----:B------:R-:W-:Y:S01]  /*10c0*/  ULDC.64 UR12, c[0x0][0x3f8] ;  /* 0x0000fe00000c7ab9 */ /* 0x000fe20000000a00 */
[----:B------:R-:W-:Y:S01]  /*10d0*/  ULDC UR42, c[0x0][0xdac] ;  /* 0x00036b00002a7ab9 */ /* 0x000fe20000000800 */
[----:B------:R-:W-:Y:S02]  /*10e0*/  UISETP.NE.U32.AND UP0, UPT, UR12, URZ, UPT ;  /* 0x0000003f0c00728c */ /* 0x000fe4000bf05070 */
[----:B------:R-:W-:Y:S01]  /*10f0*/  UIADD3 UR42, UR7, UR42, URZ ;  /* 0x0000002a072a7290 */ /* 0x000fe2000fffe03f */
[----:B------:R-:W-:Y:S01]  /*1100*/  ULDC.64 UR4, c[0x0][0x9e0] ;  /* 0x0002780000047ab9 */ /* 0x000fe20000000a00 */
[----:B------:R-:W-:Y:S01]  /*1110*/  ULDC UR11, c[0x0][0xdc4] ;  /* 0x00037100000b7ab9 */ /* 0x000fe20000000800 */
[----:B------:R-:W-:-:S02]  /*1120*/  UISETP.NE.AND.EX UP0, UPT, UR13, URZ, UPT, UP0 ;  /* 0x0000003f0d00728c */ /* 0x000fc4000bf05300 */
[----:B------:R-:W-:Y:S02]  /*1130*/  UISETP.GE.AND UP2, UPT, UR5, 0x1, UPT ;  /* 0x000000010500788c */ /* 0x000fe4000bf46270 */
[----:B------:R-:W-:Y:S01]  /*1140*/  UIMAD UR42, UR42, 0xc0, URZ ;  /* 0x000000c02a2a78a4 */ /* 0x000fe2000f8e023f */
[----:B------:R-:W-:Y:S01]  /*1150*/  ULDC UR47, c[0x0][0x404] ;  /* 0x00010100002f7ab9 */ /* 0x000fe20000000800 */
[----:B------:R-:W-:Y:S01]  /*1160*/  ULDC UR9, c[0x0][0x288] ;  /* 0x0000a20000097ab9 */ /* 0x000fe20000000800 */
[----:B------:R-:W-:Y:S01]  /*1170*/  UIMAD UR8, UR8, UR11, UR6 ;  /* 0x0000000b080872a4 */ /* 0x000fe2000f8e0206 */
[----:B------:R-:W-:Y:S01]  /*1180*/  PLOP3.LUT P1, PT, PT, PT, UP2, 0x80, 0x0 ;  /* 0x000000000000781c */ /* 0x000fe20003f2f028 */
[----:B------:R-:W-:Y:S01]  /*1190*/  USEL UR47, UR47, 0x1, UP0 ;  /* 0x000000012f2f7887 */ /* 0x000fe20008000000 */
[----:B------:R-:W-:Y:S01]  /*11a0*/  @UP1 ULDC UR6, c[0x0][0xdbc] ;  /* 0x00036f0000061ab9 */ /* 0x000fe20000000800 */
[----:B------:R-:W-:Y:S01]  /*11b0*/  UIADD3 UR53, UR42, 0xc0, -UR9 ;  /* 0x000000c02a357890 */ /* 0x000fe2000fffe809 */
[----:B------:R-:W-:Y:S01]  /*11c0*/  ULDC UR10, c[0x0][0x2e0] ;  /* 0x0000b800000a7ab9 */ /* 0x000fe20000000800 */
[----:B------:R-:W-:Y:S01]  /*11d0*/  UIMAD.WIDE.U32 UR6, UR8, UR6, URZ ;  /* 0x00000006080672a5 */ /* 0x000fe2000f8e003f */
[----:B------:R-:W-:Y:S01]  /*11e0*/  @UP1 ULDC UR11, c[0x0][0xdc0] ;  /* 0x00037000000b1ab9 */ /* 0x000fe20000000800 */
[----:B------:R-:W-:Y:S01]  /*11f0*/  UIMAD UR53, UR47, UR10, UR53 ;  /* 0x0000000a2f3572a4 */ /* 0x000fe2000f8e0235 */
[----:B------:R-:W-:Y:S01]  /*1200*/  UMOV UR44, UR8 ;  /* 0x00000008002c7c82 */ /* 0x000fe20008000000 */
[----:B------:R-:W-:-:S02]  /*1210*/  @UP1 USHF.R.U32.HI UR44, URZ, UR11, UR7 ;  /* 0x0000000b3f2c1299 */ /* 0x000fc40008011607 */
[----:B------:R-:W-:Y:S02]  /*1220*/  UIADD3 UR4, UR53, UR4, URZ ;  /* 0x0000000435047290 */ /* 0x000fe4000fffe03f */
[----:B------:R-:W-:-:S04]  /*1230*/  UIADD3 UR6, -UR44, URZ, URZ ;  /* 0x0000003f2c067290 */ /* 0x000fc8000fffe13f */
[----:B------:R-:W-:Y:S01]  /*1240*/  UIMAD UR43, UR43, UR6, UR8 ;  /* 0x000000062b2b72a4 */ /* 0x000fe2000f8e0208 */
[----:B------:R-:W-:Y:S01]  /*1250*/  IMAD.U32 R0, RZ, RZ, UR4 ;  /* 0x00000004ff007e24 */ /* 0x000fe2000f8e00ff */
[----:B------:R-:W-:Y:S10]  /*1260*/  @!P1 BRA `(.L_x_657) ;  /* 0x0000000000409947 */ /* 0x000ff40003800000 */
[----:B------:R-:W-:Y:S01]  /*1270*/  ISETP.LT.AND P0, PT, RZ, UR53, PT ;  /* 0x00000035ff007c0c */ /* 0x000fe2000bf01270 */
[----:B------:R-:W-:-:S12]  /*1280*/  UIADD3 UR4, UR53, -0x1, URZ ;  /* 0xffffffff35047890 */ /* 0x000fd8000fffe03f */
[----:B------:R-:W-:Y:S05]  /*1290*/  @P0 BRA `(.L_x_658) ;  /* 0x00000000001c0947 */ /* 0x000fea0003800000 */
[----:B------:R-:W-:Y:S02]  /*12a0*/  UISETP.NE.AND UP0, UPT, UR5, 0x1, UPT ;  /* 0x000000010500788c */ /* 0x000fe4000bf05270 */
[----:B------:R-:W-:-:S09]  /*12b0*/  UIADD3 UR4, -UR53, URZ, URZ ;  /* 0x0000003f35047290 */ /* 0x000fd2000fffe13f */
[----:B------:R-:W-:Y:S02]  /*12c0*/  @UP0 ULDC.64 UR12, c[0x0][0x9e8] ;  /* 0x00027a00000c0ab9 */ /* 0x000fe40000000a00 */
[----:B------:R-:W-:-:S04]  /*12d0*/  UIMAD.WIDE.U32 UR6, UR4, UR12, URZ ;  /* 0x0000000c040672a5 */ /* 0x000fc8000f8e003f */
[----:B------:R-:W-:-:S04]  /*12e0*/  @UP0 USHF.R.U32.HI UR4, URZ, UR13, UR7 ;  /* 0x0000000d3f040299 */ /* 0x000fc80008011607 */
[----:B------:R-:W-:Y:S01]  /*12f0*/  ULOP3.LUT UR4, URZ, UR4, URZ, 0x33, !UPT ;  /* 0x000000043f047292 */ /* 0x000fe2000f8e333f */
[----:B------:R-:W-:Y:S11]  /*1300*/  BRA `(.L_x_659) ;  /* 0x0000000000107947 */ /* 0x000ff60003800000 */
.L_x_658:
[----:B------:R-:W-:-:S11]  /*1310*/  UISETP.NE.AND UP0, UPT, UR5, 0x1, UPT ;  /* 0x000000010500788c */ /* 0x000fd6000bf05270 */
[----:B------:R-:W-:Y:S02]  /*1320*/  @UP0 ULDC.64 UR12, c[0x0][0x9e8] ;  /* 0x00027a00000c0ab9 */ /* 0x000fe40000000a00 */
[----:B------:R-:W-:-:S04]  /*1330*/  UIMAD.WIDE.U32 UR6, UR4, UR12, URZ ;  /* 0x0000000c040672a5 */ /* 0x000fc8000f8e003f */
[----:B------:R-:W-:-:S12]  /*1340*/  @UP0 USHF.R.U32.HI UR4, URZ, UR13, UR7 ;  /* 0x0000000d3f040299 */ /* 0x000fd80008011607 */
.L_x_659:
[----:B------:R-:W-:-:S06]  /*1350*/  UIMAD UR4, UR4, UR5, UR5 ;  /* 0x00000005040472a4 */ /* 0x000fcc000f8e0205 */
[----:B------:R-:W-:-:S07]  /*1360*/  VIMNMX R0, R0, UR4, PT ;  /* 0x0000000400007c48 */ /* 0x000fce000bfe0100 */
.L_x_657:
[----:B------:R-:W-:Y:S01]  /*1370*/  UIMAD UR4, UR47, UR10, 0x7f ;  /* 0x0000007f2f0474a4 */ /* 0x000fe2000f8e020a */
[----:B------:R-:W-:Y:S01]  /*1380*/  VIADD R0, R0, 0x7f ;  /* 0x0000007f00007836 */ /* 0x000fe20000000000 */
[----:B------:R-:W-:Y:S02]  /*1390*/  UIADD3 UR7, UR42, -UR9, URZ ;  /* 0x800000092a077290 */ /* 0x000fe4000fffe03f */
[----:B------:R-:W-:Y:S02]  /*13a0*/  USHF.R.S32.HI UR6, URZ, 0x1f, UR4 ;  /* 0x0000001f3f067899 */ /* 0x000fe40008011404 */
[----:B------:R-:W-:Y:S01]  /*13b0*/  SHF.R.S32.HI R3, RZ, 0x1f, R0 ;  /* 0x0000001fff037819 */ /* 0x000fe20000011400 */
[----:B------:R-:W-:Y:S02]  /*13c0*/  UIMAD UR7, UR47, UR10, UR7 ;  /* 0x0000000a2f0772a4 */ /* 0x000fe4000f8e0207 */
[----:B------:R-:W-:Y:S01]  /*13d0*/  ULEA.HI UR6, UR6, UR4, URZ, 0x7 ;  /* 0x0000000406067291 */ /* 0x000fe2000f8f383f */
[----:B------:R-:W-:Y:S01]  /*13e0*/  LEA.HI R3, R3, R0, RZ, 0x7 ;  /* 0x0000000003037211 */ /* 0x000fe200078f38ff */
[----:B------:R-:W-:-:S02]  /*13f0*/  ULDC UR8, c[0x0][0x9dc] ;  /* 0x0002770000087ab9 */ /* 0x000fc40000000800 */
[----:B------:R-:W-:Y:S01]  /*1400*/  USHF.R.S32.HI UR6, URZ, 0x7, UR6 ;  /* 0x000000073f067899 */ /* 0x000fe20008011406 */
[----:B------:R-:W-:Y:S01]  /*1410*/  SHF.R.S32.HI R3, RZ, 0x7, R3 ;  /* 0x00000007ff037819 */ /* 0x000fe20000011403 */
[----:B------:R-:W-:-:S04]  /*1420*/  UIADD3 UR8, UR7, -UR8, URZ ;  /* 0x8000000807087290 */ /* 0x000fc8000fffe03f */
[----:B------:R-:W-:Y:S01]  /*1430*/  VIMNMX R88, R3, UR6, PT ;  /* 0x0000000603587c48 */ /* 0x000fe2000bfe0100 */
[----:B------:R-:W-:Y:S07]  /*1440*/  @!P1 BRA `(.L_x_660) ;  /* 0x0000000000489947 */ /* 0x000fee0003800000 */
[----:B------:R-:W-:Y:S02]  /*1450*/  UMOV UR4, UR7 ;  /* 0x0000000700047c82 */ /* 0x000fe40008000000 */
[----:B------:R-:W-:-:S06]  /*1460*/  UISETP.GT.AND UP0, UPT, UR4, -0x1, UPT ;  /* 0xffffffff0400788c */ /* 0x000fcc000bf04270 */
[----:B------:R-:W-:-:S13]  /*1470*/  PLOP3.LUT P0, PT, PT, PT, UP0, 0x80, 0x0 ;  /* 0x000000000000781c */ /* 0x000fda0003f0f008 */
[----:B------:R-:W-:Y:S05]  /*1480*/  @P0 BRA `(.L_x_661) ;  /* 0x00000000001c0947 */ /* 0x000fea0003800000 */
[----:B------:R-:W-:Y:S02]  /*1490*/  UISETP.NE.AND UP0, UPT, UR5, 0x1, UPT ;  /* 0x000000010500788c */ /* 0x000fe4000bf05270 */
[----:B------:R-:W-:-:S09]  /*14a0*/  ULOP3.LUT UR4, URZ, UR4, URZ, 0x33, !UPT ;  /* 0x000000043f047292 */ /* 0x000fd2000f8e333f */
[----:B------:R-:W-:Y:S02]  /*14b0*/  @UP0 ULDC.64 UR10, c[0x0][0x9e8] ;  /* 0x00027a00000a0ab9 */ /* 0x000fe40000000a00 */
[----:B------:R-:W-:-:S04]  /*14c0*/  UIMAD.WIDE.U32 UR6, UR4, UR10, URZ ;  /* 0x0000000a040672a5 */ /* 0x000fc8000f8e003f */
[----:B------:R-:W-:-:S04]  /*14d0*/  @UP0 USHF.R.U32.HI UR4, URZ, UR11, UR7 ;  /* 0x0000000b3f040299 */ /* 0x000fc80008011607 */
[----:B------:R-:W-:Y:S01]  /*14e0*/  ULOP3.LUT UR4, URZ, UR4, URZ, 0x33, !UPT ;  /* 0x000000043f047292 */ /* 0x000fe2000f8e333f */
[----:B------:R-:W-:Y:S11]  /*14f0*/  BRA `(.L_x_662) ;  /* 0x0000000000107947 */ /* 0x000ff60003800000 */
.L_x_661:
[----:B------:R-:W-:-:S11]  /*1500*/  UISETP.NE.AND UP0, UPT, UR5, 0x1, UPT ;  /* 0x000000010500788c */ /* 0x000fd6000bf05270 */
[----:B------:R-:W-:Y:S02]  /*1510*/  @UP0 ULDC.64 UR10, c[0x0][0x9e8] ;  /* 0x00027a00000a0ab9 */ /* 0x000fe40000000a00 */
[----:B------:R-:W-:-:S04]  /*1520*/  UIMAD.WIDE.U32 UR6, UR4, UR10, URZ ;  /* 0x0000000a040672a5 */ /* 0x000fc8000f8e003f */
[----:B------:R-:W-:-:S12]  /*1530*/  @UP0 USHF.R.U32.HI UR4, URZ, UR11, UR7 ;  /* 0x0000000b3f040299 */ /* 0x000fd80008011607 */
.L_x_662:
[----:B------:R-:W-:-:S04]  /*1540*/  UIMAD UR4, UR4, UR5, URZ ;  /* 0x00000005040472a4 */ /* 0x000fc8000f8e023f */
[----:B------:R-:W-:-:S04]  /*1550*/  UISETP.LT.AND UP0, UPT, UR8, UR4, UPT ;  /* 0x000000040800728c */ /* 0x000fc8000bf01270 */
[----:B------:R-:W-:-:S12]  /*1560*/  USEL UR8, UR8, UR4, !UP0 ;  /* 0x0000000408087287 */ /* 0x000fd8000c000000 */
.L_x_660:
[----:B------:R-:W-:Y:S01]  /*1570*/  USHF.R.S32.HI UR4, URZ, 0x1f, UR8 ;  /* 0x0000001f3f047899 */ /* 0x000fe20008011408 */
[----:B------:R-:W-:Y:S01]  /*1580*/  PLOP3.LUT P0, PT, PT, PT, PT, 0x80, 0x0 ;  /* 0x000000000000781c */ /* 0x000fe20003f0f070 */
[----:B------:R-:W-:Y:S01]  /*1590*/  IMAD.MOV.U32 R0, RZ, RZ, RZ ;  /* 0x000000ffff007224 */ /* 0x000fe200078e00ff */
[----:B------:R-:W-:Y:S01]  /*15a0*/  CS2R R134, SRZ ;  /* 0x0000000000867805 */ /* 0x000fe2000001ff00 */
[----:B------:R-:W-:Y:S01]  /*15b0*/  ULEA.HI UR4, UR4, UR8, URZ, 0x7 ;  /* 0x0000000804047291 */ /* 0x000fe2000f8f383f */
[----:B------:R-:W-:Y:S01]  /*15c0*/  IMAD.MOV.U32 R3, RZ, RZ, RZ ;  /* 0x000000ffff037224 */ /* 0x000fe200078e00ff */
[----:B------:R-:W-:Y:S02]  /*15d0*/  CS2R R132, SRZ ;  /* 0x0000000000847805 */ /* 0x000fe4000001ff00 */
[----:B------:R-:W-:Y:S01]  /*15e0*/  CS2R R130, SRZ ;  /* 0x0000000000827805 */ /* 0x000fe2000001ff00 */
[----:B------:R-:W-:Y:S01]  /*15f0*/  USHF.R.S32.HI UR4, URZ, 0x7, UR4 ;  /* 0x000000073f047899 */ /* 0x000fe20008011404 */
[----:B------:R-:W-:Y:S01]  /*1600*/  CS2R R128, SRZ ;  /* 0x0000000000807805 */ /* 0x000fe2000001ff00 */
[----:B------:R-:W-:Y:S01]  /*1610*/  IMAD.MOV.U32 R123, RZ, RZ, RZ ;  /* 0x000000ffff7b7224 */ /* 0x000fe200078e00ff */
[----:B------:R-:W-:Y:S01]  /*1620*/  CS2R R124, SRZ ;  /* 0x00000000007c7805 */ /* 0x000fe2000001ff00 */
[----:B------:R-:W-:Y:S01]  /*1630*/  UISETP.LT.AND UP0, UPT, URZ, UR4, UPT ;  /* 0x000000043f00728c */ /* 0x000fe2000bf01270 */
[----:B------:R-:W-:Y:S01]  /*1640*/  IMAD.MOV.U32 R126, RZ, RZ, RZ ;  /* 0x000000ffff7e7224 */ /* 0x000fe200078e00ff */
[----:B------:R-:W-:-:S02]  /*1650*/  CS2R R26, SRZ ;  /* 0x00000000001a7805 */ /* 0x000fc4000001ff00 */
[----:B------:R-:W-:Y:S01]  /*1660*/  CS2R R120, SRZ ;  /* 0x0000000000787805 */ /* 0x000fe2000001ff00 */
[----:B------:R-:W-:Y:S01]  /*1670*/  USEL UR40, URZ, UR4, !UP0 ;  /* 0x000000043f287287 */ /* 0x000fe2000c000000 */
[----:B------:R-:W-:Y:S01]  /*1680*/  CS2R R14, SRZ ;  /* 0x00000000000e7805 */ /* 0x000fe2000001ff00 */
[----:B------:R-:W-:Y:S01]  /*1690*/  IMAD.MOV.U32 R118, RZ, RZ, RZ ;  /* 0x000000ffff767224 */ /* 0x000fe200078e00ff */
[----:B------:R-:W-:Y:S01]  /*16a0*/  CS2R R114, SRZ ;  /* 0x0000000000727805 */ /* 0x000fe2000001ff00 */
[----:B------:R-:W-:Y:S01]  /*16b0*/  IMAD.MOV.U32 R117, RZ, RZ, RZ ;  /* 0x000000ffff757224 */ /* 0x000fe200078e00ff */
[----:B------:R-:W-:Y:S02]  /*16c0*/  CS2R R112, SRZ ;  /* 0x0000000000707805 */ /* 0x000fe4000001ff00 */
[----:B------:R-:W-:Y:S02]  /*16d0*/  ISETP.GT.AND P1, PT, R88, UR40, PT ;  /* 0x0000002858007c0c */ /* 0x000fe4000bf24270 */
        /* <DEDUP_REMOVED lines=9> */
[----:B------:R-:W-:Y:S01]  /*1770*/  IMAD.MOV.U32 R94, RZ, RZ, RZ ;  /* 0x000000ffff5e7224 */ /* 0x000fe200078e00ff */
[----:B------:R-:W-:Y:S01]  /*1780*/  CS2R R90, SRZ ;  /* 0x00000000005a7805 */ /* 0x000fe2000001ff00 */
[----:B------:R-:W-:Y:S02]  /*1790*/  IMAD.MOV.U32 R9, RZ, RZ, RZ ;  /* 0x000000ffff097224 */ /* 0x000fe400078e00ff */
[----:B------:R-:W-:Y:S02]  /*17a0*/  IMAD.MOV.U32 R89, RZ, RZ, RZ ;  /* 0x000000ffff597224 */ /* 0x000fe400078e00ff */
[----:B------:R-:W-:Y:S01]  /*17b0*/  IMAD.MOV.U32 R28, RZ, RZ, RZ ;  /* 0x000000ffff1c7224 */ /* 0x000fe200078e00ff */
[----:B------:R-:W-:Y:S06]  /*17c0*/  @!P1 BRA `(.L_x_663) ;  /* 0x000000c000cc9947 */ /* 0x000fec0003800000 */
[----:B------:R-:W-:-:S05]  /*17d0*/  VIADD R0, R2, 0xffffff80 ;  /* 0xffffff8002007836 */ /* 0x000fca0000000000 */
[----:B------:R-:W-:-:S04]  /*17e0*/  SHF.R.S32.HI R3, RZ, 0x1f, R0 ;  /* 0x0000001fff037819 */ /* 0x000fc80000011400 */
[----:B------:R-:W-:-:S04]  /*17f0*/  LEA.HI R3, R3, R0, RZ, 0x7 ;  /* 0x0000000003037211 */ /* 0x000fc800078f38ff */
[----:B------:R-:W-:-:S06]  /*1800*/  SHF.R.S32.HI R3, RZ, 0x7, R3 ;  /* 0x00000007ff037819 */ /* 0x000fcc0000011403 */
[----:B------:R-:W1:Y:S02]  /*1810*/  SHFL.IDX PT, R3, R3, RZ, 0x1f ;  /* 0x00001fff03037589 */ /* 0x000e6400000e0000 */
[----:B-1----:R-:W-:-:S13]  /*1820*/  R2UR UR45, R3 ;  /* 0x00000000032d72ca */ /* 0x002fda00000e0000 */
[----:B------:R-:W-:-:S04]  /*1830*/  UIMAD.WIDE UR4, UR45, 0x55555556, URZ ;  /* 0x555555562d0478a5 */ /* 0x000fc8000f8e023f */
[----:B------:R-:W-:Y:S02]  /*1840*/  ULEA.HI UR52, UR5, UR5, URZ, 0x1 ;  /* 0x0000000505347291 */ /* 0x000fe4000f8f083f */
[----:B------:R-:W-:Y:S02]  /*1850*/  UIADD3 UR5, UR39, 0x21800, URZ ;  /* 0x0002180027057890 */ /* 0x000fe4000fffe03f */
[----:B------:R-:W-:Y:S02]  /*1860*/  UIMAD UR52, UR52, -0x3, UR45 ;  /* 0xfffffffd343478a4 */ /* 0x000fe4000f8e022d */
[----:B------:R-:W-:Y:S02]  /*1870*/  ULOP3.LUT UP0, URZ, UR5, 0x3ff, URZ, 0xc0, !UPT ;  /* 0x000003ff053f7892 */ /* 0x000fe4000f80c03f */
[----:B------:R-:W-:Y:S02]  /*1880*/  ULEA UR4, UR52, UR39, 0xc ;  /* 0x0000002734047291 */ /* 0x000fe4000f8e603f */
[----:B------:R-:W-:-:S02]  /*1890*/  ULEA UR5, UR52, UR5, 0xd ;  /* 0x0000000534057291 */ /* 0x000fc4000f8e683f */
[----:B------:R-:W-:Y:S01]  /*18a0*/  PLOP3.LUT P0, PT, PT, PT, UP0, 0x80, 0x0 ;  /* 0x000000000000781c */ /* 0x000fe20003f0f008 */
[----:B------:R-:W-:Y:S02]  /*18b0*/  UIADD3 UR4, UR4, 0xc400, URZ ;  /* 0x0000c40004047890 */ /* 0x000fe4000fffe03f */
[----:B------:R-:W-:Y:S02]  /*18c0*/  USHF.R.U32.HI UR5, URZ, 0x4, UR5 ;  /* 0x000000043f057899 */ /* 0x000fe40008011605 */
[----:B------:R-:W-:Y:S02]  /*18d0*/  USHF.R.U32.HI UR4, URZ, 0x4, UR4 ;  /* 0x000000043f047899 */ /* 0x000fe40008011604 */
[----:B------:R-:W-:Y:S02]  /*18e0*/  ULOP3.LUT UR41, UR5, 0x3fff, URZ, 0xc0, !UPT ;  /* 0x00003fff05297892 */ /* 0x000fe4000f8ec03f */
[----:B------:R-:W-:-:S04]  /*18f0*/  ULOP3.LUT UR54, UR4, 0x3fff, URZ, 0xc0, !UPT ;  /* 0x00003fff04367892 */ /* 0x000fc8000f8ec03f */
[----:B------:R-:W-:Y:S08]  /*1900*/  @!P0 BRA `(.L_x_664) ;  /* 0x0000000000408947 */ /* 0x000ff00003800000 */
        /* <DEDUP_REMOVED lines=16> */
.L_x_664:
[----:B------:R-:W-:Y:S01]  /*1a10*/  ULEA.HI UR4, UR37, UR37, URZ, 0x1 ;  /* 0x0000002525047291 */ /* 0x000fe2000f8f083f */
[----:B------:R-:W-:-:S03]  /*1a20*/  IMAD.U32 R3, RZ, RZ, UR38 ;  /* 0x00000026ff037e24 */ /* 0x000fc6000f8e00ff */
[----:B------:R-:W-:Y:S02]  /*1a30*/  ULOP3.LUT UR4, UR4, 0xfffffffe, URZ, 0xc0, !UPT ;  /* 0xfffffffe04047892 */ /* 0x000fe4000f8ec03f */
[----:B------:R-:W-:Y:S02]  /*1a40*/  ISETP.NE.AND P0, PT, R3, 0x3, PT ;  /* 0x000000030300780c */ /* 0x000fe40003f05270 */
[----:B------:R-:W-:-:S06]  /*1a50*/  UIADD3 UR4, UR37, -UR4, URZ ;  /* 0x8000000425047290 */ /* 0x000fcc000fffe03f */
[----:B------:R-:W-:-:S05]  /*1a60*/  IMAD.U32 R0, RZ, RZ, UR4 ;  /* 0x00000004ff007e24 */ /* 0x000fca000f8e00ff */
[----:B------:R-:W-:-:S04]  /*1a70*/  SHF.L.U32 R0, R0, 0x1f, RZ ;  /* 0x0000001f00007819 */ /* 0x000fc800000006ff */
[----:B------:R-:W1:Y:S02]  /*1a80*/  SYNCS.PHASECHK.TRANS64.TRYWAIT P1, [UR39+0x2d800], R0 ;  /* 0x02d80000ff0075a7 */ /* 0x000e640008020167 */
[----:B-1----:R-:W-:Y:S05]  /*1a90*/  @!P1 BRA `(.L_x_665) ;  /* 0x0000010000d49947 */ /* 0x002fea0003800000 */
.L_x_808:
[----:B------:R-:W-:Y:S05]  /*1aa0*/  @!P0 BRA `(.L_x_666) ;  /* 0x0000000000048947 */ /* 0x000fea0003800000 */
[----:B------:R-:W-:Y:S01]  /*1ab0*/  BPT.TRAP 0x1 ;  /* 0x000000040000795c */ /* 0x000fe20000300000 */
.L_x_666:
[----:B------:R-:W-:Y:S02]  /*1ac0*/  IMAD.U32 R7, RZ, RZ, UR36 ;  /* 0x00000024ff077e24 */ /* 0x000fe4000f8e00ff */
[----:B-1----:R-:W-:-:S03]  /*1ad0*/  IMAD.U32 R0, RZ, RZ, UR49 ;  /* 0x00000031ff007e24 */ /* 0x002fc6000f8e00ff */
[----:B------:R-:W-:Y:S02]  /*1ae0*/  LEA R7, R7, UR39, 0x3 ;  /* 0x0000002707077c11 */ /* 0x000fe4000f8e18ff */
[----:B------:R-:W-:-:S04]  /*1af0*/  SHF.L.U32 R0, R0, 0x1f, RZ ;  /* 0x0000001f00007819 */ /* 0x000fc800000006ff */
[----:B------:R1:W2:Y:S01]  /*1b00*/  SYNCS.PHASECHK.TRANS64.TRYWAIT P2, [R7+URZ+0x2d830], R0 ;  /* 0x02d83000070075a7 */ /* 0x0002a2000804017f */
[----:B------:R-:W-:Y:S05]  /*1b10*/  @!P0 BRA `(.L_x_667) ;  /* 0x0000000000048947 */ /* 0x000fea0003800000 */
[----:B------:R-:W-:Y:S01]  /*1b20*/  BPT.TRAP 0x1 ;  /* 0x000000040000795c */ /* 0x000fe20000300000 */
.L_x_667:
[----:B------:R-:W-:Y:S01]  /*1b30*/  LOP3.LUT P1, RZ, R2, 0x7f, RZ, 0xc0, !PT ;  /* 0x0000007f02ff7812 */ /* 0x000fe2000782c0ff */
[----:B--2---:R-:W-:-:S12]  /*1b40*/  @P2 BRA `(.L_x_668) ;  /* 0x0000000000082947 */ /* 0x004fd80003800000 */
[----:B------:R-:W2:Y:S02]  /*1b50*/  SYNCS.PHASECHK.TRANS64.TRYWAIT P2, [R7+URZ+0x2d830], R0 ;  /* 0x02d83000070075a7 */ /* 0x000ea4000804017f */
[----:B--2---:R-:W-:Y:S05]  /*1b60*/  @!P2 BRA `(.L_x_669) ;  /* 0x0000010000b8a947 */ /* 0x004fea0003800000 */
.L_x_668:
[----:B------:R-:W-:Y:S05]  /*1b70*/  WARPSYNC.ALL ;  /* 0x0000000000007948 */ /* 0x000fea0003800000 */
[----:B------:R-:W-:Y:S01]  /*1b80*/  UIADD3 UR4, UR39, 0x15400, URZ ;  /* 0x0001540027047890 */ /* 0x000fe2000fffe03f */
[----:B------:R-:W-:Y:S01]  /*1b90*/  WARPGROUP.ARRIVE ;  /* 0x00000000000079c5 */ /* 0x000fe20000000000 */
[----:B------:R-:W-:Y:S01]  /*1ba0*/  UMOV UR5, 0x80000020 ;  /* 0x8000002000057882 */ /* 0x000fe20000000000 */
[----:B------:R-:W-:Y:S01]  /*1bb0*/  UMOV UR7, 0x80000020 ;  /* 0x8000002000077882 */ /* 0x000fe20000000000 */
[----:B------:R-:W-:Y:S01]  /*1bc0*/  USHF.R.U32.HI UR4, URZ, 0x4, UR4 ;  /* 0x000000043f047899 */ /* 0x000fe20008011604 */
[----:B------:R-:W3:Y:S01]  /*1bd0*/  LDC R5, c[0x0][0x2e0] ;  /* 0x0000b800ff057b82 */ /* 0x000ee20000000800 */
[----:B------:R-:W-:Y:S01]  /*1be0*/  UMOV UR9, 0x80000020 ;  /* 0x8000002000097882 */ /* 0x000fe20000000000 */
[----:B------:R-:W-:Y:S01]  /*1bf0*/  UMOV UR11, 0x80000020 ;  /* 0x80000020000b7882 */ /* 0x000fe20000000000 */
[----:B------:R-:W-:Y:S01]  /*1c00*/  ULOP3.LUT UR4, UR4, 0x3fff, URZ, 0xc0, !UPT ;  /* 0x00003fff04047892 */ /* 0x000fe2000f8ec03f */
[----:B------:R-:W-:Y:S01]  /*1c10*/  IMAD.MOV.U32 R3, RZ, RZ, -0x80 ;  /* 0xffffff80ff037424 */ /* 0x000fe200078e00ff */
[----:B------:R-:W-:Y:S01]  /*1c20*/  UMOV UR13, 0x80000020 ;  /* 0x80000020000d7882 */ /* 0x000fe20000000000 */
[----:B------:R-:W-:Y:S01]  /*1c30*/  UMOV UR15, 0x80000020 ;  /* 0x80000020000f7882 */ /* 0x000fe20000000000 */
[----:B------:R-:W-:Y:S01]  /*1c40*/  ULOP3.LUT UR32, UR4, 0x10000, URZ, 0xfc, !UPT ;  /* 0x0001000004207892 */ /* 0x000fe2000f8efc3f */
[----:B------:R-:W4:Y:S01]  /*1c50*/  LDC R4, c[0x0][0x288] ;  /* 0x0000a200ff047b82 */ /* 0x000f220000000800 */
[----:B------:R-:W-:Y:S01]  /*1c60*/  ULOP3.LUT UR4, UR54, 0x10000, URZ, 0xfc, !UPT ;  /* 0x0001000036047892 */ /* 0x000fe2000f8efc3f */
[----:B-12---:R-:W-:Y:S01]  /*1c70*/  @!P1 VIADD R0, R7, 0x2d840 ;  /* 0x0002d84007009836 */ /* 0x006fe20000000000 */
[----:B------:R-:W-:Y:S01]  /*1c80*/  UIMAD UR6, UR36, 0x600, UR32 ;  /* 0x00000600240678a4 */ /* 0x000fe2000f8e0220 */
[C---:B------:R-:W-:Y:S01]  /*1c90*/  IMAD R12, R88.reuse, R3, 0x80 ;  /* 0x00000080580c7424 */ /* 0x040fe200078e0203 */
[----:B------:R-:W-:Y:S01]  /*1ca0*/  UIADD3 UR8, UR4, 0x2, URZ ;  /* 0x0000000204087890 */ /* 0x000fe2000fffe03f */
[----:B------:R-:W-:Y:S01]  /*1cb0*/  LEA R10, R88, 0xffffff80, 0x7 ;  /* 0xffffff80580a7811 */ /* 0x000fe200078e38ff */
[----:B------:R-:W-:Y:S01]  /*1cc0*/  UIADD3 UR10, UR6, 0x2, URZ ;  /* 0x00000002060a7890 */ /* 0x000fe2000fffe03f */
[----:B------:R-:W-:Y:S01]  /*1cd0*/  @!P1 PRMT R0, RZ, 0x654, R0 ;  /* 0x00000654ff009816 */ /* 0x000fe20000000000 */
[----:B------:R-:W-:-:S02]  /*1ce0*/  UIADD3 UR12, UR4, 0x300, URZ ;  /* 0x00000300040c7890 */ /* 0x000fc4000fffe03f */
[----:B------:R-:W-:Y:S02]  /*1cf0*/  UIADD3 UR14, UR6, 0x200, URZ ;  /* 0x00000200060e7890 */ /* 0x000fe4000fffe03f */
[----:B------:R-:W-:Y:S01]  /*1d00*/  HGMMA.64x128x16.F32 R24, gdesc[UR4], RZ, !UPT, gsb0 ;  /* 0x01e00000041879f0 */ /* 0x000fe2000c0008ff */
[----:B------:R-:W-:Y:S02]  /*1d10*/  UIADD3 UR16, UR4, 0x302, URZ ;  /* 0x0000030204107890 */ /* 0x000fe4000fffe03f */
[----:B------:R-:W-:Y:S01]  /*1d20*/  UIADD3 UR18, UR6, 0x202, URZ ;  /* 0x0000020206127890 */ /* 0x000fe2000fffe03f */
[----:B---3--:R-:W-:Y:S01]  /*1d30*/  IMAD R3, R5, UR47, R12 ;  /* 0x0000002f05037c24 */ /* 0x008fe2000f8e020c */
[----:B------:R-:W-:Y:S01]  /*1d40*/  UMOV UR17, 0x80000020 ;  /* 0x8000002000117882 */ /* 0x000fe20000000000 */
[----:B------:R-:W-:Y:S01]  /*1d50*/  UMOV UR19, 0x80000020 ;  /* 0x8000002000137882 */ /* 0x000fe20000000000 */
[----:B------:R-:W-:Y:S01]  /*1d60*/  UIADD3 UR20, UR4, 0x600, URZ ;  /* 0x0000060004147890 */ /* 0x000fe2000fffe03f */
[----:B------:R-:W-:Y:S01]  /*1d70*/  IMAD R11, R19, -0x2, R3 ;  /* 0xfffffffe130b7824 */ /* 0x000fe200078e0203 */
[----:B------:R-:W-:Y:S01]  /*1d80*/  UIADD3 UR22, UR6, 0x400, URZ ;  /* 0x0000040006167890 */ /* 0x000fe2000fffe03f */
[----:B------:R-:W-:Y:S01]  /*1d90*/  UMOV UR21, 0x80000020 ;  /* 0x8000002000157882 */ /* 0x000fe20000000000 */
[----:B------:R-:W-:Y:S01]  /*1da0*/  UMOV UR23, 0x80000020 ;  /* 0x8000002000177882 */ /* 0x000fe20000000000 */
[----:B------:R-:W-:-:S02]  /*1db0*/  UIADD3 UR24, UR4, 0x602, URZ ;  /* 0x0000060204187890 */ /* 0x000fc4000fffe03f */
[----:B------:R-:W-:Y:S01]  /*1dc0*/  UIADD3 UR26, UR6, 0x402, URZ ;  /* 0x00000402061a7890 */ /* 0x000fe2000fffe03f */
[----:B------:R-:W-:Y:S01]  /*1dd0*/  UMOV UR25, 0x80000020 ;  /* 0x8000002000197882 */ /* 0x000fe20000000000 */
[----:B------:R-:W-:Y:S01]  /*1de0*/  UMOV UR27, 0x80000020 ;  /* 0x80000020001b7882 */ /* 0x000fe20000000000 */
[----:B------:R-:W-:Y:S01]  /*1df0*/  ULDC.64 UR6, c[0x0][0x9e0] ;  /* 0x0002780000067ab9 */ /* 0x000fe20000000a00 */
[----:B------:R-:W-:Y:S01]  /*1e00*/  ULDC UR35, c[0x0][0x9dc] ;  /* 0x0002770000237ab9 */ /* 0x000fe20000000800 */
[----:B------:R-:W-:-:S06]  /*1e10*/  UISETP.GE.AND UP0, UPT, UR7, 0x1, UPT ;  /* 0x000000010700788c */ /* 0x000fcc000bf06270 */
[----:B------:R-:W-:Y:S01]  /*1e20*/  PLOP3.LUT P2, PT, PT, PT, UP0, 0x40, 0x0 ;  /* 0x000000000000781c */ /* 0x000fe20003f4e808 */
[----:B------:R-:W-:Y:S02]  /*1e30*/  WARPGROUP.DEPBAR.LE gsb0, 0x0 ;  /* 0x00008000000079c5 */ /* 0x000fe40000010000 */
[----:B------:R-:W-:-:S06]  /*1e40*/  WARPGROUP.ARRIVE ;  /* 0x00000000000079c5 */ /* 0x000fcc0000000000 */
[----:B------:R-:W-:Y:S01]  /*1e50*/  HGMMA.64x128x16.F32 R24, gdesc[UR8], R24, gsb0 ;  /* 0x01e00000081879f0 */ /* 0x000fe20008000818 */
[----:B------:R-:W-:Y:S02]  /*1e60*/  ULOP3.LUT UR10, URZ, UR35, URZ, 0x33, !UPT ;  /* 0x000000233f0a7292 */ /* 0x000fe4000f8e333f */
[----:B------:R-:W-:Y:S02]  /*1e70*/  WARPGROUP.DEPBAR.LE gsb0, 0x0 ;  /* 0x00008000000079c5 */ /* 0x000fe40000010000 */
[----:B------:R-:W-:-:S07]  /*1e80*/  WARPGROUP.ARRIVE ;  /* 0x00000000000079c5 */ /* 0x000fce0000000000 */
[----:B------:R-:W-:Y:S03]  /*1e90*/  HGMMA.64x128x16.F32 R24, gdesc[UR12], R24, gsb0 ;  /* 0x01e000000c1879f0 */ /* 0x000fe60008000818 */
        /* <DEDUP_REMOVED lines=10> */
[----:B------:R4:W-:Y:S02]  /*1f40*/  @!P1 SYNCS.ARRIVE.TRANS64.RED.A1T0 RZ, [R0+URZ], RZ ;  /* 0x000000ff00ff99a7 */ /* 0x0009e4000810043f */
[----:B----4-:R-:W-:-:S05]  /*1f50*/  IADD3 R0, R3, 0x1, -R4 ;  /* 0x0000000103007810 */ /* 0x010fca0007ffe804 */
[----:B------:R-:W-:Y:S02]  /*1f60*/  IMAD R6, R19, -0x2, R0 ;  /* 0xfffffffe13067824 */ /* 0x000fe400078e0200 */
[----:B------:R-:W-:Y:S02]  /*1f70*/  VIADD R0, R137, UR42 ;  /* 0x0000002a89007c36 */ /* 0x000fe40008000000 */
[C---:B------:R-:W-:Y:S02]  /*1f80*/  VIADD R14, R6.reuse, UR6 ;  /* 0x00000006060e7c36 */ /* 0x040fe40008000000 */
[----:B------:R-:W-:-:S03]  /*1f90*/  VIADD R13, R6, UR10 ;  /* 0x0000000a060d7c36 */ /* 0x000fc60008000000 */
[----:B------:R-:W-:Y:S01]  /*1fa0*/  VIADDMNMX R3, R0, R14, R11, PT ;  /* 0x0000000e00037246 */ /* 0x000fe2000380010b */
[----:B------:R-:W-:Y:S01]  /*1fb0*/  IMAD.IADD R6, R13, 0x1, R0 ;  /* 0x000000010d067824 */ /* 0x000fe200078e0200 */
[----:B------:R-:W-:Y:S06]  /*1fc0*/  @P2 BRA `(.L_x_670) ;  /* 0x00000000005c2947 */ /* 0x000fec0003800000 */
[----:B------:R-:W-:Y:S01]  /*1fd0*/  IMAD R7, R5, UR47, R0 ;  /* 0x0000002f05077c24 */ /* 0x000fe2000f8e0200 */
[----:B------:R-:W-:Y:S03]  /*1fe0*/  BSSY B0, `(.L_x_671) ;  /* 0x0000011000007945 */ /* 0x000fe60003800000 */
[----:B------:R-:W-:-:S05]  /*1ff0*/  IMAD.IADD R7, R7, 0x1, -R4 ;  /* 0x0000000107077824 */ /* 0x000fca00078e0a04 */
[----:B------:R-:W-:-:S13]  /*2000*/  ISETP.GT.AND P2, PT, R7, -0x1, PT ;  /* 0xffffffff0700780c */ /* 0x000fda0003f44270 */
[----:B------:R-:W-:Y:S05]  /*2010*/  @P2 BRA `(.L_x_672) ;  /* 0x0000000000202947 */ /* 0x000fea0003800000 */
[----:B------:R-:W-:Y:S01]  /*2020*/  UISETP.NE.AND UP1, UPT, UR7, 0x1, UPT ;  /* 0x000000010700788c */ /* 0x000fe2000bf25270 */
[----:B------:R-:W-:-:S05]  /*2030*/  LOP3.LUT R7, RZ, R7, RZ, 0x33, !PT ;  /* 0x00000007ff077212 */ /* 0x000fca00078e33ff */
[----:B------:R-:W-:-:S05]  /*2040*/  PLOP3.LUT P2, PT, PT, PT, UP1, 0x80, 0x0 ;  /* 0x000000000000781c */ /* 0x000fca0003f4f018 */
[----:B------:R-:W-:-:S08]  /*2050*/  @UP1 ULDC.64 UR10, c[0x0][0x9e8] ;  /* 0x00027a00000a1ab9 */ /* 0x000fd00000000a00 */
[----:B------:R-:W-:-:S05]  /*2060*/  @P2 IMAD.HI.U32 R8, R7, UR10, RZ ;  /* 0x0000000a07082c27 */ /* 0x000fca000f8e00ff */
[----:B------:R-:W-:-:S04]  /*2070*/  @P2 SHF.R.U32.HI R7, RZ, UR11, R8 ;  /* 0x0000000bff072c19 */ /* 0x000fc80008011608 */
[----:B------:R-:W-:Y:S01]  /*2080*/  LOP3.LUT R7, RZ, R7, RZ, 0x33, !PT ;  /* 0x00000007ff077212 */ /* 0x000fe200078e33ff */
[----:B------:R-:W-:Y:S06]  /*2090*/  BRA `(.L_x_673) ;  /* 0x0000000000147947 */ /* 0x000fec0003800000 */
.L_x_672:
[----:B------:R-:W-:-:S06]  /*20a0*/  UISETP.NE.AND UP1, UPT, UR7, 0x1, UPT ;  /* 0x000000010700788c */ /* 0x000fcc000bf25270 */
[----:B------:R-:W-:-:S05]  /*20b0*/  PLOP3.LUT P2, PT, PT, PT, UP1, 0x80, 0x0 ;  /* 0x000000000000781c */ /* 0x000fca0003f4f018 */
[----:B------:R-:W-:-:S08]  /*20c0*/  @UP1 ULDC.64 UR10, c[0x0][0x9e8] ;  /* 0x00027a00000a1ab9 */ /* 0x000fd00000000a00 */
[----:B------:R-:W-:-:S05]  /*20d0*/  @P2 IMAD.HI.U32 R8, R7, UR10, RZ ;  /* 0x0000000a07082c27 */ /* 0x000fca000f8e00ff */
[----:B------:R-:W-:-:S07]  /*20e0*/  @P2 SHF.R.U32.HI R7, RZ, UR11, R8 ;  /* 0x0000000bff072c19 */ /* 0x000fce0008011608 */
.L_x_673:
[----:B------:R-:W-:Y:S05]  /*20f0*/  BSYNC B0 ;  /* 0x0000000000007941 */ /* 0x000fea0003800000 */
.L_x_671:
[----:B------:R-:W-:-:S04]  /*2100*/  IMAD R8, R7, UR7, -R10 ;  /* 0x0000000707087c24 */ /* 0x000fc8000f8e0a0a */
[----:B------:R-:W-:-:S05]  /*2110*/  IMAD R8, R19, -0x2, R8 ;  /* 0xfffffffe13087824 */ /* 0x000fca00078e0208 */
[----:B------:R-:W-:Y:S02]  /*2120*/  VIMNMX R6, R6, R8, !PT ;  /* 0x0000000806067248 */ /* 0x000fe40007fe0100 */
[----:B------:R-:W-:-:S07]  /*2130*/  VIADDMNMX R3, R8, UR7, R3, PT ;  /* 0x0000000708037c46 */ /* 0x000fce000b800103 */
.L_x_670:
[C---:B------:R-:W-:Y:S02]  /*2140*/  ISETP.GE.AND P4, PT, R12.reuse, 0x9, PT ;  /* 0x000000090c00780c */ /* 0x040fe40003f86270 */
[C---:B------:R-:W-:Y:S02]  /*2150*/  ISETP.GE.AND P2, PT, R12.reuse, 0x2, PT ;  /* 0x000000020c00780c */ /* 0x040fe40003f46270 */
[----:B------:R-:W-:Y:S02]  /*2160*/  ISETP.GE.AND P5, PT, R12, 0xa, PT ;  /* 0x0000000a0c00780c */ /* 0x000fe40003fa6270 */
[----:B------:R-:W-:Y:S02]  /*2170*/  LOP3.LUT R138, R138, 0xfffffffd, RZ, 0xc0, !PT ;  /* 0xfffffffd8a8a7812 */ /* 0x000fe400078ec0ff */
[----:B------:R-:W-:-:S04]  /*2180*/  ISETP.GT.AND P3, PT, R6, 0x1, !P2 ;  /* 0x000000010600780c */ /* 0x000fc80005764270 */
[----:B------:R-:W-:Y:S02]  /*2190*/  ISETP.LT.OR P3, PT, R3, 0x2, P3 ;  /* 0x000000020300780c */ /* 0x000fe40001f61670 */
[----:B------:R-:W-:Y:S02]  /*21a0*/  @P4 LOP3.LUT R138, R138, 0x2, RZ, 0xfc, !PT ;  /* 0x000000028a8a4812 */ /* 0x000fe400078efcff */
[----:B------:R-:W-:Y:S02]  /*21b0*/  FSEL R25, R25, -INF , !P3 ;  /* 0xff80000019197808 */ /* 0x000fe40005800000 */
[----:B------:R-:W-:Y:S02]  /*21c0*/  LOP3.LUT R138, R138, 0xfffffffb, RZ, 0xc0, !PT ;  /* 0xfffffffb8a8a7812 */ /* 0x000fe400078ec0ff */
[----:B------:R-:W-:Y:S02]  /*21d0*/  ISETP.GT.AND P4, PT, R6, 0x8, !P4 ;  /* 0x000000080600780c */ /* 0x000fe40006784270 */
[----:B------:R-:W-:-:S02]  /*21e0*/  @P5 LOP3.LUT R138, R138, 0x4, RZ, 0xfc, !PT ;  /* 0x000000048a8a5812 */ /* 0x000fc400078efcff */
[----:B------:R-:W-:Y:S02]  /*21f0*/  ISETP.GT.AND P3, PT, R6, 0x9, !P5 ;  /* 0x000000090600780c */ /* 0x000fe40006f64270 */
[----:B------:R-:W-:Y:S02]  /*2200*/  ISETP.GE.AND P5, PT, R12, 0x11, PT ;  /* 0x000000110c00780c */ /* 0x000fe40003fa6270 */
[C---:B------:R-:W-:Y:S02]  /*2210*/  ISETP.LT.OR P4, PT, R3.reuse, 0x9, P4 ;  /* 0x000000090300780c */ /* 0x040fe40002781670 */
[----:B------:R-:W-:Y:S02]  /*2220*/  ISETP.LT.OR P3, PT, R3, 0xa, P3 ;  /* 0x0000000a0300780c */ /* 0x000fe40001f61670 */
[----:B------:R-:W-:Y:S02]  /*2230*/  FSEL R28, R28, -INF , !P4 ;  /* 0xff8000001c1c7808 */ /* 0x000fe40006000000 */
[----:B------:R-:W-:-:S02]  /*2240*/  ISETP.GE.AND P4, PT, R12, 0x12, PT ;  /* 0x000000120c00780c */ /* 0x000fc40003f86270 */
[----:B------:R-:W-:Y:S02]  /*2250*/  LOP3.LUT R138, R138, 0xfffffff7, RZ, 0xc0, !PT ;  /* 0xfffffff78a8a7812 */ /* 0x000fe400078ec0ff */
[----:B------:R-:W-:Y:S02]  /*2260*/  FSEL R29, R29, -INF , !P3 ;  /* 0xff8000001d1d7808 */ /* 0x000fe40005800000 */
[----:B------:R-:W-:Y:S02]  /*2270*/  ISETP.GT.AND P3, PT, R6, 0x10, !P5 ;  /* 0x000000100600780c */ /* 0x000fe40006f64270 */
[----:B------:R-:W-:Y:S02]  /*2280*/  @P5 LOP3.LUT R138, R138, 0x8, RZ, 0xfc, !PT ;  /* 0x000000088a8a5812 */ /* 0x000fe400078efcff */
[----:B------:R-:W-:Y:S02]  /*2290*/  ISETP.LT.OR P3, PT, R3, 0x11, P3 ;  /* 0x000000110300780c */ /* 0x000fe40001f61670 */
[----:B------:R-:W-:-:S02]  /*22a0*/  LOP3.LUT R138, R138, 0xfdffffff, RZ, 0xc0, !PT ;  /* 0xfdffffff8a8a7812 */ /* 0x000fc400078ec0ff */
[----:B------:R-:W-:Y:S02]  /*22b0*/  FSEL R32, R32, -INF , !P3 ;  /* 0xff80000020207808 */ /* 0x000fe40005800000 */
[----:B------:R-:W-:Y:S02]  /*22c0*/  @P4 LOP3.LUT R138, R138, 0x2000000, RZ, 0xfc, !PT ;  /* 0x020000008a8a4812 */ /* 0x000fe400078efcff */
[----:B------:R-:W-:Y:S02]  /*22d0*/  ISETP.GT.AND P3, PT, R6, 0x11, !P4 ;  /* 0x000000110600780c */ /* 0x000fe40006764270 */
[----:B------:R-:W-:Y:S02]  /*22e0*/  ISETP.GE.AND P4, PT, R12, 0x19, PT ;  /* 0x000000190c00780c */ /* 0x000fe40003f86270 */
[----:B------:R-:W-:Y:S02]  /*22f0*/  ISETP.LT.OR P3, PT, R3, 0x12, P3 ;  /* 0x000000120300780c */ /* 0x000fe40001f61670 */
[----:B------:R-:W-:-:S02]  /*2300*/  LOP3.LUT R138, R138, 0xfeffffff, RZ, 0xc0, !PT ;  /* 0xfeffffff8a8a7812 */ /* 0x000fc400078ec0ff */
[----:B------:R-:W-:Y:S02]  /*2310*/  FSEL R33, R33, -INF , !P3 ;  /* 0xff80000021217808 */ /* 0x000fe40005800000 */
[----:B------:R-:W-:-:S04]  /*2320*/  ISETP.GT.AND P3, PT, R6, 0x18, !P4 ;  /* 0x000000180600780c */ /* 0x000fc80006764270 */
[----:B------:R-:W-:Y:S02]  /*2330*/  ISETP.LT.OR P3, PT, R3, 0x19, P3 ;  /* 0x000000190300780c */ /* 0x000fe40001f61670 */
[----:B------:R-:W-:Y:S02]  /*2340*/  @P4 LOP3.LUT R138, R138, 0x1000000, RZ, 0xfc, !PT ;  /* 0x010000008a8a4812 */ /* 0x000fe400078efcff */
[----:B------:R-:W-:Y:S02]  /*2350*/  ISETP.GE.AND P4, PT, R12, 0x1a, PT ;  /* 0x0000001a0c00780c */ /* 0x000fe40003f86270 */
[----:B------:R-:W-:Y:S02]  /*2360*/  LOP3.LUT R138, R138, 0xff7fffff, RZ, 0xc0, !PT ;  /* 0xff7fffff8a8a7812 */ /* 0x000fe400078ec0ff */
[----:B------:R-:W-:Y:S02]  /*2370*/  FSEL R36, R36, -INF , !P3 ;  /* 0xff80000024247808 */ /* 0x000fe40005800000 */
[----:B------:R-:W-:-:S04]  /*2380*/  ISETP.GT.AND P3, PT, R6, 0x19, !P4 ;  /* 0x000000190600780c */ /* 0x000fc80006764270 */
[----:B------:R-:W-:-:S03]  /*2390*/  ISETP.LT.OR P3, PT, R3, 0x1a, P3 ;  /* 0x0000001a0300780c */ /* 0x000fc60001f61670 */
        /* <DEDUP_REMOVED lines=110> */
[----:B------:R-:W-:Y:S02]  /*2a80*/  FSEL R73, R73, -INF , !P3 ;  /* 0xff80000049497808 */ /* 0x000fe40005800000 */
[----:B------:R-:W-:Y:S02]  /*2a90*/  LOP3.LUT R138, R138, 0xffffffef, RZ, 0xc0, !PT ;  /* 0xffffffef8a8a7812 */ /* 0x000fe400078ec0ff */
[----:B------:R-:W-:-:S04]  /*2aa0*/  ISETP.GT.AND P3, PT, R6, 0x68, !P4 ;  /* 0x000000680600780c */ /* 0x000fc80006764270 */
[----:B------:R-:W-:-:S03]  /*2ab0*/  ISETP.LT.OR P3, PT, R3, 0x69, P3 ;  /* 0x000000690300780c */ /* 0x000fc60001f61670 */
[----:B------:R-:W-:Y:S02]  /*2ac0*/  @P4 LOP3.LUT R138, R138, 0x10, RZ, 0xfc, !PT ;  /* 0x000000108a8a4812 */ /* 0x000fe400078efcff */
[----:B------:R-:W-:Y:S02]  /*2ad0*/  ISETP.GE.AND P4, PT, R12, 0x6a, PT ;  /* 0x0000006a0c00780c */ /* 0x000fe40003f86270 */
[----:B------:R-:W-:Y:S02]  /*2ae0*/  FSEL R76, R76, -INF , !P3 ;  /* 0xff8000004c4c7808 */ /* 0x000fe40005800000 */
[----:B------:R-:W-:Y:S02]  /*2af0*/  ISETP.GT.AND P3, PT, R6, 0x69, !P4 ;  /* 0x000000690600780c */ /* 0x000fe40006764270 */
[----:B------:R-:W-:Y:S02]  /*2b00*/  LOP3.LUT R138, R138, 0xfbffffff, RZ, 0xc0, !PT ;  /* 0xfbffffff8a8a7812 */ /* 0x000fe400078ec0ff */
[----:B------:R-:W-:-:S04]  /*2b10*/  ISETP.LT.OR P3, PT, R3, 0x6a, P3 ;  /* 0x0000006a0300780c */ /* 0x000fc80001f61670 */
[----:B------:R-:W-:Y:S02]  /*2b20*/  FSEL R77, R77, -INF , !P3 ;  /* 0xff8000004d4d7808 */ /* 0x000fe40005800000 */
[----:B------:R-:W-:Y:S02]  /*2b30*/  ISETP.GE.AND P3, PT, R12, 0x71, PT ;  /* 0x000000710c00780c */ /* 0x000fe40003f66270 */
[----:B------:R-:W-:Y:S02]  /*2b40*/  @P4 LOP3.LUT R138, R138, 0x4000000, RZ, 0xfc, !PT ;  /* 0x040000008a8a4812 */ /* 0x000fe400078efcff */
[----:B------:R-:W-:Y:S02]  /*2b50*/  ISETP.GT.AND P4, PT, R6, 0x70, !P3 ;  /* 0x000000700600780c */ /* 0x000fe40005f84270 */
[----:B------:R-:W-:Y:S02]  /*2b60*/  LOP3.LUT R138, R138, 0xfffffffe, RZ, 0xc0, !PT ;  /* 0xfffffffe8a8a7812 */ /* 0x000fe400078ec0ff */
[----:B------:R-:W-:-:S04]  /*2b70*/  ISETP.LT.OR P4, PT, R3, 0x71, P4 ;  /* 0x000000710300780c */ /* 0x000fc80002781670 */
[----:B------:R-:W-:Y:S02]  /*2b80*/  FSEL R80, R80, -INF , !P4 ;  /* 0xff80000050507808 */ /* 0x000fe40006000000 */
[----:B------:R-:W-:-:S04]  /*2b90*/  ISETP.GE.AND P4, PT, R12, 0x72, PT ;  /* 0x000000720c00780c */ /* 0x000fc80003f86270 */
[----:B------:R-:W-:-:S04]  /*2ba0*/  ISETP.GT.AND P5, PT, R6, 0x71, !P4 ;  /* 0x000000710600780c */ /* 0x000fc800067a4270 */
[----:B------:R-:W-:-:S04]  /*2bb0*/  ISETP.LT.OR P5, PT, R3, 0x72, P5 ;  /* 0x000000720300780c */ /* 0x000fc80002fa1670 */
[----:B------:R-:W-:Y:S02]  /*2bc0*/  FSEL R81, R81, -INF , !P5 ;  /* 0xff80000051517808 */ /* 0x000fe40006800000 */
[----:B------:R-:W-:-:S04]  /*2bd0*/  ISETP.GE.AND P5, PT, R12, 0x79, PT ;  /* 0x000000790c00780c */ /* 0x000fc80003fa6270 */
[----:B------:R-:W-:-:S04]  /*2be0*/  ISETP.GT.AND P6, PT, R6, 0x78, !P5 ;  /* 0x000000780600780c */ /* 0x000fc80006fc4270 */
[----:B------:R-:W-:-:S04]  /*2bf0*/  ISETP.LT.OR P6, PT, R3, 0x79, P6 ;  /* 0x000000790300780c */ /* 0x000fc800037c1670 */
[----:B------:R-:W-:Y:S02]  /*2c00*/  FSEL R84, R84, -INF , !P6 ;  /* 0xff80000054547808 */ /* 0x000fe40007000000 */
[----:B------:R-:W-:-:S13]  /*2c10*/  ISETP.GE.AND P6, PT, R12, 0x1, PT ;  /* 0x000000010c00780c */ /* 0x000fda0003fc6270 */
[----:B------:R-:W-:Y:S02]  /*2c20*/  @P6 LOP3.LUT R138, R138, 0x1, RZ, 0xfc, !PT ;  /* 0x000000018a8a6812 */ /* 0x000fe400078efcff */
[----:B------:R-:W-:Y:S02]  /*2c30*/  ISETP.GT.AND P6, PT, R6, RZ, !P6 ;  /* 0x000000ff0600720c */ /* 0x000fe400077c4270 */
[----:B------:R-:W-:Y:S02]  /*2c40*/  LOP3.LUT R138, R138, 0xf7ffffff, RZ, 0xc0, !PT ;  /* 0xf7ffffff8a8a7812 */ /* 0x000fe400078ec0ff */
[----:B------:R-:W-:-:S04]  /*2c50*/  ISETP.LT.OR P6, PT, R3, 0x1, P6 ;  /* 0x000000010300780c */ /* 0x000fc800037c1670 */
[----:B------:R-:W-:Y:S02]  /*2c60*/  FSEL R9, R24, -INF , !P6 ;  /* 0xff80000018097808 */ /* 0x000fe40007000000 */
[----:B------:R-:W-:-:S13]  /*2c70*/  ISETP.GE.AND P6, PT, R12, 0x7a, PT ;  /* 0x0000007a0c00780c */ /* 0x000fda0003fc6270 */
[----:B------:R-:W-:Y:S02]  /*2c80*/  @P6 LOP3.LUT R138, R138, 0x8000000, RZ, 0xfc, !PT ;  /* 0x080000008a8a6812 */ /* 0x000fe400078efcff */
[----:B------:R-:W-:-:S04]  /*2c90*/  ISETP.GT.AND P6, PT, R6, 0x79, !P6 ;  /* 0x000000790600780c */ /* 0x000fc800077c4270 */
[----:B------:R-:W-:Y:S01]  /*2ca0*/  ISETP.LT.OR P6, PT, R3, 0x7a, P6 ;  /* 0x0000007a0300780c */ /* 0x000fe200037c1670 */
[----:B------:R-:W-:-:S03]  /*2cb0*/  VIADD R3, R0, 0x8 ;  /* 0x0000000800037836 */ /* 0x000fc60000000000 */
[----:B------:R-:W-:Y:S01]  /*2cc0*/  FSEL R85, R85, -INF , !P6 ;  /* 0xff80000055557808 */ /* 0x000fe20007000000 */
[----:B------:R-:W-:Y:S01]  /*2cd0*/  IMAD.IADD R8, R13, 0x1, R3 ;  /* 0x000000010d087824 */ /* 0x000fe200078e0203 */
[----:B------:R-:W-:Y:S02]  /*2ce0*/  PLOP3.LUT P6, PT, PT, PT, UP0, 0x40, 0x0 ;  /* 0x000000000000781c */ /* 0x000fe40003fce808 */
[----:B------:R-:W-:-:S11]  /*2cf0*/  VIADDMNMX R6, R3, R14, R11, PT ;  /* 0x0000000e03067246 */ /* 0x000fd6000380010b */
[----:B------:R-:W-:Y:S05]  /*2d00*/  @P6 BRA `(.L_x_674) ;  /* 0x0000000000646947 */ /* 0x000fea0003800000 */
        /* <DEDUP_REMOVED lines=9> */
[----:B------:R-:W-:Y:S01]  /*2da0*/  @P6 IMAD.HI.U32 R11, R7, UR10, RZ ;  /* 0x0000000a070b6c27 */ /* 0x000fe2000f8e00ff */
[----:B------:R-:W-:-:S13]  /*2db0*/  PLOP3.LUT P6, PT, PT, PT, UP1, 0x80, 0x0 ;  /* 0x000000000000781c */ /* 0x000fda0003fcf018 */
[----:B------:R-:W-:-:S04]  /*2dc0*/  @P6 SHF.R.U32.HI R7, RZ, UR11, R11 ;  /* 0x0000000bff076c19 */ /* 0x000fc8000801160b */
[----:B------:R-:W-:Y:S01]  /*2dd0*/  LOP3.LUT R7, RZ, R7, RZ, 0x33, !PT ;  /* 0x00000007ff077212 */ /* 0x000fe200078e33ff */
[----:B------:R-:W-:Y:S06]  /*2de0*/  BRA `(.L_x_677) ;  /* 0x0000000000187947 */ /* 0x000fec0003800000 */
.L_x_676:
[----:B------:R-:W-:-:S06]  /*2df0*/  UISETP.NE.AND UP1, UPT, UR7, 0x1, UPT ;  /* 0x000000010700788c */ /* 0x000fcc000bf25270 */
[----:B------:R-:W-:-:S05]  /*2e00*/  PLOP3.LUT P6, PT, PT, PT, UP1, 0x80, 0x0 ;  /* 0x000000000000781c */ /* 0x000fca0003fcf018 */
[----:B------:R-:W-:-:S08]  /*2e10*/  @UP1 ULDC.64 UR10, c[0x0][0x9e8] ;  /* 0x00027a00000a1ab9 */ /* 0x000fd00000000a00 */
[----:B------:R-:W-:Y:S01]  /*2e20*/  @P6 IMAD.HI.U32 R11, R7, UR10, RZ ;  /* 0x0000000a070b6c27 */ /* 0x000fe2000f8e00ff */
[----:B------:R-:W-:-:S13]  /*2e30*/  PLOP3.LUT P6, PT, PT, PT, UP1, 0x80, 0x0 ;  /* 0x000000000000781c */ /* 0x000fda0003fcf018 */
[----:B------:R-:W-:-:S07]  /*2e40*/  @P6 SHF.R.U32.HI R7, RZ, UR11, R11 ;  /* 0x0000000bff076c19 */ /* 0x000fce000801160b */
.L_x_677:
[----:B------:R-:W-:Y:S05]  /*2e50*/  BSYNC B0 ;  /* 0x0000000000007941 */ /* 0x000fea0003800000 */
.L_x_675:
[----:B------:R-:W-:-:S04]  /*2e60*/  IMAD R10, R7, UR7, -R10 ;  /* 0x00000007070a7c24 */ /* 0x000fc8000f8e0a0a */
[----:B------:R-:W-:-:S05]  /*2e70*/  IMAD R7, R19, -0x2, R10 ;  /* 0xfffffffe13077824 */ /* 0x000fca00078e020a */
[----:B------:R-:W-:Y:S02]  /*2e80*/  VIMNMX R8, R8, R7, !PT ;  /* 0x0000000708087248 */ /* 0x000fe40007fe0100 */
[----:B------:R-:W-:-:S07]  /*2e90*/  VIADDMNMX R6, R7, UR7, R6, PT ;  /* 0x0000000707067c46 */ /* 0x000fce000b800106 */
.L_x_674:
[----:B------:R-:W-:Y:S01]  /*2ea0*/  ISETP.GT.AND P2, PT, R8, 0x1, !P2 ;  /* 0x000000010800780c */ /* 0x000fe20005744270 */
[----:B------:R-:W-:Y:S01]  /*2eb0*/  ULDC UR33, c[0x0][0x988] ;  /* 0x0002620000217ab9 */ /* 0x000fe20000000800 */
[----:B------:R-:W-:Y:S01]  /*2ec0*/  LOP3.LUT P6, RZ, R138, 0x8, RZ, 0xc0, !PT ;  /* 0x000000088aff7812 */ /* 0x000fe200078cc0ff */
[----:B------:R-:W-:Y:S01]  /*2ed0*/  IMAD R5, R5, UR47, -R4 ;  /* 0x0000002f05057c24 */ /* 0x000fe2000f8e0a04 */
[----:B------:R-:W-:Y:S02]  /*2ee0*/  ISETP.LT.OR P2, PT, R6, 0x2, P2 ;  /* 0x000000020600780c */ /* 0x000fe40001741670 */
[----:B------:R-:W-:Y:S02]  /*2ef0*/  FMNMX.FTZ R7, R9, R25, !PT ;  /* 0x0000001909077209 */ /* 0x000fe40007810000 */
[----:B------:R-:W-:Y:S02]  /*2f00*/  FSEL R27, R27, -INF , !P2 ;  /* 0xff8000001b1b7808 */ /* 0x000fe40005000000 */
[----:B------:R-:W-:-:S02]  /*2f10*/  LOP3.LUT P2, RZ, R138, 0x2, RZ, 0xc0, !PT ;  /* 0x000000028aff7812 */ /* 0x000fc4000784c0ff */
[----:B------:R-:W-:Y:S02]  /*2f20*/  FMNMX.FTZ R10, R28, R7, !PT ;  /* 0x000000071c0a7209 */ /* 0x000fe40007810000 */
[----:B------:R-:W-:Y:S02]  /*2f30*/  ISETP.GT.AND P2, PT, R8, 0x8, !P2 ;  /* 0x000000080800780c */ /* 0x000fe40005744270 */
[----:B------:R-:W-:Y:S02]  /*2f40*/  FMNMX.FTZ R7, R29, R10, !PT ;  /* 0x0000000a1d077209 */ /* 0x000fe40007810000 */
[----:B------:R-:W-:Y:S02]  /*2f50*/  ISETP.LT.OR P2, PT, R6, 0x9, P2 ;  /* 0x000000090600780c */ /* 0x000fe40001741670 */
[----:B------:R-:W-:Y:S02]  /*2f60*/  FMNMX.FTZ R10, R32, R7, !PT ;  /* 0x00000007200a7209 */ /* 0x000fe40007810000 */
[----:B------:R-:W-:-:S02]  /*2f70*/  FSEL R30, R30, -INF , !P2 ;  /* 0xff8000001e1e7808 */ /* 0x000fc40005000000 */
[----:B------:R-:W-:Y:S02]  /*2f80*/  LOP3.LUT P2, RZ, R138, 0x4, RZ, 0xc0, !PT ;  /* 0x000000048aff7812 */ /* 0x000fe4000784c0ff */
[----:B------:R-:W-:Y:S02]  /*2f90*/  FMNMX.FTZ R7, R33, R10, !PT ;  /* 0x0000000a21077209 */ /* 0x000fe40007810000 */
[----:B------:R-:W-:Y:S02]  /*2fa0*/  ISETP.GT.AND P2, PT, R8, 0x9, !P2 ;  /* 0x000000090800780c */ /* 0x000fe40005744270 */
[----:B------:R-:W-:Y:S02]  /*2fb0*/  FMNMX.FTZ R10, R36, R7, !PT ;  /* 0x00000007240a7209 */ /* 0x000fe40007810000 */
[----:B------:R-:W-:Y:S02]  /*2fc0*/  ISETP.LT.OR P2, PT, R6, 0xa, P2 ;  /* 0x0000000a0600780c */ /* 0x000fe40001741670 */
[----:B------:R-:W-:-:S02]  /*2fd0*/  FMNMX.FTZ R7, R37, R10, !PT ;  /* 0x0000000a25077209 */ /* 0x000fc40007810000 */
[----:B------:R-:W-:Y:S02]  /*2fe0*/  FSEL R31, R31, -INF , !P2 ;  /* 0xff8000001f1f7808 */ /* 0x000fe40005000000 */
[----:B------:R-:W-:Y:S02]  /*2ff0*/  ISETP.GT.AND P2, PT, R8, 0x10, !P6 ;  /* 0x000000100800780c */ /* 0x000fe40007744270 */
[----:B------:R-:W-:Y:S02]  /*3000*/  FMNMX.FTZ R10, R40, R7, !PT ;  /* 0x00000007280a7209 */ /* 0x000fe40007810000 */
[----:B------:R-:W-:Y:S02]  /*3010*/  ISETP.LT.OR P2, PT, R6, 0x11, P2 ;  /* 0x000000110600780c */ /* 0x000fe40001741670 */
[----:B------:R-:W-:Y:S02]  /*3020*/  LOP3.LUT P6, RZ, R138, 0x8000, RZ, 0xc0, !PT ;  /* 0x000080008aff7812 */ /* 0x000fe400078cc0ff */
        /* <DEDUP_REMOVED lines=8> */
[----:B------:R-:W-:Y:S02]  /*30b0*/  LOP3.LUT P2, RZ, R138, 0x1000000, RZ, 0xc0, !PT ;  /* 0x010000008aff7812 */ /* 0x000fe4000784c0ff */
[----:B------:R-:W-:Y:S02]  /*30c0*/  FMNMX.FTZ R10, R48, R7, !PT ;  /* 0x00000007300a7209 */ /* 0x000fe40007810000 */
[----:B------:R-:W-:Y:S02]  /*30d0*/  ISETP.GT.AND P2, PT, R8, 0x18, !P2 ;  /* 0x000000180800780c */ /* 0x000fe40005744270 */
[----:B------:R-:W-:Y:S02]  /*30e0*/  FMNMX.FTZ R7, R49, R10, !PT ;  /* 0x0000000a31077209 */ /* 0x000fe40007810000 */
[----:B------:R-:W-:-:S02]  /*30f0*/  ISETP.LT.OR P2, PT, R6, 0x19, P2 ;  /* 0x000000190600780c */ /* 0x000fc40001741670 */
[----:B------:R-:W-:Y:S02]  /*3100*/  FMNMX.FTZ R10, R52, R7, !PT ;  /* 0x00000007340a7209 */ /* 0x000fe40007810000 */
[----:B------:R-:W-:Y:S02]  /*3110*/  FSEL R38, R38, -INF , !P2 ;  /* 0xff80000026267808 */ /* 0x000fe40005000000 */
[----:B------:R-:W-:Y:S02]  /*3120*/  LOP3.LUT P2, RZ, R138, 0x800000, RZ, 0xc0, !PT ;  /* 0x008000008aff7812 */ /* 0x000fe4000784c0ff */
[----:B------:R-:W-:Y:S02]  /*3130*/  FMNMX.FTZ R7, R53, R10, !PT ;  /* 0x0000000a35077209 */ /* 0x000fe40007810000 */
[----:B------:R-:W-:Y:S02]  /*3140*/  ISETP.GT.AND P2, PT, R8, 0x19, !P2 ;  /* 0x000000190800780c */ /* 0x000fe40005744270 */
[----:B------:R-:W-:-:S02]  /*3150*/  FMNMX.FTZ R10, R56, R7, !PT ;  /* 0x00000007380a7209 */ /* 0x000fc40007810000 */
[----:B------:R-:W-:Y:S02]  /*3160*/  ISETP.LT.OR P2, PT, R6, 0x1a, P2 ;  /* 0x0000001a0600780c */ /* 0x000fe40001741670 */
[----:B------:R-:W-:Y:S02]  /*3170*/  FMNMX.FTZ R7, R57, R10, !PT ;  /* 0x0000000a39077209 */ /* 0x000fe40007810000 */
[----:B------:R-:W-:Y:S02]  /*3180*/  FSEL R39, R39, -INF , !P2 ;  /* 0xff80000027277808 */ /* 0x000fe40005000000 */
[----:B------:R-:W-:Y:S02]  /*3190*/  LOP3.LUT P2, RZ, R138, 0x400000, RZ, 0xc0, !PT ;  /* 0x004000008aff7812 */ /* 0x000fe4000784c0ff */
[----:B------:R-:W-:Y:S02]  /*31a0*/  FMNMX.FTZ R10, R60, R7, !PT ;  /* 0x000000073c0a7209 */ /* 0x000fe40007810000 */
[----:B------:R-:W-:-:S02]  /*31b0*/  ISETP.GT.AND P2, PT, R8, 0x20, !P2 ;  /* 0x000000200800780c */ /* 0x000fc40005744270 */
[----:B------:R-:W-:Y:S02]  /*31c0*/  FMNMX.FTZ R7, R61, R10, !PT ;  /* 0x0000000a3d077209 */ /* 0x000fe40007810000 */
[----:B------:R-:W-:Y:S02]  /*31d0*/  ISETP.LT.OR P2, PT, R6, 0x21, P2 ;  /* 0x000000210600780c */ /* 0x000fe40001741670 */
[----:B------:R-:W-:Y:S02]  /*31e0*/  FMNMX.FTZ R10, R64, R7, !PT ;  /* 0x00000007400a7209 */ /* 0x000fe40007810000 */
[----:B------:R-:W-:Y:S02]  /*31f0*/  FSEL R42, R42, -INF , !P2 ;  /* 0xff8000002a2a7808 */ /* 0x000fe40005000000 */
[----:B------:R-:W-:Y:S02]  /*3200*/  LOP3.LUT P2, RZ, R138, 0x200000, RZ, 0xc0, !PT ;  /* 0x002000008aff7812 */ /* 0x000fe4000784c0ff */
[----:B------:R-:W-:-:S02]  /*3210*/  FMNMX.FTZ R7, R65, R10, !PT ;  /* 0x0000000a41077209 */ /* 0x000fc40007810000 */
[----:B------:R-:W-:Y:S02]  /*3220*/  ISETP.GT.AND P2, PT, R8, 0x21, !P2 ;  /* 0x000000210800780c */ /* 0x000fe40005744270 */
[----:B------:R-:W-:Y:S02]  /*3230*/  FMNMX.FTZ R10, R68, R7, !PT ;  /* 0x00000007440a7209 */ /* 0x000fe40007810000 */
        /* <DEDUP_REMOVED lines=22> */
[----:B------:R-:W-:Y:S01]  /*33a0*/  ISETP.GT.AND P3, PT, R8, 0x70, !P3 ;  /* 0x000000700800780c */ /* 0x000fe20005f64270 */
[----:B------:R-:W1:Y:S01]  /*33b0*/  SHFL.BFLY PT, R7, R10, 0x2, 0x1f ;  /* 0x0c401f000a077f89 */ /* 0x000e6200000e0000 */
[----:B------:R-:W-:Y:S02]  /*33c0*/  FSEL R50, R50, -INF , !P2 ;  /* 0xff80000032327808 */ /* 0x000fe40005000000 */
[----:B------:R-:W-:Y:S02]  /*33d0*/  LOP3.LUT P2, RZ, R138, 0x20000, RZ, 0xc0, !PT ;  /* 0x000200008aff7812 */ /* 0x000fe4000784c0ff */
[C---:B------:R-:W-:Y:S02]  /*33e0*/  ISETP.GT.AND P4, PT, R8.reuse, 0x71, !P4 ;  /* 0x000000710800780c */ /* 0x040fe40006784270 */
[----:B------:R-:W-:Y:S02]  /*33f0*/  ISETP.GT.AND P2, PT, R8, 0x31, !P2 ;  /* 0x000000310800780c */ /* 0x000fe40005744270 */
[----:B------:R-:W-:-:S02]  /*3400*/  ISETP.LT.OR P3, PT, R6, 0x71, P3 ;  /* 0x000000710600780c */ /* 0x000fc40001f61670 */
[----:B------:R-:W-:Y:S02]  /*3410*/  ISETP.LT.OR P2, PT, R6, 0x32, P2 ;  /* 0x000000320600780c */ /* 0x000fe40001741670 */
[----:B------:R-:W-:Y:S02]  /*3420*/  ISETP.GT.AND P5, PT, R8, 0x78, !P5 ;  /* 0x000000780800780c */ /* 0x000fe40006fa4270 */
[----:B------:R-:W-:Y:S02]  /*3430*/  FSEL R51, R51, -INF , !P2 ;  /* 0xff80000033337808 */ /* 0x000fe40005000000 */
[----:B------:R-:W-:Y:S02]  /*3440*/  LOP3.LUT P2, RZ, R138, 0x10000, RZ, 0xc0, !PT ;  /* 0x000100008aff7812 */ /* 0x000fe4000784c0ff */
[----:B------:R-:W-:Y:S02]  /*3450*/  ISETP.LT.OR P4, PT, R6, 0x72, P4 ;  /* 0x000000720600780c */ /* 0x000fe40002781670 */
[----:B------:R-:W-:-:S02]  /*3460*/  ISETP.GT.AND P2, PT, R8, 0x38, !P2 ;  /* 0x000000380800780c */ /* 0x000fc40005744270 */
[----:B------:R-:W-:Y:S02]  /*3470*/  FSEL R82, R82, -INF , !P3 ;  /* 0xff80000052527808 */ /* 0x000fe40005800000 */
[----:B------:R-:W-:Y:S02]  /*3480*/  ISETP.LT.OR P2, PT, R6, 0x39, P2 ;  /* 0x000000390600780c */ /* 0x000fe40001741670 */
[----:B-1----:R-:W-:Y:S02]  /*3490*/  FMNMX.FTZ R11, R10, R7, !PT ;  /* 0x000000070a0b7209 */ /* 0x002fe40007810000 */
[----:B------:R-:W-:Y:S02]  /*34a0*/  FSEL R54, R54, -INF , !P2 ;  /* 0xff80000036367808 */ /* 0x000fe40005000000 */
[----:B------:R-:W-:Y:S01]  /*34b0*/  ISETP.GT.AND P2, PT, R8, 0x39, !P6 ;  /* 0x000000390800780c */ /* 0x000fe20007744270 */
[----:B------:R-:W1:Y:S01]  /*34c0*/  SHFL.BFLY PT, R12, R11, 0x1, 0x1f ;  /* 0x0c201f000b0c7f89 */ /* 0x000e6200000e0000 */
[----:B------:R-:W-:-:S02]  /*34d0*/  LOP3.LUT P6, RZ, R138, 0x10, RZ, 0xc0, !PT ;  /* 0x000000108aff7812 */ /* 0x000fc400078cc0ff */
[C---:B------:R-:W-:Y:S02]  /*34e0*/  ISETP.LT.OR P2, PT, R6.reuse, 0x3a, P2 ;  /* 0x0000003a0600780c */ /* 0x040fe40001741670 */
[----:B------:R-:W-:Y:S02]  /*34f0*/  ISETP.LT.OR P5, PT, R6, 0x79, P5 ;  /* 0x000000790600780c */ /* 0x000fe40002fa1670 */
[----:B------:R-:W-:Y:S02]  /*3500*/  FSEL R55, R55, -INF , !P2 ;  /* 0xff80000037377808 */ /* 0x000fe40005000000 */
[----:B------:R-:W-:Y:S02]  /*3510*/  LOP3.LUT P2, RZ, R138, 0x4000, RZ, 0xc0, !PT ;  /* 0x000040008aff7812 */ /* 0x000fe4000784c0ff */
[----:B------:R-:W-:Y:S02]  /*3520*/  FSEL R83, R83, -INF , !P4 ;  /* 0xff80000053537808 */ /* 0x000fe40006000000 */
[----:B------:R-:W-:-:S02]  /*3530*/  ISETP.GT.AND P2, PT, R8, 0x40, !P2 ;  /* 0x000000400800780c */ /* 0x000fc40005744270 */
[----:B------:R-:W-:Y:S02]  /*3540*/  FSEL R86, R86, -INF , !P5 ;  /* 0xff80000056567808 */ /* 0x000fe40006800000 */
[----:B------:R-:W-:Y:S02]  /*3550*/  ISETP.LT.OR P2, PT, R6, 0x41, P2 ;  /* 0x000000410600780c */ /* 0x000fe40001741670 */
[----:B------:R-:W-:Y:S02]  /*3560*/  R2UR UR10, R5 ;  /* 0x00000000050a72ca */ /* 0x000fe400000e0000 */
[----:B------:R-:W-:Y:S02]  /*3570*/  FSEL R58, R58, -INF , !P2 ;  /* 0xff8000003a3a7808 */ /* 0x000fe40005000000 */
[----:B------:R-:W-:Y:S02]  /*3580*/  LOP3.LUT P2, RZ, R138, 0x2000, RZ, 0xc0, !PT ;  /* 0x000020008aff7812 */ /* 0x000fe4000784c0ff */
[----:B-1----:R-:W-:-:S02]  /*3590*/  FMNMX.FTZ R7, R11, R12, !PT ;  /* 0x0000000c0b077209 */ /* 0x002fc40007810000 */
[----:B------:R-:W-:-:S03]  /*35a0*/  ISETP.GT.AND P2, PT, R8, 0x41, !P2 ;  /* 0x000000410800780c */ /* 0x000fc60005744270 */
[----:B------:R-:W-:Y:S01]  /*35b0*/  FMUL.FTZ R90, R7, UR33 ;  /* 0x00000021075a7c20 */ /* 0x000fe20008410000 */
[----:B------:R-:W-:Y:S01]  /*35c0*/  ISETP.LT.OR P2, PT, R6, 0x42, P2 ;  /* 0x000000420600780c */ /* 0x000fe20001741670 */
[----:B------:R-:W-:-:S03]  /*35d0*/  UIADD3 UR10, UR42, UR10, URZ ;  /* 0x0000000a2a0a7290 */ /* 0x000fc6000fffe03f */
[----:B------:R-:W-:Y:S01]  /*35e0*/  FSEL R59, R59, -INF , !P2 ;  /* 0xff8000003b3b7808 */ /* 0x000fe20005000000 */
[----:B------:R-:W-:Y:S01]  /*35f0*/  UIADD3 UR6, UR10, UR6, URZ ;  /* 0x000000060a067290 */ /* 0x000fe2000fffe03f */
[----:B------:R-:W-:-:S04]  /*3600*/  LOP3.LUT P2, RZ, R138, 0x1000, RZ, 0xc0, !PT ;  /* 0x000010008aff7812 */ /* 0x000fc8000784c0ff */
[----:B------:R-:W-:-:S04]  /*3610*/  ISETP.GT.AND P2, PT, R8, 0x48, !P2 ;  /* 0x000000480800780c */ /* 0x000fc80005744270 */
[----:B------:R-:W-:-:S04]  /*3620*/  ISETP.LT.OR P2, PT, R6, 0x49, P2 ;  /* 0x000000490600780c */ /* 0x000fc80001741670 */
[----:B------:R-:W-:Y:S02]  /*3630*/  FSEL R62, R62, -INF , !P2 ;  /* 0xff8000003e3e7808 */ /* 0x000fe40005000000 */
        /* <DEDUP_REMOVED lines=28> */
[----:B------:R-:W-:Y:S02]  /*3800*/  ISETP.GT.AND P2, PT, R8, 0x68, !P6 ;  /* 0x000000680800780c */ /* 0x000fe40007744270 */
[----:B------:R-:W-:Y:S02]  /*3810*/  LOP3.LUT P6, RZ, R138, 0x1, RZ, 0xc0, !PT ;  /* 0x000000018aff7812 */ /* 0x000fe400078cc0ff */
[----:B------:R-:W-:-:S04]  /*3820*/  ISETP.LT.OR P2, PT, R6, 0x69, P2 ;  /* 0x000000690600780c */ /* 0x000fc80001741670 */
[----:B------:R-:W-:Y:S02]  /*3830*/  FSEL R78, R78, -INF , !P2 ;  /* 0xff8000004e4e7808 */ /* 0x000fe40005000000 */
[----:B------:R-:W-:-:S04]  /*3840*/  FSETP.NEU.FTZ.AND P2, PT, R7, -INF , PT ;  /* 0xff8000000700780b */ /* 0x000fc80003f5d000 */
[----:B------:R-:W-:Y:S02]  /*3850*/  FSEL R90, R90, RZ, P2 ;  /* 0x000000ff5a5a7208 */ /* 0x000fe40001000000 */
[----:B------:R-:W-:Y:S02]  /*3860*/  ISETP.GT.AND P2, PT, R8, RZ, !P6 ;  /* 0x000000ff0800720c */ /* 0x000fe40007744270 */
[----:B------:R-:W-:Y:S01]  /*3870*/  LOP3.LUT P6, RZ, R138, 0x8000000, RZ, 0xc0, !PT ;  /* 0x080000008aff7812 */ /* 0x000fe200078cc0ff */
[--C-:B------:R-:W-:Y:S01]  /*3880*/  FFMA.FTZ R12, R9, UR33, -R90.reuse ;  /* 0x00000021090c7c23 */ /* 0x100fe2000801085a */
[----:B------:R-:W-:Y:S01]  /*3890*/  ISETP.LT.OR P2, PT, R6, 0x1, P2 ;  /* 0x000000010600780c */ /* 0x000fe20001741670 */
[--C-:B------:R-:W-:Y:S01]  /*38a0*/  FFMA.FTZ R24, R32, UR33, -R90.reuse ;  /* 0x0000002120187c23 */ /* 0x100fe2000801085a */
[--C-:B------:R-:W-:Y:S01]  /*38b0*/  FFMA.FTZ R14, R28, UR33, -R90.reuse ;  /* 0x000000211c0e7c23 */ /* 0x100fe2000801085a */
[--C-:B------:R-:W-:Y:S01]  /*38c0*/  FFMA.FTZ R28, R40, UR33, -R90.reuse ;  /* 0x00000021281c7c23 */ /* 0x100fe2000801085a */
[----:B------:R-:W-:Y:S01]  /*38d0*/  FSEL R20, R26, -INF , !P2 ;  /* 0xff8000001a147808 */ /* 0x000fe20005000000 */
[--C-:B------:R-:W-:Y:S01]  /*38e0*/  FFMA.FTZ R26, R36, UR33, -R90.reuse ;  /* 0x00000021241a7c23 */ /* 0x100fe2000801085a */
[----:B------:R-:W-:Y:S01]  /*38f0*/  LOP3.LUT P2, RZ, R138, 0x4000000, RZ, 0xc0, !PT ;  /* 0x040000008aff7812 */ /* 0x000fe2000784c0ff */
[--C-:B------:R-:W-:Y:S01]  /*3900*/  FFMA.FTZ R11, R25, UR33, -R90.reuse ;  /* 0x00000021190b7c23 */ /* 0x100fe2000801085a */
[----:B------:R-:W-:Y:S01]  /*3910*/  FMNMX.FTZ R9, R20, R27, !PT ;  /* 0x0000001b14097209 */ /* 0x000fe20007810000 */
[----:B------:R-:W-:Y:S01]  /*3920*/  MUFU.EX2 R12, R12 ;  /* 0x0000000c000c7308 */ /* 0x000fe20000000800 */
[----:B------:R-:W-:Y:S01]  /*3930*/  ISETP.GT.AND P2, PT, R8, 0x69, !P2 ;  /* 0x000000690800780c */ /* 0x000fe20005744270 */
[--C-:B------:R-:W-:Y:S01]  /*3940*/  FFMA.FTZ R13, R29, UR33, -R90.reuse ;  /* 0x000000211d0d7c23 */ /* 0x100fe2000801085a */
[----:B------:R-:W-:Y:S01]  /*3950*/  FMNMX.FTZ R10, R30, R9, !PT ;  /* 0x000000091e0a7209 */ /* 0x000fe20007810000 */
[--C-:B------:R-:W-:Y:S01]  /*3960*/  FFMA.FTZ R72, R72, UR33, -R90.reuse ;  /* 0x0000002148487c23 */ /* 0x100fe2000801085a */
[----:B------:R-:W-:Y:S01]  /*3970*/  ISETP.LT.OR P2, PT, R6, 0x6a, P2 ;  /* 0x0000006a0600780c */ /* 0x000fe20001741670 */
[--C-:B------:R-:W-:Y:S01]  /*3980*/  FFMA.FTZ R21, R33, UR33, -R90.reuse ;  /* 0x0000002121157c23 */ /* 0x100fe2000801085a */
[----:B------:R-:W-:Y:S01]  /*3990*/  FMNMX.FTZ R9, R31, R10, !PT ;  /* 0x0000000a1f097209 */ /* 0x000fe20007810000 */
[----:B------:R-:W1:Y:S01]  /*39a0*/  MUFU.EX2 R11, R11 ;  /* 0x0000000b000b7308 */ /* 0x000e620000000800 */
[----:B------:R-:W-:Y:S01]  /*39b0*/  FSEL R79, R79, -INF , !P2 ;  /* 0xff8000004f4f7808 */ /* 0x000fe20005000000 */
[--C-:B------:R-:W-:Y:S01]  /*39c0*/  FFMA.FTZ R25, R37, UR33, -R90.reuse ;  /* 0x0000002125197c23 */ /* 0x100fe2000801085a */
[----:B------:R-:W-:Y:S01]  /*39d0*/  FMNMX.FTZ R10, R34, R9, !PT ;  /* 0x00000009220a7209 */ /* 0x000fe20007810000 */
[--C-:B------:R-:W-:Y:S01]  /*39e0*/  FFMA.FTZ R37, R49, UR33, -R90.reuse ;  /* 0x0000002131257c23 */ /* 0x100fe2000801085a */
[----:B------:R-:W-:Y:S01]  /*39f0*/  ISETP.GT.AND P6, PT, R8, 0x79, !P6 ;  /* 0x000000790800780c */ /* 0x000fe200077c4270 */
[--C-:B------:R-:W-:Y:S01]  /*3a00*/  FFMA.FTZ R49, R61, UR33, -R90.reuse ;  /* 0x000000213d317c23 */ /* 0x100fe2000801085a */
[----:B------:R-:W-:Y:S01]  /*3a10*/  FMNMX.FTZ R9, R35, R10, !PT ;  /* 0x0000000a23097209 */ /* 0x000fe20007810000 */
[----:B------:R-:W2:Y:S01]  /*3a20*/  MUFU.EX2 R14, R14 ;  /* 0x0000000e000e7308 */ /* 0x000ea20000000800 */
[----:B------:R-:W-:Y:S01]  /*3a30*/  ISETP.LT.OR P6, PT, R6, 0x7a, P6 ;  /* 0x0000007a0600780c */ /* 0x000fe200037c1670 */
[--C-:B------:R-:W-:Y:S01]  /*3a40*/  FFMA.FTZ R6, R60, UR33, -R90.reuse ;  /* 0x000000213c067c23 */ /* 0x100fe2000801085a */
[----:B------:R-:W-:Y:S01]  /*3a50*/  FMNMX.FTZ R10, R38, R9, !PT ;  /* 0x00000009260a7209 */ /* 0x000fe20007810000 */
[--C-:B------:R-:W-:Y:S01]  /*3a60*/  FFMA.FTZ R29, R41, UR33, -R90.reuse ;  /* 0x00000021291d7c23 */ /* 0x100fe2000801085a */
[----:B------:R-:W-:Y:S01]  /*3a70*/  FSEL R87, R87, -INF , !P6 ;  /* 0xff80000057577808 */ /* 0x000fe20007000000 */
[--C-:B------:R-:W-:Y:S01]  /*3a80*/  FFMA.FTZ R61, R69, UR33, -R90.reuse ;  /* 0x00000021453d7c23 */ /* 0x100fe2000801085a */
[----:B------:R-:W-:Y:S01]  /*3a90*/  FMNMX.FTZ R9, R39, R10, !PT ;  /* 0x0000000a27097209 */ /* 0x000fe20007810000 */
[----:B------:R-:W3:Y:S01]  /*3aa0*/  MUFU.EX2 R13, R13 ;  /* 0x0000000d000d7308 */ /* 0x000ee20000000800 */
[--C-:B------:R-:W-:Y:S01]  /*3ab0*/  FFMA.FTZ R41, R53, UR33, -R90.reuse ;  /* 0x0000002135297c23 */ /* 0x100fe2000801085a */
[--C-:B------:R-:W-:Y:S01]  /*3ac0*/  FFMA.FTZ R69, R81, UR33, -R90.reuse ;  /* 0x0000002151457c23 */ /* 0x100fe2000801085a */
[----:B------:R-:W-:Y:S01]  /*3ad0*/  FMNMX.FTZ R10, R42, R9, !PT ;  /* 0x000000092a0a7209 */ /* 0x000fe20007810000 */
[--C-:B------:R-:W-:Y:S01]  /*3ae0*/  FFMA.FTZ R53, R65, UR33, -R90.reuse ;  /* 0x0000002141357c23 */ /* 0x100fe2000801085a */
[--C-:B------:R-:W-:Y:S01]  /*3af0*/  FFMA.FTZ R65, R77, UR33, -R90.reuse ;  /* 0x000000214d417c23 */ /* 0x100fe2000801085a */
[--C-:B------:R-:W-:Y:S01]  /*3b00*/  FFMA.FTZ R33, R45, UR33, -R90.reuse ;  /* 0x000000212d217c23 */ /* 0x100fe2000801085a */
[----:B------:R-:W-:Y:S01]  /*3b10*/  FMNMX.FTZ R9, R43, R10, !PT ;  /* 0x0000000a2b097209 */ /* 0x000fe20007810000 */
[----:B------:R-:W4:Y:S01]  /*3b20*/  MUFU.EX2 R24, R24 ;  /* 0x0000001800187308 */ /* 0x000f220000000800 */
[--C-:B------:R-:W-:Y:S01]  /*3b30*/  FFMA.FTZ R8, R56, UR33, -R90.reuse ;  /* 0x0000002138087c23 */ /* 0x100fe2000801085a */
[--C-:B------:R-:W-:Y:S01]  /*3b40*/  FFMA.FTZ R45, R57, UR33, -R90.reuse ;  /* 0x00000021392d7c23 */ /* 0x100fe2000801085a */
[----:B------:R-:W-:Y:S01]  /*3b50*/  FMNMX.FTZ R10, R46, R9, !PT ;  /* 0x000000092e0a7209 */ /* 0x000fe20007810000 */
[--C-:B------:R-:W-:Y:S01]  /*3b60*/  FFMA.FTZ R57, R73, UR33, -R90.reuse ;  /* 0x0000002149397c23 */ /* 0x100fe2000801085a */
[--C-:B------:R-:W-:Y:S01]  /*3b70*/  FFMA.FTZ R56, R80, UR33, -R90.reuse ;  /* 0x0000002150387c23 */ /* 0x100fe2000801085a */
[----:B------:R-:W-:Y:S01]  /*3b80*/  FFMA.FTZ R73, R85, UR33, -R90 ;  /* 0x0000002155497c23 */ /* 0x000fe2000801085a */
[----:B------:R-:W-:Y:S01]  /*3b90*/  FMNMX.FTZ R9, R47, R10, !PT ;  /* 0x0000000a2f097209 */ /* 0x000fe20007810000 */
[----:B------:R-:W-:Y:S03]  /*3ba0*/  MUFU.EX2 R21, R21 ;  /* 0x0000001500157308 */ /* 0x000fe60000000800 */
[----:B------:R-:W-:-:S04]  /*3bb0*/  FMNMX.FTZ R10, R50, R9, !PT ;  /* 0x00000009320a7209 */ /* 0x000fc80007810000 */
[----:B------:R-:W-:Y:S01]  /*3bc0*/  FMNMX.FTZ R9, R51, R10, !PT ;  /* 0x0000000a33097209 */ /* 0x000fe20007810000 */
[----:B------:R-:W-:Y:S01]  /*3bd0*/  FFMA.FTZ R10, R44, UR33, -R90 ;  /* 0x000000212c0a7c23 */ /* 0x000fe2000801085a */
[----:B------:R-:W-:Y:S02]  /*3be0*/  MUFU.EX2 R26, R26 ;  /* 0x0000001a001a7308 */ /* 0x000fe40000000800 */
[----:B------:R-:W-:-:S04]  /*3bf0*/  FMNMX.FTZ R32, R54, R9, !PT ;  /* 0x0000000936207209 */ /* 0x000fc80007810000 */
[----:B------:R-:W-:Y:S02]  /*3c00*/  FMNMX.FTZ R9, R55, R32, !PT ;  /* 0x0000002037097209 */ /* 0x000fe40007810000 */
[----:B------:R-:W-:Y:S02]  /*3c10*/  MUFU.EX2 R25, R25 ;  /* 0x0000001900197308 */ /* 0x000fe40000000800 */
[----:B------:R-:W-:-:S04]  /*3c20*/  FMNMX.FTZ R32, R58, R9, !PT ;  /* 0x000000093a207209 */ /* 0x000fc80007810000 */
[----:B------:R-:W-:Y:S01]  /*3c30*/  FMNMX.FTZ R9, R59, R32, !PT ;  /* 0x000000203b097209 */ /* 0x000fe20007810000 */
[--C-:B------:R-:W-:Y:S01]  /*3c40*/  FFMA.FTZ R32, R48, UR33, -R90.reuse ;  /* 0x0000002130207c23 */ /* 0x100fe2000801085a */
[----:B------:R-:W-:Y:S01]  /*3c50*/  FFMA.FTZ R48, R68, UR33, -R90 ;  /* 0x0000002144307c23 */ /* 0x000fe2000801085a */
[----:B------:R-:W-:Y:S01]  /*3c60*/  MUFU.EX2 R28, R28 ;  /* 0x0000001c001c7308 */ /* 0x000fe20000000800 */
[----:B------:R-:W-:-:S04]  /*3c70*/  FMNMX.FTZ R36, R62, R9, !PT ;  /* 0x000000093e247209 */ /* 0x000fc80007810000 */
[----:B------:R-:W-:-:S03]  /*3c80*/  FMNMX.FTZ R9, R63, R36, !PT ;  /* 0x000000243f097209 */ /* 0x000fc60007810000 */
[----:B------:R-:W-:Y:S01]  /*3c90*/  MUFU.EX2 R29, R29 ;  /* 0x0000001d001d7308 */ /* 0x000fe20000000800 */
        /* <DEDUP_REMOVED lines=18> */
[----:B------:R-:W-:Y:S01]  /*3dc0*/  FMNMX.FTZ R9, R87, R40, !PT ;  /* 0x0000002857097209 */ /* 0x000fe20007810000 */
[----:B------:R-:W-:Y:S02]  /*3dd0*/  FFMA.FTZ R40, R64, UR33, -R90 ;  /* 0x0000002140287c23 */ /* 0x000fe4000801085a */
[----:B------:R-:W-:Y:S02]  /*3de0*/  MUFU.EX2 R41, R41 ;  /* 0x0000002900297308 */ /* 0x000fe40000000800 */
[----:B------:R-:W5:Y:S06]  /*3df0*/  SHFL.BFLY PT, R44, R9, 0x2, 0x1f ;  /* 0x0c401f00092c7f89 */ /* 0x000f6c00000e0000 */
[----:B------:R-:W-:Y:S08]  /*3e00*/  MUFU.EX2 R8, R8 ;  /* 0x0000000800087308 */ /* 0x000ff00000000800 */
[----:B------:R-:W-:Y:S08]  /*3e10*/  MUFU.EX2 R45, R45 ;  /* 0x0000002d002d7308 */ /* 0x000ff00000000800 */
[----:B------:R-:W-:Y:S01]  /*3e20*/  MUFU.EX2 R6, R6 ;  /* 0x0000000600067308 */ /* 0x000fe20000000800 */
[----:B-----5:R-:W-:-:S05]  /*3e30*/  FMNMX.FTZ R15, R9, R44, !PT ;  /* 0x0000002c090f7209 */ /* 0x020fca0007810000 */
[----:B------:R-:W5:Y:S02]  /*3e40*/  SHFL.BFLY PT, R60, R15, 0x1, 0x1f ;  /* 0x0c201f000f3c7f89 */ /* 0x000f6400000e0000 */
[----:B------:R-:W-:Y:S08]  /*3e50*/  MUFU.EX2 R44, R72 ;  /* 0x00000048002c7308 */ /* 0x000ff00000000800 */
[----:B------:R-:W-:Y:S08]  /*3e60*/  MUFU.EX2 R49, R49 ;  /* 0x0000003100317308 */ /* 0x000ff00000000800 */
[----:B------:R-:W-:Y:S01]  /*3e70*/  MUFU.EX2 R40, R40 ;  /* 0x0000002800287308 */ /* 0x000fe20000000800 */
[----:B-----5:R-:W-:-:S07]  /*3e80*/  FMNMX.FTZ R9, R15, R60, !PT ;  /* 0x0000003c0f097209 */ /* 0x020fce0007810000 */
[----:B------:R-:W-:Y:S01]  /*3e90*/  MUFU.EX2 R53, R53 ;  /* 0x0000003500357308 */ /* 0x000fe20000000800 */
[----:B------:R-:W-:Y:S01]  /*3ea0*/  FFMA.FTZ R60, R84, UR33, -R90 ;  /* 0x00000021543c7c23 */ /* 0x000fe2000801085a */
[C---:B------:R-:W-:Y:S01]  /*3eb0*/  FSETP.NEU.FTZ.AND P2, PT, R9.reuse, -INF , PT ;  /* 0xff8000000900780b */ /* 0x040fe20003f5d000 */
[----:B------:R-:W-:-:S05]  /*3ec0*/  FMUL.FTZ R64, R9, UR33 ;  /* 0x0000002109407c20 */ /* 0x000fca0008410000 */
[----:B------:R-:W-:Y:S01]  /*3ed0*/  MUFU.EX2 R48, R48 ;  /* 0x0000003000307308 */ /* 0x000fe20000000800 */
[----:B------:R-:W-:Y:S02]  /*3ee0*/  FSEL R64, R64, RZ, P2 ;  /* 0x000000ff40407208 */ /* 0x000fe40001000000 */
[----:B------:R-:W-:-:S03]  /*3ef0*/  PLOP3.LUT P2, PT, PT, PT, UP0, 0x40, 0x0 ;  /* 0x000000000000781c */ /* 0x000fc60003f4e808 */
[--C-:B------:R-:W-:Y:S01]  /*3f00*/  FFMA.FTZ R15, R20, UR33, -R64.reuse ;  /* 0x00000021140f7c23 */ /* 0x100fe20008010840 */
[--C-:B------:R-:W-:Y:S01]  /*3f10*/  FFMA.FTZ R68, R27, UR33, -R64.reuse ;  /* 0x000000211b447c23 */ /* 0x100fe20008010840 */
[--C-:B------:R-:W-:Y:S01]  /*3f20*/  FFMA.FTZ R30, R30, UR33, -R64.reuse ;  /* 0x000000211e1e7c23 */ /* 0x100fe20008010840 */
[--C-:B------:R-:W-:Y:S01]  /*3f30*/  FFMA.FTZ R76, R31, UR33, -R64.reuse ;  /* 0x000000211f4c7c23 */ /* 0x100fe20008010840 */
[--C-:B------:R-:W-:Y:S01]  /*3f40*/  FFMA.FTZ R20, R34, UR33, -R64.reuse ;  /* 0x0000002122147c23 */ /* 0x100fe20008010840 */
[----:B------:R5:W-:Y:S01]  /*3f50*/  MUFU.EX2 R72, R68 ;  /* 0x0000004400487308 */ /* 0x000be20000000800 */
[--C-:B------:R-:W-:Y:S01]  /*3f60*/  FFMA.FTZ R27, R35, UR33, -R64.reuse ;  /* 0x00000021231b7c23 */ /* 0x100fe20008010840 */
[--C-:B------:R-:W-:Y:S01]  /*3f70*/  FFMA.FTZ R77, R47, UR33, -R64.reuse ;  /* 0x000000212f4d7c23 */ /* 0x100fe20008010840 */
[--C-:B------:R-:W-:Y:S01]  /*3f80*/  FFMA.FTZ R47, R58, UR33, -R64.reuse ;  /* 0x000000213a2f7c23 */ /* 0x100fe20008010840 */
[--C-:B------:R-:W-:Y:S01]  /*3f90*/  FFMA.FTZ R31, R38, UR33, -R64.reuse ;  /* 0x00000021261f7c23 */ /* 0x100fe20008010840 */
[--C-:B------:R-:W-:Y:S01]  /*3fa0*/  FFMA.FTZ R34, R39, UR33, -R64.reuse ;  /* 0x0000002127227c23 */ /* 0x100fe20008010840 */
[--C-:B------:R-:W-:Y:S01]  /*3fb0*/  FFMA.FTZ R38, R51, UR33, -R64.reuse ;  /* 0x0000002133267c23 */ /* 0x100fe20008010840 */
[--C-:B------:R-:W-:Y:S01]  /*3fc0*/  FFMA.FTZ R51, R62, UR33, -R64.reuse ;  /* 0x000000213e337c23 */ /* 0x100fe20008010840 */
[----:B------:R-:W4:Y:S01]  /*3fd0*/  MUFU.EX2 R15, R15 ;  /* 0x0000000f000f7308 */ /* 0x000f220000000800 */
[--C-:B-----5:R-:W-:Y:S01]  /*3fe0*/  FFMA.FTZ R68, R46, UR33, -R64.reuse ;  /* 0x000000212e447c23 */ /* 0x120fe20008010840 */
[--C-:B------:R-:W-:Y:S01]  /*3ff0*/  FFMA.FTZ R46, R55, UR33, -R64.reuse ;  /* 0x00000021372e7c23 */ /* 0x100fe20008010840 */
[----:B-1----:R-:W-:Y:S01]  /*4000*/  FADD.FTZ R55, R12, R11 ;  /* 0x0000000b0c377221 */ /* 0x002fe20000010000 */
[----:B------:R-:W-:Y:S01]  /*4010*/  F2FP.F16.F32.PACK_AB R12, R11, R12 ;  /* 0x0000000c0b0c723e */ /* 0x000fe200000000ff */
[--C-:B------:R-:W-:Y:S01]  /*4020*/  FFMA.FTZ R42, R42, UR33, -R64.reuse ;  /* 0x000000212a2a7c23 */ /* 0x100fe20008010840 */
[--C-:B------:R-:W-:Y:S01]  /*4030*/  FFMA.FTZ R43, R43, UR33, -R64.reuse ;  /* 0x000000212b2b7c23 */ /* 0x100fe20008010840 */
[----:B--2---:R-:W-:Y:S01]  /*4040*/  FADD.FTZ R58, R14, R55 ;  /* 0x000000370e3a7221 */ /* 0x004fe20000010000 */
[----:B------:R-:W1:Y:S01]  /*4050*/  MUFU.EX2 R30, R30 ;  /* 0x0000001e001e7308 */ /* 0x000e620000000800 */
[C---:B---3--:R-:W-:Y:S01]  /*4060*/  F2FP.F16.F32.PACK_AB R14, R13.reuse, R14 ;  /* 0x0000000e0d0e723e */ /* 0x048fe200000000ff */
[----:B------:R-:W-:Y:S01]  /*4070*/  FFMA.FTZ R35, R50, UR33, -R64 ;  /* 0x0000002132237c23 */ /* 0x000fe20008010840 */
[----:B------:R-:W-:Y:S01]  /*4080*/  FADD.FTZ R55, R13, R58 ;  /* 0x0000003a0d377221 */ /* 0x000fe20000010000 */
[--C-:B------:R-:W-:Y:S01]  /*4090*/  FFMA.FTZ R39, R54, UR33, -R64.reuse ;  /* 0x0000002136277c23 */ /* 0x100fe20008010840 */
[--C-:B------:R-:W-:Y:S01]  /*40a0*/  FFMA.FTZ R50, R59, UR33, -R64.reuse ;  /* 0x000000213b327c23 */ /* 0x100fe20008010840 */
[----:B------:R-:W-:Y:S01]  /*40b0*/  FFMA.FTZ R54, R63, UR33, -R64 ;  /* 0x000000213f367c23 */ /* 0x000fe20008010840 */
[----:B----4-:R-:W-:Y:S01]  /*40c0*/  FADD.FTZ R62, R24, R55 ;  /* 0x00000037183e7221 */ /* 0x010fe20000010000 */
[----:B------:R-:W2:Y:S01]  /*40d0*/  MUFU.EX2 R81, R76 ;  /* 0x0000004c00517308 */ /* 0x000ea20000000800 */
[----:B------:R-:W-:Y:S01]  /*40e0*/  FADD.FTZ R11, R15, R72 ;  /* 0x000000480f0b7221 */ /* 0x000fe20000010000 */
[----:B------:R-:W-:Y:S01]  /*40f0*/  F2FP.F16.F32.PACK_AB R13, R72, R15 ;  /* 0x0000000f480d723e */ /* 0x000fe200000000ff */
[----:B------:R-:W-:Y:S01]  /*4100*/  FADD.FTZ R55, R21, R62 ;  /* 0x0000003e15377221 */ /* 0x000fe20000010000 */
[--C-:B------:R-:W-:Y:S01]  /*4110*/  FFMA.FTZ R4, R66, UR33, -R64.reuse ;  /* 0x0000002142047c23 */ /* 0x100fe20008010840 */
[--C-:B------:R-:W-:Y:S01]  /*4120*/  FFMA.FTZ R67, R67, UR33, -R64.reuse ;  /* 0x0000002143437c23 */ /* 0x100fe20008010840 */
[--C-:B------:R-:W-:Y:S01]  /*4130*/  FFMA.FTZ R70, R70, UR33, -R64.reuse ;  /* 0x0000002146467c23 */ /* 0x100fe20008010840 */
[----:B------:R-:W-:Y:S01]  /*4140*/  F2FP.F16.F32.PACK_AB R24, R21, R24 ;  /* 0x000000181518723e */ /* 0x000fe200000000ff */
[----:B------:R-:W3:Y:S01]  /*4150*/  MUFU.EX2 R20, R20 ;  /* 0x0000001400147308 */ /* 0x000ee20000000800 */
[----:B-1----:R-:W-:Y:S01]  /*4160*/  FADD.FTZ R58, R30, R11 ;  /* 0x0000000b1e3a7221 */ /* 0x002fe20000010000 */
[--C-:B------:R-:W-:Y:S01]  /*4170*/  FFMA.FTZ R71, R71, UR33, -R64.reuse ;  /* 0x0000002147477c23 */ /* 0x100fe20008010840 */
[--C-:B------:R-:W-:Y:S01]  /*4180*/  FFMA.FTZ R74, R74, UR33, -R64.reuse ;  /* 0x000000214a4a7c23 */ /* 0x100fe20008010840 */
[--C-:B------:R-:W-:Y:S01]  /*4190*/  FFMA.FTZ R75, R75, UR33, -R64.reuse ;  /* 0x000000214b4b7c23 */ /* 0x100fe20008010840 */
[--C-:B------:R-:W-:Y:S01]  /*41a0*/  FFMA.FTZ R78, R78, UR33, -R64.reuse ;  /* 0x000000214e4e7c23 */ /* 0x100fe20008010840 */
[--C-:B------:R-:W-:Y:S01]  /*41b0*/  FFMA.FTZ R79, R79, UR33, -R64.reuse ;  /* 0x000000214f4f7c23 */ /* 0x100fe20008010840 */
[----:B------:R-:W-:Y:S01]  /*41c0*/  FFMA.FTZ R82, R82, UR33, -R64 ;  /* 0x0000002152527c23 */ /* 0x000fe20008010840 */
[----:B------:R-:W1:Y:S01]  /*41d0*/  MUFU.EX2 R27, R27 ;  /* 0x0000001b001b7308 */ /* 0x000e620000000800 */
[C---:B--2---:R-:W-:Y:S01]  /*41e0*/  FADD.FTZ R11, R81.reuse, R58 ;  /* 0x0000003a510b7221 */ /* 0x044fe20000010000 */
[----:B------:R-:W-:Y:S01]  /*41f0*/  F2FP.F16.F32.PACK_AB R15, R81, R30 ;  /* 0x0000001e510f723e */ /* 0x000fe200000000ff */
[----:B------:R-:W-:Y:S01]  /*4200*/  FADD.FTZ R58, R26, R55 ;  /* 0x000000371a3a7221 */ /* 0x000fe20000010000 */
[----:B------:R-:W-:Y:S01]  /*4210*/  F2FP.F16.F32.PACK_AB R26, R25, R26 ;  /* 0x0000001a191a723e */ /* 0x000fe200000000ff */
[--C-:B------:R-:W-:Y:S01]  /*4220*/  FFMA.FTZ R83, R83, UR33, -R64.reuse ;  /* 0x0000002153537c23 */ /* 0x100fe20008010840 */
[----:B------:R-:W-:Y:S01]  /*4230*/  FFMA.FTZ R86, R86, UR33, -R64 ;  /* 0x0000002156567c23 */ /* 0x000fe20008010840 */
[----:B------:R2:W-:Y:S01]  /*4240*/  STSM.16.M88.4 [R136+0x21800], R12 ;  /* 0x0218000c88007844 */ /* 0x0005e20000000200 */
[----:B------:R-:W4:Y:S01]  /*4250*/  MUFU.EX2 R31, R31 ;  /* 0x0000001f001f7308 */ /* 0x000f220000000800 */
[----:B---3--:R-:W-:Y:S01]  /*4260*/  FADD.FTZ R30, R20, R11 ;  /* 0x0000000b141e7221 */ /* 0x008fe20000010000 */
[----:B------:R-:W-:Y:S01]  /*4270*/  FADD.FTZ R11, R25, R58 ;  /* 0x0000003a190b7221 */ /* 0x000fe20000010000 */
[----:B------:R-:W-:-:S03]  /*4280*/  FFMA.FTZ R64, R87, UR33, -R64 ;  /* 0x0000002157407c23 */ /* 0x000fc60008010840 */
[----:B------:R-:W-:Y:S01]  /*4290*/  FADD.FTZ R58, R28, R11 ;  /* 0x0000000b1c3a7221 */ /* 0x000fe20000010000 */
[----:B------:R-:W-:Y:S01]  /*42a0*/  F2FP.F16.F32.PACK_AB R28, R29, R28 ;  /* 0x0000001c1d1c723e */ /* 0x000fe200000000ff */
[----:B------:R-:W3:Y:S01]  /*42b0*/  MUFU.EX2 R34, R34 ;  /* 0x0000002200227308 */ /* 0x000ee20000000800 */
[----:B-1----:R-:W-:Y:S01]  /*42c0*/  FADD.FTZ R30, R27, R30 ;  /* 0x0000001e1b1e7221 */ /* 0x002fe20000010000 */
[----:B------:R-:W-:Y:S01]  /*42d0*/  FADD.FTZ R55, R29, R58 ;  /* 0x0000003a1d377221 */ /* 0x000fe20000010000 */
[----:B------:R-:W-:-:S03]  /*42e0*/  F2FP.F16.F32.PACK_AB R25, R27, R20 ;  /* 0x000000141b19723e */ /* 0x000fc600000000ff */
[----:B------:R-:W-:Y:S01]  /*42f0*/  FADD.FTZ R58, R10, R55 ;  /* 0x000000370a3a7221 */ /* 0x000fe20000010000 */
[----:B--2---:R-:W-:Y:S01]  /*4300*/  F2FP.F16.F32.PACK_AB R14, R41, R36 ;  /* 0x00000024290e723e */ /* 0x004fe200000000ff */
[----:B------:R-:W1:Y:S01]  /*4310*/  MUFU.EX2 R42, R42 ;  /* 0x0000002a002a7308 */ /* 0x000e620000000800 */
[----:B----4-:R-:W-:Y:S01]  /*4320*/  FADD.FTZ R11, R31, R30 ;  /* 0x0000001e1f0b7221 */ /* 0x010fe20000010000 */
[----:B------:R-:W-:-:S04]  /*4330*/  FADD.FTZ R55, R33, R58 ;  /* 0x0000003a21377221 */ /* 0x000fc80000010000 */
[----:B------:R-:W-:Y:S02]  /*4340*/  FADD.FTZ R58, R32, R55 ;  /* 0x00000037203a7221 */ /* 0x000fe40000010000 */
[----:B------:R-:W2:Y:S01]  /*4350*/  MUFU.EX2 R43, R43 ;  /* 0x0000002b002b7308 */ /* 0x000ea20000000800 */
[C---:B---3--:R-:W-:Y:S01]  /*4360*/  FADD.FTZ R11, R34.reuse, R11 ;  /* 0x0000000b220b7221 */ /* 0x048fe20000010000 */
[----:B------:R-:W-:Y:S02]  /*4370*/  F2FP.F16.F32.PACK_AB R27, R34, R31 ;  /* 0x0000001f221b723e */ /* 0x000fe400000000ff */
[----:B------:R-:W-:-:S03]  /*4380*/  F2FP.F16.F32.PACK_AB R34, R49, R6 ;  /* 0x000000063122723e */ /* 0x000fc600000000ff */
[----:B------:R3:W-:Y:S01]  /*4390*/  STSM.16.M88.4 [R23], R24 ;  /* 0x0000001817007844 */ /* 0x0007e20000000200 */
[----:B------:R-:W4:Y:S01]  /*43a0*/  MUFU.EX2 R68, R68 ;  /* 0x0000004400447308 */ /* 0x000f220000000800 */
[----:B-1----:R-:W-:-:S07]  /*43b0*/  FADD.FTZ R30, R42, R11 ;  /* 0x0000000b2a1e7221 */ /* 0x002fce0000010000 */
[----:B------:R-:W1:Y:S01]  /*43c0*/  MUFU.EX2 R77, R77 ;  /* 0x0000004d004d7308 */ /* 0x000e620000000800 */
[C---:B--2---:R-:W-:Y:S01]  /*43d0*/  FADD.FTZ R11, R43.reuse, R30 ;  /* 0x0000001e2b0b7221 */ /* 0x044fe20000010000 */
[----:B------:R-:W-:Y:S02]  /*43e0*/  F2FP.F16.F32.PACK_AB R29, R43, R42 ;  /* 0x0000002a2b1d723e */ /* 0x000fe400000000ff */
[----:B---3--:R-:W-:-:S04]  /*43f0*/  F2FP.F16.F32.PACK_AB R24, R53, R40 ;  /* 0x000000283518723e */ /* 0x008fc800000000ff */
[----:B------:R-:W2:Y:S01]  /*4400*/  MUFU.EX2 R35, R35 ;  /* 0x0000002300237308 */ /* 0x000ea20000000800 */
[----:B----4-:R-:W-:Y:S01]  /*4410*/  FADD.FTZ R30, R68, R11 ;  /* 0x0000000b441e7221 */ /* 0x010fe20000010000 */
[----:B------:R-:W-:-:S04]  /*4420*/  FADD.FTZ R11, R37, R58 ;  /* 0x0000003a250b7221 */ /* 0x000fc80000010000 */
[----:B------:R-:W-:Y:S02]  /*4430*/  FADD.FTZ R58, R36, R11 ;  /* 0x0000000b243a7221 */ /* 0x000fe40000010000 */
[----:B------:R-:W3:Y:S01]  /*4440*/  MUFU.EX2 R38, R38 ;  /* 0x0000002600267308 */ /* 0x000ee20000000800 */
[----:B-1----:R-:W-:Y:S01]  /*4450*/  FADD.FTZ R30, R77, R30 ;  /* 0x0000001e4d1e7221 */ /* 0x002fe20000010000 */
[----:B------:R-:W-:Y:S01]  /*4460*/  FADD.FTZ R21, R41, R58 ;  /* 0x0000003a29157221 */ /* 0x000fe20000010000 */
[----:B------:R-:W-:-:S03]  /*4470*/  F2FP.F16.F32.PACK_AB R31, R77, R68 ;  /* 0x000000444d1f723e */ /* 0x000fc600000000ff */
[----:B------:R-:W-:Y:S02]  /*4480*/  FADD.FTZ R12, R8, R21 ;  /* 0x00000015080c7221 */ /* 0x000fe40000010000 */
[----:B------:R-:W1:Y:S01]  /*4490*/  MUFU.EX2 R39, R39 ;  /* 0x0000002700277308 */ /* 0x000e620000000800 */
[----:B--2---:R-:W-:Y:S01]  /*44a0*/  FADD.FTZ R11, R35, R30 ;  /* 0x0000001e230b7221 */ /* 0x004fe20000010000 */
[----:B------:R-:W-:Y:S01]  /*44b0*/  F2FP.F16.F32.PACK_AB R30, R33, R10 ;  /* 0x0000000a211e723e */ /* 0x000fe200000000ff */
[----:B------:R-:W-:-:S04]  /*44c0*/  FADD.FTZ R13, R45, R12 ;  /* 0x0000000c2d0d7221 */ /* 0x000fc80000010000 */
[----:B------:R-:W-:Y:S01]  /*44d0*/  FADD.FTZ R12, R6, R13 ;  /* 0x0000000d060c7221 */ /* 0x000fe20000010000 */
[----:B------:R-:W2:Y:S01]  /*44e0*/  MUFU.EX2 R46, R46 ;  /* 0x0000002e002e7308 */ /* 0x000ea20000000800 */
[----:B---3--:R-:W-:Y:S01]  /*44f0*/  FADD.FTZ R10, R38, R11 ;  /* 0x0000000b260a7221 */ /* 0x008fe20000010000 */
[----:B------:R3:W-:Y:S01]  /*4500*/  STSM.16.M88.4 [R22], R28 ;  /* 0x0000001c16007844 */ /* 0x0007e20000000200 */
[----:B------:R-:W-:Y:S01]  /*4510*/  FADD.FTZ R13, R49, R12 ;  /* 0x0000000c310d7221 */ /* 0x000fe20000010000 */
[----:B------:R-:W-:Y:S02]  /*4520*/  F2FP.F16.F32.PACK_AB R12, R37, R32 ;  /* 0x00000020250c723e */ /* 0x000fe400000000ff */
[----:B------:R-:W-:Y:S01]  /*4530*/  F2FP.F16.F32.PACK_AB R32, R45, R8 ;  /* 0x000000082d20723e */ /* 0x000fe200000000ff */
[----:B------:R-:W-:Y:S01]  /*4540*/  FADD.FTZ R20, R40, R13 ;  /* 0x0000000d28147221 */ /* 0x000fe20000010000 */
[----:B------:R-:W4:Y:S01]  /*4550*/  MUFU.EX2 R47, R47 ;  /* 0x0000002f002f7308 */ /* 0x000f220000000800 */
[----:B-1----:R-:W-:-:S02]  /*4560*/  FADD.FTZ R11, R39, R10 ;  /* 0x0000000a270b7221 */ /* 0x002fc40000010000 */
[----:B------:R-:W-:-:S04]  /*4570*/  FADD.FTZ R13, R53, R20 ;  /* 0x00000014350d7221 */ /* 0x000fc80000010000 */
[----:B------:R-:W-:Y:S01]  /*4580*/  FADD.FTZ R8, R48, R13 ;  /* 0x0000000d30087221 */ /* 0x000fe20000010000 */
[----:B------:R-:W1:Y:S01]  /*4590*/  MUFU.EX2 R50, R50 ;  /* 0x0000003200327308 */ /* 0x000e620000000800 */
[----:B--2---:R-:W-:Y:S01]  /*45a0*/  FADD.FTZ R10, R46, R11 ;  /* 0x0000000b2e0a7221 */ /* 0x004fe20000010000 */
[----:B------:R-:W-:Y:S02]  /*45b0*/  F2FP.F16.F32.PACK_AB R13, R38, R35 ;  /* 0x00000023260d723e */ /* 0x000fe400000000ff */
[----:B------:R-:W-:-:S04]  /*45c0*/  F2FP.F16.F32.PACK_AB R15, R46, R39 ;  /* 0x000000272e0f723e */ /* 0x000fc800000000ff */
[----:B------:R-:W2:Y:S01]  /*45d0*/  MUFU.EX2 R51, R51 ;  /* 0x0000003300337308 */ /* 0x000ea20000000800 */
[----:B----4-:R-:W-:Y:S01]  /*45e0*/  FADD.FTZ R11, R47, R10 ;  /* 0x0000000a2f0b7221 */ /* 0x010fe20000010000 */
[----:B------:R4:W-:Y:S06]  /*45f0*/  STSM.16.M88.4 [R18], R12 ;  /* 0x0000000c12007844 */ /* 0x0009ec0000000200 */
[----:B------:R-:W5:Y:S01]  /*4600*/  MUFU.EX2 R54, R54 ;  /* 0x0000003600367308 */ /* 0x000f620000000800 */
[C---:B-1----:R-:W-:Y:S01]  /*4610*/  FADD.FTZ R10, R50.reuse, R11 ;  /* 0x0000000b320a7221 */ /* 0x042fe20000010000 */
[----:B------:R-:W-:-:S06]  /*4620*/  F2FP.F16.F32.PACK_AB R33, R50, R47 ;  /* 0x0000002f3221723e */ /* 0x000fcc00000000ff */
[----:B------:R-:W1:Y:S01]  /*4630*/  MUFU.EX2 R4, R4 ;  /* 0x0000000400047308 */ /* 0x000e620000000800 */
[----:B--2---:R-:W-:-:S07]  /*4640*/  FADD.FTZ R11, R51, R10 ;  /* 0x0000000a330b7221 */ /* 0x004fce0000010000 */
[----:B------:R-:W2:Y:S01]  /*4650*/  MUFU.EX2 R67, R67 ;  /* 0x0000004300437308 */ /* 0x000ea20000000800 */
[C---:B-----5:R-:W-:Y:S01]  /*4660*/  FADD.FTZ R11, R54.reuse, R11 ;  /* 0x0000000b360b7221 */ /* 0x060fe20000010000 */
[----:B------:R-:W-:-:S05]  /*4670*/  F2FP.F16.F32.PACK_AB R35, R54, R51 ;  /* 0x000000333623723e */ /* 0x000fca00000000ff */
[----:B------:R3:W-:Y:S01]  /*4680*/  STSM.16.M88.4 [R136+0x27800], R32 ;  /* 0x0278002088007844 */ /* 0x0007e20000000200 */
[----:B------:R-:W5:Y:S01]  /*4690*/  MUFU.EX2 R70, R70 ;  /* 0x0000004600467308 */ /* 0x000f620000000800 */
[----:B-1----:R-:W-:-:S07]  /*46a0*/  FADD.FTZ R6, R4, R11 ;  /* 0x0000000b04067221 */ /* 0x002fce0000010000 */
[----:B------:R-:W1:Y:S01]  /*46b0*/  MUFU.EX2 R61, R61 ;  /* 0x0000003d003d7308 */ /* 0x000e620000000800 */
[C---:B--2---:R-:W-:Y:S01]  /*46c0*/  FADD.FTZ R11, R67.reuse, R6 ;  /* 0x00000006430b7221 */ /* 0x044fe20000010000 */
[----:B------:R-:W-:-:S06]  /*46d0*/  F2FP.F16.F32.PACK_AB R25, R67, R4 ;  /* 0x000000044319723e */ /* 0x000fcc00000000ff */
[----:B------:R-:W2:Y:S01]  /*46e0*/  MUFU.EX2 R71, R71 ;  /* 0x0000004700477308 */ /* 0x000ea20000000800 */
[----:B-----5:R-:W-:-:S07]  /*46f0*/  FADD.FTZ R6, R70, R11 ;  /* 0x0000000b46067221 */ /* 0x020fce0000010000 */
[----:B------:R-:W5:Y:S01]  /*4700*/  MUFU.EX2 R57, R57 ;  /* 0x0000003900397308 */ /* 0x000f620000000800 */
[C---:B-1----:R-:W-:Y:S01]  /*4710*/  FADD.FTZ R21, R61.reuse, R8 ;  /* 0x000000083d157221 */ /* 0x042fe20000010000 */
[----:B------:R-:W-:Y:S01]  /*4720*/  F2FP.F16.F32.PACK_AB R26, R61, R48 ;  /* 0x000000303d1a723e */ /* 0x000fe200000000ff */
[----:B------:R-:W-:Y:S02]  /*4730*/  VIADD R8, R88, 0xfffffffe ;  /* 0xfffffffe58087836 */ /* 0x000fe40000000000 */
[----:B------:R-:W-:-:S03]  /*4740*/  FADD.FTZ R4, R44, R21 ;  /* 0x000000152c047221 */ /* 0x000fc60000010000 */
[----:B------:R-:W1:Y:S01]  /*4750*/  MUFU.EX2 R52, R52 ;  /* 0x0000003400347308 */ /* 0x000e620000000800 */
[C---:B--2---:R-:W-:Y:S01]  /*4760*/  F2FP.F16.F32.PACK_AB R27, R71.reuse, R70 ;  /* 0x00000046471b723e */ /* 0x044fe200000000ff */
[----:B---3--:R-:W-:-:S04]  /*4770*/  FADD.FTZ R29, R71, R6 ;  /* 0x00000006471d7221 */ /* 0x008fc80000010000 */
[----:B------:R2:W-:Y:S02]  /*4780*/  STSM.16.M88.4 [R17], R24 ;  /* 0x0000001811007844 */ /* 0x0005e40000000200 */
[----:B------:R-:W3:Y:S01]  /*4790*/  MUFU.EX2 R65, R65 ;  /* 0x0000004100417308 */ /* 0x000ee20000000800 */
[C---:B-----5:R-:W-:Y:S01]  /*47a0*/  F2FP.F16.F32.PACK_AB R44, R57.reuse, R44 ;  /* 0x0000002c392c723e */ /* 0x060fe200000000ff */
[----:B------:R-:W-:-:S06]  /*47b0*/  FADD.FTZ R21, R57, R4 ;  /* 0x0000000439157221 */ /* 0x000fcc0000010000 */
[----:B------:R-:W5:Y:S01]  /*47c0*/  MUFU.EX2 R74, R74 ;  /* 0x0000004a004a7308 */ /* 0x000f620000000800 */
[----:B-1----:R-:W-:-:S07]  /*47d0*/  FADD.FTZ R4, R52, R21 ;  /* 0x0000001534047221 */ /* 0x002fce0000010000 */
[----:B------:R-:W1:Y:S01]  /*47e0*/  MUFU.EX2 R75, R75 ;  /* 0x0000004b004b7308 */ /* 0x000e620000000800 */
[C---:B---3--:R-:W-:Y:S01]  /*47f0*/  F2FP.F16.F32.PACK_AB R46, R65.reuse, R52 ;  /* 0x00000034412e723e */ /* 0x048fe200000000ff */
[----:B------:R-:W-:-:S06]  /*4800*/  FADD.FTZ R21, R65, R4 ;  /* 0x0000000441157221 */ /* 0x000fcc0000010000 */
[----:B------:R-:W3:Y:S01]  /*4810*/  MUFU.EX2 R78, R78 ;  /* 0x0000004e004e7308 */ /* 0x000ee20000000800 */
[----:B-----5:R-:W-:-:S07]  /*4820*/  FADD.FTZ R6, R74, R29 ;  /* 0x0000001d4a067221 */ /* 0x020fce0000010000 */
[----:B------:R-:W5:Y:S01]  /*4830*/  MUFU.EX2 R79, R79 ;  /* 0x0000004f004f7308 */ /* 0x000f620000000800 */
[C---:B-1----:R-:W-:Y:S01]  /*4840*/  F2FP.F16.F32.PACK_AB R45, R75.reuse, R74 ;  /* 0x0000004a4b2d723e */ /* 0x042fe200000000ff */
[----:B------:R-:W-:-:S06]  /*4850*/  FADD.FTZ R29, R75, R6 ;  /* 0x000000064b1d7221 */ /* 0x000fcc0000010000 */
[----:B------:R-:W-:Y:S01]  /*4860*/  MUFU.EX2 R56, R56 ;  /* 0x0000003800387308 */ /* 0x000fe20000000800 */
[----:B---3--:R-:W-:-:S07]  /*4870*/  FADD.FTZ R6, R78, R29 ;  /* 0x0000001d4e067221 */ /* 0x008fce0000010000 */
[----:B------:R-:W4:Y:S01]  /*4880*/  MUFU.EX2 R69, R69 ;  /* 0x0000004500457308 */ /* 0x000f220000000800 */
[C---:B-----5:R-:W-:Y:S01]  /*4890*/  F2FP.F16.F32.PACK_AB R47, R79.reuse, R78 ;  /* 0x0000004e4f2f723e */ /* 0x060fe200000000ff */
[----:B------:R-:W-:-:S04]  /*48a0*/  FADD.FTZ R29, R79, R6 ;  /* 0x000000064f1d7221 */ /* 0x000fc80000010000 */
[----:B------:R2:W-:Y:S02]  /*48b0*/  STSM.16.M88.4 [R22+0x6000], R44 ;  /* 0x0060002c16007844 */ /* 0x0005e40000000200 */
[----:B------:R-:W1:Y:S08]  /*48c0*/  MUFU.EX2 R60, R60 ;  /* 0x0000003c003c7308 */ /* 0x000e700000000800 */
[----:B------:R-:W3:Y:S01]  /*48d0*/  MUFU.EX2 R73, R73 ;  /* 0x0000004900497308 */ /* 0x000ee20000000800 */
[----:B----4-:R-:W-:Y:S01]  /*48e0*/  F2FP.F16.F32.PACK_AB R12, R69, R56 ;  /* 0x00000038450c723e */ /* 0x010fe200000000ff */
[----:B------:R-:W-:-:S04]  /*48f0*/  FADD.FTZ R56, R56, R21 ;  /* 0x0000001538387221 */ /* 0x000fc80000010000 */
[----:B------:R-:W-:Y:S02]  /*4900*/  FADD.FTZ R69, R69, R56 ;  /* 0x0000003845457221 */ /* 0x000fe40000010000 */
[----:B------:R-:W-:Y:S02]  /*4910*/  MUFU.EX2 R82, R82 ;  /* 0x0000005200527308 */ /* 0x000fe40000000800 */
[----:B-1----:R-:W-:-:S06]  /*4920*/  FADD.FTZ R6, R60, R69 ;  /* 0x000000453c067221 */ /* 0x002fcc0000010000 */
[----:B------:R-:W1:Y:S01]  /*4930*/  MUFU.EX2 R83, R83 ;  /* 0x0000005300537308 */ /* 0x000e620000000800 */
[C---:B---3--:R-:W-:Y:S01]  /*4940*/  F2FP.F16.F32.PACK_AB R14, R73.reuse, R60 ;  /* 0x0000003c490e723e */ /* 0x048fe200000000ff */
[----:B------:R-:W-:-:S06]  /*4950*/  FADD.FTZ R6, R73, R6 ;  /* 0x0000000649067221 */ /* 0x000fcc0000010000 */
[----:B------:R-:W3:Y:S08]  /*4960*/  MUFU.EX2 R86, R86 ;  /* 0x0000005600567308 */ /* 0x000ef00000000800 */
[----:B------:R-:W4:Y:S01]  /*4970*/  MUFU.EX2 R11, R64 ;  /* 0x00000040000b7308 */ /* 0x000f220000000800 */
[----:B-1----:R-:W-:Y:S01]  /*4980*/  F2FP.F16.F32.PACK_AB R13, R83, R82 ;  /* 0x00000052530d723e */ /* 0x002fe200000000ff */
[----:B------:R-:W-:-:S04]  /*4990*/  FADD.FTZ R82, R82, R29 ;  /* 0x0000001d52527221 */ /* 0x000fc80000010000 */
[----:B------:R-:W-:-:S04]  /*49a0*/  FADD.FTZ R83, R83, R82 ;  /* 0x0000005253537221 */ /* 0x000fc80000010000 */
[----:B---3--:R-:W-:Y:S01]  /*49b0*/  FADD.FTZ R4, R86, R83 ;  /* 0x0000005356047221 */ /* 0x008fe20000010000 */
[----:B----4-:R-:W-:-:S03]  /*49c0*/  F2FP.F16.F32.PACK_AB R15, R11, R86 ;  /* 0x000000560b0f723e */ /* 0x010fc600000000ff */
[----:B------:R-:W-:Y:S02]  /*49d0*/  FADD.FTZ R4, R11, R4 ;  /* 0x000000040b047221 */ /* 0x000fe40000010000 */
[----:B------:R2:W-:Y:S01]  /*49e0*/  STSM.16.M88.4 [R18+0x6000], R12 ;  /* 0x0060000c12007844 */ /* 0x0005e20000000200 */
[----:B------:R1:W-:Y:S06]  /*49f0*/  MEMBAR.ALL.CTA ;  /* 0x0000000000007992 */ /* 0x0003ec0000008000 */
[----:B-1----:R-:W1:Y:S02]  /*4a00*/  FENCE.VIEW.ASYNC.S ;  /* 0x00000000000073c6 */ /* 0x002e640000000000 */
[----:B-1----:R-:W-:Y:S01]  /*4a10*/  NOP ;  /* 0x0000000000007918 */ /* 0x002fe20000000000 */
[----:B------:R-:W-:Y:S05]  /*4a20*/  @P2 BRA `(.L_x_678) ;  /* 0x0000000000442947 */ /* 0x000fea0003800000 */
        /* <DEDUP_REMOVED lines=10> */
.L_x_679:
[----:B------:R-:W-:-:S11]  /*4ad0*/  UISETP.NE.AND UP1, UPT, UR7, 0x1, UPT ;  /* 0x000000010700788c */ /* 0x000fd6000bf25270 */
[----:B------:R-:W-:Y:S02]  /*4ae0*/  @UP1 ULDC.64 UR10, c[0x0][0x9e8] ;  /* 0x00027a00000a1ab9 */ /* 0x000fe40000000a00 */
[----:B------:R-:W-:-:S04]  /*4af0*/  UIMAD.WIDE.U32 UR14, UR18, UR10, URZ ;  /* 0x0000000a120e72a5 */ /* 0x000fc8000f8e003f */
[----:B------:R-:W-:-:S12]  /*4b00*/  @UP1 USHF.R.U32.HI UR18, URZ, UR11, UR15 ;  /* 0x0000000b3f121299 */ /* 0x000fd8000801160f */
.L_x_680:
[----:B------:R-:W-:-:S04]  /*4b10*/  UIMAD UR7, UR18, UR7, UR7 ;  /* 0x00000007120772a4 */ /* 0x000fc8000f8e0207 */
[----:B------:R-:W-:-:S04]  /*4b20*/  UISETP.LT.AND UP1, UPT, UR6, UR7, UPT ;  /* 0x000000070600728c */ /* 0x000fc8000bf21270 */
[----:B------:R-:W-:-:S12]  /*4b30*/  USEL UR6, UR6, UR7, UP1 ;  /* 0x0000000706067287 */ /* 0x000fd80008800000 */
.L_x_678:
[----:B------:R-:W-:Y:S01]  /*4b40*/  USHF.R.S32.HI UR7, URZ, 0x1f, UR6 ;  /* 0x0000001f3f077899 */ /* 0x000fe20008011406 */
[----:B------:R-:W-:Y:S02]  /*4b50*/  CS2R R134, SRZ ;  /* 0x0000000000867805 */ /* 0x000fe4000001ff00 */
[----:B------:R-:W-:Y:S02]  /*4b60*/  CS2R R132, SRZ ;  /* 0x0000000000847805 */ /* 0x000fe4000001ff00 */
[----:B------:R-:W-:Y:S01]  /*4b70*/  CS2R R130, SRZ ;  /* 0x0000000000827805 */ /* 0x000fe2000001ff00 */
[----:B------:R-:W-:Y:S01]  /*4b80*/  ULEA.HI UR7, UR7, UR6, URZ, 0x7 ;  /* 0x0000000607077291 */ /* 0x000fe2000f8f383f */
[----:B------:R-:W-:Y:S02]  /*4b90*/  CS2R R128, SRZ ;  /* 0x0000000000807805 */ /* 0x000fe4000001ff00 */
[----:B------:R-:W-:Y:S02]  /*4ba0*/  CS2R R126, SRZ ;  /* 0x00000000007e7805 */ /* 0x000fe4000001ff00 */
[----:B------:R-:W-:Y:S01]  /*4bb0*/  CS2R R124, SRZ ;  /* 0x00000000007c7805 */ /* 0x000fe2000001ff00 */
[----:B------:R-:W-:Y:S01]  /*4bc0*/  USHF.R.S32.HI UR7, URZ, 0x7, UR7 ;  /* 0x000000073f077899 */ /* 0x000fe20008011407 */
[----:B------:R-:W-:-:S02]  /*4bd0*/  CS2R R122, SRZ ;  /* 0x00000000007a7805 */ /* 0x000fc4000001ff00 */
[----:B------:R-:W-:Y:S02]  /*4be0*/  CS2R R120, SRZ ;  /* 0x0000000000787805 */ /* 0x000fe4000001ff00 */
[----:B------:R-:W-:Y:S01]  /*4bf0*/  CS2R R118, SRZ ;  /* 0x0000000000767805 */ /* 0x000fe2000001ff00 */
[----:B------:R-:W-:Y:S01]  /*4c00*/  UISETP.LT.AND UP1, UPT, UR40, UR7, UPT ;  /* 0x000000072800728c */ /* 0x000fe2000bf21270 */
[----:B------:R-:W-:Y:S02]  /*4c10*/  CS2R R116, SRZ ;  /* 0x0000000000747805 */ /* 0x000fe4000001ff00 */
[----:B------:R-:W-:Y:S02]  /*4c20*/  CS2R R114, SRZ ;  /* 0x0000000000727805 */ /* 0x000fe4000001ff00 */
[----:B------:R-:W-:Y:S01]  /*4c30*/  CS2R R112, SRZ ;  /* 0x0000000000707805 */ /* 0x000fe2000001ff00 */
[----:B------:R-:W-:Y:S01]  /*4c40*/  USEL UR58, UR40, UR7, !UP1 ;  /* 0x00000007283a7287 */ /* 0x000fe2000c800000 */
[----:B------:R-:W-:-:S02]  /*4c50*/  CS2R R110, SRZ ;  /* 0x00000000006e7805 */ /* 0x000fc4000001ff00 */
[----:B------:R-:W-:Y:S02]  /*4c60*/  CS2R R108, SRZ ;  /* 0x00000000006c7805 */ /* 0x000fe4000001ff00 */
[----:B------:R-:W-:Y:S02]  /*4c70*/  CS2R R106, SRZ ;  /* 0x00000000006a7805 */ /* 0x000fe4000001ff00 */
[----:B------:R-:W-:Y:S02]  /*4c80*/  CS2R R104, SRZ ;  /* 0x0000000000687805 */ /* 0x000fe4000001ff00 */
[----:B------:R-:W-:Y:S02]  /*4c90*/  CS2R R102, SRZ ;  /* 0x0000000000667805 */ /* 0x000fe4000001ff00 */
[----:B------:R-:W-:Y:S02]  /*4ca0*/  ISETP.GE.AND P2, PT, R8, UR58, PT ;  /* 0x0000003a08007c0c */ /* 0x000fe4000bf46270 */
[----:B------:R-:W-:-:S02]  /*4cb0*/  CS2R R100, SRZ ;  /* 0x0000000000647805 */ /* 0x000fc4000001ff00 */
[----:B------:R-:W-:Y:S02]  /*4cc0*/  CS2R R98, SRZ ;  /* 0x0000000000627805 */ /* 0x000fe4000001ff00 */
[----:B------:R-:W-:Y:S02]  /*4cd0*/  CS2R R96, SRZ ;  /* 0x0000000000607805 */ /* 0x000fe4000001ff00 */
[----:B------:R-:W-:Y:S02]  /*4ce0*/  CS2R R94, SRZ ;  /* 0x00000000005e7805 */ /* 0x000fe4000001ff00 */
[----:B------:R-:W-:Y:S02]  /*4cf0*/  CS2R R92, SRZ ;  /* 0x00000000005c7805 */ /* 0x000fe4000001ff00 */
[----:B------:R-:W-:Y:S02]  /*4d00*/  CS2R R90, SRZ ;  /* 0x00000000005a7805 */ /* 0x000fe4000001ff00 */
[----:B------:R-:W-:Y:S01]  /*4d10*/  CS2R R88, SRZ ;  /* 0x0000000000587805 */ /* 0x000fe2000001ff00 */
[----:B------:R-:W-:Y:S06]  /*4d20*/  @!P2 BRA `(.L_x_681) ;  /* 0x000000300040a947 */ /* 0x000fec0003800000 */
[----:B------:R-:W-:Y:S01]  /*4d30*/  IMAD.IADD R21, R0, 0x1, R5 ;  /* 0x0000000100157824 */ /* 0x000fe200078e0205 */
[----:B------:R-:W-:Y:S01]  /*4d40*/  ULDC UR34, c[0x0][0x9e4] ;  /* 0x0002790000227ab9 */ /* 0x000fe20000000800 */
[----:B------:R-:W-:Y:S01]  /*4d50*/  IMAD.MOV.U32 R135, RZ, RZ, RZ ;  /* 0x000000ffff877224 */ /* 0x000fe200078e00ff */
[----:B------:R-:W-:Y:S01]  /*4d60*/  ULDC UR35, c[0x0][0x9dc] ;  /* 0x0002770000237ab9 */ /* 0x000fe20000000800 */
[----:B------:R-:W-:Y:S01]  /*4d70*/  ULDC UR55, c[0x0][0x288] ;  /* 0x0000a20000377ab9 */ /* 0x000fe20000000800 */
[----:B------:R-:W-:Y:S01]  /*4d80*/  ULDC UR33, c[0x0][0x988] ;  /* 0x0002620000217ab9 */ /* 0x000fe20000000800 */
[----:B------:R-:W-:-:S05]  /*4d90*/  ULDC UR54, c[0x0][0x9e0] ;  /* 0x0002780000367ab9 */ /* 0x000fca0000000800 */
.L_x_698:
[----:B------:R-:W-:Y:S01]  /*4da0*/  UIADD3 UR57, UR36, 0x1, URZ ;  /* 0x0000000124397890 */ /* 0x000fe2000fffe03f */
[----:B------:R-:W-:-:S03]  /*4db0*/  ISETP.NE.AND P3, PT, RZ, UR45, PT ;  /* 0x0000002dff007c0c */ /* 0x000fc6000bf65270 */
[----:B------:R-:W-:-:S04]  /*4dc0*/  UISETP.NE.AND UP1, UPT, UR57, 0x2, UPT ;  /* 0x000000023900788c */ /* 0x000fc8000bf25270 */
[----:B------:R-:W-:Y:S02]  /*4dd0*/  USEL UR56, URZ, 0x1, UP1 ;  /* 0x000000013f387887 */ /* 0x000fe40008800000 */
[----:B------:R-:W-:Y:S02]  /*4de0*/  USEL UR57, UR57, URZ, UP1 ;  /* 0x0000003f39397287 */ /* 0x000fe40008800000 */
[----:B------:R-:W-:Y:S02]  /*4df0*/  ULOP3.LUT UR56, UR49, UR56, URZ, 0x3c, !UPT ;  /* 0x0000003831387292 */ /* 0x000fe4000f8e3c3f */
[----:B----4-:R-:W-:Y:S10]  /*4e00*/  @P3 BRA `(.L_x_682) ;  /* 0x00000000002c3947 */ /* 0x010ff40003800000 */
[----:B------:R-:W-:Y:S05]  /*4e10*/  @!P0 BRA `(.L_x_683) ;  /* 0x0000000000048947 */ /* 0x000fea0003800000 */
[----:B------:R-:W-:Y:S01]  /*4e20*/  BPT.TRAP 0x1 ;  /* 0x000000040000795c */ /* 0x000fe20000300000 */
.L_x_683:
[----:B------:R-:W-:Y:S01]  /*4e30*/  ULEA UR6, UR57, UR39, 0x3 ;  /* 0x0000002739067291 */ /* 0x000fe2000f8e183f */
[----:B------:R-:W-:-:S05]  /*4e40*/  IMAD.U32 R10, RZ, RZ, UR56 ;  /* 0x00000038ff0a7e24 */ /* 0x000fca000f8e00ff */
[----:B------:R-:W-:-:S04]  /*4e50*/  SHF.L.U32 R10, R10, 0x1f, RZ ;  /* 0x0000001f0a0a7819 */ /* 0x000fc800000006ff */
[----:B------:R1:W3:Y:S01]  /*4e60*/  SYNCS.PHASECHK.TRANS64.TRYWAIT P2, [UR6+0x2d830], R10 ;  /* 0x02d8300aff0075a7 */ /* 0x0002e20008040146 */
[----:B------:R-:W-:Y:S05]  /*4e70*/  @!P0 BRA `(.L_x_684) ;  /* 0x0000000000048947 */ /* 0x000fea0003800000 */
[----:B------:R-:W-:Y:S01]  /*4e80*/  BPT.TRAP 0x1 ;  /* 0x000000040000795c */ /* 0x000fe20000300000 */
.L_x_684:
[----:B---3--:R-:W-:Y:S05]  /*4e90*/  @P2 BRA `(.L_x_682) ;  /* 0x0000000000082947 */ /* 0x008fea0003800000 */
[----:B------:R-:W3:Y:S02]  /*4ea0*/  SYNCS.PHASECHK.TRANS64.TRYWAIT P2, [UR6+0x2d830], R10 ;  /* 0x02d8300aff0075a7 */ /* 0x000ee40008040146 */
[----:B---3--:R-:W-:Y:S05]  /*4eb0*/  @!P2 BRA `(.L_x_685) ;  /* 0x000000cc00f8a947 */ /* 0x008fea0003800000 */
.L_x_682:
[----:B-1-3--:R-:W-:Y:S01]  /*4ec0*/  VIADD R10, R16, 0x8 ;  /* 0x00000008100a7836 */ /* 0x00afe20000000000 */
[----:B------:R-:W-:Y:S01]  /*4ed0*/  UIMAD UR6, UR57, 0x600, UR32 ;  /* 0x00000600390678a4 */ /* 0x000fe2000f8e0220 */
[----:B------:R-:W-:Y:S01]  /*4ee0*/  UMOV UR7, 0x80000020 ;  /* 0x8000002000077882 */ /* 0x000fe20000000000 */
[----:B------:R-:W-:Y:S02]  /*4ef0*/  UMOV UR11, 0x80000020 ;  /* 0x80000020000b7882 */ /* 0x000fe40000000000 */
[----:B------:R1:W-:Y:S01]  /*4f00*/  BAR.SYNC.DEFER_BLOCKING R10, 0x100 ;  /* 0x0004000a0000751d */ /* 0x0003e20000010000 */
[----:B------:R-:W-:Y:S02]  /*4f10*/  UIADD3 UR10, UR6, 0x2, URZ ;  /* 0x00000002060a7890 */ /* 0x000fe4000fffe03f */
[----:B------:R-:W-:Y:S02]  /*4f20*/  UIADD3 UR14, UR6, 0x200, URZ ;  /* 0x00000200060e7890 */ /* 0x000fe4000fffe03f */
[----:B------:R-:W-:Y:S01]  /*4f30*/  UIADD3 UR18, UR6, 0x202, URZ ;  /* 0x0000020206127890 */ /* 0x000fe2000fffe03f */
[----:B------:R-:W-:Y:S01]  /*4f40*/  UMOV UR15, 0x80000020 ;  /* 0x80000020000f7882 */ /* 0x000fe20000000000 */
[----:B------:R-:W-:Y:S01]  /*4f50*/  UMOV UR19, 0x80000020 ;  /* 0x8000002000137882 */ /* 0x000fe20000000000 */
[----:B------:R-:W-:Y:S01]  /*4f60*/  UIADD3 UR22, UR6, 0x400, URZ ;  /* 0x0000040006167890 */ /* 0x000fe2000fffe03f */
[----:B------:R-:W-:Y:S01]  /*4f70*/  UMOV UR23, 0x80000020 ;  /* 0x8000002000177882 */ /* 0x000fe20000000000 */
[----:B------:R-:W-:Y:S01]  /*4f80*/  UIADD3 UR26, UR6, 0x402, URZ ;  /* 0x00000402061a7890 */ /* 0x000fe2000fffe03f */
[----:B------:R-:W-:Y:S01]  /*4f90*/  UMOV UR27, 0x80000020 ;  /* 0x80000020001b7882 */ /* 0x000fe20000000000 */
[----:B--2---:R-:W-:-:S06]  /*4fa0*/  WARPGROUP.ARRIVE ;  /* 0x00000000000079c5 */ /* 0x004fcc0000000000 */
[----:B------:R-:W-:Y:S03]  /*4fb0*/  HGMMA.64x128x16.F32 R24, gdesc[UR4], RZ, !UPT, gsb0 ;  /* 0x01e00000041879f0 */ /* 0x000fe6000c0008ff */
        /* <DEDUP_REMOVED lines=16> */
[----:B-1----:R-:W-:Y:S05]  /*50c0*/  @P3 BRA `(.L_x_686) ;  /* 0x00000000002c3947 */ /* 0x002fea0003800000 */
[----:B------:R-:W-:Y:S05]  /*50d0*/  @!P0 BRA `(.L_x_687) ;  /* 0x0000000000048947 */ /* 0x000fea0003800000 */
[----:B------:R-:W-:Y:S01]  /*50e0*/  BPT.TRAP 0x1 ;  /* 0x000000040000795c */ /* 0x000fe20000300000 */
.L_x_687:
[----:B------:R-:W-:Y:S01]  /*50f0*/  ULEA UR6, UR36, UR39, 0x3 ;  /* 0x0000002724067291 */ /* 0x000fe2000f8e183f */
[----:B------:R-:W-:-:S05]  /*5100*/  IMAD.U32 R10, RZ, RZ, UR49 ;  /* 0x00000031ff0a7e24 */ /* 0x000fca000f8e00ff */
[----:B------:R-:W-:-:S04]  /*5110*/  SHF.L.U32 R10, R10, 0x1f, RZ ;  /* 0x0000001f0a0a7819 */ /* 0x000fc800000006ff */
[----:B------:R1:W2:Y:S01]  /*5120*/  SYNCS.PHASECHK.TRANS64.TRYWAIT P2, [UR6+0x2d850], R10 ;  /* 0x02d8500aff0075a7 */ /* 0x0002a20008040146 */
[----:B------:R-:W-:Y:S05]  /*5130*/  @!P0 BRA `(.L_x_688) ;  /* 0x0000000000048947 */ /* 0x000fea0003800000 */
[----:B------:R-:W-:Y:S01]  /*5140*/  BPT.TRAP 0x1 ;  /* 0x000000040000795c */ /* 0x000fe20000300000 */
.L_x_688:
[----:B--2---:R-:W-:Y:S05]  /*5150*/  @P2 BRA `(.L_x_686) ;  /* 0x0000000000082947 */ /* 0x004fea0003800000 */
[----:B------:R-:W2:Y:S02]  /*5160*/  SYNCS.PHASECHK.TRANS64.TRYWAIT P2, [UR6+0x2d850], R10 ;  /* 0x02d8500aff0075a7 */ /* 0x000ea40008040146 */
[----:B--2---:R-:W-:Y:S05]  /*5170*/  @!P2 BRA `(.L_x_689) ;  /* 0x000000cc0060a947 */ /* 0x004fea0003800000 */
.L_x_686:
[----:B------:R-:W-:Y:S01]  /*5180*/  UIADD3 UR6, UR39, 0x400, URZ ;  /* 0x0000040027067890 */ /* 0x000fe2000fffe03f */
[----:B------:R-:W-:Y:S01]  /*5190*/  WARPGROUP.ARRIVE ;  /* 0x00000000000079c5 */ /* 0x000fe20000000000 */
[----:B------:R-:W-:Y:S01]  /*51a0*/  ULEA UR7, UR52, UR39, 0xd ;  /* 0x0000002734077291 */ /* 0x000fe2000f8e683f */
[----:B------:R-:W3:Y:S01]  /*51b0*/  LDC R13, c[0x0][0x2e0] ;  /* 0x0000b800ff0d7b82 */ /* 0x000ee20000000800 */
[----:B------:R-:W-:Y:S01]  /*51c0*/  USHF.R.U32.HI UR6, URZ, 0x4, UR6 ;  /* 0x000000043f067899 */ /* 0x000fe20008011606 */
[----:B------:R-:W-:Y:S01]  /*51d0*/  IMAD.SHL.U32 R20, R8, 0x80, RZ ;  /* 0x0000008008147824 */ /* 0x000fe200078e00ff */
[----:B------:R-:W-:Y:S01]  /*51e0*/  UIADD3 UR7, UR7, 0x21800, URZ ;  /* 0x0002180007077890 */ /* 0x000fe2000fffe03f */
[----:B--2---:R-:W-:Y:S01]  /*51f0*/  IMAD.U32 R11, RZ, RZ, UR57 ;  /* 0x00000039ff0b7e24 */ /* 0x004fe2000f8e00ff */
[----:B------:R-:W-:Y:S01]  /*5200*/  ULOP3.LUT UR6, UR6, 0x3fff, URZ, 0xc0, !UPT ;  /* 0x00003fff06067892 */ /* 0x000fe2000f8ec03f */
[----:B-1----:R-:W-:Y:S01]  /*5210*/  VIADD R10, R16, 0x9 ;  /* 0x00000009100a7836 */ /* 0x002fe20000000000 */
[----:B------:R-:W-:Y:S01]  /*5220*/  USHF.R.U32.HI UR7, URZ, 0x4, UR7 ;  /* 0x000000043f077899 */ /* 0x000fe20008011607 */
[----:B------:R-:W-:Y:S01]  /*5230*/  IADD3 R12, -R20, 0x1, RZ ;  /* 0x00000001140c7810 */ /* 0x000fe20007ffe1ff */
[----:B------:R-:W-:Y:S01]  /*5240*/  ULOP3.LUT UR10, UR6, 0x2000000, URZ, 0xfc, !UPT ;  /* 0x02000000060a7892 */ /* 0x000fe2000f8efc3f */
[----:B------:R-:W-:Y:S01]  /*5250*/  ISETP.GE.U32.AND P2, PT, R2, 0x180, PT ;  /* 0x000001800200780c */ /* 0x000fe20003f46070 */
[----:B------:R-:W-:Y:S01]  /*5260*/  ULOP3.LUT UR6, UR7, 0x3fff, URZ, 0xc0, !UPT ;  /* 0x00003fff07067892 */ /* 0x000fe2000f8ec03f */
[----:B------:R-:W-:Y:S01]  /*5270*/  @!P1 LEA R11, R11, UR39, 0x3 ;  /* 0x000000270b0b9c11 */ /* 0x000fe2000f8e18ff */
[----:B------:R-:W-:-:S02]  /*5280*/  UIMAD UR7, UR36, 0x600, UR10 ;  /* 0x00000600240778a4 */ /* 0x000fc4000f8e020a */
[----:B------:R-:W-:Y:S01]  /*5290*/  ULOP3.LUT UR6, UR6, 0x10000, URZ, 0xfc, !UPT ;  /* 0x0001000006067892 */ /* 0x000fe2000f8efc3f */
[----:B------:R-:W-:Y:S01]  /*52a0*/  UMOV UR31, 0x80000020 ;  /* 0x80000020001f7882 */ /* 0x000fe20000000000 */
[----:B------:R-:W-:Y:S01]  /*52b0*/  UMOV UR29, 0x40000040 ;  /* 0x40000040001d7882 */ /* 0x000fe20000000000 */
[----:B------:R-:W-:Y:S02]  /*52c0*/  @!P1 VIADD R11, R11, 0x2d840 ;  /* 0x0002d8400b0b9836 */ /* 0x000fe40000000000 */
[----:B------:R-:W-:Y:S02]  /*52d0*/  UMOV UR30, UR7 ;  /* 0x00000007001e7c82 */ /* 0x000fe40008000000 */
[----:B------:R-:W-:Y:S02]  /*52e0*/  UMOV UR28, UR6 ;  /* 0x00000006001c7c82 */ /* 0x000fe40008000000 */
[----:B------:R-:W-:Y:S01]  /*52f0*/  HGMMA.64x96x16.F32 R88, gdesc[UR28].tnspB, R88, gsb0 ;  /* 0x416000001c5879f0 */ /* 0x000fe20008000858 */
[----:B------:R-:W-:Y:S01]  /*5300*/  UIADD3 UR30, UR7, 0x40, URZ ;  /* 0x00000040071e7890 */ /* 0x000fe2000fffe03f */
[----:B---3--:R-:W-:Y:S01]  /*5310*/  IMAD R13, R13, UR47, R12 ;  /* 0x0000002f0d0d7c24 */ /* 0x008fe2000f8e020c */
[----:B------:R-:W-:Y:S01]  /*5320*/  UIADD3 UR28, UR6, 0x2, URZ ;  /* 0x00000002061c7890 */ /* 0x000fe2000fffe03f */
[----:B------:R-:W-:Y:S01]  /*5330*/  SEL R12, R10, 0x9, !P2 ;  /* 0x000000090a0c7807 */ /* 0x000fe20005000000 */
[----:B------:R-:W-:Y:S01]  /*5340*/  UMOV UR31, 0x80000020 ;  /* 0x80000020001f7882 */ /* 0x000fe20000000000 */
[----:B------:R-:W-:Y:S01]  /*5350*/  UMOV UR29, 0x40000040 ;  /* 0x40000040001d7882 */ /* 0x000fe20000000000 */
[----:B------:R-:W-:Y:S01]  /*5360*/  PLOP3.LUT P2, PT, PT, PT, UP0, 0x40, 0x0 ;  /* 0x000000000000781c */ /* 0x000fe20003f4e808 */
[----:B------:R-:W-:Y:S01]  /*5370*/  VIADD R10, R13, -UR55 ;  /* 0x800000370d0a7c36 */ /* 0x000fe20008000000 */
[----:B------:R-:W-:-:S03]  /*5380*/  @!P1 PRMT R11, RZ, 0x654, R11 ;  /* 0x00000654ff0b9816 */ /* 0x000fc6000000000b */
[----:B------:R-:W-:-:S04]  /*5390*/  IMAD R10, R19, -0x2, R10 ;  /* 0xfffffffe130a7824 */ /* 0x000fc800078e020a */
[----:B------:R-:W-:Y:S01]  /*53a0*/  VIADD R15, R10, UR54 ;  /* 0x000000360a0f7c36 */ /* 0x000fe20008000000 */
        /* <DEDUP_REMOVED lines=42> */
[----:B------:R-:W-:-:S06]  /*5650*/  ULOP3.LUT UR6, URZ, UR35, URZ, 0x33, !UPT ;  /* 0x000000233f067292 */ /* 0x000fcc000f8e333f */
[----:B------:R-:W-:-:S04]  /*5660*/  VIADD R14, R10, UR6 ;  /* 0x000000060a0e7c36 */ /* 0x000fc80008000000 */
[----:B------:R-:W-:Y:S01]  /*5670*/  IMAD.IADD R10, R0, 0x1, R14 ;  /* 0x00000001000a7824 */ /* 0x000fe200078e020e */
[----:B------:R-:W-:Y:S02]  /*5680*/  WARPGROUP.DEPBAR.LE gsb0, 0x0 ;  /* 0x00008000000079c5 */ /* 0x000fe40000010000 */
[----:B------:R-:W-:-:S06]  /*5690*/  WARPGROUP.ARRIVE ;  /* 0x00000000000079c5 */ /* 0x000fcc0000000000 */
[----:B------:R-:W-:Y:S03]  /*56a0*/  HGMMA.64x96x16.F32 R88, gdesc[UR28].tnspB, R88, gsb0 ;  /* 0x416000001c5879f0 */ /* 0x000fe60008000858 */
[----:B------:R-:W-:Y:S02]  /*56b0*/  WARPGROUP.DEPBAR.LE gsb0, 0x0 ;  /* 0x00008000000079c5 */ /* 0x000fe40000010000 */
[----:B------:R1:W-:Y:S06]  /*56c0*/  BAR.ARV R12, 0x100 ;  /* 0x0004000c0000751d */ /* 0x0003ec0000002000 */
[----:B------:R2:W-:Y:S02]  /*56d0*/  @!P1 SYNCS.ARRIVE.TRANS64.RED.A1T0 RZ, [R11+URZ], RZ ;  /* 0x000000ff0bff99a7 */ /* 0x0005e4000810043f */
[----:B--2---:R-:W-:Y:S01]  /*56e0*/  IMAD.IADD R11, R0, 0x1, R15 ;  /* 0x00000001000b7824 */ /* 0x004fe200078e020f */
[----:B-1----:R-:W-:Y:S06]  /*56f0*/  @P2 BRA `(.L_x_690) ;  /* 0x00000000005c2947 */ /* 0x002fec0003800000 */
[----:B------:R-:W-:Y:S01]  /*5700*/  ISETP.GT.AND P2, PT, R21, -0x1, PT ;  /* 0xffffffff1500780c */ /* 0x000fe20003f44270 */
[----:B------:R-:W-:-:S12]  /*5710*/  BSSY B0, `(.L_x_691) ;  /* 0x0000011000007945 */ /* 0x000fd80003800000 */
[----:B------:R-:W-:Y:S05]  /*5720*/  @P2 BRA `(.L_x_692) ;  /* 0x0000000000202947 */ /* 0x000fea0003800000 */
[----:B------:R-:W-:Y:S01]  /*5730*/  IMAD.U32 R142, RZ, RZ, UR34 ;  /* 0x00000022ff8e7e24 */ /* 0x000fe2000f8e00ff */
[----:B------:R-:W-:-:S04]  /*5740*/  LOP3.LUT R139, RZ, R21, RZ, 0x33, !PT ;  /* 0x00000015ff8b7212 */ /* 0x000fc800078e33ff */
[----:B------:R-:W-:-:S13]  /*5750*/  ISETP.NE.AND P2, PT, R142, 0x1, PT ;  /* 0x000000018e00780c */ /* 0x000fda0003f45270 */
[----:B------:R-:W1:Y:S02]  /*5760*/  @P2 LDC.64 R12, c[0x0][0x9e8] ;  /* 0x00027a00ff0c2b82 */ /* 0x000e640000000a00 */
[----:B-1----:R-:W-:-:S05]  /*5770*/  @P2 IMAD.HI.U32 R12, R139, R12, RZ ;  /* 0x0000000c8b0c2227 */ /* 0x002fca00078e00ff */
[----:B------:R-:W-:-:S04]  /*5780*/  @P2 SHF.R.U32.HI R139, RZ, R13, R12 ;  /* 0x0000000dff8b2219 */ /* 0x000fc8000001160c */
[----:B------:R-:W-:Y:S01]  /*5790*/  LOP3.LUT R139, RZ, R139, RZ, 0x33, !PT ;  /* 0x0000008bff8b7212 */ /* 0x000fe200078e33ff */
[----:B------:R-:W-:Y:S06]  /*57a0*/  BRA `(.L_x_693) ;  /* 0x00000000001c7947 */ /* 0x000fec0003800000 */
.L_x_692:
[----:B------:R-:W-:-:S05]  /*57b0*/  IMAD.U32 R142, RZ, RZ, UR34 ;  /* 0x00000022ff8e7e24 */ /* 0x000fca000f8e00ff */
[----:B------:R-:W-:-:S13]  /*57c0*/  ISETP.NE.AND P2, PT, R142, 0x1, PT ;  /* 0x000000018e00780c */ /* 0x000fda0003f45270 */
[----:B------:R-:W1:Y:S01]  /*57d0*/  @P2 LDC.64 R12, c[0x0][0x9e8] ;  /* 0x00027a00ff0c2b82 */ /* 0x000e620000000a00 */
[----:B------:R-:W-:-:S04]  /*57e0*/  @P2 IMAD.IADD R139, R0, 0x1, R5 ;  /* 0x00000001008b2824 */ /* 0x000fc800078e0205 */
[----:B-1----:R-:W-:-:S04]  /*57f0*/  @P2 IMAD.HI.U32 R12, R139, R12, RZ ;  /* 0x0000000c8b0c2227 */ /* 0x002fc800078e00ff */
[----:B------:R-:W-:Y:S01]  /*5800*/  IMAD.MOV.U32 R139, RZ, RZ, R21 ;  /* 0x000000ffff8b7224 */ /* 0x000fe200078e0015 */
[----:B------:R-:W-:-:S07]  /*5810*/  @P2 SHF.R.U32.HI R139, RZ, R13, R12 ;  /* 0x0000000dff8b2219 */ /* 0x000fce000001160c */
.L_x_693:
[----:B------:R-:W-:Y:S05]  /*5820*/  BSYNC B0 ;  /* 0x0000000000007941 */ /* 0x000fea0003800000 */
.L_x_691:
[----:B------:R-:W-:-:S04]  /*5830*/  IMAD R12, R139, R142, -R20 ;  /* 0x0000008e8b0c7224 */ /* 0x000fc800078e0a14 */
[----:B------:R-:W-:-:S05]  /*5840*/  IMAD R12, R19, -0x2, R12 ;  /* 0xfffffffe130c7824 */ /* 0x000fca00078e020c */
[----:B------:R-:W-:Y:S02]  /*5850*/  VIADDMNMX R11, R12, R142, R11, PT ;  /* 0x0000008e0c0b7246 */ /* 0x000fe4000380010b */
[----:B------:R-:W-:-:S07]  /*5860*/  VIMNMX R10, R10, R12, !PT ;  /* 0x0000000c0a0a7248 */ /* 0x000fce0007fe0100 */
.L_x_690:
[----:B------:R-:W-:Y:S01]  /*5870*/  ISETP.GT.AND P2, PT, R8, -0x1, PT ;  /* 0xffffffff0800780c */ /* 0x000fe20003f44270 */
[C---:B------:R-:W-:Y:S02]  /*5880*/  IMAD.IADD R15, R3.reuse, 0x1, R15 ;  /* 0x00000001030f7824 */ /* 0x040fe400078e020f */
[----:B------:R-:W-:Y:S01]  /*5890*/  IMAD.IADD R14, R3, 0x1, R14 ;  /* 0x00000001030e7824 */ /* 0x000fe200078e020e */
[C---:B------:R-:W-:Y:S02]  /*58a0*/  ISETP.GT.AND P5, PT, R10.reuse, RZ, P2 ;  /* 0x000000ff0a00720c */ /* 0x040fe400017a4270 */
[C---:B------:R-:W-:Y:S02]  /*58b0*/  ISETP.GT.AND P4, PT, R10.reuse, 0x1, P2 ;  /* 0x000000010a00780c */ /* 0x040fe40001784270 */
[----:B------:R-:W-:Y:S02]  /*58c0*/  ISETP.LT.OR P5, PT, R11, 0x1, P5 ;  /* 0x000000010b00780c */ /* 0x000fe40002fa1670 */
[----:B------:R-:W-:-:S02]  /*58d0*/  ISETP.GT.AND P6, PT, R10, 0x8, P2 ;  /* 0x000000080a00780c */ /* 0x000fc400017c4270 */
[----:B------:R-:W-:Y:S02]  /*58e0*/  FSEL R24, R24, -INF , !P5 ;  /* 0xff80000018187808 */ /* 0x000fe40006800000 */
[C---:B------:R-:W-:Y:S02]  /*58f0*/  ISETP.GT.AND P5, PT, R10.reuse, 0x10, P2 ;  /* 0x000000100a00780c */ /* 0x040fe400017a4270 */
[----:B------:R-:W-:Y:S02]  /*5900*/  ISETP.GT.AND P3, PT, R10, 0x9, P2 ;  /* 0x000000090a00780c */ /* 0x000fe40001764270 */
[C---:B------:R-:W-:Y:S02]  /*5910*/  ISETP.LT.OR P5, PT, R11.reuse, 0x11, P5 ;  /* 0x000000110b00780c */ /* 0x040fe40002fa1670 */
[----:B------:R-:W-:Y:S02]  /*5920*/  ISETP.LT.OR P4, PT, R11, 0x2, P4 ;  /* 0x000000020b00780c */ /* 0x000fe40002781670 */
[----:B------:R-:W-:-:S02]  /*5930*/  FSEL R32, R32, -INF , !P5 ;  /* 0xff80000020207808 */ /* 0x000fc40006800000 */
[----:B------:R-:W-:Y:S02]  /*5940*/  ISETP.GT.AND P5, PT, R10, 0x20, P2 ;  /* 0x000000200a00780c */ /* 0x000fe400017a4270 */
[C---:B------:R-:W-:Y:S02]  /*5950*/  ISETP.LT.OR P6, PT, R11.reuse, 0x9, P6 ;  /* 0x000000090b00780c */ /* 0x040fe400037c1670 */
[C---:B------:R-:W-:Y:S02]  /*5960*/  ISETP.LT.OR P3, PT, R11.reuse, 0xa, P3 ;  /* 0x0000000a0b00780c */ /* 0x040fe40001f61670 */
[----:B------:R-:W-:Y:S02]  /*5970*/  ISETP.LT.OR P5, PT, R11, 0x21, P5 ;  /* 0x000000210b00780c */ /* 0x000fe40002fa1670 */
[----:B------:R-:W-:Y:S02]  /*5980*/  FSEL R25, R25, -INF , !P4 ;  /* 0xff80000019197808 */ /* 0x000fe40006000000 */
[----:B------:R-:W-:-:S02]  /*5990*/  FSEL R28, R28, -INF , !P6 ;  /* 0xff8000001c1c7808 */ /* 0x000fc40007000000 */
[----:B------:R-:W-:Y:S02]  /*59a0*/  FSEL R29, R29, -INF , !P3 ;  /* 0xff8000001d1d7808 */ /* 0x000fe40005800000 */
[C---:B------:R-:W-:Y:S02]  /*59b0*/  ISETP.GT.AND P4, PT, R10.reuse, 0x11, P2 ;  /* 0x000000110a00780c */ /* 0x040fe40001784270 */
[C---:B------:R-:W-:Y:S02]  /*59c0*/  ISETP.GT.AND P6, PT, R10.reuse, 0x18, P2 ;  /* 0x000000180a00780c */ /* 0x040fe400017c4270 */
[----:B------:R-:W-:Y:S02]  /*59d0*/  ISETP.GT.AND P3, PT, R10, 0x19, P2 ;  /* 0x000000190a00780c */ /* 0x000fe40001764270 */
[----:B------:R-:W-:Y:S02]  /*59e0*/  FSEL R40, R40, -INF , !P5 ;  /* 0xff80000028287808 */ /* 0x000fe40006800000 */
[----:B------:R-:W-:-:S02]  /*59f0*/  ISETP.GT.AND P5, PT, R10, 0x30, P2 ;  /* 0x000000300a00780c */ /* 0x000fc400017a4270 */
[C---:B------:R-:W-:Y:S02]  /*5a00*/  ISETP.LT.OR P4, PT, R11.reuse, 0x12, P4 ;  /* 0x000000120b00780c */ /* 0x040fe40002781670 */
        /* <DEDUP_REMOVED lines=58> */
[----:B------:R-:W-:-:S02]  /*5db0*/  PLOP3.LUT P5, PT, PT, PT, UP0, 0x40, 0x0 ;  /* 0x000000000000781c */ /* 0x000fc40003fae808 */
[C---:B------:R-:W-:Y:S02]  /*5dc0*/  ISETP.LT.OR P4, PT, R11.reuse, 0x62, P4 ;  /* 0x000000620b00780c */ /* 0x040fe40002781670 */
[C---:B------:R-:W-:Y:S02]  /*5dd0*/  ISETP.LT.OR P6, PT, R11.reuse, 0x69, P6 ;  /* 0x000000690b00780c */ /* 0x040fe400037c1670 */
[----:B------:R-:W-:Y:S02]  /*5de0*/  ISETP.LT.OR P3, PT, R11, 0x6a, P3 ;  /* 0x0000006a0b00780c */ /* 0x000fe40001f61670 */
[----:B------:R-:W-:Y:S02]  /*5df0*/  FSEL R73, R73, -INF , !P4 ;  /* 0xff80000049497808 */ /* 0x000fe40006000000 */
[----:B------:R-:W-:Y:S02]  /*5e00*/  FSEL R76, R76, -INF , !P6 ;  /* 0xff8000004c4c7808 */ /* 0x000fe40007000000 */
[----:B------:R-:W-:-:S02]  /*5e10*/  FSEL R77, R77, -INF , !P3 ;  /* 0xff8000004d4d7808 */ /* 0x000fc40005800000 */
[C---:B------:R-:W-:Y:S02]  /*5e20*/  ISETP.GT.AND P4, PT, R10.reuse, 0x71, P2 ;  /* 0x000000710a00780c */ /* 0x040fe40001784270 */
[C---:B------:R-:W-:Y:S02]  /*5e30*/  ISETP.GT.AND P6, PT, R10.reuse, 0x78, P2 ;  /* 0x000000780a00780c */ /* 0x040fe400017c4270 */
[----:B------:R-:W-:Y:S02]  /*5e40*/  ISETP.GT.AND P3, PT, R10, 0x79, P2 ;  /* 0x000000790a00780c */ /* 0x000fe40001764270 */
[C---:B------:R-:W-:Y:S02]  /*5e50*/  ISETP.LT.OR P4, PT, R11.reuse, 0x72, P4 ;  /* 0x000000720b00780c */ /* 0x040fe40002781670 */
[C---:B------:R-:W-:Y:S02]  /*5e60*/  ISETP.LT.OR P6, PT, R11.reuse, 0x79, P6 ;  /* 0x000000790b00780c */ /* 0x040fe400037c1670 */
[----:B------:R-:W-:-:S02]  /*5e70*/  ISETP.LT.OR P3, PT, R11, 0x7a, P3 ;  /* 0x0000007a0b00780c */ /* 0x000fc40001f61670 */
[----:B------:R-:W-:Y:S02]  /*5e80*/  FSEL R81, R81, -INF , !P4 ;  /* 0xff80000051517808 */ /* 0x000fe40006000000 */
[----:B------:R-:W-:Y:S02]  /*5e90*/  FSEL R84, R84, -INF , !P6 ;  /* 0xff80000054547808 */ /* 0x000fe40007000000 */
[----:B------:R-:W-:Y:S01]  /*5ea0*/  FSEL R85, R85, -INF , !P3 ;  /* 0xff80000055557808 */ /* 0x000fe20005800000 */
[----:B------:R-:W-:Y:S06]  /*5eb0*/  @P5 BRA `(.L_x_694) ;  /* 0x0000000000585947 */ /* 0x000fec0003800000 */
[----:B------:R-:W-:Y:S01]  /*5ec0*/  IMAD.IADD R13, R3, 0x1, R5 ;  /* 0x00000001030d7824 */ /* 0x000fe200078e0205 */
[----:B------:R-:W-:Y:S04]  /*5ed0*/  BSSY B0, `(.L_x_695) ;  /* 0x0000010000007945 */ /* 0x000fe80003800000 */
[----:B------:R-:W-:-:S13]  /*5ee0*/  ISETP.GT.AND P3, PT, R13, -0x1, PT ;  /* 0xffffffff0d00780c */ /* 0x000fda0003f64270 */
        /* <DEDUP_REMOVED lines=9> */
.L_x_696:
[----:B------:R-:W-:-:S05]  /*5f80*/  IMAD.U32 R12, RZ, RZ, UR34 ;  /* 0x00000022ff0c7e24 */ /* 0x000fca000f8e00ff */
[----:B------:R-:W-:-:S13]  /*5f90*/  ISETP.NE.AND P3, PT, R12, 0x1, PT ;  /* 0x000000010c00780c */ /* 0x000fda0003f65270 */
[----:B------:R-:W1:Y:S02]  /*5fa0*/  @P3 LDC.64 R10, c[0x0][0x9e8] ;  /* 0x00027a00ff0a3b82 */ /* 0x000e640000000a00 */
[----:B-1----:R-:W-:-:S05]  /*5fb0*/  @P3 IMAD.HI.U32 R10, R13, R10, RZ ;  /* 0x0000000a0d0a3227 */ /* 0x002fca00078e00ff */
[----:B------:R-:W-:-:S07]  /*5fc0*/  @P3 SHF.R.U32.HI R13, RZ, R11, R10 ;  /* 0x0000000bff0d3219 */ /* 0x000fce000001160a */
.L_x_697:
[----:B------:R-:W-:Y:S05]  /*5fd0*/  BSYNC B0 ;  /* 0x0000000000007941 */ /* 0x000fea0003800000 */
.L_x_695:
[----:B------:R-:W-:-:S04]  /*5fe0*/  IMAD R20, R13, R12, -R20 ;  /* 0x0000000c0d147224 */ /* 0x000fc800078e0a14 */
[----:B------:R-:W-:-:S05]  /*5ff0*/  IMAD R20, R19, -0x2, R20 ;  /* 0xfffffffe13147824 */ /* 0x000fca00078e0214 */
[----:B------:R-:W-:Y:S02]  /*6000*/  VIADDMNMX R15, R20, R12, R15, PT ;  /* 0x0000000c140f7246 */ /* 0x000fe4000380010f */
[----:B------:R-:W-:-:S07]  /*6010*/  VIMNMX R14, R14, R20, !PT ;  /* 0x000000140e0e7248 */ /* 0x000fce0007fe0100 */
.L_x_694:
[----:B------:R-:W-:Y:S01]  /*6020*/  FMNMX.FTZ R10, R24, R7, !PT ;  /* 0x00000007180a7209 */ /* 0x000fe20007810000 */
[----:B------:R-:W-:Y:S01]  /*6030*/  UMOV UR49, UR56 ;  /* 0x0000003800317c82 */ /* 0x000fe20008000000 */
[----:B------:R-:W-:Y:S02]  /*6040*/  ISETP.GT.AND P5, PT, R14, 0x8, P2 ;  /* 0x000000080e00780c */ /* 0x000fe400017a4270 */
[----:B------:R-:W-:Y:S02]  /*6050*/  FMNMX.FTZ R11, R25, R10, !PT ;  /* 0x0000000a190b7209 */ /* 0x000fe40007810000 */
[----:B------:R-:W-:Y:S02]  /*6060*/  ISETP.LT.OR P5, PT, R15, 0x9, P5 ;  /* 0x000000090f00780c */ /* 0x000fe40002fa1670 */
[----:B------:R-:W-:Y:S02]  /*6070*/  FMNMX.FTZ R10, R28, R11, !PT ;  /* 0x0000000b1c0a7209 */ /* 0x000fe40007810000 */
[----:B------:R-:W-:-:S02]  /*6080*/  FSEL R30, R30, -INF , !P5 ;  /* 0xff8000001e1e7808 */ /* 0x000fc40006800000 */
[----:B------:R-:W-:Y:S02]  /*6090*/  FMNMX.FTZ R11, R29, R10, !PT ;  /* 0x0000000a1d0b7209 */ /* 0x000fe40007810000 */
        /* <DEDUP_REMOVED lines=12> */
[----:B------:R-:W-:Y:S02]  /*6160*/  ISETP.GT.AND P5, PT, R14, RZ, P2 ;  /* 0x000000ff0e00720c */ /* 0x000fe400017a4270 */
[----:B------:R-:W-:Y:S02]  /*6170*/  FMNMX.FTZ R10, R44, R11, !PT ;  /* 0x0000000b2c0a7209 */ /* 0x000fe40007810000 */
[----:B------:R-:W-:Y:S02]  /*6180*/  ISETP.GT.AND P4, PT, R14, 0x1, P2 ;  /* 0x000000010e00780c */ /* 0x000fe40001784270 */
[----:B------:R-:W-:Y:S02]  /*6190*/  FMNMX.FTZ R11, R45, R10, !PT ;  /* 0x0000000a2d0b7209 */ /* 0x000fe40007810000 */
[----:B------:R-:W-:-:S02]  /*61a0*/  ISETP.LT.OR P5, PT, R15, 0x1, P5 ;  /* 0x000000010f00780c */ /* 0x000fc40002fa1670 */
[----:B------:R-:W-:Y:S02]  /*61b0*/  FMNMX.FTZ R10, R48, R11, !PT ;  /* 0x0000000b300a7209 */ /* 0x000fe40007810000 */
[----:B------:R-:W-:Y:S02]  /*61c0*/  ISETP.LT.OR P4, PT, R15, 0x2, P4 ;  /* 0x000000020f00780c */ /* 0x000fe40002781670 */
[----:B------:R-:W-:Y:S02]  /*61d0*/  FMNMX.FTZ R11, R49, R10, !PT ;  /* 0x0000000a310b7209 */ /* 0x000fe40007810000 */
[----:B------:R-:W-:Y:S02]  /*61e0*/  FSEL R26, R26, -INF , !P5 ;  /* 0xff8000001a1a7808 */ /* 0x000fe40006800000 */
[----:B------:R-:W-:Y:S02]  /*61f0*/  FMNMX.FTZ R10, R52, R11, !PT ;  /* 0x0000000b340a7209 */ /* 0x000fe40007810000 */
[----:B------:R-:W-:-:S02]  /*6200*/  ISETP.GT.AND P3, PT, R14, 0x9, P2 ;  /* 0x000000090e00780c */ /* 0x000fc40001764270 */
[----:B------:R-:W-:Y:S02]  /*6210*/  FMNMX.FTZ R11, R53, R10, !PT ;  /* 0x0000000a350b7209 */ /* 0x000fe40007810000 */
[----:B------:R-:W-:Y:S02]  /*6220*/  FSEL R27, R27, -INF , !P4 ;  /* 0xff8000001b1b7808 */ /* 0x000fe40006000000 */
        /* <DEDUP_REMOVED lines=32> */
[----:B------:R-:W-:Y:S01]  /*6430*/  ISETP.GT.AND P3, PT, R14, 0x29, P2 ;  /* 0x000000290e00780c */ /* 0x000fe20001764270 */
[----:B------:R-:W1:Y:S01]  /*6440*/  SHFL.BFLY PT, R10, R11, 0x2, 0x1f ;  /* 0x0c401f000b0a7f89 */ /* 0x000e6200000e0000 */
[----:B------:R-:W-:-:S02]  /*6450*/  FSEL R46, R46, -INF , !P4 ;  /* 0xff8000002e2e7808 */ /* 0x000fc40006000000 */
[C---:B------:R-:W-:Y:S02]  /*6460*/  ISETP.GT.AND P4, PT, R14.reuse, 0x30, P2 ;  /* 0x000000300e00780c */ /* 0x040fe40001784270 */
[----:B------:R-:W-:Y:S02]  /*6470*/  ISETP.LT.OR P5, PT, R15, 0x2a, P3 ;  /* 0x0000002a0f00780c */ /* 0x000fe40001fa1670 */
[C---:B------:R-:W-:Y:S02]  /*6480*/  ISETP.GT.AND P3, PT, R14.reuse, 0x31, P2 ;  /* 0x000000310e00780c */ /* 0x040fe40001764270 */
[----:B------:R-:W-:Y:S02]  /*6490*/  FSEL R47, R47, -INF , !P5 ;  /* 0xff8000002f2f7808 */ /* 0x000fe40006800000 */
[----:B------:R-:W-:Y:S02]  /*64a0*/  ISETP.LT.OR P4, PT, R15, 0x31, P4 ;  /* 0x000000310f00780c */ /* 0x000fe40002781670 */
[----:B------:R-:W-:-:S02]  /*64b0*/  ISETP.GT.AND P5, PT, R14, 0x38, P2 ;  /* 0x000000380e00780c */ /* 0x000fc400017a4270 */
[----:B------:R-:W-:Y:S02]  /*64c0*/  ISETP.LT.OR P3, PT, R15, 0x32, P3 ;  /* 0x000000320f00780c */ /* 0x000fe40001f61670 */
[----:B------:R-:W-:Y:S02]  /*64d0*/  FSEL R50, R50, -INF , !P4 ;  /* 0xff80000032327808 */ /* 0x000fe40006000000 */
[----:B------:R-:W-:Y:S02]  /*64e0*/  ISETP.GT.AND P4, PT, R14, 0x39, P2 ;  /* 0x000000390e00780c */ /* 0x000fe40001784270 */
[----:B------:R-:W-:Y:S02]  /*64f0*/  FSEL R51, R51, -INF , !P3 ;  /* 0xff80000033337808 */ /* 0x000fe40005800000 */
[----:B------:R-:W-:Y:S02]  /*6500*/  ISETP.LT.OR P5, PT, R15, 0x39, P5 ;  /* 0x000000390f00780c */ /* 0x000fe40002fa1670 */
[----:B-1----:R-:W-:-:S02]  /*6510*/  FMNMX.FTZ R12, R11, R10, !PT ;  /* 0x0000000a0b0c7209 */ /* 0x002fc40007810000 */
[----:B------:R-:W-:Y:S02]  /*6520*/  ISETP.GT.AND P3, PT, R14, 0x40, P2 ;  /* 0x000000400e00780c */ /* 0x000fe40001764270 */
[----:B------:R-:W-:Y:S01]  /*6530*/  ISETP.LT.OR P4, PT, R15, 0x3a, P4 ;  /* 0x0000003a0f00780c */ /* 0x000fe20002781670 */
[----:B------:R-:W1:Y:S01]  /*6540*/  SHFL.BFLY PT, R13, R12, 0x1, 0x1f ;  /* 0x0c201f000c0d7f89 */ /* 0x000e6200000e0000 */
[----:B------:R-:W-:Y:S02]  /*6550*/  FSEL R54, R54, -INF , !P5 ;  /* 0xff80000036367808 */ /* 0x000fe40006800000 */
[----:B------:R-:W-:Y:S02]  /*6560*/  ISETP.GT.AND P5, PT, R14, 0x41, P2 ;  /* 0x000000410e00780c */ /* 0x000fe400017a4270 */
[----:B------:R-:W-:Y:S02]  /*6570*/  FSEL R55, R55, -INF , !P4 ;  /* 0xff80000037377808 */ /* 0x000fe40006000000 */
[----:B------:R-:W-:-:S02]  /*6580*/  ISETP.LT.OR P3, PT, R15, 0x41, P3 ;  /* 0x000000410f00780c */ /* 0x000fc40001f61670 */
[----:B------:R-:W-:Y:S02]  /*6590*/  ISETP.GT.AND P4, PT, R14, 0x48, P2 ;  /* 0x000000480e00780c */ /* 0x000fe40001784270 */
[----:B------:R-:W-:Y:S02]  /*65a0*/  ISETP.LT.OR P5, PT, R15, 0x42, P5 ;  /* 0x000000420f00780c */ /* 0x000fe40002fa1670 */
[----:B------:R-:W-:Y:S02]  /*65b0*/  FSEL R58, R58, -INF , !P3 ;  /* 0xff8000003a3a7808 */ /* 0x000fe40005800000 */
[----:B------:R-:W-:Y:S02]  /*65c0*/  ISETP.GT.AND P3, PT, R14, 0x49, P2 ;  /* 0x000000490e00780c */ /* 0x000fe40001764270 */
[----:B------:R-:W-:Y:S02]  /*65d0*/  FSEL R59, R59, -INF , !P5 ;  /* 0xff8000003b3b7808 */ /* 0x000fe40006800000 */
[----:B------:R-:W-:-:S02]  /*65e0*/  ISETP.LT.OR P4, PT, R15, 0x49, P4 ;  /* 0x000000490f00780c */ /* 0x000fc40002781670 */
[----:B------:R-:W-:Y:S02]  /*65f0*/  ISETP.GT.AND P5, PT, R14, 0x50, P2 ;  /* 0x000000500e00780c */ /* 0x000fe400017a4270 */
[----:B------:R-:W-:Y:S02]  /*6600*/  ISETP.LT.OR P3, PT, R15, 0x4a, P3 ;  /* 0x0000004a0f00780c */ /* 0x000fe40001f61670 */
[----:B-1----:R-:W-:Y:S02]  /*6610*/  FMNMX.FTZ R10, R12, R13, !PT ;  /* 0x0000000d0c0a7209 */ /* 0x002fe40007810000 */
[----:B------:R-:W-:Y:S02]  /*6620*/  FSEL R62, R62, -INF , !P4 ;  /* 0xff8000003e3e7808 */ /* 0x000fe40006000000 */
[C---:B------:R-:W-:Y:S01]  /*6630*/  FSETP.NEU.FTZ.AND P6, PT, R10.reuse, -INF , PT ;  /* 0xff8000000a00780b */ /* 0x040fe20003fdd000 */
[----:B------:R-:W-:Y:S01]  /*6640*/  FMUL.FTZ R13, R10, UR33 ;  /* 0x000000210a0d7c20 */ /* 0x000fe20008410000 */
[----:B------:R-:W-:-:S02]  /*6650*/  ISETP.GT.AND P4, PT, R14, 0x51, P2 ;  /* 0x000000510e00780c */ /* 0x000fc40001784270 */
[----:B------:R-:W-:Y:S02]  /*6660*/  FSEL R63, R63, -INF , !P3 ;  /* 0xff8000003f3f7808 */ /* 0x000fe40005800000 */
[----:B------:R-:W-:Y:S02]  /*6670*/  FSEL R11, R13, RZ, P6 ;  /* 0x000000ff0d0b7208 */ /* 0x000fe40003000000 */
[----:B------:R-:W-:Y:S02]  /*6680*/  ISETP.LT.OR P5, PT, R15, 0x51, P5 ;  /* 0x000000510f00780c */ /* 0x000fe40002fa1670 */
[----:B------:R-:W-:Y:S01]  /*6690*/  ISETP.GT.AND P3, PT, R14, 0x58, P2 ;  /* 0x000000580e00780c */ /* 0x000fe20001764270 */
[--C-:B------:R-:W-:Y:S01]  /*66a0*/  FFMA.FTZ R20, R28, UR33, -R11.reuse ;  /* 0x000000211c147c23 */ /* 0x100fe2000801080b */
[----:B------:R-:W-:Y:S01]  /*66b0*/  FMNMX.FTZ R28, R26, R9, !PT ;  /* 0x000000091a1c7209 */ /* 0x000fe20007810000 */
[--C-:B------:R-:W-:Y:S01]  /*66c0*/  FFMA.FTZ R12, R25, UR33, -R11.reuse ;  /* 0x00000021190c7c23 */ /* 0x100fe2000801080b */
[--C-:B------:R-:W-:Y:S01]  /*66d0*/  FFMA.FTZ R25, R29, UR33, -R11.reuse ;  /* 0x000000211d197c23 */ /* 0x100fe2000801080b */
        /* <DEDUP_REMOVED lines=11> */
[----:B------:R1:W-:Y:S01]  /*6790*/  MUFU.EX2 R28, R36 ;  /* 0x00000024001c7308 */ /* 0x0003e20000000800 */
[----:B------:R-:W-:Y:S01]  /*67a0*/  ISETP.LT.OR P4, PT, R15, 0x52, P4 ;  /* 0x000000520f00780c */ /* 0x000fe20002781670 */
[--C-:B------:R-:W-:Y:S01]  /*67b0*/  FFMA.FTZ R56, R56, UR33, -R11.reuse ;  /* 0x0000002138387c23 */ /* 0x100fe2000801080b */
[----:B------:R-:W-:Y:S01]  /*67c0*/  FMNMX.FTZ R32, R34, R33, !PT ;  /* 0x0000002122207209 */ /* 0x000fe20007810000 */
[--C-:B------:R-:W-:Y:S01]  /*67d0*/  FFMA.FTZ R33, R37, UR33, -R11.reuse ;  /* 0x0000002125217c23 */ /* 0x100fe2000801080b */
[----:B------:R-:W-:Y:S01]  /*67e0*/  FSEL R66, R66, -INF , !P5 ;  /* 0xff80000042427808 */ /* 0x000fe20006800000 */
[--C-:B------:R-:W-:Y:S01]  /*67f0*/  FFMA.FTZ R60, R60, UR33, -R11.reuse ;  /* 0x000000213c3c7c23 */ /* 0x100fe2000801080b */
[----:B------:R-:W-:Y:S01]  /*6800*/  FMNMX.FTZ R37, R35, R32, !PT ;  /* 0x0000002023257209 */ /* 0x000fe20007810000 */
[----:B------:R-:W-:Y:S01]  /*6810*/  FFMA.FTZ R85, R85, UR33, -R11 ;  /* 0x0000002155557c23 */ /* 0x000fe2000801080b */
[----:B------:R-:W-:Y:S01]  /*6820*/  ISETP.GT.AND P5, PT, R14, 0x59, P2 ;  /* 0x000000590e00780c */ /* 0x000fe200017a4270 */
[----:B------:R-:W-:Y:S01]  /*6830*/  MUFU.EX2 R13, R13 ;  /* 0x0000000d000d7308 */ /* 0x000fe20000000800 */
[----:B------:R-:W-:-:S02]  /*6840*/  FMNMX.FTZ R32, R38, R37, !PT ;  /* 0x0000002526207209 */ /* 0x000fc40007810000 */
[----:B------:R-:W-:Y:S02]  /*6850*/  FSEL R67, R67, -INF , !P4 ;  /* 0xff80000043437808 */ /* 0x000fe40006000000 */
[----:B------:R-:W-:Y:S02]  /*6860*/  FMNMX.FTZ R37, R39, R32, !PT ;  /* 0x0000002027257209 */ /* 0x000fe40007810000 */
[----:B------:R-:W-:Y:S01]  /*6870*/  ISETP.LT.OR P3, PT, R15, 0x59, P3 ;  /* 0x000000590f00780c */ /* 0x000fe20001f61670 */
[----:B------:R2:W-:Y:S01]  /*6880*/  MUFU.EX2 R32, R40 ;  /* 0x0000002800207308 */ /* 0x0005e20000000800 */
[----:B-1----:R-:W-:Y:S01]  /*6890*/  FMNMX.FTZ R36, R42, R37, !PT ;  /* 0x000000252a247209 */ /* 0x002fe20007810000 */
[----:B------:R-:W-:Y:S01]  /*68a0*/  FFMA.FTZ R37, R41, UR33, -R11 ;  /* 0x0000002129257c23 */ /* 0x000fe2000801080b */
[----:B------:R-:W-:Y:S02]  /*68b0*/  ISETP.GT.AND P4, PT, R14, 0x60, P2 ;  /* 0x000000600e00780c */ /* 0x000fe40001784270 */
[----:B------:R-:W-:-:S02]  /*68c0*/  FMNMX.FTZ R41, R43, R36, !PT ;  /* 0x000000242b297209 */ /* 0x000fc40007810000 */
[----:B------:R-:W-:Y:S01]  /*68d0*/  ISETP.LT.OR P5, PT, R15, 0x5a, P5 ;  /* 0x0000005a0f00780c */ /* 0x000fe20002fa1670 */
[----:B------:R-:W-:Y:S01]  /*68e0*/  MUFU.EX2 R12, R12 ;  /* 0x0000000c000c7308 */ /* 0x000fe20000000800 */
[----:B------:R-:W-:Y:S02]  /*68f0*/  FMNMX.FTZ R36, R46, R41, !PT ;  /* 0x000000292e247209 */ /* 0x000fe40007810000 */
[----:B------:R-:W-:Y:S02]  /*6900*/  FSEL R70, R70, -INF , !P3 ;  /* 0xff80000046467808 */ /* 0x000fe40005800000 */
[----:B------:R-:W-:Y:S02]  /*6910*/  FMNMX.FTZ R41, R47, R36, !PT ;  /* 0x000000242f297209 */ /* 0x000fe40007810000 */
[----:B------:R-:W-:Y:S01]  /*6920*/  ISETP.GT.AND P3, PT, R14, 0x61, P2 ;  /* 0x000000610e00780c */ /* 0x000fe20001764270 */
[----:B------:R1:W-:Y:S01]  /*6930*/  MUFU.EX2 R36, R44 ;  /* 0x0000002c00247308 */ /* 0x0003e20000000800 */
[----:B--2---:R-:W-:Y:S01]  /*6940*/  FMNMX.FTZ R40, R50, R41, !PT ;  /* 0x0000002932287209 */ /* 0x004fe20007810000 */
[----:B------:R-:W-:Y:S01]  /*6950*/  FFMA.FTZ R41, R45, UR33, -R11 ;  /* 0x000000212d297c23 */ /* 0x000fe2000801080b */
[----:B------:R-:W-:-:S02]  /*6960*/  FSEL R71, R71, -INF , !P5 ;  /* 0xff80000047477808 */ /* 0x000fc40006800000 */
[----:B------:R-:W-:Y:S02]  /*6970*/  FMNMX.FTZ R45, R51, R40, !PT ;  /* 0x00000028332d7209 */ /* 0x000fe40007810000 */
[----:B------:R-:W-:Y:S01]  /*6980*/  ISETP.LT.OR P4, PT, R15, 0x61, P4 ;  /* 0x000000610f00780c */ /* 0x000fe20002781670 */
[----:B------:R-:W-:Y:S01]  /*6990*/  MUFU.EX2 R20, R20 ;  /* 0x0000001400147308 */ /* 0x000fe20000000800 */
[----:B------:R-:W-:Y:S02]  /*69a0*/  FMNMX.FTZ R40, R54, R45, !PT ;  /* 0x0000002d36287209 */ /* 0x000fe40007810000 */
[----:B------:R-:W-:Y:S02]  /*69b0*/  ISETP.GT.AND P5, PT, R14, 0x68, P2 ;  /* 0x000000680e00780c */ /* 0x000fe400017a4270 */
[----:B------:R-:W-:Y:S02]  /*69c0*/  FMNMX.FTZ R45, R55, R40, !PT ;  /* 0x00000028372d7209 */ /* 0x000fe40007810000 */
[----:B------:R-:W-:Y:S01]  /*69d0*/  ISETP.LT.OR P3, PT, R15, 0x62, P3 ;  /* 0x000000620f00780c */ /* 0x000fe20001f61670 */
[----:B------:R2:W-:Y:S01]  /*69e0*/  MUFU.EX2 R40, R48 ;  /* 0x0000003000287308 */ /* 0x0005e20000000800 */
[----:B-1----:R-:W-:Y:S01]  /*69f0*/  FMNMX.FTZ R44, R58, R45, !PT ;  /* 0x0000002d3a2c7209 */ /* 0x002fe20007810000 */
[----:B------:R-:W-:Y:S01]  /*6a00*/  FFMA.FTZ R45, R49, UR33, -R11 ;  /* 0x00000021312d7c23 */ /* 0x000fe2000801080b */
[----:B------:R-:W-:-:S02]  /*6a10*/  FSEL R74, R74, -INF , !P4 ;  /* 0xff8000004a4a7808 */ /* 0x000fc40006000000 */
[----:B------:R-:W-:Y:S02]  /*6a20*/  FMNMX.FTZ R49, R59, R44, !PT ;  /* 0x0000002c3b317209 */ /* 0x000fe40007810000 */
[----:B------:R-:W-:Y:S01]  /*6a30*/  ISETP.GT.AND P4, PT, R14, 0x69, P2 ;  /* 0x000000690e00780c */ /* 0x000fe20001784270 */
[----:B------:R-:W-:Y:S01]  /*6a40*/  MUFU.EX2 R25, R25 ;  /* 0x0000001900197308 */ /* 0x000fe20000000800 */
[----:B------:R-:W-:Y:S02]  /*6a50*/  FMNMX.FTZ R44, R62, R49, !PT ;  /* 0x000000313e2c7209 */ /* 0x000fe40007810000 */
[----:B------:R-:W-:Y:S02]  /*6a60*/  FSEL R75, R75, -INF , !P3 ;  /* 0xff8000004b4b7808 */ /* 0x000fe40005800000 */
[----:B------:R-:W-:Y:S02]  /*6a70*/  FMNMX.FTZ R49, R63, R44, !PT ;  /* 0x0000002c3f317209 */ /* 0x000fe40007810000 */
[----:B------:R-:W-:Y:S01]  /*6a80*/  ISETP.LT.OR P5, PT, R15, 0x69, P5 ;  /* 0x000000690f00780c */ /* 0x000fe20002fa1670 */
[----:B------:R1:W-:Y:S01]  /*6a90*/  MUFU.EX2 R44, R52 ;  /* 0x00000034002c7308 */ /* 0x0003e20000000800 */
[----:B--2---:R-:W-:Y:S01]  /*6aa0*/  FMNMX.FTZ R48, R66, R49, !PT ;  /* 0x0000003142307209 */ /* 0x004fe20007810000 */
[----:B------:R-:W-:Y:S01]  /*6ab0*/  FFMA.FTZ R49, R53, UR33, -R11 ;  /* 0x0000002135317c23 */ /* 0x000fe2000801080b */
[----:B------:R-:W-:-:S02]  /*6ac0*/  ISETP.GT.AND P3, PT, R14, 0x70, P2 ;  /* 0x000000700e00780c */ /* 0x000fc40001764270 */
[----:B------:R-:W-:Y:S02]  /*6ad0*/  FMNMX.FTZ R53, R67, R48, !PT ;  /* 0x0000003043357209 */ /* 0x000fe40007810000 */
[----:B------:R-:W-:Y:S01]  /*6ae0*/  ISETP.LT.OR P4, PT, R15, 0x6a, P4 ;  /* 0x0000006a0f00780c */ /* 0x000fe20002781670 */
[----:B------:R-:W-:Y:S01]  /*6af0*/  MUFU.EX2 R24, R24 ;  /* 0x0000001800187308 */ /* 0x000fe20000000800 */
[----:B------:R-:W-:Y:S02]  /*6b00*/  FMNMX.FTZ R48, R70, R53, !PT ;  /* 0x0000003546307209 */ /* 0x000fe40007810000 */
[----:B------:R-:W-:Y:S02]  /*6b10*/  FSEL R139, R78, -INF , !P5 ;  /* 0xff8000004e8b7808 */ /* 0x000fe40006800000 */
[----:B------:R-:W-:Y:S02]  /*6b20*/  FMNMX.FTZ R53, R71, R48, !PT ;  /* 0x0000003047357209 */ /* 0x000fe40007810000 */
[----:B------:R-:W-:Y:S01]  /*6b30*/  ISETP.GT.AND P5, PT, R14, 0x71, P2 ;  /* 0x000000710e00780c */ /* 0x000fe200017a4270 */
[----:B------:R2:W-:Y:S01]  /*6b40*/  MUFU.EX2 R48, R56 ;  /* 0x0000003800307308 */ /* 0x0005e20000000800 */
[----:B-1----:R-:W-:Y:S01]  /*6b50*/  FMNMX.FTZ R52, R74, R53, !PT ;  /* 0x000000354a347209 */ /* 0x002fe20007810000 */
[----:B------:R-:W-:Y:S01]  /*6b60*/  FFMA.FTZ R53, R57, UR33, -R11 ;  /* 0x0000002139357c23 */ /* 0x000fe2000801080b */
[----:B------:R-:W-:-:S02]  /*6b70*/  FSEL R79, R79, -INF , !P4 ;  /* 0xff8000004f4f7808 */ /* 0x000fc40006000000 */
[----:B------:R-:W-:Y:S02]  /*6b80*/  FMNMX.FTZ R52, R75, R52, !PT ;  /* 0x000000344b347209 */ /* 0x000fe40007810000 */
[----:B------:R-:W-:Y:S01]  /*6b90*/  ISETP.LT.OR P3, PT, R15, 0x71, P3 ;  /* 0x000000710f00780c */ /* 0x000fe20001f61670 */
[----:B------:R-:W-:Y:S01]  /*6ba0*/  MUFU.EX2 R29, R29 ;  /* 0x0000001d001d7308 */ /* 0x000fe20000000800 */
[----:B------:R-:W-:Y:S01]  /*6bb0*/  FMNMX.FTZ R52, R139, R52, !PT ;  /* 0x000000348b347209 */ /* 0x000fe20007810000 */
[--C-:B--2---:R-:W-:Y:S01]  /*6bc0*/  FFMA.FTZ R56, R64, UR33, -R11.reuse ;  /* 0x0000002140387c23 */ /* 0x104fe2000801080b */
[----:B------:R-:W-:Y:S01]  /*6bd0*/  ISETP.GT.AND P4, PT, R14, 0x78, P2 ;  /* 0x000000780e00780c */ /* 0x000fe20001784270 */
[--C-:B------:R-:W-:Y:S01]  /*6be0*/  FFMA.FTZ R64, R72, UR33, -R11.reuse ;  /* 0x0000002148407c23 */ /* 0x100fe2000801080b */
[----:B------:R-:W-:Y:S01]  /*6bf0*/  ISETP.LT.OR P5, PT, R15, 0x72, P5 ;  /* 0x000000720f00780c */ /* 0x000fe20002fa1670 */
[----:B------:R-:W-:Y:S01]  /*6c00*/  FFMA.FTZ R72, R80, UR33, -R11 ;  /* 0x0000002150487c23 */ /* 0x000fe2000801080b */
[----:B------:R-:W-:Y:S01]  /*6c10*/  FSEL R82, R82, -INF , !P3 ;  /* 0xff80000052527808 */ /* 0x000fe20005800000 */
[----:B------:R-:W-:Y:S01]  /*6c20*/  MUFU.EX2 R33, R33 ;  /* 0x0000002100217308 */ /* 0x000fe20000000800 */
[----:B------:R-:W-:-:S02]  /*6c30*/  FMNMX.FTZ R57, R79, R52, !PT ;  /* 0x000000344f397209 */ /* 0x000fc40007810000 */
[----:B------:R-:W-:Y:S02]  /*6c40*/  ISETP.GT.AND P2, PT, R14, 0x79, P2 ;  /* 0x000000790e00780c */ /* 0x000fe40001744270 */
[----:B------:R-:W-:Y:S02]  /*6c50*/  ISETP.LT.OR P4, PT, R15, 0x79, P4 ;  /* 0x000000790f00780c */ /* 0x000fe40002781670 */
[----:B------:R-:W-:Y:S01]  /*6c60*/  FSEL R83, R83, -INF , !P5 ;  /* 0xff80000053537808 */ /* 0x000fe20006800000 */
[----:B------:R1:W-:Y:S01]  /*6c70*/  MUFU.EX2 R52, R60 ;  /* 0x0000003c00347308 */ /* 0x0003e20000000800 */
[----:B------:R-:W-:Y:S01]  /*6c80*/  FMNMX.FTZ R14, R82, R57, !PT ;  /* 0x00000039520e7209 */ /* 0x000fe20007810000 */
[--C-:B------:R-:W-:Y:S01]  /*6c90*/  FFMA.FTZ R57, R61, UR33, -R11.reuse ;  /* 0x000000213d397c23 */ /* 0x100fe2000801080b */
[----:B------:R-:W-:Y:S01]  /*6ca0*/  ISETP.LT.OR P2, PT, R15, 0x7a, P2 ;  /* 0x0000007a0f00780c */ /* 0x000fe20001741670 */
[--C-:B------:R-:W-:Y:S01]  /*6cb0*/  FFMA.FTZ R61, R65, UR33, -R11.reuse ;  /* 0x00000021413d7c23 */ /* 0x100fe2000801080b */
[----:B------:R-:W-:Y:S01]  /*6cc0*/  FSEL R86, R86, -INF , !P4 ;  /* 0xff80000056567808 */ /* 0x000fe20006000000 */
[--C-:B------:R-:W-:Y:S01]  /*6cd0*/  FFMA.FTZ R65, R69, UR33, -R11.reuse ;  /* 0x0000002145417c23 */ /* 0x100fe2000801080b */
[----:B------:R-:W-:Y:S01]  /*6ce0*/  FMNMX.FTZ R15, R83, R14, !PT ;  /* 0x0000000e530f7209 */ /* 0x000fe20007810000 */
[--C-:B------:R-:W-:Y:S01]  /*6cf0*/  FFMA.FTZ R69, R73, UR33, -R11.reuse ;  /* 0x0000002149457c23 */ /* 0x100fe2000801080b */
[----:B------:R-:W-:Y:S01]  /*6d00*/  FSEL R87, R87, -INF , !P2 ;  /* 0xff80000057577808 */ /* 0x000fe20005000000 */
[--C-:B-1----:R-:W-:Y:S01]  /*6d10*/  FFMA.FTZ R60, R68, UR33, -R11.reuse ;  /* 0x00000021443c7c23 */ /* 0x102fe2000801080b */
[----:B------:R-:W-:Y:S01]  /*6d20*/  FMNMX.FTZ R14, R86, R15, !PT ;  /* 0x0000000f560e7209 */ /* 0x000fe20007810000 */
[--C-:B------:R-:W-:Y:S01]  /*6d30*/  FFMA.FTZ R68, R76, UR33, -R11.reuse ;  /* 0x000000214c447c23 */ /* 0x100fe2000801080b */
[--C-:B------:R-:W-:Y:S01]  /*6d40*/  FFMA.FTZ R73, R77, UR33, -R11.reuse ;  /* 0x000000214d497c23 */ /* 0x100fe2000801080b */
[--C-:B------:R-:W-:Y:S01]  /*6d50*/  FFMA.FTZ R77, R81, UR33, -R11.reuse ;  /* 0x00000021514d7c23 */ /* 0x100fe2000801080b */
[----:B------:R-:W-:Y:S01]  /*6d60*/  FMNMX.FTZ R14, R87, R14, !PT ;  /* 0x0000000e570e7209 */ /* 0x000fe20007810000 */
[----:B------:R-:W-:Y:S01]  /*6d70*/  FFMA.FTZ R76, R84, UR33, -R11 ;  /* 0x00000021544c7c23 */ /* 0x000fe2000801080b */
[----:B------:R-:W-:Y:S01]  /*6d80*/  FSEL R78, R10, RZ, P6 ;  /* 0x000000ff0a4e7208 */ /* 0x000fe20003000000 */
[----:B------:R-:W-:Y:S02]  /*6d90*/  MUFU.EX2 R37, R37 ;  /* 0x0000002500257308 */ /* 0x000fe40000000800 */
[----:B------:R-:W1:Y:S02]  /*6da0*/  SHFL.BFLY PT, R15, R14, 0x2, 0x1f ;  /* 0x0c401f000e0f7f89 */ /* 0x000e6400000e0000 */
[----:B------:R-:W-:-:S04]  /*6db0*/  FADD.FTZ R78, -R78, R7 ;  /* 0x000000074e4e7221 */ /* 0x000fc80000010100 */
[----:B------:R-:W-:Y:S01]  /*6dc0*/  FMUL.FTZ R78, R78, UR33 ;  /* 0x000000214e4e7c20 */ /* 0x000fe20008410000 */
[----:B------:R-:W-:Y:S08]  /*6dd0*/  MUFU.EX2 R7, R85 ;  /* 0x0000005500077308 */ /* 0x000ff00000000800 */
[----:B------:R-:W2:Y:S08]  /*6de0*/  MUFU.EX2 R78, R78 ;  /* 0x0000004e004e7308 */ /* 0x000eb00000000800 */
[----:B------:R-:W-:Y:S01]  /*6df0*/  MUFU.EX2 R41, R41 ;  /* 0x0000002900297308 */ /* 0x000fe20000000800 */
[----:B-1----:R-:W-:-:S05]  /*6e00*/  FMNMX.FTZ R15, R14, R15, !PT ;  /* 0x0000000f0e0f7209 */ /* 0x002fca0007810000 */
[----:B------:R-:W1:Y:S02]  /*6e10*/  SHFL.BFLY PT, R14, R15, 0x1, 0x1f ;  /* 0x0c201f000f0e7f89 */ /* 0x000e6400000e0000 */
[----:B------:R-:W-:Y:S01]  /*6e20*/  MUFU.EX2 R45, R45 ;  /* 0x0000002d002d7308 */ /* 0x000fe20000000800 */
[-C--:B--2---:R-:W-:Y:S01]  /*6e30*/  FMUL.FTZ R88, R88, R78.reuse ;  /* 0x0000004e58587220 */ /* 0x084fe20000410000 */
[-C--:B------:R-:W-:Y:S01]  /*6e40*/  FMUL.FTZ R89, R89, R78.reuse ;  /* 0x0000004e59597220 */ /* 0x080fe20000410000 */
[-C--:B------:R-:W-:Y:S01]  /*6e50*/  FMUL.FTZ R92, R92, R78.reuse ;  /* 0x0000004e5c5c7220 */ /* 0x080fe20000410000 */
[-C--:B------:R-:W-:Y:S01]  /*6e60*/  FMUL.FTZ R93, R93, R78.reuse ;  /* 0x0000004e5d5d7220 */ /* 0x080fe20000410000 */
[-C--:B------:R-:W-:Y:S01]  /*6e70*/  FMUL.FTZ R96, R96, R78.reuse ;  /* 0x0000004e60607220 */ /* 0x080fe20000410000 */
[-C--:B------:R-:W-:Y:S01]  /*6e80*/  FMUL.FTZ R97, R97, R78.reuse ;  /* 0x0000004e61617220 */ /* 0x080fe20000410000 */
[-C--:B------:R-:W-:Y:S01]  /*6e90*/  FMUL.FTZ R100, R100, R78.reuse ;  /* 0x0000004e64647220 */ /* 0x080fe20000410000 */
[----:B------:R-:W-:Y:S01]  /*6ea0*/  MUFU.EX2 R49, R49 ;  /* 0x0000003100317308 */ /* 0x000fe20000000800 */
[-C--:B------:R-:W-:Y:S01]  /*6eb0*/  FMUL.FTZ R101, R101, R78.reuse ;  /* 0x0000004e65657220 */ /* 0x080fe20000410000 */
        /* <DEDUP_REMOVED lines=11> */
[----:B------:R-:W-:Y:S01]  /*6f70*/  FMUL.FTZ R124, R124, R78 ;  /* 0x0000004e7c7c7220 */ /* 0x000fe20000410000 */
[----:B-1----:R-:W-:Y:S01]  /*6f80*/  FMNMX.FTZ R11, R15, R14, !PT ;  /* 0x0000000e0f0b7209 */ /* 0x002fe20007810000 */
[-C--:B------:R-:W-:Y:S01]  /*6f90*/  FMUL.FTZ R125, R125, R78.reuse ;  /* 0x0000004e7d7d7220 */ /* 0x080fe20000410000 */
[----:B------:R-:W-:Y:S01]  /*6fa0*/  MUFU.EX2 R57, R57 ;  /* 0x0000003900397308 */ /* 0x000fe20000000800 */
[-C--:B------:R-:W-:Y:S01]  /*6fb0*/  FMUL.FTZ R128, R128, R78.reuse ;  /* 0x0000004e80807220 */ /* 0x080fe20000410000 */
[C---:B------:R-:W-:Y:S01]  /*6fc0*/  FSETP.NEU.FTZ.AND P2, PT, R11.reuse, -INF , PT ;  /* 0xff8000000b00780b */ /* 0x040fe20003f5d000 */
[----:B------:R-:W-:Y:S01]  /*6fd0*/  FMUL.FTZ R80, R11, UR33 ;  /* 0x000000210b507c20 */ /* 0x000fe20008410000 */
[-C--:B------:R-:W-:Y:S01]  /*6fe0*/  FMUL.FTZ R129, R129, R78.reuse ;  /* 0x0000004e81817220 */ /* 0x080fe20000410000 */
[-C--:B------:R-:W-:Y:S01]  /*6ff0*/  FMUL.FTZ R132, R132, R78.reuse ;  /* 0x0000004e84847220 */ /* 0x080fe20000410000 */
[----:B------:R-:W-:Y:S01]  /*7000*/  FSEL R14, R11, RZ, P2 ;  /* 0x000000ff0b0e7208 */ /* 0x000fe20001000000 */
[----:B------:R-:W-:Y:S01]  /*7010*/  FMUL.FTZ R133, R133, R78 ;  /* 0x0000004e85857220 */ /* 0x000fe20000410000 */
[----:B------:R-:W-:Y:S01]  /*7020*/  FSEL R80, R80, RZ, P2 ;  /* 0x000000ff50507208 */ /* 0x000fe20001000000 */
[----:B------:R-:W-:Y:S01]  /*7030*/  MUFU.EX2 R56, R56 ;  /* 0x0000003800387308 */ /* 0x000fe20000000800 */
[----:B------:R-:W-:Y:S01]  /*7040*/  ISETP.GT.AND P2, PT, R8, UR58, PT ;  /* 0x0000003a08007c0c */ /* 0x000fe2000bf44270 */
[----:B------:R-:W-:Y:S01]  /*7050*/  FADD.FTZ R14, -R14, R9 ;  /* 0x000000090e0e7221 */ /* 0x000fe20000010100 */
[----:B------:R-:W-:-:S02]  /*7060*/  VIADD R8, R8, 0xffffffff ;  /* 0xffffffff08087836 */ /* 0x000fc40000000000 */
[--C-:B------:R-:W-:Y:S01]  /*7070*/  FFMA.FTZ R26, R26, UR33, -R80.reuse ;  /* 0x000000211a1a7c23 */ /* 0x100fe20008010850 */
[--C-:B------:R-:W-:Y:S01]  /*7080*/  FFMA.FTZ R15, R27, UR33, -R80.reuse ;  /* 0x000000211b0f7c23 */ /* 0x100fe20008010850 */
[----:B------:R-:W-:Y:S01]  /*7090*/  FMUL.FTZ R9, R14, UR33 ;  /* 0x000000210e097c20 */ /* 0x000fe20008410000 */
[----:B------:R-:W-:Y:S02]  /*70a0*/  IMAD.U32 R14, RZ, RZ, UR36 ;  /* 0x00000024ff0e7e24 */ /* 0x000fe4000f8e00ff */
[--C-:B------:R-:W-:Y:S01]  /*70b0*/  FFMA.FTZ R84, R35, UR33, -R80.reuse ;  /* 0x0000002123547c23 */ /* 0x100fe20008010850 */
[--C-:B------:R-:W-:Y:S01]  /*70c0*/  FFMA.FTZ R30, R30, UR33, -R80.reuse ;  /* 0x000000211e1e7c23 */ /* 0x100fe20008010850 */
[----:B------:R-:W-:Y:S01]  /*70d0*/  MUFU.EX2 R26, R26 ;  /* 0x0000001a001a7308 */ /* 0x000fe20000000800 */
[--C-:B------:R-:W-:Y:S01]  /*70e0*/  FFMA.FTZ R35, R38, UR33, -R80.reuse ;  /* 0x0000002126237c23 */ /* 0x100fe20008010850 */
[----:B------:R-:W-:Y:S01]  /*70f0*/  @!P1 LEA R14, R14, UR39, 0x3 ;  /* 0x000000270e0e9c11 */ /* 0x000fe2000f8e18ff */
[--C-:B------:R-:W-:Y:S01]  /*7100*/  FFMA.FTZ R38, R39, UR33, -R80.reuse ;  /* 0x0000002127267c23 */ /* 0x100fe20008010850 */
[--C-:B------:R-:W-:Y:S01]  /*7110*/  FFMA.FTZ R142, R31, UR33, -R80.reuse ;  /* 0x000000211f8e7c23 */ /* 0x100fe20008010850 */
[--C-:B------:R-:W-:Y:S01]  /*7120*/  FFMA.FTZ R39, R42, UR33, -R80.reuse ;  /* 0x000000212a277c23 */ /* 0x100fe20008010850 */
[--C-:B------:R-:W-:Y:S01]  /*7130*/  FFMA.FTZ R42, R43, UR33, -R80.reuse ;  /* 0x000000212b2a7c23 */ /* 0x100fe20008010850 */
[----:B------:R-:W-:Y:S01]  /*7140*/  FFMA.FTZ R43, R54, UR33, -R80 ;  /* 0x00000021362b7c23 */ /* 0x000fe20008010850 */
[----:B------:R-:W1:Y:S01]  /*7150*/  MUFU.EX2 R9, R9 ;  /* 0x0000000900097308 */ /* 0x000e620000000800 */
[----:B------:R-:W-:-:S02]  /*7160*/  @!P1 VIADD R14, R14, 0x2d860 ;  /* 0x0002d8600e0e9836 */ /* 0x000fc40000000000 */
[--C-:B------:R-:W-:Y:S01]  /*7170*/  FFMA.FTZ R54, R55, UR33, -R80.reuse ;  /* 0x0000002137367c23 */ /* 0x100fe20008010850 */
[--C-:B------:R-:W-:Y:S01]  /*7180*/  FFMA.FTZ R27, R34, UR33, -R80.reuse ;  /* 0x00000021221b7c23 */ /* 0x100fe20008010850 */
[----:B------:R-:W-:Y:S01]  /*7190*/  FFMA.FTZ R55, R78, R6, R13 ;  /* 0x000000064e377223 */ /* 0x000fe2000001000d */
[----:B------:R-:W-:Y:S01]  /*71a0*/  FFMA.FTZ R81, R47, UR33, -R80 ;  /* 0x000000212f517c23 */ /* 0x000fe20008010850 */
[----:B------:R-:W-:Y:S01]  /*71b0*/  @!P1 PRMT R14, RZ, 0x654, R14 ;  /* 0x00000654ff0e9816 */ /* 0x000fe2000000000e */
[--C-:B------:R-:W-:Y:S01]  /*71c0*/  FFMA.FTZ R47, R58, UR33, -R80.reuse ;  /* 0x000000213a2f7c23 */ /* 0x100fe20008010850 */
[----:B------:R-:W2:Y:S01]  /*71d0*/  MUFU.EX2 R15, R15 ;  /* 0x0000000f000f7308 */ /* 0x000ea20000000800 */
[C---:B------:R-:W-:Y:S01]  /*71e0*/  FADD.FTZ R55, R12.reuse, R55 ;  /* 0x000000370c377221 */ /* 0x040fe20000010000 */
[----:B------:R3:W-:Y:S01]  /*71f0*/  @!P1 SYNCS.ARRIVE.TRANS64.RED.A1T0 RZ, [R14+URZ], RZ ;  /* 0x000000ff0eff99a7 */ /* 0x0007e2000810043f */
[----:B------:R-:W-:Y:S01]  /*7200*/  F2FP.F16.F32.PACK_AB R12, R12, R13 ;  /* 0x0000000d0c0c723e */ /* 0x000fe200000000ff */
[--C-:B------:R-:W-:Y:S01]  /*7210*/  FFMA.FTZ R58, R59, UR33, -R80.reuse ;  /* 0x000000213b3a7c23 */ /* 0x100fe20008010850 */
[--C-:B------:R-:W-:Y:S01]  /*7220*/  FFMA.FTZ R46, R46, UR33, -R80.reuse ;  /* 0x000000212e2e7c23 */ /* 0x100fe20008010850 */
[--C-:B------:R-:W-:Y:S01]  /*7230*/  FFMA.FTZ R6, R63, UR33, -R80.reuse ;  /* 0x000000213f067c23 */ /* 0x100fe20008010850 */
[----:B------:R-:W-:Y:S01]  /*7240*/  FFMA.FTZ R31, R51, UR33, -R80 ;  /* 0x00000021331f7c23 */ /* 0x000fe20008010850 */
[----:B------:R4:W5:Y:S01]  /*7250*/  MUFU.EX2 R85, R30 ;  /* 0x0000001e00557308 */ /* 0x0009620000000800 */
[----:B-1----:R-:W-:Y:S01]  /*7260*/  FFMA.FTZ R4, R9, R4, R26 ;  /* 0x0000000409047223 */ /* 0x002fe2000001001a */
[----:B---3--:R-:W-:Y:S01]  /*7270*/  FADD.FTZ R14, R20, R55 ;  /* 0x00000037140e7221 */ /* 0x008fe20000010000 */
[--C-:B------:R-:W-:Y:S01]  /*7280*/  FFMA.FTZ R51, R62, UR33, -R80.reuse ;  /* 0x000000213e337c23 */ /* 0x100fe20008010850 */
[--C-:B------:R-:W-:Y:S01]  /*7290*/  FFMA.FTZ R62, R74, UR33, -R80.reuse ;  /* 0x000000214a3e7c23 */ /* 0x100fe20008010850 */
[----:B------:R-:W-:Y:S01]  /*72a0*/  FFMA.FTZ R75, R75, UR33, -R80 ;  /* 0x000000214b4b7c23 */ /* 0x000fe20008010850 */
[C---:B------:R-:W-:Y:S01]  /*72b0*/  FADD.FTZ R55, R25.reuse, R14 ;  /* 0x0000000e19377221 */ /* 0x040fe20000010000 */
[----:B------:R-:W-:Y:S01]  /*72c0*/  F2FP.F16.F32.PACK_AB R14, R25, R20 ;  /* 0x00000014190e723e */ /* 0x000fe200000000ff */
[----:B------:R-:W1:Y:S01]  /*72d0*/  MUFU.EX2 R142, R142 ;  /* 0x0000008e008e7308 */ /* 0x000e620000000800 */
[C---:B--2---:R-:W-:Y:S01]  /*72e0*/  FADD.FTZ R4, R15.reuse, R4 ;  /* 0x000000040f047221 */ /* 0x044fe20000010000 */
[----:B------:R-:W-:Y:S01]  /*72f0*/  F2FP.F16.F32.PACK_AB R13, R15, R26 ;  /* 0x0000001a0f0d723e */ /* 0x000fe200000000ff */
[----:B------:R-:W-:Y:S01]  /*7300*/  FADD.FTZ R26, R24, R55 ;  /* 0x00000037181a7221 */ /* 0x000fe20000010000 */
[--C-:B----4-:R-:W-:Y:S01]  /*7310*/  FFMA.FTZ R30, R50, UR33, -R80.reuse ;  /* 0x00000021321e7c23 */ /* 0x110fe20008010850 */
[--C-:B------:R-:W-:Y:S01]  /*7320*/  FFMA.FTZ R55, R67, UR33, -R80.reuse ;  /* 0x0000002143377c23 */ /* 0x100fe20008010850 */
[----:B------:R-:W-:Y:S01]  /*7330*/  FFMA.FTZ R139, R139, UR33, -R80 ;  /* 0x000000218b8b7c23 */ /* 0x000fe20008010850 */
[----:B------:R-:W-:Y:S01]  /*7340*/  FADD.FTZ R59, R29, R26 ;  /* 0x0000001a1d3b7221 */ /* 0x000fe20000010000 */
[----:B------:R-:W2:Y:S01]  /*7350*/  MUFU.EX2 R27, R27 ;  /* 0x0000001b001b7308 */ /* 0x000ea20000000800 */
[----:B-----5:R-:W-:Y:S01]  /*7360*/  FADD.FTZ R25, R85, R4 ;  /* 0x0000000455197221 */ /* 0x020fe20000010000 */
[--C-:B------:R-:W-:Y:S01]  /*7370*/  FFMA.FTZ R4, R66, UR33, -R80.reuse ;  /* 0x0000002142047c23 */ /* 0x100fe20008010850 */
[----:B------:R-:W-:Y:S01]  /*7380*/  FADD.FTZ R34, R28, R59 ;  /* 0x0000003b1c227221 */ /* 0x000fe20000010000 */
[--C-:B------:R-:W-:Y:S01]  /*7390*/  FFMA.FTZ R59, R70, UR33, -R80.reuse ;  /* 0x00000021463b7c23 */ /* 0x100fe20008010850 */
[--C-:B------:R-:W-:Y:S01]  /*73a0*/  FFMA.FTZ R79, R79, UR33, -R80.reuse ;  /* 0x000000214f4f7c23 */ /* 0x100fe20008010850 */
[----:B------:R-:W-:Y:S01]  /*73b0*/  FFMA.FTZ R82, R82, UR33, -R80 ;  /* 0x0000002152527c23 */ /* 0x000fe20008010850 */
[----:B------:R-:W-:Y:S01]  /*73c0*/  FADD.FTZ R63, R33, R34 ;  /* 0x00000022213f7221 */ /* 0x000fe20000010000 */
[----:B------:R-:W3:Y:S01]  /*73d0*/  MUFU.EX2 R84, R84 ;  /* 0x0000005400547308 */ /* 0x000ee20000000800 */
[C---:B-1----:R-:W-:Y:S01]  /*73e0*/  FADD.FTZ R20, R142.reuse, R25 ;  /* 0x000000198e147221 */ /* 0x042fe20000010000 */
[----:B------:R-:W-:Y:S01]  /*73f0*/  F2FP.F16.F32.PACK_AB R15, R142, R85 ;  /* 0x000000558e0f723e */ /* 0x000fe200000000ff */
[----:B------:R-:W-:Y:S01]  /*7400*/  FADD.FTZ R34, R32, R63 ;  /* 0x0000003f20227221 */ /* 0x000fe20000010000 */
[--C-:B------:R-:W-:Y:S01]  /*7410*/  FFMA.FTZ R83, R83, UR33, -R80.reuse ;  /* 0x0000002153537c23 */ /* 0x100fe20008010850 */
[----:B------:R-:W-:Y:S01]  /*7420*/  FFMA.FTZ R86, R86, UR33, -R80 ;  /* 0x0000002156567c23 */ /* 0x000fe20008010850 */
[----:B------:R-:W-:Y:S01]  /*7430*/  F2FP.F16.F32.PACK_AB R24, R29, R24 ;  /* 0x000000181d18723e */ /* 0x000fe200000000ff */
[----:B------:R-:W-:Y:S01]  /*7440*/  FADD.FTZ R63, R37, R34 ;  /* 0x00000022253f7221 */ /* 0x000fe20000010000 */
[----:B------:R-:W1:Y:S01]  /*7450*/  MUFU.EX2 R35, R35 ;  /* 0x0000002300237308 */ /* 0x000e620000000800 */
[----:B--2---:R-:W-:Y:S01]  /*7460*/  FADD.FTZ R25, R27, R20 ;  /* 0x000000141b197221 */ /* 0x004fe20000010000 */
[----:B------:R2:W-:Y:S01]  /*7470*/  STSM.16.M88.4 [R136+0x21800], R12 ;  /* 0x0218000c88007844 */ /* 0x0005e20000000200 */
[--C-:B------:R-:W-:Y:S01]  /*7480*/  FFMA.FTZ R20, R71, UR33, -R80.reuse ;  /* 0x0000002147147c23 */ /* 0x100fe20008010850 */
[----:B------:R-:W-:Y:S01]  /*7490*/  FFMA.FTZ R80, R87, UR33, -R80 ;  /* 0x0000002157507c23 */ /* 0x000fe20008010850 */
[----:B------:R-:W-:Y:S01]  /*74a0*/  F2FP.F16.F32.PACK_AB R32, R37, R32 ;  /* 0x000000202520723e */ /* 0x000fe200000000ff */
[----:B------:R-:W-:Y:S01]  /*74b0*/  UMOV UR36, UR57 ;  /* 0x0000003900247c82 */ /* 0x000fe20008000000 */
[-C--:B------:R-:W-:Y:S01]  /*74c0*/  FMUL.FTZ R90, R90, R9.reuse ;  /* 0x000000095a5a7220 */ /* 0x080fe20000410000 */
[----:B------:R-:W4:Y:S01]  /*74d0*/  MUFU.EX2 R38, R38 ;  /* 0x0000002600267308 */ /* 0x000f220000000800 */
[----:B---3--:R-:W-:Y:S01]  /*74e0*/  FADD.FTZ R26, R84, R25 ;  /* 0x00000019541a7221 */ /* 0x008fe20000010000 */
[-C--:B------:R-:W-:Y:S01]  /*74f0*/  FMUL.FTZ R91, R91, R9.reuse ;  /* 0x000000095b5b7220 */ /* 0x080fe20000410000 */
[-C--:B------:R-:W-:Y:S01]  /*7500*/  FMUL.FTZ R94, R94, R9.reuse ;  /* 0x000000095e5e7220 */ /* 0x080fe20000410000 */
[-C--:B------:R-:W-:Y:S01]  /*7510*/  FMUL.FTZ R95, R95, R9.reuse ;  /* 0x000000095f5f7220 */ /* 0x080fe20000410000 */
[-C--:B------:R-:W-:Y:S01]  /*7520*/  FMUL.FTZ R98, R98, R9.reuse ;  /* 0x0000000962627220 */ /* 0x080fe20000410000 */
[-C--:B------:R-:W-:Y:S01]  /*7530*/  FMUL.FTZ R99, R99, R9.reuse ;  /* 0x0000000963637220 */ /* 0x080fe20000410000 */
[-C--:B------:R-:W-:Y:S01]  /*7540*/  FMUL.FTZ R102, R102, R9.reuse ;  /* 0x0000000966667220 */ /* 0x080fe20000410000 */
[----:B------:R-:W3:Y:S01]  /*7550*/  MUFU.EX2 R39, R39 ;  /* 0x0000002700277308 */ /* 0x000ee20000000800 */
[----:B-1----:R-:W-:Y:S01]  /*7560*/  FADD.FTZ R25, R35, R26 ;  /* 0x0000001a23197221 */ /* 0x002fe20000010000 */
[-C--:B------:R-:W-:Y:S01]  /*7570*/  FMUL.FTZ R103, R103, R9.reuse ;  /* 0x0000000967677220 */ /* 0x080fe20000410000 */
[-C--:B------:R-:W-:Y:S01]  /*7580*/  FMUL.FTZ R106, R106, R9.reuse ;  /* 0x000000096a6a7220 */ /* 0x080fe20000410000 */
[-C--:B------:R-:W-:Y:S01]  /*7590*/  FMUL.FTZ R107, R107, R9.reuse ;  /* 0x000000096b6b7220 */ /* 0x080fe20000410000 */
[-C--:B------:R-:W-:Y:S01]  /*75a0*/  FMUL.FTZ R110, R110, R9.reuse ;  /* 0x000000096e6e7220 */ /* 0x080fe20000410000 */
[-C--:B------:R-:W-:Y:S01]  /*75b0*/  FMUL.FTZ R111, R111, R9.reuse ;  /* 0x000000096f6f7220 */ /* 0x080fe20000410000 */
[-C--:B------:R-:W-:Y:S01]  /*75c0*/  FMUL.FTZ R114, R114, R9.reuse ;  /* 0x0000000972727220 */ /* 0x080fe20000410000 */
[----:B------:R-:W1:Y:S01]  /*75d0*/  MUFU.EX2 R42, R42 ;  /* 0x0000002a002a7308 */ /* 0x000e620000000800 */
[----:B----4-:R-:W-:Y:S01]  /*75e0*/  FADD.FTZ R26, R38, R25 ;  /* 0x00000019261a7221 */ /* 0x010fe20000010000 */
[-C--:B------:R-:W-:Y:S01]  /*75f0*/  FMUL.FTZ R115, R115, R9.reuse ;  /* 0x0000000973737220 */ /* 0x080fe20000410000 */
[-C--:B------:R-:W-:Y:S01]  /*7600*/  FMUL.FTZ R118, R118, R9.reuse ;  /* 0x0000000976767220 */ /* 0x080fe20000410000 */
[-C--:B------:R-:W-:Y:S01]  /*7610*/  FMUL.FTZ R119, R119, R9.reuse ;  /* 0x0000000977777220 */ /* 0x080fe20000410000 */
[-C--:B------:R-:W-:Y:S01]  /*7620*/  FMUL.FTZ R122, R122, R9.reuse ;  /* 0x000000097a7a7220 */ /* 0x080fe20000410000 */
[-C--:B------:R-:W-:Y:S01]  /*7630*/  FMUL.FTZ R123, R123, R9.reuse ;  /* 0x000000097b7b7220 */ /* 0x080fe20000410000 */
[-C--:B------:R-:W-:Y:S01]  /*7640*/  FMUL.FTZ R126, R126, R9.reuse ;  /* 0x000000097e7e7220 */ /* 0x080fe20000410000 */
[----:B------:R-:W4:Y:S01]  /*7650*/  MUFU.EX2 R46, R46 ;  /* 0x0000002e002e7308 */ /* 0x000f220000000800 */
[----:B---3--:R-:W-:Y:S01]  /*7660*/  FADD.FTZ R25, R39, R26 ;  /* 0x0000001a27197221 */ /* 0x008fe20000010000 */
[----:B------:R-:W-:Y:S01]  /*7670*/  FADD.FTZ R26, R36, R63 ;  /* 0x0000003f241a7221 */ /* 0x000fe20000010000 */
[-C--:B------:R-:W-:Y:S01]  /*7680*/  FMUL.FTZ R127, R127, R9.reuse ;  /* 0x000000097f7f7220 */ /* 0x080fe20000410000 */
[-C--:B------:R-:W-:Y:S01]  /*7690*/  FMUL.FTZ R130, R130, R9.reuse ;  /* 0x0000000982827220 */ /* 0x080fe20000410000 */
[-C--:B------:R-:W-:Y:S01]  /*76a0*/  FMUL.FTZ R131, R131, R9.reuse ;  /* 0x0000000983837220 */ /* 0x080fe20000410000 */
[----:B------:R-:W-:Y:S01]  /*76b0*/  FADD.FTZ R63, R41, R26 ;  /* 0x0000001a293f7221 */ /* 0x000fe20000010000 */
[-C--:B------:R-:W-:Y:S01]  /*76c0*/  FMUL.FTZ R134, R134, R9.reuse ;  /* 0x0000000986867220 */ /* 0x080fe20000410000 */
[----:B------:R-:W3:Y:S01]  /*76d0*/  MUFU.EX2 R81, R81 ;  /* 0x0000005100517308 */ /* 0x000ee20000000800 */
[----:B-1----:R-:W-:Y:S01]  /*76e0*/  FADD.FTZ R25, R42, R25 ;  /* 0x000000192a197221 */ /* 0x002fe20000010000 */
[----:B------:R-:W-:Y:S01]  /*76f0*/  FADD.FTZ R34, R40, R63 ;  /* 0x0000003f28227221 */ /* 0x000fe20000010000 */
[----:B------:R-:W-:Y:S01]  /*7700*/  F2FP.F16.F32.PACK_AB R40, R45, R40 ;  /* 0x000000282d28723e */ /* 0x000fe200000000ff */
[----:B------:R-:W-:Y:S01]  /*7710*/  FMUL.FTZ R135, R135, R9 ;  /* 0x0000000987877220 */ /* 0x000fe20000410000 */
[----:B------:R-:W-:-:S02]  /*7720*/  IMAD.MOV.U32 R9, RZ, RZ, R11 ;  /* 0x000000ffff097224 */ /* 0x000fc400078e000b */
[----:B------:R-:W-:Y:S01]  /*7730*/  FADD.FTZ R63, R45, R34 ;  /* 0x000000222d3f7221 */ /* 0x000fe20000010000 */
[----:B------:R-:W1:Y:S01]  /*7740*/  MUFU.EX2 R30, R30 ;  /* 0x0000001e001e7308 */ /* 0x000e620000000800 */
[----:B----4-:R-:W-:Y:S02]  /*7750*/  FADD.FTZ R26, R46, R25 ;  /* 0x000000192e1a7221 */ /* 0x010fe40000010000 */
[----:B------:R-:W-:-:S05]  /*7760*/  FADD.FTZ R50, R44, R63 ;  /* 0x0000003f2c327221 */ /* 0x000fca0000010000 */
[----:B------:R-:W4:Y:S01]  /*7770*/  MUFU.EX2 R31, R31 ;  /* 0x0000001f001f7308 */ /* 0x000f220000000800 */
[----:B---3--:R-:W-:Y:S01]  /*7780*/  FADD.FTZ R25, R81, R26 ;  /* 0x0000001a51197221 */ /* 0x008fe20000010000 */
[----:B------:R-:W-:Y:S02]  /*7790*/  F2FP.F16.F32.PACK_AB R26, R33, R28 ;  /* 0x0000001c211a723e */ /* 0x000fe400000000ff */
[----:B------:R-:W-:Y:S02]  /*77a0*/  F2FP.F16.F32.PACK_AB R33, R42, R39 ;  /* 0x000000272a21723e */ /* 0x000fe400000000ff */
[C---:B------:R-:W-:Y:S02]  /*77b0*/  F2FP.F16.F32.PACK_AB R42, R49.reuse, R44 ;  /* 0x0000002c312a723e */ /* 0x040fe400000000ff */
[----:B------:R-:W3:Y:S01]  /*77c0*/  MUFU.EX2 R43, R43 ;  /* 0x0000002b002b7308 */ /* 0x000ee20000000800 */
[----:B-1----:R-:W-:Y:S01]  /*77d0*/  FADD.FTZ R34, R30, R25 ;  /* 0x000000191e227221 */ /* 0x002fe20000010000 */
[----:B------:R-:W-:Y:S01]  /*77e0*/  FADD.FTZ R25, R49, R50 ;  /* 0x0000003231197221 */ /* 0x000fe20000010000 */
[----:B------:R-:W-:-:S03]  /*77f0*/  F2FP.F16.F32.PACK_AB R50, R57, R52 ;  /* 0x000000343932723e */ /* 0x000fc600000000ff */
[----:B--2---:R-:W-:Y:S01]  /*7800*/  FADD.FTZ R14, R48, R25 ;  /* 0x00000019300e7221 */ /* 0x004fe20000010000 */
[----:B------:R-:W-:Y:S01]  /*7810*/  F2FP.F16.F32.PACK_AB R25, R84, R27 ;  /* 0x0000001b5419723e */ /* 0x000fe200000000ff */
[----:B------:R-:W1:Y:S01]  /*7820*/  MUFU.EX2 R54, R54 ;  /* 0x0000003600367308 */ /* 0x000e620000000800 */
[----:B----4-:R-:W-:Y:S01]  /*7830*/  FADD.FTZ R28, R31, R34 ;  /* 0x000000221f1c7221 */ /* 0x010fe20000010000 */
[----:B------:R-:W-:Y:S01]  /*7840*/  FADD.FTZ R15, R53, R14 ;  /* 0x0000000e350f7221 */ /* 0x000fe20000010000 */
[----:B------:R-:W-:Y:S02]  /*7850*/  F2FP.F16.F32.PACK_AB R27, R38, R35 ;  /* 0x00000023261b723e */ /* 0x000fe400000000ff */
[----:B------:R-:W-:Y:S01]  /*7860*/  F2FP.F16.F32.PACK_AB R34, R41, R36 ;  /* 0x000000242922723e */ /* 0x000fe200000000ff */
[----:B------:R-:W-:Y:S01]  /*7870*/  FADD.FTZ R14, R52, R15 ;  /* 0x0000000f340e7221 */ /* 0x000fe20000010000 */
[----:B------:R-:W-:Y:S01]  /*7880*/  F2FP.F16.F32.PACK_AB R35, R81, R46 ;  /* 0x0000002e5123723e */ /* 0x000fe200000000ff */
[----:B------:R-:W2:Y:S01]  /*7890*/  MUFU.EX2 R47, R47 ;  /* 0x0000002f002f7308 */ /* 0x000ea20000000800 */
[----:B---3--:R-:W-:Y:S01]  /*78a0*/  FADD.FTZ R13, R43, R28 ;  /* 0x0000001c2b0d7221 */ /* 0x008fe20000010000 */
[----:B------:R-:W-:Y:S01]  /*78b0*/  FADD.FTZ R15, R57, R14 ;  /* 0x0000000e390f7221 */ /* 0x000fe20000010000 */
[----:B------:R3:W-:Y:S01]  /*78c0*/  STSM.16.M88.4 [R23], R24 ;  /* 0x0000001817007844 */ /* 0x0007e20000000200 */
[----:B------:R-:W-:-:S02]  /*78d0*/  F2FP.F16.F32.PACK_AB R41, R31, R30 ;  /* 0x0000001e1f29723e */ /* 0x000fc400000000ff */
[----:B------:R-:W-:Y:S01]  /*78e0*/  F2FP.F16.F32.PACK_AB R48, R53, R48 ;  /* 0x000000303530723e */ /* 0x000fe200000000ff */
[----:B------:R4:W-:Y:S01]  /*78f0*/  STSM.16.M88.4 [R22], R32 ;  /* 0x0000002016007844 */ /* 0x0009e20000000200 */
[----:B------:R-:W5:Y:S01]  /*7900*/  MUFU.EX2 R58, R58 ;  /* 0x0000003a003a7308 */ /* 0x000f620000000800 */
[C---:B-1----:R-:W-:Y:S01]  /*7910*/  FADD.FTZ R12, R54.reuse, R13 ;  /* 0x0000000d360c7221 */ /* 0x042fe20000010000 */
[----:B------:R-:W-:-:S05]  /*7920*/  F2FP.F16.F32.PACK_AB R43, R54, R43 ;  /* 0x0000002b362b723e */ /* 0x000fca00000000ff */
[----:B------:R4:W-:Y:S01]  /*7930*/  STSM.16.M88.4 [R18], R40 ;  /* 0x0000002812007844 */ /* 0x0009e20000000200 */
[----:B------:R-:W1:Y:S01]  /*7940*/  MUFU.EX2 R51, R51 ;  /* 0x0000003300337308 */ /* 0x000e620000000800 */
[----:B--2---:R-:W-:-:S07]  /*7950*/  FADD.FTZ R13, R47, R12 ;  /* 0x0000000c2f0d7221 */ /* 0x004fce0000010000 */
[----:B------:R-:W2:Y:S01]  /*7960*/  MUFU.EX2 R6, R6 ;  /* 0x0000000600067308 */ /* 0x000ea20000000800 */
[C---:B-----5:R-:W-:Y:S01]  /*7970*/  FADD.FTZ R12, R58.reuse, R13 ;  /* 0x0000000d3a0c7221 */ /* 0x060fe20000010000 */
[----:B------:R-:W-:-:S06]  /*7980*/  F2FP.F16.F32.PACK_AB R49, R58, R47 ;  /* 0x0000002f3a31723e */ /* 0x000fcc00000000ff */
[----:B------:R-:W5:Y:S01]  /*7990*/  MUFU.EX2 R61, R61 ;  /* 0x0000003d003d7308 */ /* 0x000f620000000800 */
[----:B-1----:R-:W-:Y:S01]  /*79a0*/  FADD.FTZ R13, R51, R12 ;  /* 0x0000000c330d7221 */ /* 0x002fe20000010000 */
[----:B------:R-:W-:-:S06]  /*79b0*/  FADD.FTZ R12, R56, R15 ;  /* 0x0000000f380c7221 */ /* 0x000fcc0000010000 */
[----:B------:R-:W1:Y:S01]  /*79c0*/  MUFU.EX2 R4, R4 ;  /* 0x0000000400047308 */ /* 0x000e620000000800 */
[C---:B--2---:R-:W-:Y:S01]  /*79d0*/  FADD.FTZ R13, R6.reuse, R13 ;  /* 0x0000000d060d7221 */ /* 0x044fe20000010000 */
[----:B------:R-:W-:-:S05]  /*79e0*/  F2FP.F16.F32.PACK_AB R51, R6, R51 ;  /* 0x000000330633723e */ /* 0x000fca00000000ff */
[----:B------:R4:W-:Y:S01]  /*79f0*/  STSM.16.M88.4 [R136+0x27800], R48 ;  /* 0x0278003088007844 */ /* 0x0009e20000000200 */
[----:B------:R-:W2:Y:S01]  /*7a00*/  MUFU.EX2 R60, R60 ;  /* 0x0000003c003c7308 */ /* 0x000ea20000000800 */
[C---:B-----5:R-:W-:Y:S01]  /*7a10*/  FADD.FTZ R15, R61.reuse, R12 ;  /* 0x0000000c3d0f7221 */ /* 0x060fe20000010000 */
[----:B------:R-:W-:-:S06]  /*7a20*/  F2FP.F16.F32.PACK_AB R56, R61, R56 ;  /* 0x000000383d38723e */ /* 0x000fcc00000000ff */
[----:B------:R-:W5:Y:S01]  /*7a30*/  MUFU.EX2 R55, R55 ;  /* 0x0000003700377308 */ /* 0x000f620000000800 */
[----:B-1----:R-:W-:-:S07]  /*7a40*/  FADD.FTZ R12, R4, R13 ;  /* 0x0000000d040c7221 */ /* 0x002fce0000010000 */
[----:B------:R-:W1:Y:S01]  /*7a50*/  MUFU.EX2 R65, R65 ;  /* 0x0000004100417308 */ /* 0x000e620000000800 */
[----:B--2---:R-:W-:-:S07]  /*7a60*/  FADD.FTZ R14, R60, R15 ;  /* 0x0000000f3c0e7221 */ /* 0x004fce0000010000 */
[----:B------:R-:W2:Y:S01]  /*7a70*/  MUFU.EX2 R59, R59 ;  /* 0x0000003b003b7308 */ /* 0x000ea20000000800 */
[C---:B-----5:R-:W-:Y:S01]  /*7a80*/  FADD.FTZ R12, R55.reuse, R12 ;  /* 0x0000000c370c7221 */ /* 0x060fe20000010000 */
[----:B------:R-:W-:-:S06]  /*7a90*/  F2FP.F16.F32.PACK_AB R57, R55, R4 ;  /* 0x000000043739723e */ /* 0x000fcc00000000ff */
[----:B------:R-:W5:Y:S01]  /*7aa0*/  MUFU.EX2 R64, R64 ;  /* 0x0000004000407308 */ /* 0x000f620000000800 */
[C---:B-1----:R-:W-:Y:S01]  /*7ab0*/  FADD.FTZ R15, R65.reuse, R14 ;  /* 0x0000000e410f7221 */ /* 0x042fe20000010000 */
[----:B------:R-:W-:-:S06]  /*7ac0*/  F2FP.F16.F32.PACK_AB R58, R65, R60 ;  /* 0x0000003c413a723e */ /* 0x000fcc00000000ff */
[----:B------:R-:W1:Y:S01]  /*7ad0*/  MUFU.EX2 R20, R20 ;  /* 0x0000001400147308 */ /* 0x000e620000000800 */
[----:B--2---:R-:W-:-:S07]  /*7ae0*/  FADD.FTZ R13, R59, R12 ;  /* 0x0000000c3b0d7221 */ /* 0x004fce0000010000 */
[----:B------:R-:W2:Y:S01]  /*7af0*/  MUFU.EX2 R69, R69 ;  /* 0x0000004500457308 */ /* 0x000ea20000000800 */
[----:B-----5:R-:W-:-:S07]  /*7b00*/  FADD.FTZ R12, R64, R15 ;  /* 0x0000000f400c7221 */ /* 0x020fce0000010000 */
[----:B------:R-:W5:Y:S01]  /*7b10*/  MUFU.EX2 R62, R62 ;  /* 0x0000003e003e7308 */ /* 0x000f620000000800 */
[C---:B-1----:R-:W-:Y:S01]  /*7b20*/  FADD.FTZ R13, R20.reuse, R13 ;  /* 0x0000000d140d7221 */ /* 0x042fe20000010000 */
[----:B------:R-:W-:-:S05]  /*7b30*/  F2FP.F16.F32.PACK_AB R59, R20, R59 ;  /* 0x0000003b143b723e */ /* 0x000fca00000000ff */
[----:B------:R4:W-:Y:S01]  /*7b40*/  STSM.16.M88.4 [R17], R56 ;  /* 0x0000003811007844 */ /* 0x0009e20000000200 */
[----:B------:R-:W1:Y:S01]  /*7b50*/  MUFU.EX2 R68, R68 ;  /* 0x0000004400447308 */ /* 0x000e620000000800 */
[C---:B--2---:R-:W-:Y:S01]  /*7b60*/  FADD.FTZ R15, R69.reuse, R12 ;  /* 0x0000000c450f7221 */ /* 0x044fe20000010000 */
[----:B------:R-:W-:-:S06]  /*7b70*/  F2FP.F16.F32.PACK_AB R64, R69, R64 ;  /* 0x000000404540723e */ /* 0x000fcc00000000ff */
[----:B------:R-:W2:Y:S01]  /*7b80*/  MUFU.EX2 R75, R75 ;  /* 0x0000004b004b7308 */ /* 0x000ea20000000800 */
[----:B-----5:R-:W-:-:S07]  /*7b90*/  FADD.FTZ R6, R62, R13 ;  /* 0x0000000d3e067221 */ /* 0x020fce0000010000 */
[----:B------:R-:W5:Y:S01]  /*7ba0*/  MUFU.EX2 R73, R73 ;  /* 0x0000004900497308 */ /* 0x000f620000000800 */
[----:B-1----:R-:W-:-:S07]  /*7bb0*/  FADD.FTZ R12, R68, R15 ;  /* 0x0000000f440c7221 */ /* 0x002fce0000010000 */
[----:B------:R-:W1:Y:S01]  /*7bc0*/  MUFU.EX2 R67, R139 ;  /* 0x0000008b00437308 */ /* 0x000e620000000800 */
[C---:B--2---:R-:W-:Y:S01]  /*7bd0*/  FADD.FTZ R6, R75.reuse, R6 ;  /* 0x000000064b067221 */ /* 0x044fe20000010000 */
[----:B------:R-:W-:-:S06]  /*7be0*/  F2FP.F16.F32.PACK_AB R65, R75, R62 ;  /* 0x0000003e4b41723e */ /* 0x000fcc00000000ff */
        /* <DEDUP_REMOVED lines=8> */
[C---:B-----5:R-:W-:Y:S01]  /*7c70*/  F2FP.F16.F32.PACK_AB R67, R79.reuse, R67 ;  /* 0x000000434f43723e */ /* 0x060fe200000000ff */
[----:B------:R-:W-:-:S04]  /*7c80*/  FADD.FTZ R6, R79, R6 ;  /* 0x000000064f067221 */ /* 0x000fc80000010000 */
[----:B------:R4:W-:Y:S02]  /*7c90*/  STSM.16.M88.4 [R22+0x6000], R64 ;  /* 0x0060004016007844 */ /* 0x0009e40000000200 */
[----:B---3--:R-:W3:Y:S01]  /*7ca0*/  MUFU.EX2 R25, R82 ;  /* 0x0000005200197308 */ /* 0x008ee20000000800 */
[C---:B-1----:R-:W-:Y:S01]  /*7cb0*/  F2FP.F16.F32.PACK_AB R72, R77.reuse, R72 ;  /* 0x000000484d48723e */ /* 0x042fe200000000ff */
[----:B------:R-:W-:-:S06]  /*7cc0*/  FADD.FTZ R13, R77, R12 ;  /* 0x0000000c4d0d7221 */ /* 0x000fcc0000010000 */
[----:B------:R-:W1:Y:S01]  /*7cd0*/  MUFU.EX2 R83, R83 ;  /* 0x0000005300537308 */ /* 0x000e620000000800 */
[----:B--2---:R-:W-:Y:S01]  /*7ce0*/  F2FP.F16.F32.PACK_AB R74, R7, R76 ;  /* 0x0000004c074a723e */ /* 0x004fe200000000ff */
[----:B------:R-:W-:-:S06]  /*7cf0*/  FADD.FTZ R76, R76, R13 ;  /* 0x0000000d4c4c7221 */ /* 0x000fcc0000010000 */
[----:B------:R-:W2:Y:S01]  /*7d00*/  MUFU.EX2 R27, R86 ;  /* 0x00000056001b7308 */ /* 0x000ea20000000800 */
[----:B---3--:R-:W-:-:S07]  /*7d10*/  FADD.FTZ R6, R25, R6 ;  /* 0x0000000619067221 */ /* 0x008fce0000010000 */
[----:B------:R-:W3:Y:S01]  /*7d20*/  MUFU.EX2 R80, R80 ;  /* 0x0000005000507308 */ /* 0x000ee20000000800 */
[C---:B-1----:R-:W-:Y:S01]  /*7d30*/  F2FP.F16.F32.PACK_AB R73, R83.reuse, R25 ;  /* 0x000000195349723e */ /* 0x042fe200000000ff */
[----:B------:R-:W-:-:S04]  /*7d40*/  FADD.FTZ R6, R83, R6 ;  /* 0x0000000653067221 */ /* 0x000fc80000010000 */
[----:B--2---:R-:W-:Y:S01]  /*7d50*/  FADD.FTZ R4, R27, R6 ;  /* 0x000000061b047221 */ /* 0x004fe20000010000 */
[----:B------:R-:W-:Y:S01]  /*7d60*/  FADD.FTZ R6, R7, R76 ;  /* 0x0000004c07067221 */ /* 0x000fe20000010000 */
[----:B------:R-:W-:Y:S01]  /*7d70*/  IMAD.MOV.U32 R7, RZ, RZ, R10 ;  /* 0x000000ffff077224 */ /* 0x000fe200078e000a */
[C---:B---3--:R-:W-:Y:S01]  /*7d80*/  F2FP.F16.F32.PACK_AB R75, R80.reuse, R27 ;  /* 0x0000001b504b723e */ /* 0x048fe200000000ff */
[----:B------:R-:W-:-:S04]  /*7d90*/  FADD.FTZ R4, R80, R4 ;  /* 0x0000000450047221 */ /* 0x000fc80000010000 */
[----:B------:R4:W-:Y:S01]  /*7da0*/  STSM.16.M88.4 [R18+0x6000], R72 ;  /* 0x0060004812007844 */ /* 0x0009e20000000200 */
[----:B------:R1:W-:Y:S06]  /*7db0*/  MEMBAR.ALL.CTA ;  /* 0x0000000000007992 */ /* 0x0003ec0000008000 */
[----:B-1----:R-:W1:Y:S02]  /*7dc0*/  FENCE.VIEW.ASYNC.S ;  /* 0x00000000000073c6 */ /* 0x002e640000000000 */
[----:B-1----:R-:W-:Y:S01]  /*7dd0*/  NOP ;  /* 0x0000000000007918 */ /* 0x002fe20000000000 */
[----:B------:R-:W-:Y:S05]  /*7de0*/  @P2 BRA `(.L_x_698) ;  /* 0xffffffcc00ec2947 */ /* 0x000fea000383ffff */
[----:B------:R-:W-:Y:S01]  /*7df0*/  IMAD.MOV.U32 R9, RZ, RZ, R11 ;  /* 0x000000ffff097224 */ /* 0x000fe200078e000b */
[----:B------:R-:W-:Y:S01]  /*7e00*/  UMOV UR36, UR57 ;  /* 0x0000003900247c82 */ /* 0x000fe20008000000 */
[----:B------:R-:W-:Y:S01]  /*7e10*/  IMAD.MOV.U32 R7, RZ, RZ, R10 ;  /* 0x000000ffff077224 */ /* 0x000fe200078e000a */
[----:B------:R-:W-:-:S06]  /*7e20*/  UMOV UR49, UR56 ;  /* 0x0000003800317c82 */ /* 0x000fcc0008000000 */
.L_x_681:
[----:B------:R-:W-:Y:S01]  /*7e30*/  ULDC UR10, c[0x0][0x9e4] ;  /* 0x00027900000a7ab9 */ /* 0x000fe20000000800 */
[----:B------:R-:W-:Y:S02]  /*7e40*/  UIADD3 UR35, UR53, -UR35, URZ ;  /* 0x8000002335237290 */ /* 0x000fe4000fffe03f */
[----:B------:R-:W-:-:S06]  /*7e50*/  UISETP.GE.AND UP0, UPT, UR10, 0x1, UPT ;  /* 0x000000010a00788c */ /* 0x000fcc000bf06270 */
[----:B------:R-:W-:-:S13]  /*7e60*/  PLOP3.LUT P5, PT, PT, PT, UP0, 0x80, 0x0 ;  /* 0x000000000000781c */ /* 0x000fda0003faf008 */
[----:B------:R-:W-:Y:S05]  /*7e70*/  @!P5 BRA `(.L_x_699) ;  /* 0x000000000044d947 */ /* 0x000fea0003800000 */
        /* <DEDUP_REMOVED lines=10> */
.L_x_700:
[----:B------:R-:W-:-:S11]  /*7f20*/  UISETP.NE.AND UP0, UPT, UR10, 0x1, UPT ;  /* 0x000000010a00788c */ /* 0x000fd6000bf05270 */
[----:B------:R-:W-:Y:S02]  /*7f30*/  @UP0 ULDC.64 UR14, c[0x0][0x9e8] ;  /* 0x00027a00000e0ab9 */ /* 0x000fe40000000a00 */
[----:B------:R-:W-:-:S04]  /*7f40*/  UIMAD.WIDE.U32 UR6, UR53, UR14, URZ ;  /* 0x0000000e350672a5 */ /* 0x000fc8000f8e003f */
[----:B------:R-:W-:-:S12]  /*7f50*/  @UP0 USHF.R.U32.HI UR53, URZ, UR15, UR7 ;  /* 0x0000000f3f350299 */ /* 0x000fd80008011607 */
.L_x_701:
[----:B------:R-:W-:-:S04]  /*7f60*/  UIMAD UR53, UR53, UR10, URZ ;  /* 0x0000000a353572a4 */ /* 0x000fc8000f8e023f */
[----:B------:R-:W-:-:S04]  /*7f70*/  UISETP.LT.AND UP0, UPT, UR35, UR53, UPT ;  /* 0x000000352300728c */ /* 0x000fc8000bf01270 */
[----:B------:R-:W-:-:S12]  /*7f80*/  USEL UR35, UR35, UR53, !UP0 ;  /* 0x0000003523237287 */ /* 0x000fd8000c000000 */
.L_x_699:
[----:B------:R-:W-:-:S04]  /*7f90*/  UIADD3 UR35, UR35, 0x7f, URZ ;  /* 0x0000007f23237890 */ /* 0x000fc8000fffe03f */
[----:B------:R-:W-:-:S04]  /*7fa0*/  USHF.R.S32.HI UR6, URZ, 0x1f, UR35 ;  /* 0x0000001f3f067899 */ /* 0x000fc80008011423 */
[----:B------:R-:W-:-:S04]  /*7fb0*/  ULEA.HI UR6, UR6, UR35, URZ, 0x7 ;  /* 0x0000002306067291 */ /* 0x000fc8000f8f383f */
[----:B------:R-:W-:-:S04]  /*7fc0*/  USHF.R.S32.HI UR6, URZ, 0x7, UR6 ;  /* 0x000000073f067899 */ /* 0x000fc80008011406 */
[----:B------:R-:W-:-:S04]  /*7fd0*/  UISETP.LT.AND UP0, UPT, UR40, UR6, UPT ;  /* 0x000000062800728c */ /* 0x000fc8000bf01270 */
[----:B------:R-:W-:-:S06]  /*7fe0*/  USEL UR34, UR40, UR6, !UP0 ;  /* 0x0000000628227287 */ /* 0x000fcc000c000000 */
[----:B------:R-:W-:-:S13]  /*7ff0*/  ISETP.GE.AND P2, PT, R8, UR34, PT ;  /* 0x0000002208007c0c */ /* 0x000fda000bf46270 */
[----:B------:R-:W-:Y:S05]  /*8000*/  @!P2 BRA `(.L_x_702) ;  /* 0x000000200014a947 */ /* 0x000fea0003800000 */
[----:B------:R-:W-:Y:S01]  /*8010*/  IMAD.MOV.U32 R10, RZ, RZ, R9 ;  /* 0x000000ffff0a7224 */ /* 0x000fe200078e0009 */
[----:B------:R-:W-:Y:S01]  /*8020*/  UMOV UR28, UR49 ;  /* 0x00000031001c7c82 */ /* 0x000fe20008000000 */
[----:B------:R-:W-:Y:S01]  /*8030*/  IMAD.MOV.U32 R11, RZ, RZ, R7 ;  /* 0x000000ffff0b7224 */ /* 0x000fe200078e0007 */
[----:B------:R-:W-:Y:S01]  /*8040*/  UMOV UR35, UR36 ;  /* 0x0000002400237c82 */ /* 0x000fe20008000000 */
[----:B------:R-:W-:-:S05]  /*8050*/  ULDC UR33, c[0x0][0x988] ;  /* 0x0002620000217ab9 */ /* 0x000fca0000000800 */
.L_x_711:
[----:B------:R-:W-:Y:S01]  /*8060*/  UIADD3 UR36, UR35, 0x1, URZ ;  /* 0x0000000123247890 */ /* 0x000fe2000fffe03f */
[----:B------:R-:W-:-:S03]  /*8070*/  ISETP.NE.AND P3, PT, RZ, UR45, PT ;  /* 0x0000002dff007c0c */ /* 0x000fc6000bf65270 */
[----:B------:R-:W-:-:S04]  /*8080*/  UISETP.NE.AND UP0, UPT, UR36, 0x2, UPT ;  /* 0x000000022400788c */ /* 0x000fc8000bf05270 */
[----:B------:R-:W-:Y:S02]  /*8090*/  USEL UR49, URZ, 0x1, UP0 ;  /* 0x000000013f317887 */ /* 0x000fe40008000000 */
[----:B------:R-:W-:Y:S02]  /*80a0*/  USEL UR36, UR36, URZ, UP0 ;  /* 0x0000003f24247287 */ /* 0x000fe40008000000 */
[----:B------:R-:W-:Y:S02]  /*80b0*/  ULOP3.LUT UR49, UR28, UR49, URZ, 0x3c, !UPT ;  /* 0x000000311c317292 */ /* 0x000fe4000f8e3c3f */
[----:B------:R-:W-:Y:S10]  /*80c0*/  @P3 BRA `(.L_x_703) ;  /* 0x00000000002c3947 */ /* 0x000ff40003800000 */
[----:B------:R-:W-:Y:S05]  /*80d0*/  @!P0 BRA `(.L_x_704) ;  /* 0x0000000000048947 */ /* 0x000fea0003800000 */
[----:B------:R-:W-:Y:S01]  /*80e0*/  BPT.TRAP 0x1 ;  /* 0x000000040000795c */ /* 0x000fe20000300000 */
.L_x_704:
[----:B------:R-:W-:Y:S01]  /*80f0*/  ULEA UR6, UR36, UR39, 0x3 ;  /* 0x0000002724067291 */ /* 0x000fe2000f8e183f */
[----:B------:R-:W-:-:S05]  /*8100*/  IMAD.U32 R7, RZ, RZ, UR49 ;  /* 0x00000031ff077e24 */ /* 0x000fca000f8e00ff */
[----:B------:R-:W-:-:S04]  /*8110*/  SHF.L.U32 R7, R7, 0x1f, RZ ;  /* 0x0000001f07077819 */ /* 0x000fc800000006ff */
[----:B------:R1:W3:Y:S01]  /*8120*/  SYNCS.PHASECHK.TRANS64.TRYWAIT P2, [UR6+0x2d830], R7 ;  /* 0x02d83007ff0075a7 */ /* 0x0002e20008040146 */
[----:B------:R-:W-:Y:S05]  /*8130*/  @!P0 BRA `(.L_x_705) ;  /* 0x0000000000048947 */ /* 0x000fea0003800000 */
[----:B------:R-:W-:Y:S01]  /*8140*/  BPT.TRAP 0x1 ;  /* 0x000000040000795c */ /* 0x000fe20000300000 */
.L_x_705:
[----:B---3--:R-:W-:Y:S05]  /*8150*/  @P2 BRA `(.L_x_703) ;  /* 0x0000000000082947 */ /* 0x008fea0003800000 */
[----:B------:R-:W3:Y:S02]  /*8160*/  SYNCS.PHASECHK.TRANS64.TRYWAIT P2, [UR6+0x2d830], R7 ;  /* 0x02d83007ff0075a7 */ /* 0x000ee40008040146 */
[----:B---3--:R-:W-:Y:S05]  /*8170*/  @!P2 BRA `(.L_x_706) ;  /* 0x0000009c0078a947 */ /* 0x008fea0003800000 */
.L_x_703:
[----:B-12---:R-:W-:Y:S01]  /*8180*/  VIADD R7, R16, 0x8 ;  /* 0x0000000810077836 */ /* 0x006fe20000000000 */
        /* <DEDUP_REMOVED lines=13> */
[----:B----4-:R-:W-:-:S06]  /*8260*/  WARPGROUP.ARRIVE ;  /* 0x00000000000079c5 */ /* 0x010fcc0000000000 */
        /* <DEDUP_REMOVED lines=20> */
.L_x_708:
[----:B------:R-:W-:Y:S01]  /*83b0*/  ULEA UR6, UR35, UR39, 0x3 ;  /* 0x0000002723067291 */ /* 0x000fe2000f8e183f */
[----:B------:R-:W-:-:S05]  /*83c0*/  IMAD.U32 R7, RZ, RZ, UR28 ;  /* 0x0000001cff077e24 */ /* 0x000fca000f8e00ff */
[----:B------:R-:W-:-:S04]  /*83d0*/  SHF.L.U32 R7, R7, 0x1f, RZ ;  /* 0x0000001f07077819 */ /* 0x000fc800000006ff */
[----:B------:R1:W2:Y:S01]  /*83e0*/  SYNCS.PHASECHK.TRANS64.TRYWAIT P2, [UR6+0x2d850], R7 ;  /* 0x02d85007ff0075a7 */ /* 0x0002a20008040146 */
[----:B------:R-:W-:Y:S05]  /*83f0*/  @!P0 BRA `(.L_x_709) ;  /* 0x0000000000048947 */ /* 0x000fea0003800000 */
[----:B------:R-:W-:Y:S01]  /*8400*/  BPT.TRAP 0x1 ;  /* 0x000000040000795c */ /* 0x000fe20000300000 */
.L_x_709:
[----:B--2---:R-:W-:Y:S05]  /*8410*/  @P2 BRA `(.L_x_707) ;  /* 0x0000000000082947 */ /* 0x004fea0003800000 */
[----:B------:R-:W2:Y:S02]  /*8420*/  SYNCS.PHASECHK.TRANS64.TRYWAIT P2, [UR6+0x2d850], R7 ;  /* 0x02d85007ff0075a7 */ /* 0x000ea40008040146 */
[----:B--2---:R-:W-:Y:S05]  /*8430*/  @!P2 BRA `(.L_x_710) ;  /* 0x0000009800e0a947 */ /* 0x004fea0003800000 */
.L_x_707:
[----:B------:R-:W-:Y:S01]  /*8440*/  UIADD3 UR6, UR39, 0x400, URZ ;  /* 0x0000040027067890 */ /* 0x000fe2000fffe03f */
[----:B------:R-:W-:Y:S01]  /*8450*/  WARPGROUP.ARRIVE ;  /* 0x00000000000079c5 */ /* 0x000fe20000000000 */
[----:B------:R-:W-:Y:S01]  /*8460*/  UMOV UR29, 0x40000040 ;  /* 0x40000040001d7882 */ /* 0x000fe20000000000 */
[----:B------:R-:W-:Y:S01]  /*8470*/  UMOV UR31, 0x80000020 ;  /* 0x80000020001f7882 */ /* 0x000fe20000000000 */
[----:B------:R-:W-:Y:S01]  /*8480*/  USHF.R.U32.HI UR6, URZ, 0x4, UR6 ;  /* 0x000000043f067899 */ /* 0x000fe20008011606 */
[----:B--2---:R-:W-:Y:S02]  /*8490*/  FMNMX.FTZ R12, R24, R11, !PT ;  /* 0x0000000b180c7209 */ /* 0x004fe40007810000 */
[----:B------:R-:W-:Y:S01]  /*84a0*/  ISETP.GE.U32.AND P2, PT, R2, 0x180, PT ;  /* 0x000001800200780c */ /* 0x000fe20003f46070 */
[----:B------:R-:W-:Y:S01]  /*84b0*/  ULOP3.LUT UR6, UR6, 0x3fff, URZ, 0xc0, !UPT ;  /* 0x00003fff06067892 */ /* 0x000fe2000f8ec03f */
[----:B-1----:R-:W-:-:S03]  /*84c0*/  FMNMX.FTZ R7, R25, R12, !PT ;  /* 0x0000000c19077209 */ /* 0x002fc60007810000 */
[----:B------:R-:W-:Y:S01]  /*84d0*/  ULOP3.LUT UR7, UR6, 0x2000000, URZ, 0xfc, !UPT ;  /* 0x0200000006077892 */ /* 0x000fe2000f8efc3f */
[----:B------:R-:W-:Y:S01]  /*84e0*/  FMNMX.FTZ R12, R28, R7, !PT ;  /* 0x000000071c0c7209 */ /* 0x000fe20007810000 */
[----:B------:R-:W-:Y:S02]  /*84f0*/  ULOP3.LUT UR6, UR41, 0x10000, URZ, 0xfc, !UPT ;  /* 0x0001000029067892 */ /* 0x000fe4000f8efc3f */
[----:B------:R-:W-:Y:S01]  /*8500*/  UIMAD UR7, UR35, 0x600, UR7 ;  /* 0x00000600230778a4 */ /* 0x000fe2000f8e0207 */
[----:B------:R-:W-:-:S04]  /*8510*/  FMNMX.FTZ R7, R29, R12, !PT ;  /* 0x0000000c1d077209 */ /* 0x000fc80007810000 */
[----:B------:R-:W-:Y:S01]  /*8520*/  UMOV UR28, UR6 ;  /* 0x00000006001c7c82 */ /* 0x000fe20008000000 */
[----:B------:R-:W-:Y:S01]  /*8530*/  FMNMX.FTZ R12, R32, R7, !PT ;  /* 0x00000007200c7209 */ /* 0x000fe20007810000 */
        /* <DEDUP_REMOVED lines=38> */
[----:B------:R-:W1:Y:S01]  /*87a0*/  SHFL.BFLY PT, R7, R12, 0x2, 0x1f ;  /* 0x0c401f000c077f89 */ /* 0x000e6200000e0000 */
[----:B------:R-:W-:Y:S01]  /*87b0*/  UMOV UR29, 0x40000040 ;  /* 0x40000040001d7882 */ /* 0x000fe20000000000 */
[----:B------:R-:W-:Y:S01]  /*87c0*/  UMOV UR31, 0x80000020 ;  /* 0x80000020001f7882 */ /* 0x000fe20000000000 */
[----:B-1----:R-:W-:-:S05]  /*87d0*/  FMNMX.FTZ R9, R12, R7, !PT ;  /* 0x000000070c097209 */ /* 0x002fca0007810000 */
[----:B------:R-:W1:Y:S02]  /*87e0*/  SHFL.BFLY PT, R14, R9, 0x1, 0x1f ;  /* 0x0c201f00090e7f89 */ /* 0x000e6400000e0000 */
[----:B-1----:R-:W-:-:S05]  /*87f0*/  FMNMX.FTZ R7, R9, R14, !PT ;  /* 0x0000000e09077209 */ /* 0x002fca0007810000 */
[C---:B------:R-:W-:Y:S01]  /*8800*/  FMUL.FTZ R12, R7.reuse, UR33 ;  /* 0x00000021070c7c20 */ /* 0x040fe20008410000 */
[----:B------:R-:W-:-:S03]  /*8810*/  FADD.FTZ R11, -R7, R11 ;  /* 0x0000000b070b7221 */ /* 0x000fc60000010100 */
        /* <DEDUP_REMOVED lines=16> */
[----:B------:R1:W-:Y:S01]  /*8920*/  MUFU.EX2 R24, R33 ;  /* 0x0000002100187308 */ /* 0x0003e20000000800 */
[----:B------:R-:W-:Y:S01]  /*8930*/  FMNMX.FTZ R28, R34, R9, !PT ;  /* 0x00000009221c7209 */ /* 0x000fe20007810000 */
[----:B------:R-:W-:Y:S01]  /*8940*/  FFMA.FTZ R85, R85, UR33, -R12 ;  /* 0x0000002155557c23 */ /* 0x000fe2000801080c */
[----:B------:R-:W-:-:S02]  /*8950*/  FMUL.FTZ R11, R11, UR33 ;  /* 0x000000210b0b7c20 */ /* 0x000fc40008410000 */
[----:B------:R-:W-:-:S03]  /*8960*/  FMNMX.FTZ R9, R35, R28, !PT ;  /* 0x0000001c23097209 */ /* 0x000fc60007810000 */
[----:B------:R-:W-:Y:S01]  /*8970*/  MUFU.EX2 R14, R14 ;  /* 0x0000000e000e7308 */ /* 0x000fe20000000800 */
[----:B------:R-:W-:Y:S01]  /*8980*/  FMNMX.FTZ R28, R38, R9, !PT ;  /* 0x00000009261c7209 */ /* 0x000fe20007810000 */
[--C-:B-1----:R-:W-:Y:S01]  /*8990*/  FFMA.FTZ R33, R44, UR33, -R12.reuse ;  /* 0x000000212c217c23 */ /* 0x102fe2000801080c */
[--C-:B------:R-:W-:Y:S01]  /*89a0*/  FFMA.FTZ R44, R49, UR33, -R12.reuse ;  /* 0x00000021312c7c23 */ /* 0x100fe2000801080c */
[--C-:B------:R-:W-:Y:S01]  /*89b0*/  FFMA.FTZ R49, R56, UR33, -R12.reuse ;  /* 0x0000002138317c23 */ /* 0x100fe2000801080c */
[----:B------:R-:W-:Y:S01]  /*89c0*/  FMNMX.FTZ R9, R39, R28, !PT ;  /* 0x0000001c27097209 */ /* 0x000fe20007810000 */
[--C-:B------:R-:W-:Y:S01]  /*89d0*/  FFMA.FTZ R56, R61, UR33, -R12.reuse ;  /* 0x000000213d387c23 */ /* 0x100fe2000801080c */
[--C-:B------:R-:W-:Y:S01]  /*89e0*/  FFMA.FTZ R61, R68, UR33, -R12.reuse ;  /* 0x00000021443d7c23 */ /* 0x100fe2000801080c */
[----:B------:R1:W-:Y:S01]  /*89f0*/  MUFU.EX2 R28, R37 ;  /* 0x00000025001c7308 */ /* 0x0003e20000000800 */
[----:B------:R-:W-:Y:S01]  /*8a00*/  FMNMX.FTZ R32, R42, R9, !PT ;  /* 0x000000092a207209 */ /* 0x000fe20007810000 */
[--C-:B------:R-:W-:Y:S01]  /*8a10*/  FFMA.FTZ R68, R73, UR33, -R12.reuse ;  /* 0x0000002149447c23 */ /* 0x100fe2000801080c */
[----:B------:R-:W-:Y:S01]  /*8a20*/  FFMA.FTZ R73, R80, UR33, -R12 ;  /* 0x0000002150497c23 */ /* 0x000fe2000801080c */
[----:B------:R-:W-:-:S02]  /*8a30*/  WARPGROUP.DEPBAR.LE gsb0, 0x0 ;  /* 0x00008000000079c5 */ /* 0x000fc40000010000 */
[----:B------:R-:W-:Y:S01]  /*8a40*/  WARPGROUP.ARRIVE ;  /* 0x00000000000079c5 */ /* 0x000fe20000000000 */
[----:B------:R-:W-:Y:S01]  /*8a50*/  FMNMX.FTZ R9, R43, R32, !PT ;  /* 0x000000202b097209 */ /* 0x000fe20007810000 */
[----:B------:R-:W-:Y:S01]  /*8a60*/  MUFU.EX2 R11, R11 ;  /* 0x0000000b000b7308 */ /* 0x000fe20000000800 */
[--C-:B-1----:R-:W-:Y:S01]  /*8a70*/  FFMA.FTZ R37, R48, UR33, -R12.reuse ;  /* 0x0000002130257c23 */ /* 0x102fe2000801080c */
[--C-:B------:R-:W-:Y:S01]  /*8a80*/  FFMA.FTZ R48, R53, UR33, -R12.reuse ;  /* 0x0000002135307c23 */ /* 0x100fe2000801080c */
[----:B------:R-:W-:Y:S01]  /*8a90*/  FMNMX.FTZ R32, R46, R9, !PT ;  /* 0x000000092e207209 */ /* 0x000fe20007810000 */
[----:B------:R-:W-:Y:S01]  /*8aa0*/  HGMMA.64x96x16.F32 R88, gdesc[UR28].tnspB, R88, gsb0 ;  /* 0x416000001c5879f0 */ /* 0x000fe20008000858 */
[----:B------:R-:W-:Y:S01]  /*8ab0*/  UIADD3 UR28, UR6, 0x6, URZ ;  /* 0x00000006061c7890 */ /* 0x000fe2000fffe03f */
[--C-:B------:R-:W-:Y:S01]  /*8ac0*/  FFMA.FTZ R53, R60, UR33, -R12.reuse ;  /* 0x000000213c357c23 */ /* 0x100fe2000801080c */
[----:B------:R-:W-:Y:S01]  /*8ad0*/  UIADD3 UR30, UR7, 0xc0, URZ ;  /* 0x000000c0071e7890 */ /* 0x000fe2000fffe03f */
[----:B------:R-:W-:Y:S01]  /*8ae0*/  FMNMX.FTZ R9, R47, R32, !PT ;  /* 0x000000202f097209 */ /* 0x000fe20007810000 */
[----:B------:R-:W-:Y:S01]  /*8af0*/  UMOV UR29, 0x40000040 ;  /* 0x40000040001d7882 */ /* 0x000fe20000000000 */
[----:B------:R-:W-:Y:S01]  /*8b00*/  UMOV UR31, 0x80000020 ;  /* 0x80000020001f7882 */ /* 0x000fe20000000000 */
[----:B------:R-:W-:Y:S01]  /*8b10*/  MUFU.EX2 R32, R41 ;  /* 0x0000002900207308 */ /* 0x000fe20000000800 */
[----:B------:R-:W-:Y:S01]  /*8b20*/  FMNMX.FTZ R36, R50, R9, !PT ;  /* 0x0000000932247209 */ /* 0x000fe20007810000 */
[--C-:B------:R-:W-:Y:S01]  /*8b30*/  FFMA.FTZ R60, R65, UR33, -R12.reuse ;  /* 0x00000021413c7c23 */ /* 0x100fe2000801080c */
[--C-:B------:R-:W-:Y:S01]  /*8b40*/  FFMA.FTZ R65, R72, UR33, -R12.reuse ;  /* 0x0000002148417c23 */ /* 0x100fe2000801080c */
[--C-:B------:R-:W-:Y:S01]  /*8b50*/  FFMA.FTZ R72, R77, UR33, -R12.reuse ;  /* 0x000000214d487c23 */ /* 0x100fe2000801080c */
[----:B------:R-:W-:Y:S01]  /*8b60*/  FMNMX.FTZ R9, R51, R36, !PT ;  /* 0x0000002433097209 */ /* 0x000fe20007810000 */
[----:B------:R-:W-:-:S02]  /*8b70*/  FFMA.FTZ R77, R84, UR33, -R12 ;  /* 0x00000021544d7c23 */ /* 0x000fc4000801080c */
        /* <DEDUP_REMOVED lines=32> */
[----:B------:R-:W-:Y:S02]  /*8d80*/  MUFU.EX2 R37, R37 ;  /* 0x0000002500257308 */ /* 0x000fe40000000800 */
[----:B------:R-:W1:Y:S06]  /*8d90*/  SHFL.BFLY PT, R9, R40, 0x2, 0x1f ;  /* 0x0c401f0028097f89 */ /* 0x000e6c00000e0000 */
[----:B------:R-:W-:Y:S01]  /*8da0*/  MUFU.EX2 R44, R44 ;  /* 0x0000002c002c7308 */ /* 0x000fe20000000800 */
[----:B------:R-:W-:Y:S02]  /*8db0*/  WARPGROUP.DEPBAR.LE gsb0, 0x0 ;  /* 0x00008000000079c5 */ /* 0x000fe40000010000 */
[----:B------:R-:W-:-:S05]  /*8dc0*/  WARPGROUP.ARRIVE ;  /* 0x00000000000079c5 */ /* 0x000fca0000000000 */
[----:B------:R-:W-:Y:S01]  /*8dd0*/  MUFU.EX2 R48, R48 ;  /* 0x0000003000307308 */ /* 0x000fe20000000800 */
[----:B------:R-:W-:Y:S01]  /*8de0*/  HGMMA.64x96x16.F32 R88, gdesc[UR28].tnspB, R88, gsb0 ;  /* 0x416000001c5879f0 */ /* 0x000fe20008000858 */
[----:B------:R-:W-:Y:S02]  /*8df0*/  UIADD3 UR28, UR6, 0x600, URZ ;  /* 0x00000600061c7890 */ /* 0x000fe4000fffe03f */
[----:B------:R-:W-:Y:S01]  /*8e00*/  UIADD3 UR30, UR7, 0x100, URZ ;  /* 0x00000100071e7890 */ /* 0x000fe2000fffe03f */
[----:B-1----:R-:W-:Y:S01]  /*8e10*/  FMNMX.FTZ R41, R40, R9, !PT ;  /* 0x0000000928297209 */ /* 0x002fe20007810000 */
[----:B------:R-:W-:Y:S01]  /*8e20*/  UMOV UR29, 0x40000040 ;  /* 0x40000040001d7882 */ /* 0x000fe20000000000 */
[----:B------:R-:W-:Y:S01]  /*8e30*/  UMOV UR31, 0x80000020 ;  /* 0x80000020001f7882 */ /* 0x000fe20000000000 */
[----:B------:R-:W-:Y:S02]  /*8e40*/  MUFU.EX2 R49, R49 ;  /* 0x0000003100317308 */ /* 0x000fe40000000800 */
[----:B------:R-:W1:Y:S06]  /*8e50*/  SHFL.BFLY PT, R40, R41, 0x1, 0x1f ;  /* 0x0c201f0029287f89 */ /* 0x000e6c00000e0000 */
[----:B------:R-:W-:Y:S08]  /*8e60*/  MUFU.EX2 R52, R52 ;  /* 0x0000003400347308 */ /* 0x000ff00000000800 */
[----:B------:R-:W-:Y:S08]  /*8e70*/  MUFU.EX2 R53, R53 ;  /* 0x0000003500357308 */ /* 0x000ff00000000800 */
[----:B------:R-:W-:Y:S01]  /*8e80*/  MUFU.EX2 R56, R56 ;  /* 0x0000003800387308 */ /* 0x000fe20000000800 */
[----:B-1----:R-:W-:-:S05]  /*8e90*/  FMNMX.FTZ R9, R41, R40, !PT ;  /* 0x0000002829097209 */ /* 0x002fca0007810000 */
[C---:B------:R-:W-:Y:S02]  /*8ea0*/  FADD.FTZ R12, -R9.reuse, R10 ;  /* 0x0000000a090c7221 */ /* 0x040fe40000010100 */
[----:B------:R-:W-:Y:S02]  /*8eb0*/  MUFU.EX2 R57, R57 ;  /* 0x0000003900397308 */ /* 0x000fe40000000800 */
[----:B------:R-:W-:Y:S01]  /*8ec0*/  FMUL.FTZ R81, R12, UR33 ;  /* 0x000000210c517c20 */ /* 0x000fe20008410000 */
[----:B------:R-:W-:-:S05]  /*8ed0*/  FMUL.FTZ R12, R9, UR33 ;  /* 0x00000021090c7c20 */ /* 0x000fca0008410000 */
[----:B------:R1:W-:Y:S01]  /*8ee0*/  MUFU.EX2 R10, R85 ;  /* 0x00000055000a7308 */ /* 0x0003e20000000800 */
[--C-:B------:R-:W-:Y:S01]  /*8ef0*/  FFMA.FTZ R26, R26, UR33, -R12.reuse ;  /* 0x000000211a1a7c23 */ /* 0x100fe2000801080c */
[--C-:B------:R-:W-:Y:S01]  /*8f00*/  FFMA.FTZ R27, R27, UR33, -R12.reuse ;  /* 0x000000211b1b7c23 */ /* 0x100fe2000801080c */
[--C-:B------:R-:W-:Y:S01]  /*8f10*/  FFMA.FTZ R139, R43, UR33, -R12.reuse ;  /* 0x000000212b8b7c23 */ /* 0x100fe2000801080c */
[----:B------:R-:W-:Y:S02]  /*8f20*/  IMAD.U32 R43, RZ, RZ, UR35 ;  /* 0x00000023ff2b7e24 */ /* 0x000fe4000f8e00ff */
[--C-:B------:R-:W-:Y:S01]  /*8f30*/  FFMA.FTZ R40, R30, UR33, -R12.reuse ;  /* 0x000000211e287c23 */ /* 0x100fe2000801080c */
[--C-:B------:R-:W-:Y:S01]  /*8f40*/  FFMA.FTZ R41, R34, UR33, -R12.reuse ;  /* 0x0000002122297c23 */ /* 0x100fe2000801080c */
[----:B------:R-:W-:Y:S01]  /*8f50*/  VIADD R34, R16, 0x9 ;  /* 0x0000000910227836 */ /* 0x000fe20000000000 */
[----:B------:R-:W-:Y:S01]  /*8f60*/  MUFU.EX2 R81, R81 ;  /* 0x0000005100517308 */ /* 0x000fe20000000800 */
[----:B-1----:R-:W-:Y:S01]  /*8f70*/  FFMA.FTZ R85, R39, UR33, -R12 ;  /* 0x0000002127557c23 */ /* 0x002fe2000801080c */
[----:B------:R-:W-:-:S02]  /*8f80*/  IMAD.U32 R39, RZ, RZ, UR36 ;  /* 0x00000024ff277e24 */ /* 0x000fc4000f8e00ff */
[--C-:B------:R-:W-:Y:S01]  /*8f90*/  FFMA.FTZ R143, R31, UR33, -R12.reuse ;  /* 0x000000211f8f7c23 */ /* 0x100fe2000801080c */
[----:B------:R-:W-:Y:S01]  /*8fa0*/  @!P1 LEA R43, R43, UR39, 0x3 ;  /* 0x000000272b2b9c11 */ /* 0x000fe2000f8e18ff */
[--C-:B------:R-:W-:Y:S01]  /*8fb0*/  FFMA.FTZ R31, R54, UR33, -R12.reuse ;  /* 0x00000021361f7c23 */ /* 0x100fe2000801080c */
[--C-:B------:R-:W-:Y:S01]  /*8fc0*/  FFMA.FTZ R80, R38, UR33, -R12.reuse ;  /* 0x0000002126507c23 */ /* 0x100fe2000801080c */
[----:B------:R-:W-:Y:S01]  /*8fd0*/  @!P1 LEA R39, R39, UR39, 0x3 ;  /* 0x0000002727279c11 */ /* 0x000fe2000f8e18ff */
[----:B------:R-:W1:Y:S01]  /*8fe0*/  MUFU.EX2 R26, R26 ;  /* 0x0000001a001a7308 */ /* 0x000e620000000800 */
[----:B------:R-:W-:Y:S01]  /*8ff0*/  SEL R54, R34, 0x9, !P2 ;  /* 0x0000000922367807 */ /* 0x000fe20005000000 */
[--C-:B------:R-:W-:Y:S01]  /*9000*/  FFMA.FTZ R38, R42, UR33, -R12.reuse ;  /* 0x000000212a267c23 */ /* 0x100fe2000801080c */
[----:B------:R-:W-:Y:S02]  /*9010*/  @!P1 VIADD R43, R43, 0x2d860 ;  /* 0x0002d8602b2b9836 */ /* 0x000fe40000000000 */
[----:B------:R-:W-:Y:S01]  /*9020*/  FFMA.FTZ R84, R35, UR33, -R12 ;  /* 0x0000002123547c23 */ /* 0x000fe2000801080c */
[----:B------:R-:W-:-:S02]  /*9030*/  @!P1 VIADD R39, R39, 0x2d840 ;  /* 0x0002d84027279836 */ /* 0x000fc40000000000 */
[--C-:B------:R-:W-:Y:S01]  /*9040*/  FFMA.FTZ R34, R58, UR33, -R12.reuse ;  /* 0x000000213a227c23 */ /* 0x100fe2000801080c */
[--C-:B------:R-:W-:Y:S01]  /*9050*/  FFMA.FTZ R35, R46, UR33, -R12.reuse ;  /* 0x000000212e237c23 */ /* 0x100fe2000801080c */
[----:B------:R-:W2:Y:S01]  /*9060*/  MUFU.EX2 R27, R27 ;  /* 0x0000001b001b7308 */ /* 0x000ea20000000800 */
[----:B------:R-:W-:Y:S01]  /*9070*/  @!P1 PRMT R43, RZ, 0x654, R43 ;  /* 0x00000654ff2b9816 */ /* 0x000fe2000000002b */
[--C-:B------:R-:W-:Y:S01]  /*9080*/  FFMA.FTZ R46, R47, UR33, -R12.reuse ;  /* 0x000000212f2e7c23 */ /* 0x100fe2000801080c */
[----:B------:R-:W-:Y:S01]  /*9090*/  @!P1 PRMT R42, RZ, 0x654, R39 ;  /* 0x00000654ff2a9816 */ /* 0x000fe20000000027 */
[--C-:B------:R-:W-:Y:S01]  /*90a0*/  FFMA.FTZ R39, R59, UR33, -R12.reuse ;  /* 0x000000213b277c23 */ /* 0x100fe2000801080c */
[--C-:B------:R-:W-:Y:S01]  /*90b0*/  FFMA.FTZ R30, R50, UR33, -R12.reuse ;  /* 0x00000021321e7c23 */ /* 0x100fe2000801080c */
[--C-:B------:R-:W-:Y:S01]  /*90c0*/  FFMA.FTZ R47, R51, UR33, -R12.reuse ;  /* 0x00000021332f7c23 */ /* 0x100fe2000801080c */
[----:B------:R-:W-:Y:S01]  /*90d0*/  FFMA.FTZ R50, R55, UR33, -R12 ;  /* 0x0000002137327c23 */ /* 0x000fe2000801080c */
[----:B------:R-:W-:Y:S01]  /*90e0*/  MUFU.EX2 R40, R40 ;  /* 0x0000002800287308 */ /* 0x000fe20000000800 */
[----:B-1----:R-:W-:Y:S01]  /*90f0*/  FFMA.FTZ R4, R81, R4, R26 ;  /* 0x0000000451047223 */ /* 0x002fe2000001001a */
[--C-:B------:R-:W-:Y:S01]  /*9100*/  FFMA.FTZ R51, R62, UR33, -R12.reuse ;  /* 0x000000213e337c23 */ /* 0x100fe2000801080c */
[--C-:B------:R-:W-:Y:S01]  /*9110*/  FFMA.FTZ R63, R63, UR33, -R12.reuse ;  /* 0x000000213f3f7c23 */ /* 0x100fe2000801080c */
[--C-:B------:R-:W-:Y:S01]  /*9120*/  FFMA.FTZ R55, R67, UR33, -R12.reuse ;  /* 0x0000002143377c23 */ /* 0x100fe2000801080c */
[--C-:B------:R-:W-:Y:S01]  /*9130*/  FFMA.FTZ R71, R71, UR33, -R12.reuse ;  /* 0x0000002147477c23 */ /* 0x100fe2000801080c */
[--C-:B------:R-:W-:Y:S01]  /*9140*/  FFMA.FTZ R74, R74, UR33, -R12.reuse ;  /* 0x000000214a4a7c23 */ /* 0x100fe2000801080c */
[--C-:B------:R-:W-:Y:S01]  /*9150*/  FFMA.FTZ R75, R75, UR33, -R12.reuse ;  /* 0x000000214b4b7c23 */ /* 0x100fe2000801080c */
[----:B------:R-:W1:Y:S01]  /*9160*/  MUFU.EX2 R143, R143 ;  /* 0x0000008f008f7308 */ /* 0x000e620000000800 */
[--C-:B------:R-:W-:Y:S01]  /*9170*/  FFMA.FTZ R78, R78, UR33, -R12.reuse ;  /* 0x000000214e4e7c23 */ /* 0x100fe2000801080c */
[--C-:B------:R-:W-:Y:S01]  /*9180*/  FFMA.FTZ R79, R79, UR33, -R12.reuse ;  /* 0x000000214f4f7c23 */ /* 0x100fe2000801080c */
[--C-:B------:R-:W-:Y:S01]  /*9190*/  FFMA.FTZ R82, R82, UR33, -R12.reuse ;  /* 0x0000002152527c23 */ /* 0x100fe2000801080c */
[--C-:B------:R-:W-:Y:S01]  /*91a0*/  FFMA.FTZ R83, R83, UR33, -R12.reuse ;  /* 0x0000002153537c23 */ /* 0x100fe2000801080c */
[--C-:B------:R-:W-:Y:S01]  /*91b0*/  FFMA.FTZ R86, R86, UR33, -R12.reuse ;  /* 0x0000002156567c23 */ /* 0x100fe2000801080c */
[----:B------:R-:W-:Y:S01]  /*91c0*/  FFMA.FTZ R87, R87, UR33, -R12 ;  /* 0x0000002157577c23 */ /* 0x000fe2000801080c */
[C---:B------:R-:W-:Y:S01]  /*91d0*/  ISETP.GT.AND P2, PT, R8.reuse, UR34, PT ;  /* 0x0000002208007c0c */ /* 0x040fe2000bf44270 */
[----:B------:R-:W3:Y:S01]  /*91e0*/  MUFU.EX2 R41, R41 ;  /* 0x0000002900297308 */ /* 0x000ee20000000800 */
[----:B------:R-:W-:Y:S01]  /*91f0*/  UMOV UR35, UR36 ;  /* 0x0000002400237c82 */ /* 0x000fe20008000000 */
[----:B------:R-:W-:Y:S01]  /*9200*/  VIADD R8, R8, 0xffffffff ;  /* 0xffffffff08087836 */ /* 0x000fe20000000000 */
[----:B------:R-:W-:-:S02]  /*9210*/  WARPGROUP.DEPBAR.LE gsb0, 0x0 ;  /* 0x00008000000079c5 */ /* 0x000fc40000010000 */
[----:B------:R-:W-:-:S03]  /*9220*/  WARPGROUP.ARRIVE ;  /* 0x00000000000079c5 */ /* 0x000fc60000000000 */
[----:B------:R-:W4:Y:S03]  /*9230*/  MUFU.EX2 R84, R84 ;  /* 0x0000005400547308 */ /* 0x000f260000000800 */
[----:B------:R-:W-:Y:S01]  /*9240*/  HGMMA.64x96x16.F32 R88, gdesc[UR28].tnspB, R88, gsb0 ;  /* 0x416000001c5879f0 */ /* 0x000fe20008000858 */
[----:B------:R-:W-:Y:S02]  /*9250*/  UIADD3 UR28, UR6, 0x602, URZ ;  /* 0x00000602061c7890 */ /* 0x000fe4000fffe03f */
[----:B------:R-:W-:Y:S02]  /*9260*/  UIADD3 UR30, UR7, 0x140, URZ ;  /* 0x00000140071e7890 */ /* 0x000fe4000fffe03f */
[----:B------:R-:W5:Y:S01]  /*9270*/  MUFU.EX2 R80, R80 ;  /* 0x0000005000507308 */ /* 0x000f620000000800 */
[----:B------:R-:W-:Y:S01]  /*9280*/  UMOV UR29, 0x40000040 ;  /* 0x40000040001d7882 */ /* 0x000fe20000000000 */
[----:B------:R-:W-:-:S06]  /*9290*/  UMOV UR31, 0x80000020 ;  /* 0x80000020001f7882 */ /* 0x000fcc0000000000 */
        /* <DEDUP_REMOVED lines=49> */
[----:B------:R-:W-:Y:S02]  /*95b0*/  UMOV UR28, UR49 ;  /* 0x00000031001c7c82 */ /* 0x000fe40008000000 */
[----:B------:R-:W-:Y:S02]  /*95c0*/  WARPGROUP.DEPBAR.LE gsb0, 0x0 ;  /* 0x00008000000079c5 */ /* 0x000fe40000010000 */
[----:B------:R2:W-:Y:S06]  /*95d0*/  BAR.ARV R54, 0x100 ;  /* 0x000400360000751d */ /* 0x0005ec0000002000 */
[----:B------:R1:W-:Y:S01]  /*95e0*/  @!P1 SYNCS.ARRIVE.TRANS64.RED.A1T0 RZ, [R42+URZ], RZ ;  /* 0x000000ff2aff99a7 */ /* 0x0003e2000810043f */
[-C--:B------:R-:W-:Y:S01]  /*95f0*/  FMUL.FTZ R88, R88, R11.reuse ;  /* 0x0000000b58587220 */ /* 0x080fe20000410000 */
[----:B--2---:R-:W-:Y:S01]  /*9600*/  FFMA.FTZ R54, R70, UR33, -R12 ;  /* 0x0000002146367c23 */ /* 0x004fe2000801080c */
[-C--:B------:R-:W-:Y:S01]  /*9610*/  FMUL.FTZ R89, R89, R11.reuse ;  /* 0x0000000b59597220 */ /* 0x080fe20000410000 */
[-C--:B------:R-:W-:Y:S01]  /*9620*/  FMUL.FTZ R92, R92, R11.reuse ;  /* 0x0000000b5c5c7220 */ /* 0x080fe20000410000 */
[-C--:B------:R-:W-:Y:S01]  /*9630*/  FMUL.FTZ R93, R93, R11.reuse ;  /* 0x0000000b5d5d7220 */ /* 0x080fe20000410000 */
[-C--:B------:R-:W-:Y:S01]  /*9640*/  FMUL.FTZ R96, R96, R11.reuse ;  /* 0x0000000b60607220 */ /* 0x080fe20000410000 */
[----:B------:R-:W-:Y:S01]  /*9650*/  FMUL.FTZ R97, R97, R11 ;  /* 0x0000000b61617220 */ /* 0x000fe20000410000 */
[----:B-1----:R-:W-:Y:S01]  /*9660*/  FFMA.FTZ R42, R11, R6, R14 ;  /* 0x000000060b2a7223 */ /* 0x002fe2000001000e */
[----:B------:R1:W-:Y:S01]  /*9670*/  @!P1 SYNCS.ARRIVE.TRANS64.RED.A1T0 RZ, [R43+URZ], RZ ;  /* 0x000000ff2bff99a7 */ /* 0x0003e2000810043f */
[----:B------:R-:W-:Y:S01]  /*9680*/  FFMA.FTZ R6, R66, UR33, -R12 ;  /* 0x0000002142067c23 */ /* 0x000fe2000801080c */
[C---:B------:R-:W-:Y:S01]  /*9690*/  F2FP.F16.F32.PACK_AB R12, R13.reuse, R14 ;  /* 0x0000000e0d0c723e */ /* 0x040fe200000000ff */
[----:B------:R-:W-:Y:S01]  /*96a0*/  FADD.FTZ R42, R13, R42 ;  /* 0x0000002a0d2a7221 */ /* 0x000fe20000010000 */
[----:B------:R-:W-:Y:S01]  /*96b0*/  F2FP.F16.F32.PACK_AB R14, R20, R15 ;  /* 0x0000000f140e723e */ /* 0x000fe200000000ff */
[----:B------:R-:W-:Y:S01]  /*96c0*/  MUFU.EX2 R54, R54 ;  /* 0x0000003600367308 */ /* 0x000fe20000000800 */
[----:B------:R-:W-:Y:S01]  /*96d0*/  F2FP.F16.F32.PACK_AB R13, R27, R26 ;  /* 0x0000001a1b0d723e */ /* 0x000fe200000000ff */
[----:B------:R-:W-:Y:S01]  /*96e0*/  FADD.FTZ R59, R15, R42 ;  /* 0x0000002a0f3b7221 */ /* 0x000fe20000010000 */
[----:B-1----:R-:W-:Y:S01]  /*96f0*/  FADD.FTZ R43, R27, R4 ;  /* 0x000000041b2b7221 */ /* 0x002fe20000010000 */
[----:B------:R-:W-:Y:S01]  /*9700*/  F2FP.F16.F32.PACK_AB R15, R143, R40 ;  /* 0x000000288f0f723e */ /* 0x000fe200000000ff */
[----:B------:R-:W-:Y:S01]  /*9710*/  FMUL.FTZ R100, R100, R11 ;  /* 0x0000000b64647220 */ /* 0x000fe20000410000 */
[----:B------:R-:W-:Y:S01]  /*9720*/  FADD.FTZ R58, R20, R59 ;  /* 0x0000003b143a7221 */ /* 0x000fe20000010000 */
[----:B------:R-:W-:Y:S01]  /*9730*/  FADD.FTZ R42, R40, R43 ;  /* 0x0000002b282a7221 */ /* 0x000fe20000010000 */
[----:B------:R-:W-:Y:S01]  /*9740*/  F2FP.F16.F32.PACK_AB R40, R24, R21 ;  /* 0x000000151828723e */ /* 0x000fe200000000ff */
[----:B------:R-:W1:Y:S01]  /*9750*/  MUFU.EX2 R4, R63 ;  /* 0x0000003f00047308 */ /* 0x000e620000000800 */
[----:B------:R-:W-:Y:S01]  /*9760*/  FADD.FTZ R43, R21, R58 ;  /* 0x0000003a152b7221 */ /* 0x000fe20000010000 */
[----:B------:R-:W-:Y:S01]  /*9770*/  FADD.FTZ R42, R143, R42 ;  /* 0x0000002a8f2a7221 */ /* 0x000fe20000010000 */
[----:B------:R2:W-:Y:S01]  /*9780*/  STSM.16.M88.4 [R136+0x21800], R12 ;  /* 0x0218000c88007844 */ /* 0x0005e20000000200 */
[-C--:B------:R-:W-:Y:S01]  /*9790*/  FMUL.FTZ R101, R101, R11.reuse ;  /* 0x0000000b65657220 */ /* 0x080fe20000410000 */
[----:B------:R-:W-:Y:S01]  /*97a0*/  FMUL.FTZ R104, R104, R11 ;  /* 0x0000000b68687220 */ /* 0x000fe20000410000 */
[----:B---3--:R-:W-:Y:S01]  /*97b0*/  FADD.FTZ R59, R41, R42 ;  /* 0x0000002a293b7221 */ /* 0x008fe20000010000 */
[----:B------:R-:W-:Y:S01]  /*97c0*/  FADD.FTZ R42, R24, R43 ;  /* 0x0000002b182a7221 */ /* 0x000fe20000010000 */
[----:B------:R-:W-:Y:S01]  /*97d0*/  F2FP.F16.F32.PACK_AB R24, R32, R29 ;  /* 0x0000001d2018723e */ /* 0x000fe200000000ff */
[----:B------:R-:W3:Y:S01]  /*97e0*/  MUFU.EX2 R6, R6 ;  /* 0x0000000600067308 */ /* 0x000ee20000000800 */
[C---:B----4-:R-:W-:Y:S01]  /*97f0*/  FADD.FTZ R59, R84.reuse, R59 ;  /* 0x0000003b543b7221 */ /* 0x050fe20000010000 */
[----:B------:R-:W-:Y:S01]  /*9800*/  FADD.FTZ R43, R25, R42 ;  /* 0x0000002a192b7221 */ /* 0x000fe20000010000 */
[----:B------:R-:W-:Y:S01]  /*9810*/  F2FP.F16.F32.PACK_AB R41, R84, R41 ;  /* 0x000000295429723e */ /* 0x000fe200000000ff */
[-C--:B------:R-:W-:Y:S01]  /*9820*/  FMUL.FTZ R105, R105, R11.reuse ;  /* 0x0000000b69697220 */ /* 0x080fe20000410000 */
[----:B-----5:R-:W-:Y:S01]  /*9830*/  FADD.FTZ R42, R80, R59 ;  /* 0x0000003b502a7221 */ /* 0x020fe20000010000 */
[----:B------:R-:W-:Y:S01]  /*9840*/  FADD.FTZ R58, R28, R43 ;  /* 0x0000002b1c3a7221 */ /* 0x000fe20000010000 */
[-C--:B------:R-:W-:Y:S01]  /*9850*/  FMUL.FTZ R108, R108, R11.reuse ;  /* 0x0000000b6c6c7220 */ /* 0x080fe20000410000 */
[-C--:B------:R-:W-:Y:S01]  /*9860*/  FMUL.FTZ R109, R109, R11.reuse ;  /* 0x0000000b6d6d7220 */ /* 0x080fe20000410000 */
[----:B------:R-:W-:Y:S01]  /*9870*/  FADD.FTZ R43, R85, R42 ;  /* 0x0000002a552b7221 */ /* 0x000fe20000010000 */
        /* <DEDUP_REMOVED lines=26> */
[----:B------:R-:W-:Y:S01]  /*9a20*/  STSM.16.M88.4 [R23], R40 ;  /* 0x0000002817007844 */ /* 0x000fe20000000200 */
[----:B------:R-:W-:Y:S01]  /*9a30*/  FADD.FTZ R29, R31, R20 ;  /* 0x000000141f1d7221 */ /* 0x000fe20000010000 */
[----:B------:R-:W-:Y:S01]  /*9a40*/  FADD.FTZ R20, R48, R21 ;  /* 0x0000001530147221 */ /* 0x000fe20000010000 */
[----:B------:R-:W-:Y:S01]  /*9a50*/  F2FP.F16.F32.PACK_AB R27, R46, R35 ;  /* 0x000000232e1b723e */ /* 0x000fe200000000ff */
[----:B------:R-:W-:Y:S01]  /*9a60*/  FMUL.FTZ R129, R129, R11 ;  /* 0x0000000b81817220 */ /* 0x000fe20000410000 */
[C---:B------:R-:W-:Y:S01]  /*9a70*/  FADD.FTZ R29, R50.reuse, R29 ;  /* 0x0000001d321d7221 */ /* 0x040fe20000010000 */
[----:B------:R-:W-:Y:S01]  /*9a80*/  FADD.FTZ R21, R49, R20 ;  /* 0x0000001431157221 */ /* 0x000fe20000010000 */
[----:B------:R-:W-:Y:S01]  /*9a90*/  F2FP.F16.F32.PACK_AB R31, R50, R31 ;  /* 0x0000001f321f723e */ /* 0x000fe200000000ff */
[----:B------:R4:W-:Y:S01]  /*9aa0*/  STSM.16.M88.4 [R22], R24 ;  /* 0x0000001816007844 */ /* 0x0009e20000000200 */
[----:B------:R-:W-:Y:S01]  /*9ab0*/  FADD.FTZ R20, R34, R29 ;  /* 0x0000001d22147221 */ /* 0x000fe20000010000 */
[----:B------:R-:W-:Y:S01]  /*9ac0*/  FADD.FTZ R28, R52, R21 ;  /* 0x00000015341c7221 */ /* 0x000fe20000010000 */
[----:B------:R-:W-:Y:S01]  /*9ad0*/  F2FP.F16.F32.PACK_AB R29, R47, R30 ;  /* 0x0000001e2f1d723e */ /* 0x000fe200000000ff */
[----:B------:R-:W-:Y:S01]  /*9ae0*/  FMUL.FTZ R132, R132, R11 ;  /* 0x0000000b84847220 */ /* 0x000fe20000410000 */
[----:B------:R-:W-:Y:S01]  /*9af0*/  FADD.FTZ R20, R39, R20 ;  /* 0x0000001427147221 */ /* 0x000fe20000010000 */
[----:B------:R-:W-:Y:S01]  /*9b00*/  FADD.FTZ R21, R53, R28 ;  /* 0x0000001c35157221 */ /* 0x000fe20000010000 */
[----:B------:R-:W-:Y:S01]  /*9b10*/  F2FP.F16.F32.PACK_AB R28, R44, R37 ;  /* 0x000000252c1c723e */ /* 0x000fe200000000ff */
[----:B------:R-:W-:Y:S01]  /*9b20*/  FMUL.FTZ R133, R133, R11 ;  /* 0x0000000b85857220 */ /* 0x000fe20000410000 */
[----:B------:R-:W-:Y:S01]  /*9b30*/  FADD.FTZ R33, R51, R20 ;  /* 0x0000001433217221 */ /* 0x000fe20000010000 */
[----:B--2---:R-:W-:Y:S01]  /*9b40*/  FADD.FTZ R12, R56, R21 ;  /* 0x00000015380c7221 */ /* 0x004fe20000010000 */
[----:B------:R-:W-:Y:S01]  /*9b50*/  F2FP.F16.F32.PACK_AB R30, R48, R45 ;  /* 0x0000002d301e723e */ /* 0x000fe200000000ff */
[----:B------:R-:W-:Y:S01]  /*9b60*/  FMUL.FTZ R90, R90, R81 ;  /* 0x000000515a5a7220 */ /* 0x000fe20000410000 */
[----:B-1----:R-:W-:Y:S01]  /*9b70*/  FADD.FTZ R33, R4, R33 ;  /* 0x0000002104217221 */ /* 0x002fe20000010000 */
[----:B------:R-:W-:Y:S01]  /*9b80*/  FADD.FTZ R13, R57, R12 ;  /* 0x0000000c390d7221 */ /* 0x000fe20000010000 */
[----:B------:R-:W-:Y:S01]  /*9b90*/  F2FP.F16.F32.PACK_AB R12, R52, R49 ;  /* 0x00000031340c723e */ /* 0x000fe200000000ff */
[----:B------:R1:W-:Y:S01]  /*9ba0*/  STSM.16.M88.4 [R18], R28 ;  /* 0x0000001c12007844 */ /* 0x0003e20000000200 */
[----:B---3--:R-:W-:Y:S01]  /*9bb0*/  FADD.FTZ R14, R6, R33 ;  /* 0x00000021060e7221 */ /* 0x008fe20000010000 */
        /* <DEDUP_REMOVED lines=8> */
[----:B------:R-:W-:Y:S01]  /*9c40*/  F2FP.F16.F32.PACK_AB R15, R4, R51 ;  /* 0x00000033040f723e */ /* 0x000fe200000000ff */
[----:B------:R-:W-:Y:S01]  /*9c50*/  FADD.FTZ R4, R64, R21 ;  /* 0x0000001540047221 */ /* 0x000fe20000010000 */
[----:B----4-:R-:W-:Y:S01]  /*9c60*/  F2FP.F16.F32.PACK_AB R24, R60, R57 ;  /* 0x000000393c18723e */ /* 0x010fe200000000ff */
[----:B------:R-:W-:Y:S01]  /*9c70*/  FADD.FTZ R21, R71, R20 ;  /* 0x0000001447157221 */ /* 0x000fe20000010000 */
[----:B------:R-:W-:Y:S01]  /*9c80*/  F2FP.F16.F32.PACK_AB R26, R64, R61 ;  /* 0x0000003d401a723e */ /* 0x000fe200000000ff */
[----:B------:R-:W-:Y:S01]  /*9c90*/  FADD.FTZ R25, R65, R4 ;  /* 0x0000000441197221 */ /* 0x000fe20000010000 */
[----:B------:R2:W-:Y:S01]  /*9ca0*/  STSM.16.M88.4 [R136+0x27800], R12 ;  /* 0x0278000c88007844 */ /* 0x0005e20000000200 */
[----:B------:R-:W-:Y:S01]  /*9cb0*/  FADD.FTZ R4, R74, R21 ;  /* 0x000000154a047221 */ /* 0x000fe20000010000 */
[----:B------:R-:W-:Y:S01]  /*9cc0*/  F2FP.F16.F32.PACK_AB R27, R71, R54 ;  /* 0x00000036471b723e */ /* 0x000fe200000000ff */
[----:B------:R-:W-:Y:S01]  /*9cd0*/  FADD.FTZ R20, R68, R25 ;  /* 0x0000001944147221 */ /* 0x000fe20000010000 */
[----:B------:R-:W-:Y:S01]  /*9ce0*/  F2FP.F16.F32.PACK_AB R25, R55, R6 ;  /* 0x000000063719723e */ /* 0x000fe200000000ff */
[----:B------:R-:W-:Y:S01]  /*9cf0*/  FADD.FTZ R21, R75, R4 ;  /* 0x000000044b157221 */ /* 0x000fe20000010000 */
[----:B-1----:R-:W-:Y:S01]  /*9d00*/  F2FP.F16.F32.PACK_AB R28, R76, R73 ;  /* 0x000000494c1c723e */ /* 0x002fe200000000ff */
[----:B------:R-:W-:Y:S01]  /*9d10*/  FADD.FTZ R29, R69, R20 ;  /* 0x00000014451d7221 */ /* 0x000fe20000010000 */
[----:B------:R-:W-:Y:S01]  /*9d20*/  F2FP.F16.F32.PACK_AB R30, R10, R77 ;  /* 0x0000004d0a1e723e */ /* 0x000fe200000000ff */
[----:B------:R1:W-:Y:S01]  /*9d30*/  STSM.16.M88.4 [R17], R24 ;  /* 0x0000001811007844 */ /* 0x0003e20000000200 */
[----:B------:R-:W-:Y:S01]  /*9d40*/  F2FP.F16.F32.PACK_AB R31, R87, R86 ;  /* 0x00000056571f723e */ /* 0x000fe200000000ff */
[----:B------:R-:W-:Y:S01]  /*9d50*/  FADD.FTZ R4, R72, R29 ;  /* 0x0000001d48047221 */ /* 0x000fe20000010000 */
[----:B------:R-:W-:Y:S01]  /*9d60*/  FADD.FTZ R21, R78, R21 ;  /* 0x000000154e157221 */ /* 0x000fe20000010000 */
[-C--:B------:R-:W-:Y:S01]  /*9d70*/  FMUL.FTZ R95, R95, R81.reuse ;  /* 0x000000515f5f7220 */ /* 0x080fe20000410000 */
[----:B------:R-:W-:Y:S01]  /*9d80*/  FMUL.FTZ R98, R98, R81 ;  /* 0x0000005162627220 */ /* 0x000fe20000410000 */
[----:B------:R-:W-:Y:S01]  /*9d90*/  FADD.FTZ R29, R73, R4 ;  /* 0x00000004491d7221 */ /* 0x000fe20000010000 */
        /* <DEDUP_REMOVED lines=8> */
[C---:B------:R-:W-:Y:S01]  /*9e20*/  F2FP.F16.F32.PACK_AB R29, R83.reuse, R82 ;  /* 0x00000052531d723e */ /* 0x040fe200000000ff */
[----:B------:R-:W-:Y:S01]  /*9e30*/  FADD.FTZ R21, R83, R21 ;  /* 0x0000001553157221 */ /* 0x000fe20000010000 */
[-C--:B------:R-:W-:Y:S01]  /*9e40*/  FMUL.FTZ R99, R99, R81.reuse ;  /* 0x0000005163637220 */ /* 0x080fe20000410000 */
[----:B------:R1:W-:Y:S01]  /*9e50*/  STSM.16.M88.4 [R22+0x6000], R12 ;  /* 0x0060000c16007844 */ /* 0x0003e20000000200 */
[----:B------:R-:W-:Y:S01]  /*9e60*/  FADD.FTZ R6, R10, R77 ;  /* 0x0000004d0a067221 */ /* 0x000fe20000010000 */
[----:B------:R-:W-:Y:S01]  /*9e70*/  FADD.FTZ R21, R86, R21 ;  /* 0x0000001556157221 */ /* 0x000fe20000010000 */
[-C--:B------:R-:W-:Y:S01]  /*9e80*/  FMUL.FTZ R102, R102, R81.reuse ;  /* 0x0000005166667220 */ /* 0x080fe20000410000 */
[----:B------:R1:W-:Y:S01]  /*9e90*/  STSM.16.M88.4 [R18+0x6000], R28 ;  /* 0x0060001c12007844 */ /* 0x0003e20000000200 */
[-C--:B------:R-:W-:Y:S01]  /*9ea0*/  FMUL.FTZ R103, R103, R81.reuse ;  /* 0x0000005167677220 */ /* 0x080fe20000410000 */
[----:B------:R-:W-:Y:S01]  /*9eb0*/  FADD.FTZ R4, R87, R21 ;  /* 0x0000001557047221 */ /* 0x000fe20000010000 */
[-C--:B------:R-:W-:Y:S01]  /*9ec0*/  FMUL.FTZ R106, R106, R81.reuse ;  /* 0x000000516a6a7220 */ /* 0x080fe20000410000 */
[----:B------:R-:W-:Y:S01]  /*9ed0*/  @!PT LDS RZ, [RZ] ;  /* 0x00000000fffff984 */ /* 0x000fe20000000800 */
[----:B------:R-:W-:Y:S01]  /*9ee0*/  @!PT LDS RZ, [RZ] ;  /* 0x00000000fffff984 */ /* 0x000fe20000000800 */
[----:B------:R-:W-:Y:S01]  /*9ef0*/  @!PT LDS RZ, [RZ] ;  /* 0x00000000fffff984 */ /* 0x000fe20000000800 */
[----:B------:R-:W-:Y:S01]  /*9f00*/  @!PT LDS RZ, [RZ] ;  /* 0x00000000fffff984 */ /* 0x000fe20000000800 */
[----:B------:R2:W-:Y:S06]  /*9f10*/  MEMBAR.ALL.CTA ;  /* 0x0000000000007992 */ /* 0x0005ec0000008000 */
[----:B--2---:R-:W2:Y:S01]  /*9f20*/  FENCE.VIEW.ASYNC.S ;  /* 0x00000000000073c6 */ /* 0x004ea20000000000 */
        /* <DEDUP_REMOVED lines=17> */
[----:B--2---:R-:W-:Y:S01]  /*a040*/  NOP ;  /* 0x0000000000007918 */ /* 0x004fe20000000000 */
[----:B-1----:R-:W-:Y:S05]  /*a050*/  @P2 BRA `(.L_x_711) ;  /* 0xffffffe000002947 */ /* 0x002fea000383ffff */
.L_x_702:
[----:B------:R-:W-:-:S13]  /*a060*/  ISETP.GE.AND P2, PT, R8, UR40, PT ;  /* 0x0000002808007c0c */ /* 0x000fda000bf46270 */
[----:B------:R-:W-:Y:S05]  /*a070*/  @!P2 BRA `(.L_x_712) ;  /* 0x000000300024a947 */ /* 0x000fea0003800000 */
[----:B--2---:R-:W-:Y:S01]  /*a080*/  IMAD.MOV.U32 R12, RZ, RZ, R9 ;  /* 0x000000ffff0c7224 */ /* 0x004fe200078e0009 */
[----:B------:R-:W-:Y:S01]  /*a090*/  UMOV UR28, UR49 ;  /* 0x00000031001c7c82 */ /* 0x000fe20008000000 */
[----:B------:R-:W-:Y:S01]  /*a0a0*/  IMAD.MOV.U32 R11, RZ, RZ, R7 ;  /* 0x000000ffff0b7224 */ /* 0x000fe200078e0007 */
[----:B------:R-:W-:Y:S01]  /*a0b0*/  UMOV UR54, UR36 ;  /* 0x0000002400367c82 */ /* 0x000fe20008000000 */
[----:B------:R-:W-:Y:S01]  /*a0c0*/  IMAD.IADD R10, R0, 0x1, R5 ;  /* 0x00000001000a7824 */ /* 0x000fe200078e0205 */
[----:B------:R-:W-:Y:S01]  /*a0d0*/  ULDC UR34, c[0x0][0x9e4] ;  /* 0x0002790000227ab9 */ /* 0x000fe20000000800 */
[----:B------:R-:W-:Y:S01]  /*a0e0*/  ULDC UR53, c[0x0][0x9dc] ;  /* 0x0002770000357ab9 */ /* 0x000fe20000000800 */
[----:B------:R-:W-:Y:S01]  /*a0f0*/  ULDC UR52, c[0x0][0x288] ;  /* 0x0000a20000347ab9 */ /* 0x000fe20000000800 */
[----:B------:R-:W-:Y:S01]  /*a100*/  ULDC UR33, c[0x0][0x988] ;  /* 0x0002620000217ab9 */ /* 0x000fe20000000800 */
[----:B------:R-:W-:-:S05]  /*a110*/  ULDC UR35, c[0x0][0x9e0] ;  /* 0x0002780000237ab9 */ /* 0x000fca0000000800 */
.L_x_729:
[----:B------:R-:W-:Y:S01]  /*a120*/  UIADD3 UR36, UR54, 0x1, URZ ;  /* 0x0000000136247890 */ /* 0x000fe2000fffe03f */
[----:B------:R-:W-:-:S03]  /*a130*/  ISETP.NE.AND P3, PT, RZ, UR45, PT ;  /* 0x0000002dff007c0c */ /* 0x000fc6000bf65270 */
[----:B------:R-:W-:-:S04]  /*a140*/  UISETP.NE.AND UP0, UPT, UR36, 0x2, UPT ;  /* 0x000000022400788c */ /* 0x000fc8000bf05270 */
[----:B------:R-:W-:Y:S02]  /*a150*/  USEL UR49, URZ, 0x1, UP0 ;  /* 0x000000013f317887 */ /* 0x000fe40008000000 */
[----:B------:R-:W-:Y:S02]  /*a160*/  USEL UR36, UR36, URZ, UP0 ;  /* 0x0000003f24247287 */ /* 0x000fe40008000000 */
[----:B------:R-:W-:Y:S02]  /*a170*/  ULOP3.LUT UR49, UR28, UR49, URZ, 0x3c, !UPT ;  /* 0x000000311c317292 */ /* 0x000fe4000f8e3c3f */
[----:B---3--:R-:W-:Y:S10]  /*a180*/  @P3 BRA `(.L_x_713) ;  /* 0x00000000002c3947 */ /* 0x008ff40003800000 */
[----:B------:R-:W-:Y:S05]  /*a190*/  @!P0 BRA `(.L_x_714) ;  /* 0x0000000000048947 */ /* 0x000fea0003800000 */
[----:B------:R-:W-:Y:S01]  /*a1a0*/  BPT.TRAP 0x1 ;  /* 0x000000040000795c */ /* 0x000fe20000300000 */
.L_x_714:
[----:B------:R-:W-:Y:S01]  /*a1b0*/  ULEA UR6, UR36, UR39, 0x3 ;  /* 0x0000002724067291 */ /* 0x000fe2000f8e183f */
[----:B------:R-:W-:-:S05]  /*a1c0*/  IMAD.U32 R7, RZ, RZ, UR49 ;  /* 0x00000031ff077e24 */ /* 0x000fca000f8e00ff */
[----:B------:R-:W-:-:S04]  /*a1d0*/  SHF.L.U32 R7, R7, 0x1f, RZ ;  /* 0x0000001f07077819 */ /* 0x000fc800000006ff */
[----:B------:R1:W2:Y:S01]  /*a1e0*/  SYNCS.PHASECHK.TRANS64.TRYWAIT P2, [UR6+0x2d830], R7 ;  /* 0x02d83007ff0075a7 */ /* 0x0002a20008040146 */
[----:B------:R-:W-:Y:S05]  /*a1f0*/  @!P0 BRA `(.L_x_715) ;  /* 0x0000000000048947 */ /* 0x000fea0003800000 */
[----:B------:R-:W-:Y:S01]  /*a200*/  BPT.TRAP 0x1 ;  /* 0x000000040000795c */ /* 0x000fe20000300000 */
.L_x_715:
[----:B--2---:R-:W-:Y:S05]  /*a210*/  @P2 BRA `(.L_x_713) ;  /* 0x0000000000082947 */ /* 0x004fea0003800000 */
[----:B------:R-:W2:Y:S02]  /*a220*/  SYNCS.PHASECHK.TRANS64.TRYWAIT P2, [UR6+0x2d830], R7 ;  /* 0x02d83007ff0075a7 */ /* 0x000ea40008040146 */
[----:B--2---:R-:W-:Y:S05]  /*a230*/  @!P2 BRA `(.L_x_716) ;  /* 0x0000007c0078a947 */ /* 0x004fea0003800000 */
.L_x_713:
        /* <DEDUP_REMOVED lines=35> */
.L_x_718:
[----:B------:R-:W-:Y:S01]  /*a470*/  ULEA UR6, UR54, UR39, 0x3 ;  /* 0x0000002736067291 */ /* 0x000fe2000f8e183f */
[----:B------:R-:W-:-:S05]  /*a480*/  IMAD.U32 R7, RZ, RZ, UR28 ;  /* 0x0000001cff077e24 */ /* 0x000fca000f8e00ff */
[----:B------:R-:W-:-:S04]  /*a490*/  SHF.L.U32 R7, R7, 0x1f, RZ ;  /* 0x0000001f07077819 */ /* 0x000fc800000006ff */
[----:B------:R1:W2:Y:S01]  /*a4a0*/  SYNCS.PHASECHK.TRANS64.TRYWAIT P2, [UR6+0x2d850], R7 ;  /* 0x02d85007ff0075a7 */ /* 0x0002a20008040146 */
[----:B------:R-:W-:Y:S05]  /*a4b0*/  @!P0 BRA `(.L_x_719) ;  /* 0x0000000000048947 */ /* 0x000fea0003800000 */
[----:B------:R-:W-:Y:S01]  /*a4c0*/  BPT.TRAP 0x1 ;  /* 0x000000040000795c */ /* 0x000fe20000300000 */
.L_x_719:
[----:B--2---:R-:W-:Y:S05]  /*a4d0*/  @P2 BRA `(.L_x_717) ;  /* 0x0000000000082947 */ /* 0x004fea0003800000 */
[----:B------:R-:W2:Y:S02]  /*a4e0*/  SYNCS.PHASECHK.TRANS64.TRYWAIT P2, [UR6+0x2d850], R7 ;  /* 0x02d85007ff0075a7 */ /* 0x000ea40008040146 */
[----:B--2---:R-:W-:Y:S05]  /*a4f0*/  @!P2 BRA `(.L_x_720) ;  /* 0x0000007800e0a947 */ /* 0x004fea0003800000 */
.L_x_717:
[----:B------:R-:W-:Y:S01]  /*a500*/  UIADD3 UR6, UR39, 0x400, URZ ;  /* 0x0000040027067890 */ /* 0x000fe2000fffe03f */
[----:B------:R-:W-:Y:S01]  /*a510*/  WARPGROUP.ARRIVE ;  /* 0x00000000000079c5 */ /* 0x000fe20000000000 */
[----:B------:R-:W-:Y:S01]  /*a520*/  UMOV UR29, 0x40000040 ;  /* 0x40000040001d7882 */ /* 0x000fe20000000000 */
[----:B------:R-:W-:Y:S01]  /*a530*/  UMOV UR31, 0x80000020 ;  /* 0x80000020001f7882 */ /* 0x000fe20000000000 */
[----:B------:R-:W-:Y:S01]  /*a540*/  USHF.R.U32.HI UR6, URZ, 0x4, UR6 ;  /* 0x000000043f067899 */ /* 0x000fe20008011606 */
[----:B--2---:R-:W2:Y:S01]  /*a550*/  LDC R14, c[0x0][0x2e0] ;  /* 0x0000b800ff0e7b82 */ /* 0x004ea20000000800 */
[----:B------:R-:W-:Y:S01]  /*a560*/  IMAD.SHL.U32 R21, R8, 0x80, RZ ;  /* 0x0000008008157824 */ /* 0x000fe200078e00ff */
[----:B------:R-:W-:Y:S01]  /*a570*/  ISETP.GE.U32.AND P2, PT, R2, 0x180, PT ;  /* 0x000001800200780c */ /* 0x000fe20003f46070 */
[----:B------:R-:W-:Y:S01]  /*a580*/  ULOP3.LUT UR6, UR6, 0x3fff, URZ, 0xc0, !UPT ;  /* 0x00003fff06067892 */ /* 0x000fe2000f8ec03f */
[----:B------:R-:W-:Y:S02]  /*a590*/  IMAD.U32 R13, RZ, RZ, UR36 ;  /* 0x00000024ff0d7e24 */ /* 0x000fe4000f8e00ff */
[----:B-1----:R-:W-:Y:S01]  /*a5a0*/  IADD3 R7, -R21, 0x1, RZ ;  /* 0x0000000115077810 */ /* 0x002fe20007ffe1ff */
[----:B------:R-:W-:Y:S01]  /*a5b0*/  ULOP3.LUT UR7, UR6, 0x2000000, URZ, 0xfc, !UPT ;  /* 0x0200000006077892 */ /* 0x000fe2000f8efc3f */
[----:B------:R-:W-:Y:S01]  /*a5c0*/  VIADD R9, R16, 0x9 ;  /* 0x0000000910097836 */ /* 0x000fe20000000000 */
[----:B------:R-:W-:Y:S01]  /*a5d0*/  ULOP3.LUT UR6, UR41, 0x10000, URZ, 0xfc, !UPT ;  /* 0x0001000029067892 */ /* 0x000fe2000f8efc3f */
[----:B------:R-:W-:Y:S01]  /*a5e0*/  @!P1 LEA R13, R13, UR39, 0x3 ;  /* 0x000000270d0d9c11 */ /* 0x000fe2000f8e18ff */
[----:B------:R-:W-:-:S02]  /*a5f0*/  UIMAD UR7, UR54, 0x600, UR7 ;  /* 0x00000600360778a4 */ /* 0x000fc4000f8e0207 */
[----:B------:R-:W-:Y:S02]  /*a600*/  SEL R15, R9, 0x9, !P2 ;  /* 0x00000009090f7807 */ /* 0x000fe40005000000 */
[----:B------:R-:W-:Y:S01]  /*a610*/  @!P1 VIADD R13, R13, 0x2d840 ;  /* 0x0002d8400d0d9836 */ /* 0x000fe20000000000 */
[----:B------:R-:W-:Y:S02]  /*a620*/  UMOV UR28, UR6 ;  /* 0x00000006001c7c82 */ /* 0x000fe40008000000 */
[----:B------:R-:W-:Y:S02]  /*a630*/  UMOV UR30, UR7 ;  /* 0x00000007001e7c82 */ /* 0x000fe40008000000 */
[----:B------:R-:W-:Y:S01]  /*a640*/  HGMMA.64x96x16.F32 R88, gdesc[UR28].tnspB, R88, gsb0 ;  /* 0x416000001c5879f0 */ /* 0x000fe20008000858 */
[----:B------:R-:W-:Y:S01]  /*a650*/  UIADD3 UR28, UR6, 0x2, URZ ;  /* 0x00000002061c7890 */ /* 0x000fe2000fffe03f */
[----:B------:R-:W-:Y:S01]  /*a660*/  @!P1 PRMT R13, RZ, 0x654, R13 ;  /* 0x00000654ff0d9816 */ /* 0x000fe2000000000d */
[----:B------:R-:W-:Y:S01]  /*a670*/  UIADD3 UR30, UR7, 0x40, URZ ;  /* 0x00000040071e7890 */ /* 0x000fe2000fffe03f */
[----:B--2---:R-:W-:Y:S01]  /*a680*/  IMAD R7, R14, UR47, R7 ;  /* 0x0000002f0e077c24 */ /* 0x004fe2000f8e0207 */
[----:B------:R-:W-:Y:S01]  /*a690*/  UMOV UR29, 0x40000040 ;  /* 0x40000040001d7882 */ /* 0x000fe20000000000 */
[----:B------:R-:W-:-:S02]  /*a6a0*/  UMOV UR31, 0x80000020 ;  /* 0x80000020001f7882 */ /* 0x000fc40000000000 */
[----:B------:R-:W-:-:S04]  /*a6b0*/  VIADD R14, R7, -UR52 ;  /* 0x80000034070e7c36 */ /* 0x000fc80008000000 */
[----:B------:R-:W-:-:S04]  /*a6c0*/  IMAD R14, R19, -0x2, R14 ;  /* 0xfffffffe130e7824 */ /* 0x000fc800078e020e */
[----:B------:R-:W-:-:S04]  /*a6d0*/  VIADD R20, R14, UR35 ;  /* 0x000000230e147c36 */ /* 0x000fc80008000000 */
[----:B------:R-:W-:Y:S01]  /*a6e0*/  IMAD.IADD R9, R0, 0x1, R20 ;  /* 0x0000000100097824 */ /* 0x000fe200078e0214 */
        /* <DEDUP_REMOVED lines=42> */
[----:B------:R-:W-:Y:S01]  /*a990*/  ULOP3.LUT UR6, URZ, UR53, URZ, 0x33, !UPT ;  /* 0x000000353f067292 */ /* 0x000fe2000f8e333f */
[----:B------:R-:W-:Y:S02]  /*a9a0*/  WARPGROUP.DEPBAR.LE gsb0, 0x0 ;  /* 0x00008000000079c5 */ /* 0x000fe40000010000 */
[----:B------:R-:W-:-:S06]  /*a9b0*/  WARPGROUP.ARRIVE ;  /* 0x00000000000079c5 */ /* 0x000fcc0000000000 */
[----:B------:R-:W-:Y:S03]  /*a9c0*/  HGMMA.64x96x16.F32 R88, gdesc[UR28].tnspB, R88, gsb0 ;  /* 0x416000001c5879f0 */ /* 0x000fe60008000858 */
[----:B------:R-:W-:Y:S02]  /*a9d0*/  WARPGROUP.DEPBAR.LE gsb0, 0x0 ;  /* 0x00008000000079c5 */ /* 0x000fe40000010000 */
[----:B------:R1:W-:Y:S06]  /*a9e0*/  BAR.ARV R15, 0x100 ;  /* 0x0004000f0000751d */ /* 0x0003ec0000002000 */
[----:B------:R2:W-:Y:S02]  /*a9f0*/  @!P1 SYNCS.ARRIVE.TRANS64.RED.A1T0 RZ, [R13+URZ], RZ ;  /* 0x000000ff0dff99a7 */ /* 0x0005e4000810043f */
[----:B--2---:R-:W-:-:S04]  /*aa00*/  VIADD R13, R14, UR6 ;  /* 0x000000060e0d7c36 */ /* 0x004fc80008000000 */
[----:B------:R-:W-:Y:S01]  /*aa10*/  IMAD.IADD R7, R0, 0x1, R13 ;  /* 0x0000000100077824 */ /* 0x000fe200078e020d */
[----:B-1----:R-:W-:Y:S06]  /*aa20*/  @!P5 BRA `(.L_x_721) ;  /* 0x00000000005cd947 */ /* 0x002fec0003800000 */
        /* <DEDUP_REMOVED lines=11> */
.L_x_723:
[----:B------:R-:W-:-:S05]  /*aae0*/  IMAD.U32 R142, RZ, RZ, UR34 ;  /* 0x00000022ff8e7e24 */ /* 0x000fca000f8e00ff */
[----:B------:R-:W-:-:S13]  /*aaf0*/  ISETP.NE.AND P2, PT, R142, 0x1, PT ;  /* 0x000000018e00780c */ /* 0x000fda0003f45270 */
[----:B------:R-:W1:Y:S01]  /*ab00*/  @P2 LDC.64 R14, c[0x0][0x9e8] ;  /* 0x00027a00ff0e2b82 */ /* 0x000e620000000a00 */
[----:B------:R-:W-:-:S04]  /*ab10*/  @P2 IMAD.IADD R139, R0, 0x1, R5 ;  /* 0x00000001008b2824 */ /* 0x000fc800078e0205 */
[----:B-1----:R-:W-:-:S04]  /*ab20*/  @P2 IMAD.HI.U32 R144, R139, R14, RZ ;  /* 0x0000000e8b902227 */ /* 0x002fc800078e00ff */
[----:B------:R-:W-:Y:S01]  /*ab30*/  IMAD.MOV.U32 R14, RZ, RZ, R10 ;  /* 0x000000ffff0e7224 */ /* 0x000fe200078e000a */
[----:B------:R-:W-:-:S07]  /*ab40*/  @P2 SHF.R.U32.HI R14, RZ, R15, R144 ;  /* 0x0000000fff0e2219 */ /* 0x000fce0000011690 */
.L_x_724:
[----:B------:R-:W-:Y:S05]  /*ab50*/  BSYNC B0 ;  /* 0x0000000000007941 */ /* 0x000fea0003800000 */
.L_x_722:
[----:B------:R-:W-:-:S04]  /*ab60*/  IMAD R14, R14, R142, -R21 ;  /* 0x0000008e0e0e7224 */ /* 0x000fc800078e0a15 */
[----:B------:R-:W-:-:S05]  /*ab70*/  IMAD R14, R19, -0x2, R14 ;  /* 0xfffffffe130e7824 */ /* 0x000fca00078e020e */
[----:B------:R-:W-:Y:S02]  /*ab80*/  VIADDMNMX R9, R14, R142, R9, PT ;  /* 0x0000008e0e097246 */ /* 0x000fe40003800109 */
[----:B------:R-:W-:-:S07]  /*ab90*/  VIMNMX R7, R7, R14, !PT ;  /* 0x0000000e07077248 */ /* 0x000fce0007fe0100 */
.L_x_721:
[----:B------:R-:W-:Y:S01]  /*aba0*/  ISETP.GT.AND P2, PT, R8, -0x1, PT ;  /* 0xffffffff0800780c */ /* 0x000fe20003f44270 */
[C---:B------:R-:W-:Y:S02]  /*abb0*/  IMAD.IADD R20, R3.reuse, 0x1, R20 ;  /* 0x0000000103147824 */ /* 0x040fe400078e0214 */
[----:B------:R-:W-:Y:S01]  /*abc0*/  IMAD.IADD R13, R3, 0x1, R13 ;  /* 0x00000001030d7824 */ /* 0x000fe200078e020d */
[C---:B------:R-:W-:Y:S02]  /*abd0*/  ISETP.GT.AND P4, PT, R7.reuse, RZ, P2 ;  /* 0x000000ff0700720c */ /* 0x040fe40001784270 */
[----:B------:R-:W-:Y:S02]  /*abe0*/  ISETP.GT.AND P6, PT, R7, 0x1, P2 ;  /* 0x000000010700780c */ /* 0x000fe400017c4270 */
[C---:B------:R-:W-:Y:S02]  /*abf0*/  ISETP.LT.OR P4, PT, R9.reuse, 0x1, P4 ;  /* 0x000000010900780c */ /* 0x040fe40002781670 */
[----:B------:R-:W-:-:S02]  /*ac00*/  ISETP.LT.OR P6, PT, R9, 0x2, P6 ;  /* 0x000000020900780c */ /* 0x000fc400037c1670 */
[----:B------:R-:W-:Y:S02]  /*ac10*/  FSEL R24, R24, -INF , !P4 ;  /* 0xff80000018187808 */ /* 0x000fe40006000000 */
[----:B------:R-:W-:Y:S02]  /*ac20*/  FSEL R25, R25, -INF , !P6 ;  /* 0xff80000019197808 */ /* 0x000fe40007000000 */
[C---:B------:R-:W-:Y:S02]  /*ac30*/  ISETP.GT.AND P3, PT, R7.reuse, 0x8, P2 ;  /* 0x000000080700780c */ /* 0x040fe40001764270 */
[C---:B------:R-:W-:Y:S02]  /*ac40*/  ISETP.GT.AND P4, PT, R7.reuse, 0x9, P2 ;  /* 0x000000090700780c */ /* 0x040fe40001784270 */
[----:B------:R-:W-:Y:S02]  /*ac50*/  ISETP.GT.AND P6, PT, R7, 0x10, P2 ;  /* 0x000000100700780c */ /* 0x000fe400017c4270 */
[----:B------:R-:W-:-:S02]  /*ac60*/  ISETP.LT.OR P3, PT, R9, 0x9, P3 ;  /* 0x000000090900780c */ /* 0x000fc40001f61670 */
[C---:B------:R-:W-:Y:S02]  /*ac70*/  ISETP.LT.OR P4, PT, R9.reuse, 0xa, P4 ;  /* 0x0000000a0900780c */ /* 0x040fe40002781670 */
[----:B------:R-:W-:Y:S02]  /*ac80*/  ISETP.LT.OR P6, PT, R9, 0x11, P6 ;  /* 0x000000110900780c */ /* 0x000fe400037c1670 */
[----:B------:R-:W-:Y:S02]  /*ac90*/  FSEL R28, R28, -INF , !P3 ;  /* 0xff8000001c1c7808 */ /* 0x000fe40005800000 */
[----:B------:R-:W-:Y:S02]  /*aca0*/  FSEL R29, R29, -INF , !P4 ;  /* 0xff8000001d1d7808 */ /* 0x000fe40006000000 */
[----:B------:R-:W-:Y:S02]  /*acb0*/  FSEL R32, R32, -INF , !P6 ;  /* 0xff80000020207808 */ /* 0x000fe40007000000 */
[----:B------:R-:W-:-:S02]  /*acc0*/  ISETP.GT.AND P3, PT, R7, 0x11, P2 ;  /* 0x000000110700780c */ /* 0x000fc40001764270 */
[C---:B------:R-:W-:Y:S02]  /*acd0*/  ISETP.GT.AND P4, PT, R7.reuse, 0x18, P2 ;  /* 0x000000180700780c */ /* 0x040fe40001784270 */
[----:B------:R-:W-:Y:S02]  /*ace0*/  ISETP.GT.AND P6, PT, R7, 0x19, P2 ;  /* 0x000000190700780c */ /* 0x000fe400017c4270 */
[C---:B------:R-:W-:Y:S02]  /*acf0*/  ISETP.LT.OR P3, PT, R9.reuse, 0x12, P3 ;  /* 0x000000120900780c */ /* 0x040fe40001f61670 */
[C---:B------:R-:W-:Y:S02]  /*ad00*/  ISETP.LT.OR P4, PT, R9.reuse, 0x19, P4 ;  /* 0x000000190900780c */ /* 0x040fe40002781670 */
[----:B------:R-:W-:Y:S02]  /*ad10*/  ISETP.LT.OR P6, PT, R9, 0x1a, P6 ;  /* 0x0000001a0900780c */ /* 0x000fe400037c1670 */
[----:B------:R-:W-:-:S02]  /*ad20*/  FSEL R33, R33, -INF , !P3 ;  /* 0xff80000021217808 */ /* 0x000fc40005800000 */
        /* <DEDUP_REMOVED lines=73> */
[----:B------:R-:W-:Y:S01]  /*b1c0*/  FSEL R85, R85, -INF , !P6 ;  /* 0xff80000055557808 */ /* 0x000fe20007000000 */
[----:B------:R-:W-:Y:S06]  /*b1d0*/  @!P5 BRA `(.L_x_725) ;  /* 0x000000000058d947 */ /* 0x000fec0003800000 */
        /* <DEDUP_REMOVED lines=12> */
.L_x_727:
[----:B------:R-:W-:-:S05]  /*b2a0*/  IMAD.U32 R9, RZ, RZ, UR34 ;  /* 0x00000022ff097e24 */ /* 0x000fca000f8e00ff */
[----:B------:R-:W-:-:S13]  /*b2b0*/  ISETP.NE.AND P3, PT, R9, 0x1, PT ;  /* 0x000000010900780c */ /* 0x000fda0003f65270 */
[----:B------:R-:W1:Y:S02]  /*b2c0*/  @P3 LDC.64 R14, c[0x0][0x9e8] ;  /* 0x00027a00ff0e3b82 */ /* 0x000e640000000a00 */
[----:B-1----:R-:W-:-:S05]  /*b2d0*/  @P3 IMAD.HI.U32 R14, R142, R14, RZ ;  /* 0x0000000e8e0e3227 */ /* 0x002fca00078e00ff */
[----:B------:R-:W-:-:S07]  /*b2e0*/  @P3 SHF.R.U32.HI R142, RZ, R15, R14 ;  /* 0x0000000fff8e3219 */ /* 0x000fce000001160e */
.L_x_728:
[----:B------:R-:W-:Y:S05]  /*b2f0*/  BSYNC B0 ;  /* 0x0000000000007941 */ /* 0x000fea0003800000 */
.L_x_726:
[----:B------:R-:W-:-:S04]  /*b300*/  IMAD R142, R142, R9, -R21 ;  /* 0x000000098e8e7224 */ /* 0x000fc800078e0a15 */
[----:B------:R-:W-:-:S05]  /*b310*/  IMAD R142, R19, -0x2, R142 ;  /* 0xfffffffe138e7824 */ /* 0x000fca00078e028e */
[----:B------:R-:W-:Y:S02]  /*b320*/  VIADDMNMX R20, R142, R9, R20, PT ;  /* 0x000000098e147246 */ /* 0x000fe40003800114 */
[----:B------:R-:W-:-:S07]  /*b330*/  VIMNMX R13, R13, R142, !PT ;  /* 0x0000008e0d0d7248 */ /* 0x000fce0007fe0100 */
.L_x_725:
        /* <DEDUP_REMOVED lines=18> */
[----:B------:R-:W-:-:S02]  /*b460*/  ISETP.GT.AND P6, PT, R13, 0x8, P2 ;  /* 0x000000080d00780c */ /* 0x000fc400017c4270 */
[----:B------:R-:W-:Y:S02]  /*b470*/  FMNMX.FTZ R7, R41, R14, !PT ;  /* 0x0000000e29077209 */ /* 0x000fe40007810000 */
[----:B------:R-:W-:Y:S02]  /*b480*/  ISETP.GT.AND P4, PT, R13, 0x1, P2 ;  /* 0x000000010d00780c */ /* 0x000fe40001784270 */
[----:B------:R-:W-:Y:S02]  /*b490*/  FMNMX.FTZ R14, R44, R7, !PT ;  /* 0x000000072c0e7209 */ /* 0x000fe40007810000 */
[----:B------:R-:W-:Y:S02]  /*b4a0*/  FSEL R39, R39, -INF , !P3 ;  /* 0xff80000027277808 */ /* 0x000fe40005800000 */
[----:B------:R-:W-:Y:S02]  /*b4b0*/  FMNMX.FTZ R7, R45, R14, !PT ;  /* 0x0000000e2d077209 */ /* 0x000fe40007810000 */
[----:B------:R-:W-:-:S02]  /*b4c0*/  ISETP.GT.AND P3, PT, R13, 0x21, P2 ;  /* 0x000000210d00780c */ /* 0x000fc40001764270 */
[----:B------:R-:W-:Y:S02]  /*b4d0*/  FMNMX.FTZ R14, R48, R7, !PT ;  /* 0x00000007300e7209 */ /* 0x000fe40007810000 */
[C---:B------:R-:W-:Y:S02]  /*b4e0*/  ISETP.LT.OR P6, PT, R20.reuse, 0x9, P6 ;  /* 0x000000091400780c */ /* 0x040fe400037c1670 */
[----:B------:R-:W-:Y:S02]  /*b4f0*/  FMNMX.FTZ R7, R49, R14, !PT ;  /* 0x0000000e31077209 */ /* 0x000fe40007810000 */
[----:B------:R-:W-:Y:S02]  /*b500*/  ISETP.LT.OR P4, PT, R20, 0x2, P4 ;  /* 0x000000021400780c */ /* 0x000fe40002781670 */
[----:B------:R-:W-:Y:S02]  /*b510*/  FMNMX.FTZ R14, R52, R7, !PT ;  /* 0x00000007340e7209 */ /* 0x000fe40007810000 */
[----:B------:R-:W-:-:S02]  /*b520*/  ISETP.LT.OR P3, PT, R20, 0x22, P3 ;  /* 0x000000221400780c */ /* 0x000fc40001f61670 */
[----:B------:R-:W-:Y:S02]  /*b530*/  FMNMX.FTZ R7, R53, R14, !PT ;  /* 0x0000000e35077209 */ /* 0x000fe40007810000 */
[----:B------:R-:W-:Y:S02]  /*b540*/  FSEL R30, R30, -INF , !P6 ;  /* 0xff8000001e1e7808 */ /* 0x000fe40007000000 */
[----:B------:R-:W-:Y:S02]  /*b550*/  FMNMX.FTZ R14, R56, R7, !PT ;  /* 0x00000007380e7209 */ /* 0x000fe40007810000 */
[----:B------:R-:W-:Y:S02]  /*b560*/  FSEL R27, R27, -INF , !P4 ;  /* 0xff8000001b1b7808 */ /* 0x000fe40006000000 */
[----:B------:R-:W-:Y:S02]  /*b570*/  FMNMX.FTZ R7, R57, R14, !PT ;  /* 0x0000000e39077209 */ /* 0x000fe40007810000 */
[----:B------:R-:W-:-:S02]  /*b580*/  ISETP.GT.AND P4, PT, R13, 0x10, P2 ;  /* 0x000000100d00780c */ /* 0x000fc40001784270 */
[----:B------:R-:W-:Y:S02]  /*b590*/  FMNMX.FTZ R14, R60, R7, !PT ;  /* 0x000000073c0e7209 */ /* 0x000fe40007810000 */
[----:B------:R-:W-:Y:S02]  /*b5a0*/  FSEL R43, R43, -INF , !P3 ;  /* 0xff8000002b2b7808 */ /* 0x000fe40005800000 */
[----:B------:R-:W-:Y:S02]  /*b5b0*/  FMNMX.FTZ R7, R61, R14, !PT ;  /* 0x0000000e3d077209 */ /* 0x000fe40007810000 */
[----:B------:R-:W-:Y:S02]  /*b5c0*/  ISETP.GT.AND P3, PT, R13, RZ, P2 ;  /* 0x000000ff0d00720c */ /* 0x000fe40001764270 */
        /* <DEDUP_REMOVED lines=24> */
[----:B------:R-:W-:Y:S01]  /*b750*/  ISETP.GT.AND P4, PT, R13, 0x29, P2 ;  /* 0x000000290d00780c */ /* 0x000fe20001784270 */
[----:B------:R-:W1:Y:S03]  /*b760*/  SHFL.BFLY PT, R7, R14, 0x2, 0x1f ;  /* 0x0c401f000e077f89 */ /* 0x000e6600000e0000 */
[----:B------:R-:W-:-:S04]  /*b770*/  ISETP.LT.OR P4, PT, R20, 0x2a, P4 ;  /* 0x0000002a1400780c */ /* 0x000fc80002781670 */
[----:B------:R-:W-:Y:S02]  /*b780*/  FSEL R47, R47, -INF , !P4 ;  /* 0xff8000002f2f7808 */ /* 0x000fe40006000000 */
[----:B------:R-:W-:-:S04]  /*b790*/  ISETP.GT.AND P4, PT, R13, 0x31, P2 ;  /* 0x000000310d00780c */ /* 0x000fc80001784270 */
[----:B------:R-:W-:-:S04]  /*b7a0*/  ISETP.LT.OR P4, PT, R20, 0x32, P4 ;  /* 0x000000321400780c */ /* 0x000fc80002781670 */
[----:B------:R-:W-:Y:S02]  /*b7b0*/  FSEL R51, R51, -INF , !P4 ;  /* 0xff80000033337808 */ /* 0x000fe40006000000 */
[----:B------:R-:W-:-:S04]  /*b7c0*/  ISETP.GT.AND P4, PT, R13, 0x39, P2 ;  /* 0x000000390d00780c */ /* 0x000fc80001784270 */
[----:B------:R-:W-:Y:S02]  /*b7d0*/  ISETP.LT.OR P4, PT, R20, 0x3a, P4 ;  /* 0x0000003a1400780c */ /* 0x000fe40002781670 */
[----:B-1----:R-:W-:Y:S02]  /*b7e0*/  FMNMX.FTZ R9, R14, R7, !PT ;  /* 0x000000070e097209 */ /* 0x002fe40007810000 */
        /* <DEDUP_REMOVED lines=12> */
[C---:B------:R-:W-:Y:S01]  /*b8b0*/  FSETP.NEU.FTZ.AND P6, PT, R7.reuse, -INF , PT ;  /* 0xff8000000700780b */ /* 0x040fe20003fdd000 */
[----:B------:R-:W-:Y:S01]  /*b8c0*/  FMUL.FTZ R9, R7, UR33 ;  /* 0x0000002107097c20 */ /* 0x000fe20008410000 */
[----:B------:R-:W-:-:S04]  /*b8d0*/  ISETP.GT.AND P4, PT, R13, 0x59, P2 ;  /* 0x000000590d00780c */ /* 0x000fc80001784270 */
[----:B------:R-:W-:Y:S02]  /*b8e0*/  FSEL R9, R9, RZ, P6 ;  /* 0x000000ff09097208 */ /* 0x000fe40003000000 */
[----:B------:R-:W-:-:S03]  /*b8f0*/  ISETP.LT.OR P4, PT, R20, 0x5a, P4 ;  /* 0x0000005a1400780c */ /* 0x000fc60002781670 */
[--C-:B------:R-:W-:Y:S01]  /*b900*/  FFMA.FTZ R14, R25, UR33, -R9.reuse ;  /* 0x00000021190e7c23 */ /* 0x100fe20008010809 */
[----:B------:R-:W-:Y:S01]  /*b910*/  FSEL R25, R26, -INF , !P3 ;  /* 0xff8000001a197808 */ /* 0x000fe20005800000 */
[--C-:B------:R-:W-:Y:S01]  /*b920*/  FFMA.FTZ R21, R28, UR33, -R9.reuse ;  /* 0x000000211c157c23 */ /* 0x100fe20008010809 */
[--C-:B------:R-:W-:Y:S01]  /*b930*/  FFMA.FTZ R15, R24, UR33, -R9.reuse ;  /* 0x00000021180f7c23 */ /* 0x100fe20008010809 */
[--C-:B------:R-:W-:Y:S01]  /*b940*/  FFMA.FTZ R24, R29, UR33, -R9.reuse ;  /* 0x000000211d187c23 */ /* 0x100fe20008010809 */
[----:B------:R-:W-:Y:S01]  /*b950*/  FMNMX.FTZ R28, R25, R12, !PT ;  /* 0x0000000c191c7209 */ /* 0x000fe20007810000 */
[--C-:B------:R-:W-:Y:S01]  /*b960*/  FFMA.FTZ R29, R33, UR33, -R9.reuse ;  /* 0x00000021211d7c23 */ /* 0x100fe20008010809 */
[--C-:B------:R-:W-:Y:S01]  /*b970*/  FFMA.FTZ R26, R32, UR33, -R9.reuse ;  /* 0x00000021201a7c23 */ /* 0x100fe20008010809 */
[----:B------:R-:W-:Y:S01]  /*b980*/  ISETP.GT.AND P3, PT, R13, 0x30, P2 ;  /* 0x000000300d00780c */ /* 0x000fe20001764270 */
[--C-:B------:R-:W-:Y:S01]  /*b990*/  FFMA.FTZ R36, R36, UR33, -R9.reuse ;  /* 0x0000002124247c23 */ /* 0x100fe20008010809 */
[----:B------:R-:W-:Y:S01]  /*b9a0*/  FMNMX.FTZ R33, R27, R28, !PT ;  /* 0x0000001c1b217209 */ /* 0x000fe20007810000 */
[--C-:B------:R-:W-:Y:S01]  /*b9b0*/  FFMA.FTZ R40, R40, UR33, -R9.reuse ;  /* 0x0000002128287c23 */ /* 0x100fe20008010809 */
[----:B------:R-:W-:Y:S01]  /*b9c0*/  ISETP.LT.OR P3, PT, R20, 0x31, P3 ;  /* 0x000000311400780c */ /* 0x000fe20001f61670 */
[--C-:B------:R-:W-:Y:S01]  /*b9d0*/  FFMA.FTZ R44, R44, UR33, -R9.reuse ;  /* 0x000000212c2c7c23 */ /* 0x100fe20008010809 */
[----:B------:R-:W-:Y:S01]  /*b9e0*/  FMNMX.FTZ R28, R30, R33, !PT ;  /* 0x000000211e1c7209 */ /* 0x000fe20007810000 */
[--C-:B------:R-:W-:Y:S01]  /*b9f0*/  FFMA.FTZ R48, R48, UR33, -R9.reuse ;  /* 0x0000002130307c23 */ /* 0x100fe20008010809 */
[----:B------:R-:W-:Y:S01]  /*ba00*/  FSEL R50, R50, -INF , !P3 ;  /* 0xff80000032327808 */ /* 0x000fe20005800000 */
[--C-:B------:R-:W-:Y:S01]  /*ba10*/  FFMA.FTZ R52, R52, UR33, -R9.reuse ;  /* 0x0000002134347c23 */ /* 0x100fe20008010809 */
[----:B------:R-:W-:Y:S01]  /*ba20*/  FMNMX.FTZ R33, R31, R28, !PT ;  /* 0x0000001c1f217209 */ /* 0x000fe20007810000 */
[--C-:B------:R-:W-:Y:S01]  /*ba30*/  FFMA.FTZ R56, R56, UR33, -R9.reuse ;  /* 0x0000002138387c23 */ /* 0x100fe20008010809 */
[----:B------:R1:W-:Y:S01]  /*ba40*/  MUFU.EX2 R28, R36 ;  /* 0x00000024001c7308 */ /* 0x0003e20000000800 */
[----:B------:R-:W-:Y:S01]  /*ba50*/  ISETP.GT.AND P3, PT, R13, 0x38, P2 ;  /* 0x000000380d00780c */ /* 0x000fe20001764270 */
[--C-:B------:R-:W-:Y:S01]  /*ba60*/  FFMA.FTZ R142, R64, UR33, -R9.reuse ;  /* 0x00000021408e7c23 */ /* 0x100fe20008010809 */
[----:B------:R-:W-:Y:S01]  /*ba70*/  FMNMX.FTZ R32, R34, R33, !PT ;  /* 0x0000002122207209 */ /* 0x000fe20007810000 */
[--C-:B------:R-:W-:Y:S01]  /*ba80*/  FFMA.FTZ R33, R37, UR33, -R9.reuse ;  /* 0x0000002125217c23 */ /* 0x100fe20008010809 */
[----:B------:R-:W-:Y:S01]  /*ba90*/  ISETP.LT.OR P3, PT, R20, 0x39, P3 ;  /* 0x000000391400780c */ /* 0x000fe20001f61670 */
[--C-:B------:R-:W-:Y:S01]  /*baa0*/  FFMA.FTZ R60, R60, UR33, -R9.reuse ;  /* 0x000000213c3c7c23 */ /* 0x100fe20008010809 */
[----:B------:R-:W-:Y:S01]  /*bab0*/  FMNMX.FTZ R37, R35, R32, !PT ;  /* 0x0000002023257209 */ /* 0x000fe20007810000 */
[----:B------:R-:W-:Y:S01]  /*bac0*/  FFMA.FTZ R85, R85, UR33, -R9 ;  /* 0x0000002155557c23 */ /* 0x000fe20008010809 */
[----:B------:R-:W-:Y:S01]  /*bad0*/  FSEL R54, R54, -INF , !P3 ;  /* 0xff80000036367808 */ /* 0x000fe20005800000 */
[----:B------:R-:W-:Y:S01]  /*bae0*/  MUFU.EX2 R15, R15 ;  /* 0x0000000f000f7308 */ /* 0x000fe20000000800 */
[----:B------:R-:W-:-:S02]  /*baf0*/  FMNMX.FTZ R32, R38, R37, !PT ;  /* 0x0000002526207209 */ /* 0x000fc40007810000 */
[----:B------:R-:W-:Y:S02]  /*bb00*/  ISETP.GT.AND P3, PT, R13, 0x40, P2 ;  /* 0x000000400d00780c */ /* 0x000fe40001764270 */
[----:B------:R-:W-:Y:S02]  /*bb10*/  FMNMX.FTZ R37, R39, R32, !PT ;  /* 0x0000002027257209 */ /* 0x000fe40007810000 */
[----:B------:R-:W-:Y:S01]  /*bb20*/  ISETP.LT.OR P3, PT, R20, 0x41, P3 ;  /* 0x000000411400780c */ /* 0x000fe20001f61670 */
[----:B------:R2:W-:Y:S01]  /*bb30*/  MUFU.EX2 R32, R40 ;  /* 0x0000002800207308 */ /* 0x0005e20000000800 */
[----:B-1----:R-:W-:Y:S01]  /*bb40*/  FMNMX.FTZ R36, R42, R37, !PT ;  /* 0x000000252a247209 */ /* 0x002fe20007810000 */
[----:B------:R-:W-:Y:S01]  /*bb50*/  FFMA.FTZ R37, R41, UR33, -R9 ;  /* 0x0000002129257c23 */ /* 0x000fe20008010809 */
[----:B------:R-:W-:Y:S02]  /*bb60*/  FSEL R58, R58, -INF , !P3 ;  /* 0xff8000003a3a7808 */ /* 0x000fe40005800000 */
[----:B------:R-:W-:-:S02]  /*bb70*/  FMNMX.FTZ R41, R43, R36, !PT ;  /* 0x000000242b297209 */ /* 0x000fc40007810000 */
[----:B------:R-:W-:Y:S01]  /*bb80*/  ISETP.GT.AND P3, PT, R13, 0x48, P2 ;  /* 0x000000480d00780c */ /* 0x000fe20001764270 */
[----:B------:R-:W-:Y:S01]  /*bb90*/  MUFU.EX2 R14, R14 ;  /* 0x0000000e000e7308 */ /* 0x000fe20000000800 */
[----:B------:R-:W-:Y:S02]  /*bba0*/  FMNMX.FTZ R36, R46, R41, !PT ;  /* 0x000000292e247209 */ /* 0x000fe40007810000 */
[----:B------:R-:W-:Y:S02]  /*bbb0*/  ISETP.LT.OR P3, PT, R20, 0x49, P3 ;  /* 0x000000491400780c */ /* 0x000fe40001f61670 */
[----:B------:R-:W-:Y:S02]  /*bbc0*/  FMNMX.FTZ R41, R47, R36, !PT ;  /* 0x000000242f297209 */ /* 0x000fe40007810000 */
[----:B------:R-:W-:Y:S01]  /*bbd0*/  FSEL R62, R62, -INF , !P3 ;  /* 0xff8000003e3e7808 */ /* 0x000fe20005800000 */
        /* <DEDUP_REMOVED lines=14> */
[----:B------:R-:W-:-:S02]  /*bcc0*/  ISETP.LT.OR P3, PT, R20, 0x59, P3 ;  /* 0x000000591400780c */ /* 0x000fc40001f61670 */
[----:B------:R-:W-:Y:S02]  /*bcd0*/  FMNMX.FTZ R49, R59, R44, !PT ;  /* 0x0000002c3b317209 */ /* 0x000fe40007810000 */
[----:B------:R-:W-:Y:S01]  /*bce0*/  FSEL R70, R70, -INF , !P3 ;  /* 0xff80000046467808 */ /* 0x000fe20005800000 */
[----:B------:R-:W-:Y:S01]  /*bcf0*/  MUFU.EX2 R24, R24 ;  /* 0x0000001800187308 */ /* 0x000fe20000000800 */
[----:B------:R-:W-:Y:S02]  /*bd00*/  FMNMX.FTZ R44, R62, R49, !PT ;  /* 0x000000313e2c7209 */ /* 0x000fe40007810000 */
[----:B------:R-:W-:Y:S02]  /*bd10*/  ISETP.GT.AND P3, PT, R13, 0x60, P2 ;  /* 0x000000600d00780c */ /* 0x000fe40001764270 */
[----:B------:R-:W-:Y:S02]  /*bd20*/  FMNMX.FTZ R49, R63, R44, !PT ;  /* 0x0000002c3f317209 */ /* 0x000fe40007810000 */
[----:B------:R-:W-:Y:S01]  /*bd30*/  ISETP.LT.OR P3, PT, R20, 0x61, P3 ;  /* 0x000000611400780c */ /* 0x000fe20001f61670 */
[----:B------:R1:W-:Y:S01]  /*bd40*/  MUFU.EX2 R44, R52 ;  /* 0x00000034002c7308 */ /* 0x0003e20000000800 */
[----:B--2---:R-:W-:Y:S01]  /*bd50*/  FMNMX.FTZ R48, R66, R49, !PT ;  /* 0x0000003142307209 */ /* 0x004fe20007810000 */
[----:B------:R-:W-:Y:S01]  /*bd60*/  FFMA.FTZ R49, R53, UR33, -R9 ;  /* 0x0000002135317c23 */ /* 0x000fe20008010809 */
[----:B------:R-:W-:-:S02]  /*bd70*/  FSEL R71, R71, -INF , !P4 ;  /* 0xff80000047477808 */ /* 0x000fc40006000000 */
[----:B------:R-:W-:Y:S02]  /*bd80*/  FMNMX.FTZ R53, R67, R48, !PT ;  /* 0x0000003043357209 */ /* 0x000fe40007810000 */
[C---:B------:R-:W-:Y:S01]  /*bd90*/  ISETP.GT.AND P4, PT, R13.reuse, 0x61, P2 ;  /* 0x000000610d00780c */ /* 0x040fe20001784270 */
[----:B------:R-:W-:Y:S01]  /*bda0*/  MUFU.EX2 R26, R26 ;  /* 0x0000001a001a7308 */ /* 0x000fe20000000800 */
[----:B------:R-:W-:Y:S02]  /*bdb0*/  FSEL R74, R74, -INF , !P3 ;  /* 0xff8000004a4a7808 */ /* 0x000fe40005800000 */
[----:B------:R-:W-:Y:S02]  /*bdc0*/  ISETP.GT.AND P3, PT, R13, 0x68, P2 ;  /* 0x000000680d00780c */ /* 0x000fe40001764270 */
[----:B------:R-:W-:Y:S02]  /*bdd0*/  FMNMX.FTZ R48, R70, R53, !PT ;  /* 0x0000003546307209 */ /* 0x000fe40007810000 */
[C---:B------:R-:W-:Y:S01]  /*bde0*/  ISETP.LT.OR P4, PT, R20.reuse, 0x62, P4 ;  /* 0x000000621400780c */ /* 0x040fe20002781670 */
[----:B------:R-:W-:Y:S01]  /*bdf0*/  MUFU.EX2 R29, R29 ;  /* 0x0000001d001d7308 */ /* 0x000fe20000000800 */
[----:B------:R-:W-:-:S02]  /*be00*/  ISETP.LT.OR P3, PT, R20, 0x69, P3 ;  /* 0x000000691400780c */ /* 0x000fc40001f61670 */
[----:B------:R-:W-:Y:S02]  /*be10*/  FMNMX.FTZ R53, R71, R48, !PT ;  /* 0x0000003047357209 */ /* 0x000fe40007810000 */
[----:B------:R-:W-:Y:S02]  /*be20*/  FSEL R75, R75, -INF , !P4 ;  /* 0xff8000004b4b7808 */ /* 0x000fe40006000000 */
[----:B------:R-:W-:Y:S01]  /*be30*/  ISETP.GT.AND P4, PT, R13, 0x69, P2 ;  /* 0x000000690d00780c */ /* 0x000fe20001784270 */
[----:B------:R2:W-:Y:S01]  /*be40*/  MUFU.EX2 R48, R56 ;  /* 0x0000003800307308 */ /* 0x0005e20000000800 */
[----:B------:R-:W-:Y:S02]  /*be50*/  FSEL R78, R78, -INF , !P3 ;  /* 0xff8000004e4e7808 */ /* 0x000fe40005800000 */
[----:B-1----:R-:W-:Y:S01]  /*be60*/  FMNMX.FTZ R52, R74, R53, !PT ;  /* 0x000000354a347209 */ /* 0x002fe20007810000 */
[----:B------:R-:W-:Y:S01]  /*be70*/  FFMA.FTZ R53, R57, UR33, -R9 ;  /* 0x0000002139357c23 */ /* 0x000fe20008010809 */
[----:B------:R-:W-:-:S02]  /*be80*/  ISETP.GT.AND P3, PT, R13, 0x70, P2 ;  /* 0x000000700d00780c */ /* 0x000fc40001764270 */
[C---:B------:R-:W-:Y:S01]  /*be90*/  ISETP.LT.OR P4, PT, R20.reuse, 0x6a, P4 ;  /* 0x0000006a1400780c */ /* 0x040fe20002781670 */
[----:B------:R-:W-:Y:S01]  /*bea0*/  MUFU.EX2 R33, R33 ;  /* 0x0000002100217308 */ /* 0x000fe20000000800 */
[----:B------:R-:W-:Y:S02]  /*beb0*/  FMNMX.FTZ R57, R75, R52, !PT ;  /* 0x000000344b397209 */ /* 0x000fe40007810000 */
[----:B------:R-:W-:Y:S02]  /*bec0*/  ISETP.LT.OR P3, PT, R20, 0x71, P3 ;  /* 0x000000711400780c */ /* 0x000fe40001f61670 */
[----:B------:R-:W-:Y:S01]  /*bed0*/  FSEL R139, R79, -INF , !P4 ;  /* 0xff8000004f8b7808 */ /* 0x000fe20006000000 */
[--C-:B------:R-:W-:Y:S01]  /*bee0*/  FFMA.FTZ R79, R61, UR33, -R9.reuse ;  /* 0x000000213d4f7c23 */ /* 0x100fe20008010809 */
[----:B------:R-:W-:Y:S01]  /*bef0*/  ISETP.GT.AND P4, PT, R13, 0x71, P2 ;  /* 0x000000710d00780c */ /* 0x000fe20001784270 */
[--C-:B------:R-:W-:Y:S01]  /*bf00*/  FFMA.FTZ R61, R69, UR33, -R9.reuse ;  /* 0x00000021453d7c23 */ /* 0x100fe20008010809 */
[----:B------:R-:W-:Y:S01]  /*bf10*/  FMNMX.FTZ R52, R78, R57, !PT ;  /* 0x000000394e347209 */ /* 0x000fe20007810000 */
[--C-:B------:R-:W-:Y:S01]  /*bf20*/  FFMA.FTZ R57, R65, UR33, -R9.reuse ;  /* 0x0000002141397c23 */ /* 0x100fe20008010809 */
[----:B------:R-:W-:Y:S01]  /*bf30*/  FSEL R82, R82, -INF , !P3 ;  /* 0xff80000052527808 */ /* 0x000fe20005800000 */
[--C-:B------:R-:W-:Y:S01]  /*bf40*/  FFMA.FTZ R65, R73, UR33, -R9.reuse ;  /* 0x0000002149417c23 */ /* 0x100fe20008010809 */
[----:B------:R-:W-:Y:S01]  /*bf50*/  ISETP.GT.AND P3, PT, R13, 0x78, P2 ;  /* 0x000000780d00780c */ /* 0x000fe20001764270 */
[--C-:B------:R-:W-:Y:S01]  /*bf60*/  FFMA.FTZ R69, R77, UR33, -R9.reuse ;  /* 0x000000214d457c23 */ /* 0x100fe20008010809 */
[----:B------:R-:W-:Y:S01]  /*bf70*/  ISETP.GT.AND P2, PT, R13, 0x79, P2 ;  /* 0x000000790d00780c */ /* 0x000fe20001744270 */
[----:B------:R-:W-:Y:S01]  /*bf80*/  FFMA.FTZ R73, R81, UR33, -R9 ;  /* 0x0000002151497c23 */ /* 0x000fe20008010809 */
[----:B------:R-:W-:Y:S01]  /*bf90*/  ISETP.LT.OR P4, PT, R20, 0x72, P4 ;  /* 0x000000721400780c */ /* 0x000fe20002781670 */
[----:B------:R-:W-:Y:S01]  /*bfa0*/  MUFU.EX2 R37, R37 ;  /* 0x0000002500257308 */ /* 0x000fe20000000800 */
[----:B------:R-:W-:-:S02]  /*bfb0*/  FMNMX.FTZ R13, R139, R52, !PT ;  /* 0x000000348b0d7209 */ /* 0x000fc40007810000 */
[----:B------:R-:W-:Y:S02]  /*bfc0*/  ISETP.LT.OR P3, PT, R20, 0x79, P3 ;  /* 0x000000791400780c */ /* 0x000fe40001f61670 */
[----:B------:R-:W-:Y:S02]  /*bfd0*/  FSEL R83, R83, -INF , !P4 ;  /* 0xff80000053537808 */ /* 0x000fe40006000000 */
[----:B--2---:R-:W-:Y:S01]  /*bfe0*/  FMNMX.FTZ R56, R82, R13, !PT ;  /* 0x0000000d52387209 */ /* 0x004fe20007810000 */
[----:B------:R1:W-:Y:S01]  /*bff0*/  MUFU.EX2 R52, R60 ;  /* 0x0000003c00347308 */ /* 0x0003e20000000800 */
[----:B------:R-:W-:Y:S02]  /*c000*/  ISETP.LT.OR P2, PT, R20, 0x7a, P2 ;  /* 0x0000007a1400780c */ /* 0x000fe40001741670 */
[----:B------:R-:W-:Y:S02]  /*c010*/  FSEL R86, R86, -INF , !P3 ;  /* 0xff80000056567808 */ /* 0x000fe40005800000 */
[----:B------:R-:W-:Y:S01]  /*c020*/  FMNMX.FTZ R13, R83, R56, !PT ;  /* 0x00000038530d7209 */ /* 0x000fe20007810000 */
[--C-:B------:R-:W-:Y:S01]  /*c030*/  FFMA.FTZ R56, R68, UR33, -R9.reuse ;  /* 0x0000002144387c23 */ /* 0x100fe20008010809 */
[----:B------:R-:W-:Y:S01]  /*c040*/  FSEL R87, R87, -INF , !P2 ;  /* 0xff80000057577808 */ /* 0x000fe20005000000 */
[--C-:B------:R-:W-:Y:S01]  /*c050*/  FFMA.FTZ R68, R84, UR33, -R9.reuse ;  /* 0x0000002154447c23 */ /* 0x100fe20008010809 */
[----:B------:R-:W-:Y:S01]  /*c060*/  FMNMX.FTZ R20, R86, R13, !PT ;  /* 0x0000000d56147209 */ /* 0x000fe20007810000 */
[--C-:B-1----:R-:W-:Y:S01]  /*c070*/  FFMA.FTZ R60, R72, UR33, -R9.reuse ;  /* 0x00000021483c7c23 */ /* 0x102fe20008010809 */
[----:B------:R-:W-:Y:S01]  /*c080*/  FFMA.FTZ R72, R80, UR33, -R9 ;  /* 0x0000002150487c23 */ /* 0x000fe20008010809 */
[----:B------:R-:W-:Y:S01]  /*c090*/  MUFU.EX2 R41, R41 ;  /* 0x0000002900297308 */ /* 0x000fe20000000800 */
[----:B------:R-:W-:-:S05]  /*c0a0*/  FMNMX.FTZ R13, R87, R20, !PT ;  /* 0x00000014570d7209 */ /* 0x000fca0007810000 */
[----:B------:R-:W1:Y:S02]  /*c0b0*/  SHFL.BFLY PT, R64, R13, 0x2, 0x1f ;  /* 0x0c401f000d407f89 */ /* 0x000e6400000e0000 */
[----:B------:R1:W-:Y:S08]  /*c0c0*/  MUFU.EX2 R20, R142 ;  /* 0x0000008e00147308 */ /* 0x0003f00000000800 */
[----:B------:R-:W-:Y:S08]  /*c0d0*/  MUFU.EX2 R45, R45 ;  /* 0x0000002d002d7308 */ /* 0x000ff00000000800 */
[----:B------:R-:W-:Y:S01]  /*c0e0*/  MUFU.EX2 R49, R49 ;  /* 0x0000003100317308 */ /* 0x000fe20000000800 */
[----:B-1----:R-:W-:Y:S01]  /*c0f0*/  FMNMX.FTZ R142, R13, R64, !PT ;  /* 0x000000400d8e7209 */ /* 0x002fe20007810000 */
[----:B------:R-:W-:Y:S01]  /*c100*/  FFMA.FTZ R64, R76, UR33, -R9 ;  /* 0x000000214c407c23 */ /* 0x000fe20008010809 */
[----:B------:R-:W-:-:S05]  /*c110*/  FSEL R76, R7, RZ, P6 ;  /* 0x000000ff074c7208 */ /* 0x000fca0003000000 */
[----:B------:R-:W-:Y:S01]  /*c120*/  MUFU.EX2 R53, R53 ;  /* 0x0000003500357308 */ /* 0x000fe20000000800 */
[----:B------:R-:W1:Y:S01]  /*c130*/  SHFL.BFLY PT, R13, R142, 0x1, 0x1f ;  /* 0x0c201f008e0d7f89 */ /* 0x000e6200000e0000 */
[----:B------:R-:W-:-:S04]  /*c140*/  FADD.FTZ R76, -R76, R11 ;  /* 0x0000000b4c4c7221 */ /* 0x000fc80000010100 */
[----:B------:R-:W-:Y:S02]  /*c150*/  FMUL.FTZ R76, R76, UR33 ;  /* 0x000000214c4c7c20 */ /* 0x000fe40008410000 */
[----:B------:R-:W-:Y:S08]  /*c160*/  MUFU.EX2 R79, R79 ;  /* 0x0000004f004f7308 */ /* 0x000ff00000000800 */
[----:B------:R-:W2:Y:S08]  /*c170*/  MUFU.EX2 R76, R76 ;  /* 0x0000004c004c7308 */ /* 0x000eb00000000800 */
[----:B------:R-:W-:Y:S01]  /*c180*/  MUFU.EX2 R57, R57 ;  /* 0x0000003900397308 */ /* 0x000fe20000000800 */
[----:B-1----:R-:W-:-:S04]  /*c190*/  FMNMX.FTZ R9, R142, R13, !PT ;  /* 0x0000000d8e097209 */ /* 0x002fc80007810000 */
[C---:B------:R-:W-:Y:S01]  /*c1a0*/  FSETP.NEU.FTZ.AND P2, PT, R9.reuse, -INF , PT ;  /* 0xff8000000900780b */ /* 0x040fe20003f5d000 */
[----:B------:R-:W-:Y:S02]  /*c1b0*/  FMUL.FTZ R80, R9, UR33 ;  /* 0x0000002109507c20 */ /* 0x000fe40008410000 */
[----:B------:R-:W-:Y:S01]  /*c1c0*/  MUFU.EX2 R56, R56 ;  /* 0x0000003800387308 */ /* 0x000fe20000000800 */
[-C--:B--2---:R-:W-:Y:S01]  /*c1d0*/  FMUL.FTZ R88, R88, R76.reuse ;  /* 0x0000004c58587220 */ /* 0x084fe20000410000 */
[-C--:B------:R-:W-:Y:S01]  /*c1e0*/  FMUL.FTZ R89, R89, R76.reuse ;  /* 0x0000004c59597220 */ /* 0x080fe20000410000 */
[----:B------:R-:W-:Y:S01]  /*c1f0*/  FSEL R80, R80, RZ, P2 ;  /* 0x000000ff50507208 */ /* 0x000fe20001000000 */
[-C--:B------:R-:W-:Y:S01]  /*c200*/  FMUL.FTZ R92, R92, R76.reuse ;  /* 0x0000004c5c5c7220 */ /* 0x080fe20000410000 */
[-C--:B------:R-:W-:Y:S01]  /*c210*/  FMUL.FTZ R93, R93, R76.reuse ;  /* 0x0000004c5d5d7220 */ /* 0x080fe20000410000 */
[-C--:B------:R-:W-:Y:S01]  /*c220*/  FMUL.FTZ R96, R96, R76.reuse ;  /* 0x0000004c60607220 */ /* 0x080fe20000410000 */
[----:B------:R-:W-:Y:S01]  /*c230*/  FMUL.FTZ R97, R97, R76 ;  /* 0x0000004c61617220 */ /* 0x000fe20000410000 */
[--C-:B------:R-:W-:Y:S01]  /*c240*/  FFMA.FTZ R144, R31, UR33, -R80.reuse ;  /* 0x000000211f907c23 */ /* 0x100fe20008010850 */
[----:B------:R-:W-:Y:S01]  /*c250*/  FSEL R31, R9, RZ, P2 ;  /* 0x000000ff091f7208 */ /* 0x000fe20001000000 */
[--C-:B------:R-:W-:Y:S01]  /*c260*/  FFMA.FTZ R142, R25, UR33, -R80.reuse ;  /* 0x00000021198e7c23 */ /* 0x100fe20008010850 */
[--C-:B------:R-:W-:Y:S01]  /*c270*/  FFMA.FTZ R13, R27, UR33, -R80.reuse ;  /* 0x000000211b0d7c23 */ /* 0x100fe20008010850 */
[--C-:B------:R-:W-:Y:S01]  /*c280*/  FFMA.FTZ R81, R30, UR33, -R80.reuse ;  /* 0x000000211e517c23 */ /* 0x100fe20008010850 */
[----:B------:R-:W-:Y:S01]  /*c290*/  FFMA.FTZ R84, R35, UR33, -R80 ;  /* 0x0000002123547c23 */ /* 0x000fe20008010850 */
[----:B------:R-:W-:Y:S01]  /*c2a0*/  FADD.FTZ R31, -R31, R12 ;  /* 0x0000000c1f1f7221 */ /* 0x000fe20000010100 */
[----:B------:R-:W-:Y:S01]  /*c2b0*/  IMAD.U32 R12, RZ, RZ, UR54 ;  /* 0x00000036ff0c7e24 */ /* 0x000fe2000f8e00ff */
[----:B------:R-:W-:Y:S01]  /*c2c0*/  MUFU.EX2 R142, R142 ;  /* 0x0000008e008e7308 */ /* 0x000fe20000000800 */
[--C-:B------:R-:W-:Y:S01]  /*c2d0*/  FFMA.FTZ R35, R42, UR33, -R80.reuse ;  /* 0x000000212a237c23 */ /* 0x100fe20008010850 */
[----:B------:R-:W-:Y:S01]  /*c2e0*/  FMUL.FTZ R31, R31, UR33 ;  /* 0x000000211f1f7c20 */ /* 0x000fe20008410000 */
[--C-:B------:R-:W-:Y:S01]  /*c2f0*/  FFMA.FTZ R42, R43, UR33, -R80.reuse ;  /* 0x000000212b2a7c23 */ /* 0x100fe20008010850 */
[--C-:B------:R-:W-:Y:S01]  /*c300*/  FFMA.FTZ R43, R54, UR33, -R80.reuse ;  /* 0x00000021362b7c23 */ /* 0x100fe20008010850 */
[--C-:B------:R-:W-:Y:S01]  /*c310*/  FFMA.FTZ R54, R55, UR33, -R80.reuse ;  /* 0x0000002137367c23 */ /* 0x100fe20008010850 */
[----:B------:R-:W-:Y:S01]  /*c320*/  @!P1 LEA R12, R12, UR39, 0x3 ;  /* 0x000000270c0c9c11 */ /* 0x000fe2000f8e18ff */
[--C-:B------:R-:W-:Y:S01]  /*c330*/  FFMA.FTZ R25, R34, UR33, -R80.reuse ;  /* 0x0000002122197c23 */ /* 0x100fe20008010850 */
[----:B------:R-:W1:Y:S01]  /*c340*/  MUFU.EX2 R31, R31 ;  /* 0x0000001f001f7308 */ /* 0x000e620000000800 */
[----:B------:R-:W-:Y:S01]  /*c350*/  FFMA.FTZ R55, R76, R6, R15 ;  /* 0x000000064c377223 */ /* 0x000fe2000001000f */
[----:B------:R-:W-:Y:S01]  /*c360*/  FFMA.FTZ R27, R38, UR33, -R80 ;  /* 0x00000021261b7c23 */ /* 0x000fe20008010850 */
[----:B------:R-:W-:-:S02]  /*c370*/  @!P1 VIADD R12, R12, 0x2d860 ;  /* 0x0002d8600c0c9836 */ /* 0x000fc40000000000 */
[--C-:B------:R-:W-:Y:S01]  /*c380*/  FFMA.FTZ R38, R39, UR33, -R80.reuse ;  /* 0x0000002127267c23 */ /* 0x100fe20008010850 */
[----:B------:R-:W-:Y:S01]  /*c390*/  FADD.FTZ R6, R14, R55 ;  /* 0x000000370e067221 */ /* 0x000fe20000010000 */
[--C-:B------:R-:W-:Y:S01]  /*c3a0*/  FFMA.FTZ R77, R47, UR33, -R80.reuse ;  /* 0x000000212f4d7c23 */ /* 0x100fe20008010850 */
[----:B------:R-:W-:Y:S01]  /*c3b0*/  FFMA.FTZ R47, R58, UR33, -R80 ;  /* 0x000000213a2f7c23 */ /* 0x000fe20008010850 */
[----:B------:R-:W2:Y:S01]  /*c3c0*/  MUFU.EX2 R13, R13 ;  /* 0x0000000d000d7308 */ /* 0x000ea20000000800 */
[----:B------:R-:W-:Y:S01]  /*c3d0*/  FADD.FTZ R55, R21, R6 ;  /* 0x0000000615377221 */ /* 0x000fe20000010000 */
[----:B------:R-:W-:Y:S01]  /*c3e0*/  @!P1 PRMT R12, RZ, 0x654, R12 ;  /* 0x00000654ff0c9816 */ /* 0x000fe2000000000c */
[--C-:B------:R-:W-:Y:S01]  /*c3f0*/  FFMA.FTZ R58, R59, UR33, -R80.reuse ;  /* 0x000000213b3a7c23 */ /* 0x100fe20008010850 */
[--C-:B------:R-:W-:Y:S01]  /*c400*/  FFMA.FTZ R46, R46, UR33, -R80.reuse ;  /* 0x000000212e2e7c23 */ /* 0x100fe20008010850 */
[----:B------:R-:W-:Y:S01]  /*c410*/  FADD.FTZ R55, R24, R55 ;  /* 0x0000003718377221 */ /* 0x000fe20000010000 */
[----:B------:R3:W-:Y:S01]  /*c420*/  @!P1 SYNCS.ARRIVE.TRANS64.RED.A1T0 RZ, [R12+URZ], RZ ;  /* 0x000000ff0cff99a7 */ /* 0x0007e2000810043f */
[----:B------:R-:W-:Y:S01]  /*c430*/  FFMA.FTZ R6, R63, UR33, -R80 ;  /* 0x000000213f067c23 */ /* 0x000fe20008010850 */
[----:B------:R-:W4:Y:S01]  /*c440*/  MUFU.EX2 R81, R81 ;  /* 0x0000005100517308 */ /* 0x000f220000000800 */
[----:B-1----:R-:W-:Y:S01]  /*c450*/  FFMA.FTZ R4, R31, R4, R142 ;  /* 0x000000041f047223 */ /* 0x002fe2000001008e */
[----:B------:R-:W-:Y:S01]  /*c460*/  FADD.FTZ R34, R26, R55 ;  /* 0x000000371a227221 */ /* 0x000fe20000010000 */
[--C-:B------:R-:W-:Y:S01]  /*c470*/  FFMA.FTZ R30, R50, UR33, -R80.reuse ;  /* 0x00000021321e7c23 */ /* 0x100fe20008010850 */
[--C-:B------:R-:W-:Y:S01]  /*c480*/  FFMA.FTZ R39, R51, UR33, -R80.reuse ;  /* 0x0000002133277c23 */ /* 0x100fe20008010850 */
[----:B------:R-:W-:Y:S01]  /*c490*/  FFMA.FTZ R51, R62, UR33, -R80 ;  /* 0x000000213e337c23 */ /* 0x000fe20008010850 */
[----:B---3--:R-:W-:Y:S01]  /*c4a0*/  F2FP.F16.F32.PACK_AB R12, R14, R15 ;  /* 0x0000000f0e0c723e */ /* 0x008fe200000000ff */
[----:B------:R-:W-:Y:S01]  /*c4b0*/  FADD.FTZ R55, R29, R34 ;  /* 0x000000221d377221 */ /* 0x000fe20000010000 */
[----:B------:R-:W1:Y:S01]  /*c4c0*/  MUFU.EX2 R144, R144 ;  /* 0x0000009000907308 */ /* 0x000e620000000800 */
[----:B--2---:R-:W-:Y:S01]  /*c4d0*/  FADD.FTZ R4, R13, R4 ;  /* 0x000000040d047221 */ /* 0x004fe20000010000 */
[----:B------:R-:W-:Y:S01]  /*c4e0*/  F2FP.F16.F32.PACK_AB R14, R24, R21 ;  /* 0x00000015180e723e */ /* 0x000fe200000000ff */
[----:B------:R-:W-:Y:S01]  /*c4f0*/  FADD.FTZ R34, R28, R55 ;  /* 0x000000371c227221 */ /* 0x000fe20000010000 */
[--C-:B------:R-:W-:Y:S01]  /*c500*/  FFMA.FTZ R21, R67, UR33, -R80.reuse ;  /* 0x0000002143157c23 */ /* 0x100fe20008010850 */
[----:B------:R-:W-:Y:S01]  /*c510*/  F2FP.F16.F32.PACK_AB R13, R13, R142 ;  /* 0x0000008e0d0d723e */ /* 0x000fe200000000ff */
[----:B------:R-:W-:Y:S01]  /*c520*/  FFMA.FTZ R55, R70, UR33, -R80 ;  /* 0x0000002146377c23 */ /* 0x000fe20008010850 */
[----:B------:R-:W-:Y:S01]  /*c530*/  FADD.FTZ R67, R33, R34 ;  /* 0x0000002221437221 */ /* 0x000fe20000010000 */
[----:B------:R-:W2:Y:S01]  /*c540*/  MUFU.EX2 R25, R25 ;  /* 0x0000001900197308 */ /* 0x000ea20000000800 */
[----:B----4-:R-:W-:Y:S01]  /*c550*/  FADD.FTZ R15, R81, R4 ;  /* 0x00000004510f7221 */ /* 0x010fe20000010000 */
        /* <DEDUP_REMOVED lines=9> */
[--C-:B------:R-:W-:Y:S01]  /*c5f0*/  FFMA.FTZ R139, R139, UR33, -R80.reuse ;  /* 0x000000218b8b7c23 */ /* 0x100fe20008010850 */
[--C-:B------:R-:W-:Y:S01]  /*c600*/  FFMA.FTZ R82, R82, UR33, -R80.reuse ;  /* 0x0000002152527c23 */ /* 0x100fe20008010850 */
[--C-:B------:R-:W-:Y:S01]  /*c610*/  FFMA.FTZ R83, R83, UR33, -R80.reuse ;  /* 0x0000002153537c23 */ /* 0x100fe20008010850 */
[----:B------:R-:W-:Y:S01]  /*c620*/  FFMA.FTZ R86, R86, UR33, -R80 ;  /* 0x0000002156567c23 */ /* 0x000fe20008010850 */
[----:B------:R1:W-:Y:S01]  /*c630*/  STSM.16.M88.4 [R136+0x21800], R12 ;  /* 0x0218000c88007844 */ /* 0x0003e20000000200 */
[----:B------:R-:W4:Y:S01]  /*c640*/  MUFU.EX2 R27, R27 ;  /* 0x0000001b001b7308 */ /* 0x000f220000000800 */
[----:B--2---:R-:W-:Y:S01]  /*c650*/  FADD.FTZ R59, R25, R24 ;  /* 0x00000018193b7221 */ /* 0x004fe20000010000 */
[----:B------:R-:W-:Y:S01]  /*c660*/  F2FP.F16.F32.PACK_AB R32, R37, R32 ;  /* 0x000000202520723e */ /* 0x000fe200000000ff */
[----:B------:R-:W-:Y:S01]  /*c670*/  UMOV UR54, UR36 ;  /* 0x0000002400367c82 */ /* 0x000fe20008000000 */
[----:B------:R-:W-:Y:S01]  /*c680*/  ISETP.GT.AND P2, PT, R8, UR40, PT ;  /* 0x0000002808007c0c */ /* 0x000fe2000bf44270 */
[-C--:B------:R-:W-:Y:S01]  /*c690*/  FMUL.FTZ R100, R100, R76.reuse ;  /* 0x0000004c64647220 */ /* 0x080fe20000410000 */
[-C--:B------:R-:W-:Y:S01]  /*c6a0*/  FMUL.FTZ R101, R101, R76.reuse ;  /* 0x0000004c65657220 */ /* 0x080fe20000410000 */
[-C--:B------:R-:W-:Y:S01]  /*c6b0*/  FMUL.FTZ R104, R104, R76.reuse ;  /* 0x0000004c68687220 */ /* 0x080fe20000410000 */
[----:B------:R-:W2:Y:S01]  /*c6c0*/  MUFU.EX2 R38, R38 ;  /* 0x0000002600267308 */ /* 0x000ea20000000800 */
[----:B---3--:R-:W-:Y:S01]  /*c6d0*/  FADD.FTZ R24, R84, R59 ;  /* 0x0000003b54187221 */ /* 0x008fe20000010000 */
[--C-:B------:R-:W-:Y:S01]  /*c6e0*/  FFMA.FTZ R59, R74, UR33, -R80.reuse ;  /* 0x000000214a3b7c23 */ /* 0x100fe20008010850 */
[----:B------:R-:W-:Y:S01]  /*c6f0*/  FFMA.FTZ R80, R87, UR33, -R80 ;  /* 0x0000002157507c23 */ /* 0x000fe20008010850 */
[----:B------:R-:W-:Y:S01]  /*c700*/  F2FP.F16.F32.PACK_AB R25, R84, R25 ;  /* 0x000000195419723e */ /* 0x000fe200000000ff */
[-C--:B------:R-:W-:Y:S01]  /*c710*/  FMUL.FTZ R105, R105, R76.reuse ;  /* 0x0000004c69697220 */ /* 0x080fe20000410000 */
[-C--:B------:R-:W-:Y:S01]  /*c720*/  FMUL.FTZ R108, R108, R76.reuse ;  /* 0x0000004c6c6c7220 */ /* 0x080fe20000410000 */
[-C--:B------:R-:W-:Y:S01]  /*c730*/  FMUL.FTZ R109, R109, R76.reuse ;  /* 0x0000004c6d6d7220 */ /* 0x080fe20000410000 */
[----:B------:R-:W3:Y:S01]  /*c740*/  MUFU.EX2 R35, R35 ;  /* 0x0000002300237308 */ /* 0x000ee20000000800 */
        /* <DEDUP_REMOVED lines=8> */
[C---:B--2---:R-:W-:Y:S01]  /*c7d0*/  FADD.FTZ R24, R38.reuse, R63 ;  /* 0x0000003f26187221 */ /* 0x044fe20000010000 */
[----:B------:R-:W-:Y:S01]  /*c7e0*/  F2FP.F16.F32.PACK_AB R27, R38, R27 ;  /* 0x0000001b261b723e */ /* 0x000fe200000000ff */
[-C--:B------:R-:W-:Y:S01]  /*c7f0*/  FMUL.FTZ R124, R124, R76.reuse ;  /* 0x0000004c7c7c7220 */ /* 0x080fe20000410000 */
[-C--:B------:R-:W-:Y:S01]  /*c800*/  FMUL.FTZ R125, R125, R76.reuse ;  /* 0x0000004c7d7d7220 */ /* 0x080fe20000410000 */
[-C--:B------:R-:W-:Y:S01]  /*c810*/  FMUL.FTZ R128, R128, R76.reuse ;  /* 0x0000004c80807220 */ /* 0x080fe20000410000 */
[-C--:B------:R-:W-:Y:S01]  /*c820*/  FMUL.FTZ R129, R129, R76.reuse ;  /* 0x0000004c81817220 */ /* 0x080fe20000410000 */
[-C--:B------:R-:W-:Y:S01]  /*c830*/  FMUL.FTZ R132, R132, R76.reuse ;  /* 0x0000004c84847220 */ /* 0x080fe20000410000 */
[----:B------:R-:W2:Y:S01]  /*c840*/  MUFU.EX2 R46, R46 ;  /* 0x0000002e002e7308 */ /* 0x000ea20000000800 */
[----:B---3--:R-:W-:Y:S01]  /*c850*/  FADD.FTZ R63, R35, R24 ;  /* 0x00000018233f7221 */ /* 0x008fe20000010000 */
[----:B------:R-:W-:Y:S01]  /*c860*/  FADD.FTZ R24, R36, R67 ;  /* 0x0000004324187221 */ /* 0x000fe20000010000 */
[----:B------:R-:W-:Y:S01]  /*c870*/  FMUL.FTZ R133, R133, R76 ;  /* 0x0000004c85857220 */ /* 0x000fe20000410000 */
[----:B------:R-:W-:-:S02]  /*c880*/  VIADD R8, R8, 0xffffffff ;  /* 0xffffffff08087836 */ /* 0x000fc40000000000 */
[-C--:B------:R-:W-:Y:S01]  /*c890*/  FMUL.FTZ R90, R90, R31.reuse ;  /* 0x0000001f5a5a7220 */ /* 0x080fe20000410000 */
[----:B------:R-:W-:Y:S01]  /*c8a0*/  FADD.FTZ R67, R41, R24 ;  /* 0x0000001829437221 */ /* 0x000fe20000010000 */
[-C--:B------:R-:W-:Y:S01]  /*c8b0*/  FMUL.FTZ R91, R91, R31.reuse ;  /* 0x0000001f5b5b7220 */ /* 0x080fe20000410000 */
[----:B------:R-:W3:Y:S01]  /*c8c0*/  MUFU.EX2 R77, R77 ;  /* 0x0000004d004d7308 */ /* 0x000ee20000000800 */
[----:B----4-:R-:W-:Y:S01]  /*c8d0*/  FADD.FTZ R63, R42, R63 ;  /* 0x0000003f2a3f7221 */ /* 0x010fe20000010000 */
[----:B------:R-:W-:Y:S01]  /*c8e0*/  FADD.FTZ R34, R40, R67 ;  /* 0x0000004328227221 */ /* 0x000fe20000010000 */
[----:B------:R-:W-:Y:S01]  /*c8f0*/  F2FP.F16.F32.PACK_AB R40, R45, R40 ;  /* 0x000000282d28723e */ /* 0x000fe200000000ff */
[-C--:B------:R-:W-:Y:S01]  /*c900*/  FMUL.FTZ R94, R94, R31.reuse ;  /* 0x0000001f5e5e7220 */ /* 0x080fe20000410000 */
[-C--:B------:R-:W-:Y:S01]  /*c910*/  FMUL.FTZ R95, R95, R31.reuse ;  /* 0x0000001f5f5f7220 */ /* 0x080fe20000410000 */
[----:B------:R-:W-:Y:S01]  /*c920*/  FADD.FTZ R67, R45, R34 ;  /* 0x000000222d437221 */ /* 0x000fe20000010000 */
[-C--:B------:R-:W-:Y:S01]  /*c930*/  FMUL.FTZ R98, R98, R31.reuse ;  /* 0x0000001f62627220 */ /* 0x080fe20000410000 */
[----:B------:R-:W4:Y:S01]  /*c940*/  MUFU.EX2 R30, R30 ;  /* 0x0000001e001e7308 */ /* 0x000f220000000800 */
[----:B--2---:R-:W-:Y:S01]  /*c950*/  FADD.FTZ R24, R46, R63 ;  /* 0x0000003f2e187221 */ /* 0x004fe20000010000 */
[----:B------:R-:W-:Y:S01]  /*c960*/  FADD.FTZ R62, R44, R67 ;  /* 0x000000432c3e7221 */ /* 0x000fe20000010000 */
[-C--:B------:R-:W-:Y:S01]  /*c970*/  FMUL.FTZ R99, R99, R31.reuse ;  /* 0x0000001f63637220 */ /* 0x080fe20000410000 */
[-C--:B------:R-:W-:Y:S01]  /*c980*/  FMUL.FTZ R102, R102, R31.reuse ;  /* 0x0000001f66667220 */ /* 0x080fe20000410000 */
[-C--:B------:R-:W-:Y:S01]  /*c990*/  FMUL.FTZ R103, R103, R31.reuse ;  /* 0x0000001f67677220 */ /* 0x080fe20000410000 */
[-C--:B------:R-:W-:Y:S01]  /*c9a0*/  FMUL.FTZ R106, R106, R31.reuse ;  /* 0x0000001f6a6a7220 */ /* 0x080fe20000410000 */
[-C--:B------:R-:W-:Y:S01]  /*c9b0*/  FMUL.FTZ R107, R107, R31.reuse ;  /* 0x0000001f6b6b7220 */ /* 0x080fe20000410000 */
[----:B------:R-:W2:Y:S01]  /*c9c0*/  MUFU.EX2 R39, R39 ;  /* 0x0000002700277308 */ /* 0x000ea20000000800 */
[----:B---3--:R-:W-:Y:S01]  /*c9d0*/  FADD.FTZ R63, R77, R24 ;  /* 0x000000184d3f7221 */ /* 0x008fe20000010000 */
[----:B------:R-:W-:Y:S01]  /*c9e0*/  F2FP.F16.F32.PACK_AB R24, R29, R26 ;  /* 0x0000001a1d18723e */ /* 0x000fe200000000ff */
[----:B------:R-:W-:Y:S01]  /*c9f0*/  FADD.FTZ R29, R49, R62 ;  /* 0x0000003e311d7221 */ /* 0x000fe20000010000 */
[----:B------:R-:W-:Y:S01]  /*ca00*/  F2FP.F16.F32.PACK_AB R26, R33, R28 ;  /* 0x0000001c211a723e */ /* 0x000fe200000000ff */
[----:B------:R-:W-:Y:S01]  /*ca10*/  FMUL.FTZ R110, R110, R31 ;  /* 0x0000001f6e6e7220 */ /* 0x000fe20000410000 */
[----:B------:R-:W-:Y:S01]  /*ca20*/  F2FP.F16.F32.PACK_AB R33, R42, R35 ;  /* 0x000000232a21723e */ /* 0x000fe200000000ff */
[----:B-1----:R-:W-:Y:S01]  /*ca30*/  FADD.FTZ R14, R48, R29 ;  /* 0x0000001d300e7221 */ /* 0x002fe20000010000 */
[----:B------:R-:W1:Y:S01]  /*ca40*/  MUFU.EX2 R43, R43 ;  /* 0x0000002b002b7308 */ /* 0x000e620000000800 */
[----:B----4-:R-:W-:Y:S01]  /*ca50*/  FADD.FTZ R34, R30, R63 ;  /* 0x0000003f1e227221 */ /* 0x010fe20000010000 */
[----:B------:R3:W-:Y:S01]  /*ca60*/  STSM.16.M88.4 [R23], R24 ;  /* 0x0000001817007844 */ /* 0x0007e20000000200 */
[----:B------:R-:W-:Y:S01]  /*ca70*/  FADD.FTZ R15, R53, R14 ;  /* 0x0000000e350f7221 */ /* 0x000fe20000010000 */
[----:B------:R-:W-:Y:S01]  /*ca80*/  F2FP.F16.F32.PACK_AB R35, R77, R46 ;  /* 0x0000002e4d23723e */ /* 0x000fe200000000ff */
[-C--:B------:R-:W-:Y:S01]  /*ca90*/  FMUL.FTZ R111, R111, R31.reuse ;  /* 0x0000001f6f6f7220 */ /* 0x080fe20000410000 */
[----:B------:R-:W-:Y:S01]  /*caa0*/  F2FP.F16.F32.PACK_AB R42, R49, R44 ;  /* 0x0000002c312a723e */ /* 0x000fe200000000ff */
[----:B------:R-:W-:Y:S01]  /*cab0*/  FADD.FTZ R14, R52, R15 ;  /* 0x0000000f340e7221 */ /* 0x000fe20000010000 */
[----:B------:R-:W4:Y:S01]  /*cac0*/  MUFU.EX2 R54, R54 ;  /* 0x0000003600367308 */ /* 0x000f220000000800 */
[----:B--2---:R-:W-:Y:S01]  /*cad0*/  FADD.FTZ R50, R39, R34 ;  /* 0x0000002227327221 */ /* 0x004fe20000010000 */
[----:B------:R-:W-:Y:S01]  /*cae0*/  F2FP.F16.F32.PACK_AB R34, R41, R36 ;  /* 0x000000242922723e */ /* 0x000fe200000000ff */
[----:B------:R-:W-:Y:S01]  /*caf0*/  FADD.FTZ R15, R79, R14 ;  /* 0x0000000e4f0f7221 */ /* 0x000fe20000010000 */
[----:B------:R-:W-:Y:S01]  /*cb00*/  F2FP.F16.F32.PACK_AB R41, R39, R30 ;  /* 0x0000001e2729723e */ /* 0x000fe200000000ff */
[-C--:B------:R-:W-:Y:S01]  /*cb10*/  FMUL.FTZ R114, R114, R31.reuse ;  /* 0x0000001f72727220 */ /* 0x080fe20000410000 */
[----:B------:R-:W-:Y:S01]  /*cb20*/  F2FP.F16.F32.PACK_AB R48, R53, R48 ;  /* 0x000000303530723e */ /* 0x000fe200000000ff */
[----:B------:R-:W-:Y:S01]  /*cb30*/  STSM.16.M88.4 [R22], R32 ;  /* 0x0000002016007844 */ /* 0x000fe20000000200 */
[----:B------:R-:W2:Y:S01]  /*cb40*/  MUFU.EX2 R47, R47 ;  /* 0x0000002f002f7308 */ /* 0x000ea20000000800 */
[----:B-1----:R-:W-:Y:S01]  /*cb50*/  FADD.FTZ R13, R43, R50 ;  /* 0x000000322b0d7221 */ /* 0x002fe20000010000 */
[----:B------:R-:W-:Y:S01]  /*cb60*/  F2FP.F16.F32.PACK_AB R50, R79, R52 ;  /* 0x000000344f32723e */ /* 0x000fe200000000ff */
[-C--:B------:R-:W-:Y:S01]  /*cb70*/  FMUL.FTZ R115, R115, R31.reuse ;  /* 0x0000001f73737220 */ /* 0x080fe20000410000 */
[-C--:B------:R-:W-:Y:S01]  /*cb80*/  FMUL.FTZ R118, R118, R31.reuse ;  /* 0x0000001f76767220 */ /* 0x080fe20000410000 */
[-C--:B------:R-:W-:Y:S01]  /*cb90*/  FMUL.FTZ R119, R119, R31.reuse ;  /* 0x0000001f77777220 */ /* 0x080fe20000410000 */
[-C--:B------:R-:W-:Y:S01]  /*cba0*/  FMUL.FTZ R122, R122, R31.reuse ;  /* 0x0000001f7a7a7220 */ /* 0x080fe20000410000 */
[----:B------:R-:W-:Y:S01]  /*cbb0*/  FMUL.FTZ R123, R123, R31 ;  /* 0x0000001f7b7b7220 */ /* 0x000fe20000410000 */
[----:B------:R-:W1:Y:S01]  /*cbc0*/  MUFU.EX2 R58, R58 ;  /* 0x0000003a003a7308 */ /* 0x000e620000000800 */
[C---:B----4-:R-:W-:Y:S01]  /*cbd0*/  FADD.FTZ R12, R54.reuse, R13 ;  /* 0x0000000d360c7221 */ /* 0x050fe20000010000 */
[----:B------:R-:W-:Y:S01]  /*cbe0*/  F2FP.F16.F32.PACK_AB R43, R54, R43 ;  /* 0x0000002b362b723e */ /* 0x000fe200000000ff */
[-C--:B------:R-:W-:Y:S01]  /*cbf0*/  FMUL.FTZ R126, R126, R31.reuse ;  /* 0x0000001f7e7e7220 */ /* 0x080fe20000410000 */
[-C--:B------:R-:W-:Y:S01]  /*cc00*/  FMUL.FTZ R127, R127, R31.reuse ;  /* 0x0000001f7f7f7220 */ /* 0x080fe20000410000 */
[-C--:B------:R-:W-:Y:S01]  /*cc10*/  FMUL.FTZ R130, R130, R31.reuse ;  /* 0x0000001f82827220 */ /* 0x080fe20000410000 */
[-C--:B------:R-:W-:Y:S01]  /*cc20*/  FMUL.FTZ R131, R131, R31.reuse ;  /* 0x0000001f83837220 */ /* 0x080fe20000410000 */
[----:B------:R-:W-:Y:S01]  /*cc30*/  STSM.16.M88.4 [R18], R40 ;  /* 0x0000002812007844 */ /* 0x000fe20000000200 */
[----:B------:R-:W4:Y:S01]  /*cc40*/  MUFU.EX2 R51, R51 ;  /* 0x0000003300337308 */ /* 0x000f220000000800 */
[----:B--2---:R-:W-:Y:S01]  /*cc50*/  FADD.FTZ R13, R47, R12 ;  /* 0x0000000c2f0d7221 */ /* 0x004fe20000010000 */
[-C--:B------:R-:W-:Y:S01]  /*cc60*/  FMUL.FTZ R134, R134, R31.reuse ;  /* 0x0000001f86867220 */ /* 0x080fe20000410000 */
[----:B------:R-:W-:-:S05]  /*cc70*/  FMUL.FTZ R135, R135, R31 ;  /* 0x0000001f87877220 */ /* 0x000fca0000410000 */
[----:B------:R-:W2:Y:S01]  /*cc80*/  MUFU.EX2 R6, R6 ;  /* 0x0000000600067308 */ /* 0x000ea20000000800 */
[C---:B-1----:R-:W-:Y:S01]  /*cc90*/  FADD.FTZ R12, R58.reuse, R13 ;  /* 0x0000000d3a0c7221 */ /* 0x042fe20000010000 */
[----:B------:R-:W-:-:S06]  /*cca0*/  F2FP.F16.F32.PACK_AB R49, R58, R47 ;  /* 0x0000002f3a31723e */ /* 0x000fcc00000000ff */
[----:B------:R-:W1:Y:S01]  /*ccb0*/  MUFU.EX2 R4, R4 ;  /* 0x0000000400047308 */ /* 0x000e620000000800 */
[----:B----4-:R-:W-:Y:S01]  /*ccc0*/  FADD.FTZ R13, R51, R12 ;  /* 0x0000000c330d7221 */ /* 0x010fe20000010000 */
[----:B------:R-:W-:-:S04]  /*ccd0*/  FADD.FTZ R12, R20, R15 ;  /* 0x0000000f140c7221 */ /* 0x000fc80000010000 */
[----:B------:R-:W-:Y:S02]  /*cce0*/  FADD.FTZ R15, R57, R12 ;  /* 0x0000000c390f7221 */ /* 0x000fe40000010000 */
[----:B------:R-:W4:Y:S01]  /*ccf0*/  MUFU.EX2 R21, R21 ;  /* 0x0000001500157308 */ /* 0x000f220000000800 */
[----:B--2---:R-:W-:Y:S01]  /*cd00*/  FADD.FTZ R13, R6, R13 ;  /* 0x0000000d060d7221 */ /* 0x004fe20000010000 */
[----:B------:R-:W-:Y:S01]  /*cd10*/  FADD.FTZ R14, R56, R15 ;  /* 0x0000000f380e7221 */ /* 0x000fe20000010000 */
[----:B------:R-:W-:-:S05]  /*cd20*/  F2FP.F16.F32.PACK_AB R51, R6, R51 ;  /* 0x000000330633723e */ /* 0x000fca00000000ff */
[----:B------:R-:W2:Y:S01]  /*cd30*/  MUFU.EX2 R61, R61 ;  /* 0x0000003d003d7308 */ /* 0x000ea20000000800 */
[----:B-1----:R-:W-:Y:S01]  /*cd40*/  FADD.FTZ R12, R4, R13 ;  /* 0x0000000d040c7221 */ /* 0x002fe20000010000 */
[----:B------:R-:W-:Y:S06]  /*cd50*/  STSM.16.M88.4 [R136+0x27800], R48 ;  /* 0x0278003088007844 */ /* 0x000fec0000000200 */
[----:B------:R-:W1:Y:S01]  /*cd60*/  MUFU.EX2 R55, R55 ;  /* 0x0000003700377308 */ /* 0x000e620000000800 */
[----:B----4-:R-:W-:-:S07]  /*cd70*/  FADD.FTZ R12, R21, R12 ;  /* 0x0000000c150c7221 */ /* 0x010fce0000010000 */
[----:B------:R-:W4:Y:S01]  /*cd80*/  MUFU.EX2 R60, R60 ;  /* 0x0000003c003c7308 */ /* 0x000f220000000800 */
[----:B--2---:R-:W-:-:S07]  /*cd90*/  FADD.FTZ R15, R61, R14 ;  /* 0x0000000e3d0f7221 */ /* 0x004fce0000010000 */
[----:B------:R-:W2:Y:S01]  /*cda0*/  MUFU.EX2 R66, R66 ;  /* 0x0000004200427308 */ /* 0x000ea20000000800 */
[----:B-1----:R-:W-:-:S07]  /*cdb0*/  FADD.FTZ R13, R55, R12 ;  /* 0x0000000c370d7221 */ /* 0x002fce0000010000 */
[----:B------:R-:W1:Y:S01]  /*cdc0*/  MUFU.EX2 R65, R65 ;  /* 0x0000004100417308 */ /* 0x000e620000000800 */
[----:B----4-:R-:W-:-:S07]  /*cdd0*/  FADD.FTZ R12, R60, R15 ;  /* 0x0000000f3c0c7221 */ /* 0x010fce0000010000 */
[----:B------:R-:W4:Y:S01]  /*cde0*/  MUFU.EX2 R59, R59 ;  /* 0x0000003b003b7308 */ /* 0x000f220000000800 */
[----:B--2---:R-:W-:-:S07]  /*cdf0*/  FADD.FTZ R6, R66, R13 ;  /* 0x0000000d42067221 */ /* 0x004fce0000010000 */
[----:B------:R-:W2:Y:S01]  /*ce00*/  MUFU.EX2 R64, R64 ;  /* 0x0000004000407308 */ /* 0x000ea20000000800 */
[----:B-1----:R-:W-:Y:S01]  /*ce10*/  FADD.FTZ R15, R65, R12 ;  /* 0x0000000c410f7221 */ /* 0x002fe20000010000 */
[----:B------:R-:W-:Y:S02]  /*ce20*/  F2FP.F16.F32.PACK_AB R12, R57, R20 ;  /* 0x00000014390c723e */ /* 0x000fe400000000ff */
[----:B------:R-:W-:-:S04]  /*ce30*/  F2FP.F16.F32.PACK_AB R60, R65, R60 ;  /* 0x0000003c413c723e */ /* 0x000fc800000000ff */
[----:B------:R-:W1:Y:S01]  /*ce40*/  MUFU.EX2 R28, R75 ;  /* 0x0000004b001c7308 */ /* 0x000e620000000800 */
[----:B----4-:R-:W-:-:S07]  /*ce50*/  FADD.FTZ R13, R59, R6 ;  /* 0x000000063b0d7221 */ /* 0x010fce0000010000 */
[----:B------:R-:W4:Y:S01]  /*ce60*/  MUFU.EX2 R69, R69 ;  /* 0x0000004500457308 */ /* 0x000f220000000800 */
[----:B--2---:R-:W-:Y:S01]  /*ce70*/  FADD.FTZ R14, R64, R15 ;  /* 0x0000000f400e7221 */ /* 0x004fe20000010000 */
[----:B------:R-:W-:-:S06]  /*ce80*/  F2FP.F16.F32.PACK_AB R15, R66, R55 ;  /* 0x00000037420f723e */ /* 0x000fcc00000000ff */
[----:B------:R-:W2:Y:S01]  /*ce90*/  MUFU.EX2 R72, R72 ;  /* 0x0000004800487308 */ /* 0x000ea20000000800 */
[----:B-1----:R-:W-:-:S07]  /*cea0*/  FADD.FTZ R6, R28, R13 ;  /* 0x0000000d1c067221 */ /* 0x002fce0000010000 */
[----:B------:R-:W1:Y:S01]  /*ceb0*/  MUFU.EX2 R63, R78 ;  /* 0x0000004e003f7308 */ /* 0x000e620000000800 */
[----:B----4-:R-:W-:Y:S01]  /*cec0*/  FADD.FTZ R13, R69, R14 ;  /* 0x0000000e450d7221 */ /* 0x010fe20000010000 */
[----:B------:R-:W-:Y:S02]  /*ced0*/  F2FP.F16.F32.PACK_AB R14, R61, R56 ;  /* 0x000000383d0e723e */ /* 0x000fe400000000ff */
[----:B------:R-:W-:Y:S02]  /*cee0*/  F2FP.F16.F32.PACK_AB R62, R69, R64 ;  /* 0x00000040453e723e */ /* 0x000fe400000000ff */
[----:B------:R-:W-:Y:S02]  /*cef0*/  F2FP.F16.F32.PACK_AB R61, R28, R59 ;  /* 0x0000003b1c3d723e */ /* 0x000fe400000000ff */
[----:B------:R-:W3:Y:S01]  /*cf00*/  MUFU.EX2 R73, R73 ;  /* 0x0000004900497308 */ /* 0x000ee20000000800 */
[----:B--2---:R-:W-:Y:S01]  /*cf10*/  FADD.FTZ R20, R72, R13 ;  /* 0x0000000d48147221 */ /* 0x004fe20000010000 */
[----:B------:R-:W-:-:S05]  /*cf20*/  F2FP.F16.F32.PACK_AB R13, R21, R4 ;  /* 0x00000004150d723e */ /* 0x000fca00000000ff */
[----:B------:R2:W-:Y:S01]  /*cf30*/  STSM.16.M88.4 [R17], R12 ;  /* 0x0000000c11007844 */ /* 0x0005e20000000200 */
[----:B------:R-:W4:Y:S01]  /*cf40*/  MUFU.EX2 R139, R139 ;  /* 0x0000008b008b7308 */ /* 0x000f220000000800 */
[----:B-1----:R-:W-:-:S07]  /*cf50*/  FADD.FTZ R6, R63, R6 ;  /* 0x000000063f067221 */ /* 0x002fce0000010000 */
[----:B------:R-:W-:Y:S01]  /*cf60*/  MUFU.EX2 R68, R68 ;  /* 0x0000004400447308 */ /* 0x000fe20000000800 */
[C---:B---3--:R-:W-:Y:S01]  /*cf70*/  FADD.FTZ R25, R73.reuse, R20 ;  /* 0x0000001449197221 */ /* 0x048fe20000010000 */
[----:B------:R-:W-:Y:S01]  /*cf80*/  F2FP.F16.F32.PACK_AB R72, R73, R72 ;  /* 0x000000484948723e */ /* 0x000fe200000000ff */
[----:B--2---:R-:W-:-:S05]  /*cf90*/  IMAD.MOV.U32 R12, RZ, RZ, R9 ;  /* 0x000000ffff0c7224 */ /* 0x004fca00078e0009 */
[----:B------:R-:W1:Y:S01]  /*cfa0*/  MUFU.EX2 R11, R85 ;  /* 0x00000055000b7308 */ /* 0x000e620000000800 */
[C---:B----4-:R-:W-:Y:S01]  /*cfb0*/  F2FP.F16.F32.PACK_AB R63, R139.reuse, R63 ;  /* 0x0000003f8b3f723e */ /* 0x050fe200000000ff */
[----:B------:R-:W-:-:S04]  /*cfc0*/  FADD.FTZ R6, R139, R6 ;  /* 0x000000068b067221 */ /* 0x000fc80000010000 */
[----:B------:R3:W-:Y:S02]  /*cfd0*/  STSM.16.M88.4 [R22+0x6000], R60 ;  /* 0x0060003c16007844 */ /* 0x0007e40000000200 */
[----:B------:R-:W2:Y:S08]  /*cfe0*/  MUFU.EX2 R27, R82 ;  /* 0x00000052001b7308 */ /* 0x000eb00000000800 */
[----:B------:R-:W4:Y:S01]  /*cff0*/  MUFU.EX2 R83, R83 ;  /* 0x0000005300537308 */ /* 0x000f220000000800 */
[----:B-1----:R-:W-:Y:S01]  /*d000*/  F2FP.F16.F32.PACK_AB R74, R11, R68 ;  /* 0x000000440b4a723e */ /* 0x002fe200000000ff */
[----:B------:R-:W-:-:S06]  /*d010*/  FADD.FTZ R68, R68, R25 ;  /* 0x0000001944447221 */ /* 0x000fcc0000010000 */
[----:B------:R-:W1:Y:S01]  /*d020*/  MUFU.EX2 R29, R86 ;  /* 0x00000056001d7308 */ /* 0x000e620000000800 */
[----:B--2---:R-:W-:-:S07]  /*d030*/  FADD.FTZ R6, R27, R6 ;  /* 0x000000061b067221 */ /* 0x004fce0000010000 */
[----:B------:R-:W2:Y:S01]  /*d040*/  MUFU.EX2 R80, R80 ;  /* 0x0000005000507308 */ /* 0x000ea20000000800 */
[C---:B----4-:R-:W-:Y:S01]  /*d050*/  F2FP.F16.F32.PACK_AB R73, R83.reuse, R27 ;  /* 0x0000001b5349723e */ /* 0x050fe200000000ff */
[----:B------:R-:W-:-:S04]  /*d060*/  FADD.FTZ R6, R83, R6 ;  /* 0x0000000653067221 */ /* 0x000fc80000010000 */
[----:B-1----:R-:W-:Y:S01]  /*d070*/  FADD.FTZ R4, R29, R6 ;  /* 0x000000061d047221 */ /* 0x002fe20000010000 */
[----:B------:R-:W-:Y:S01]  /*d080*/  FADD.FTZ R6, R11, R68 ;  /* 0x000000440b067221 */ /* 0x000fe20000010000 */
[----:B------:R-:W-:Y:S01]  /*d090*/  IMAD.MOV.U32 R11, RZ, RZ, R7 ;  /* 0x000000ffff0b7224 */ /* 0x000fe200078e0007 */
[C---:B--2---:R-:W-:Y:S01]  /*d0a0*/  F2FP.F16.F32.PACK_AB R75, R80.reuse, R29 ;  /* 0x0000001d504b723e */ /* 0x044fe200000000ff */
[----:B------:R-:W-:-:S04]  /*d0b0*/  FADD.FTZ R4, R80, R4 ;  /* 0x0000000450047221 */ /* 0x000fc80000010000 */
[----:B------:R3:W-:Y:S01]  /*d0c0*/  STSM.16.M88.4 [R18+0x6000], R72 ;  /* 0x0060004812007844 */ /* 0x0007e20000000200 */
[----:B------:R1:W-:Y:S06]  /*d0d0*/  MEMBAR.ALL.CTA ;  /* 0x0000000000007992 */ /* 0x0003ec0000008000 */
[----:B-1----:R-:W1:Y:S02]  /*d0e0*/  FENCE.VIEW.ASYNC.S ;  /* 0x00000000000073c6 */ /* 0x002e640000000000 */
[----:B-1----:R-:W-:Y:S01]  /*d0f0*/  NOP ;  /* 0x0000000000007918 */ /* 0x002fe20000000000 */
[----:B------:R-:W-:Y:S05]  /*d100*/  @P2 BRA `(.L_x_729) ;  /* 0xffffffd000042947 */ /* 0x000fea000383ffff */
.L_x_712:
[----:B------:R-:W-:Y:S06]  /*d110*/  BAR.ARV 0x8, 0x1a0 ;  /* 0x0206800000007b1d */ /* 0x000fec0000002000 */
[----:B------:R-:W-:Y:S05]  /*d120*/  @!P0 BRA `(.L_x_730) ;  /* 0x0000000000048947 */ /* 0x000fea0003800000 */
[----:B------:R-:W-:Y:S01]  /*d130*/  BPT.TRAP 0x1 ;  /* 0x000000040000795c */ /* 0x000fe20000300000 */
.L_x_730:
[----:B------:R-:W-:Y:S01]  /*d140*/  ULEA UR9, UR36, UR39, 0x3 ;  /* 0x0000002724097291 */ /* 0x000fe2000f8e183f */
[----:B------:R-:W-:-:S05]  /*d150*/  IMAD.U32 R0, RZ, RZ, UR49 ;  /* 0x00000031ff007e24 */ /* 0x000fca000f8e00ff */
[----:B------:R-:W-:-:S04]  /*d160*/  SHF.L.U32 R0, R0, 0x1f, RZ ;  /* 0x0000001f00007819 */ /* 0x000fc800000006ff */
[----:B------:R1:W1:Y:S01]  /*d170*/  SYNCS.PHASECHK.TRANS64.TRYWAIT P2, [UR9+0x2d850], R0 ;  /* 0x02d85000ff0075a7 */ /* 0x0002620008040149 */
[----:B------:R-:W-:Y:S05]  /*d180*/  @!P0 BRA `(.L_x_731) ;  /* 0x0000000000048947 */ /* 0x000fea0003800000 */
[----:B------:R-:W-:Y:S01]  /*d190*/  BPT.TRAP 0x1 ;  /* 0x000000040000795c */ /* 0x000fe20000300000 */
.L_x_731:
[----:B-1----:R-:W-:Y:S05]  /*d1a0*/  @P2 BRA `(.L_x_732) ;  /* 0x0000000000082947 */ /* 0x002fea0003800000 */
[----:B------:R-:W1:Y:S02]  /*d1b0*/  SYNCS.PHASECHK.TRANS64.TRYWAIT P0, [UR9+0x2d850], R0 ;  /* 0x02d85000ff0075a7 */ /* 0x000e640008000149 */
[----:B-1----:R-:W-:Y:S05]  /*d1c0*/  @!P0 BRA `(.L_x_733) ;  /* 0x0000004c00c48947 */ /* 0x002fea0003800000 */
.L_x_732:
[----:B------:R-:W-:Y:S01]  /*d1d0*/  UIADD3 UR39, UR39, 0x400, URZ ;  /* 0x0000040027277890 */ /* 0x000fe2000fffe03f */
[----:B------:R-:W-:Y:S01]  /*d1e0*/  WARPGROUP.ARRIVE ;  /* 0x00000000000079c5 */ /* 0x000fe20000000000 */
[----:B------:R-:W-:Y:S01]  /*d1f0*/  ULOP3.LUT UR41, UR41, 0x10000, URZ, 0xfc, !UPT ;  /* 0x0001000029297892 */ /* 0x000fe2000f8efc3f */
[----:B------:R-:W1:Y:S01]  /*d200*/  SHFL.BFLY PT, R3, R6, 0x2, 0x1f ;  /* 0x0c401f0006037f89 */ /* 0x000e6200000e0000 */
[----:B------:R-:W-:Y:S01]  /*d210*/  USHF.R.U32.HI UR39, URZ, 0x4, UR39 ;  /* 0x000000043f277899 */ /* 0x000fe20008011627 */
[----:B--2---:R-:W-:Y:S01]  /*d220*/  IMAD.U32 R14, RZ, RZ, UR9 ;  /* 0x00000009ff0e7e24 */ /* 0x004fe2000f8e00ff */
[----:B------:R-:W-:Y:S01]  /*d230*/  UMOV UR5, 0x40000040 ;  /* 0x4000004000057882 */ /* 0x000fe20000000000 */
[----:B------:R-:W-:Y:S01]  /*d240*/  UMOV UR7, 0x80000020 ;  /* 0x8000002000077882 */ /* 0x000fe20000000000 */
[----:B------:R-:W-:Y:S01]  /*d250*/  ULOP3.LUT UR39, UR39, 0x3fff, URZ, 0xc0, !UPT ;  /* 0x00003fff27277892 */ /* 0x000fe2000f8ec03f */
[----:B------:R-:W2:Y:S01]  /*d260*/  SHFL.BFLY PT, R5, R4, 0x2, 0x1f ;  /* 0x0c401f0004057f89 */ /* 0x000ea200000e0000 */
[----:B------:R-:W-:Y:S01]  /*d270*/  UMOV UR4, UR41 ;  /* 0x0000002900047c82 */ /* 0x000fe20008000000 */
[----:B------:R-:W-:Y:S01]  /*d280*/  IMAD.MOV.U32 R10, RZ, RZ, RZ ;  /* 0x000000ffff0a7224 */ /* 0x000fe200078e00ff */
[----:B------:R-:W-:Y:S01]  /*d290*/  ULOP3.LUT UR8, UR39, 0x2000000, URZ, 0xfc, !UPT ;  /* 0x0200000027087892 */ /* 0x000fe2000f8efc3f */
[----:B------:R-:W-:Y:S01]  /*d2a0*/  IMAD.U32 R15, RZ, RZ, UR33 ;  /* 0x00000021ff0f7e24 */ /* 0x000fe2000f8e00ff */
[----:B------:R-:W-:-:S02]  /*d2b0*/  UIADD3 UR37, UR37, 0x1, URZ ;  /* 0x0000000125257890 */ /* 0x000fc4000fffe03f */
        /* <DEDUP_REMOVED lines=8> */
[----:B------:R-:W-:Y:S01]  /*d340*/  IMAD.U32 R6, RZ, RZ, UR33 ;  /* 0x00000021ff067e24 */ /* 0x000fe2000f8e00ff */
[----:B------:R-:W-:Y:S01]  /*d350*/  UMOV UR5, 0x40000040 ;  /* 0x4000004000057882 */ /* 0x000fe20000000000 */
[----:B------:R-:W-:Y:S01]  /*d360*/  UMOV UR7, 0x80000020 ;  /* 0x8000002000077882 */ /* 0x000fe20000000000 */
[----:B--2---:R-:W-:Y:S01]  /*d370*/  FADD.FTZ R5, R5, R4 ;  /* 0x0000000405057221 */ /* 0x004fe20000010000 */
[----:B------:R-:W1:Y:S01]  /*d380*/  SHFL.BFLY PT, R0, R3, 0x1, 0x1f ;  /* 0x0c201f0003007f89 */ /* 0x000e6200000e0000 */
[----:B------:R-:W-:Y:S01]  /*d390*/  IMAD.MOV.U32 R4, RZ, RZ, RZ ;  /* 0x000000ffff047224 */ /* 0x000fe200078e00ff */
[----:B------:R-:W-:-:S02]  /*d3a0*/  USEL UR36, UR36, URZ, UP0 ;  /* 0x0000003f24247287 */ /* 0x000fc40008000000 */
[----:B------:R-:W2:Y:S01]  /*d3b0*/  SHFL.BFLY PT, R8, R5, 0x1, 0x1f ;  /* 0x0c201f0005087f89 */ /* 0x000ea200000e0000 */
[----:B-1----:R-:W-:Y:S01]  /*d3c0*/  FADD.FTZ R12, R3, R0 ;  /* 0x00000000030c7221 */ /* 0x002fe20000010000 */
[----:B------:R-:W-:Y:S02]  /*d3d0*/  IMAD.MOV.U32 R3, RZ, RZ, -0x800000 ;  /* 0xff800000ff037424 */ /* 0x000fe400078e00ff */
[----:B------:R-:W-:Y:S02]  /*d3e0*/  IMAD.MOV.U32 R0, RZ, RZ, -0x800000 ;  /* 0xff800000ff007424 */ /* 0x000fe400078e00ff */
[----:B--2---:R-:W-:Y:S01]  /*d3f0*/  FADD.FTZ R13, R5, R8 ;  /* 0x00000008050d7221 */ /* 0x004fe20000010000 */
[----:B------:R-:W-:-:S04]  /*d400*/  FSETP.NE.FTZ.AND P0, PT, R12, RZ, PT ;  /* 0x000000ff0c00720b */ /* 0x000fc80003f15000 */
[----:B------:R-:W-:-:S09]  /*d410*/  FSETP.NE.FTZ.AND P2, PT, R13, RZ, PT ;  /* 0x000000ff0d00720b */ /* 0x000fd20003f55000 */
[----:B------:R-:W1:Y:S01]  /*d420*/  @P0 MUFU.LG2 R8, R12 ;  /* 0x0000000c00080308 */ /* 0x000e620000000c00 */
[----:B------:R-:W-:-:S03]  /*d430*/  @P0 FMUL.FTZ R6, R6, 0.69314718246459960938 ;  /* 0x3f31721806060820 */ /* 0x000fc60000410000 */
[----:B------:R-:W-:-:S04]  /*d440*/  @P2 FMUL.FTZ R15, R15, 0.69314718246459960938 ;  /* 0x3f3172180f0f2820 */ /* 0x000fc80000410000 */
[----:B------:R-:W2:Y:S08]  /*d450*/  @P2 MUFU.LG2 R11, R13 ;  /* 0x0000000d000b2308 */ /* 0x000eb00000000c00 */
[----:B------:R-:W5:Y:S01]  /*d460*/  @P2 MUFU.RCP R10, R13 ;  /* 0x0000000d000a2308 */ /* 0x000f620000001000 */
[----:B-1----:R-:W-:-:S04]  /*d470*/  @P0 FMUL.FTZ R5, R8, 0.69314718246459960938 ;  /* 0x3f31721808050820 */ /* 0x002fc80000410000 */
[----:B------:R-:W-:-:S03]  /*d480*/  @P0 FFMA.FTZ R3, R6, R7, R5 ;  /* 0x0000000706030223 */ /* 0x000fc60000010005 */
[----:B------:R-:W1:Y:S01]  /*d490*/  @P0 MUFU.RCP R4, R12 ;  /* 0x0000000c00040308 */ /* 0x000e620000001000 */
[----:B--2---:R-:W-:Y:S01]  /*d4a0*/  @P2 FMUL.FTZ R8, R11, 0.69314718246459960938 ;  /* 0x3f3172180b082820 */ /* 0x004fe20000410000 */
[----:B------:R-:W-:Y:S01]  /*d4b0*/  @!P1 VIADD R11, R14, 0x2d860 ;  /* 0x0002d8600e0b9836 */ /* 0x000fe20000000000 */
[----:B------:R-:W-:Y:S02]  /*d4c0*/  PLOP3.LUT P0, PT, PT, PT, PT, 0x8, 0x0 ;  /* 0x000000000000781c */ /* 0x000fe40003f0e170 */
[----:B------:R-:W-:Y:S02]  /*d4d0*/  @P2 FFMA.FTZ R0, R15, R9, R8 ;  /* 0x000000090f002223 */ /* 0x000fe40000010008 */
[----:B------:R-:W-:Y:S01]  /*d4e0*/  @!P1 PRMT R11, RZ, 0x654, R11 ;  /* 0x00000654ff0b9816 */ /* 0x000fe2000000000b */
        /* <DEDUP_REMOVED lines=45> */
[----:B------:R-:W-:-:S04]  /*d7c0*/  USEL UR4, URZ, 0x1, UP0 ;  /* 0x000000013f047887 */ /* 0x000fc80008000000 */
[----:B------:R-:W-:Y:S01]  /*d7d0*/  ULOP3.LUT UR49, UR49, UR4, URZ, 0x3c, !UPT ;  /* 0x0000000431317292 */ /* 0x000fe2000f8e3c3f */
[----:B------:R-:W-:Y:S02]  /*d7e0*/  WARPGROUP.DEPBAR.LE gsb0, 0x0 ;  /* 0x00008000000079c5 */ /* 0x000fe40000010000 */
[----:B------:R2:W-:Y:S01]  /*d7f0*/  @!P1 SYNCS.ARRIVE.TRANS64.RED.A1T0 RZ, [R11+URZ], RZ ;  /* 0x000000ff0bff99a7 */ /* 0x0005e2000810043f */
[----:B-----5:R-:W-:Y:S01]  /*d800*/  FMUL.FTZ R26, R123, R10 ;  /* 0x0000000a7b1a7220 */ /* 0x020fe20000410000 */
[-C--:B-1----:R-:W-:Y:S01]  /*d810*/  FMUL.FTZ R28, R88, R4.reuse ;  /* 0x00000004581c7220 */ /* 0x082fe20000410000 */
        /* <DEDUP_REMOVED lines=45> */
[----:B--2---:R-:W-:-:S07]  /*daf0*/  FMUL.FTZ R135, R135, R10 ;  /* 0x0000000a87877220 */ /* 0x004fce0000410000 */
.L_x_663:
[----:B------:R-:W1:Y:S08]  /*db00*/  S2UR UR4, SR_CgaCtaId ;  /* 0x00000000000479c3 */ /* 0x000e700000008800 */
[----:B------:R-:W-:Y:S01]  /*db10*/  BAR.SYNC.DEFER_BLOCKING 0x5, 0x1a0 ;  /* 0x0146800000007b1d */ /* 0x000fe20000010000 */
[----:B------:R-:W-:-:S05]  /*db20*/  VIADD R29, R2, 0xffffff80 ;  /* 0xffffff80021d7836 */ /* 0x000fca0000000000 */
[----:B------:R-:W-:Y:S02]  /*db30*/  UMOV UR39, 0x400 ;  /* 0x0000040000277882 */ /* 0x000fe40000000000 */
[----:B-1----:R-:W-:-:S09]  /*db40*/  ULEA UR39, UR4, UR39, 0x18 ;  /* 0x0000002704277291 */ /* 0x002fd2000f8ec03f */
[----:B------:R-:W1:Y:S02]  /*db50*/  LDS R4, [UR39+0x2d8d0] ;  /* 0x02d8d027ff047984 */ /* 0x000e640008000800 */
[----:B-1----:R-:W-:Y:S01]  /*db60*/  R2UR UR4, R4 ;  /* 0x00000000040472ca */ /* 0x002fe200000e0000 */
[----:B------:R-:W-:Y:S06]  /*db70*/  BAR.ARV 0x4, 0x1a0 ;  /* 0x0106800000007b1d */ /* 0x000fec0000002000 */
[----:B------:R-:W-:Y:S08]  /*db80*/  @P0 BRA `(.L_x_734) ;  /* 0x0000000800280947 */ /* 0x000ff00003800000 */
[C---:B------:R-:W-:Y:S01]  /*db90*/  IADD3 R5, P5, R140.reuse, 0x20, RZ ;  /* 0x000000208c057810 */ /* 0x040fe20007fbe0ff */
[----:B------:R-:W-:Y:S01]  /*dba0*/  BAR.SYNC.DEFER_BLOCKING 0x1, 0x180 ;  /* 0x0046000000007b1d */ /* 0x000fe20000010000 */
[C---:B------:R-:W-:Y:S01]  /*dbb0*/  IADD3 R11, P4, R140.reuse, 0x3000, RZ ;  /* 0x000030008c0b7810 */ /* 0x040fe20007f9e0ff */
[----:B------:R-:W-:Y:S01]  /*dbc0*/  USHF.R.S32.HI UR5, URZ, 0x1f, UR43 ;  /* 0x0000001f3f057899 */ /* 0x000fe2000801142b */
[----:B------:R-:W-:Y:S02]  /*dbd0*/  LOP3.LUT R8, R5, 0x180, RZ, 0xc0, !PT ;  /* 0x0000018005087812 */ /* 0x000fe400078ec0ff */
[----:B------:R-:W-:-:S03]  /*dbe0*/  IADD3 R25, P1, R140, 0x6020, RZ ;  /* 0x000060208c197810 */ /* 0x000fc60007f3e0ff */
[----:B----4-:R-:W1:Y:S01]  /*dbf0*/  LDC.64 R34, c[0x0][0xb78] ;  /* 0x0002de00ff227b82 */ /* 0x010e620000000a00 */
[----:B------:R-:W-:Y:S01]  /*dc00*/  SHF.R.U64 R8, R8, 0x3, RZ ;  /* 0x0000000308087819 */ /* 0x000fe200000012ff */
[----:B------:R-:W-:Y:S01]  /*dc10*/  ULDC.64 UR6, c[0x0][0xb70] ;  /* 0x0002dc0000067ab9 */ /* 0x000fe20000000a00 */
[----:B------:R-:W-:Y:S01]  /*dc20*/  IADD3 R13, P3, R140, 0x3020, RZ ;  /* 0x000030208c0d7810 */ /* 0x000fe20007f7e0ff */
[----:B------:R-:W-:Y:S01]  /*dc30*/  UIMAD UR5, UR5, UR6, URZ ;  /* 0x00000006050572a4 */ /* 0x000fe2000f8e023f */
[----:B------:R-:W-:Y:S01]  /*dc40*/  LOP3.LUT R8, R8, R5, RZ, 0x3c, !PT ;  /* 0x0000000508087212 */ /* 0x000fe200078e3cff */
[----:B------:R-:W-:Y:S01]  /*dc50*/  UIMAD.WIDE.U32 UR8, UR43, UR6, URZ ;  /* 0x000000062b0872a5 */ /* 0x000fe2000f8e003f */
[----:B------:R-:W-:Y:S01]  /*dc60*/  LOP3.LUT R5, R140, 0x180, RZ, 0xc0, !PT ;  /* 0x000001808c057812 */ /* 0x000fe200078ec0ff */
[----:B------:R-:W-:Y:S01]  /*dc70*/  UIMAD UR5, UR43, UR7, UR5 ;  /* 0x000000072b0572a4 */ /* 0x000fe2000f8e0205 */
[----:B------:R-:W-:Y:S01]  /*dc80*/  LOP3.LUT R10, R11, 0x180, RZ, 0xc0, !PT ;  /* 0x000001800b0a7812 */ /* 0x000fe200078ec0ff */
[----:B------:R-:W-:Y:S01]  /*dc90*/  USHF.R.S32.HI UR6, URZ, 0x1f, UR44 ;  /* 0x0000001f3f067899 */ /* 0x000fe2000801142c */
[----:B------:R-:W-:Y:S01]  /*dca0*/  SHF.R.U64 R5, R5, 0x3, RZ ;  /* 0x0000000305057819 */ /* 0x000fe200000012ff */
[----:B------:R-:W-:Y:S01]  /*dcb0*/  UIADD3 UR5, UR9, UR5, URZ ;  /* 0x0000000509057290 */ /* 0x000fe2000fffe03f */
[----:B------:R-:W-:-:S02]  /*dcc0*/  LOP3.LUT R24, R25, 0x180, RZ, 0xc0, !PT ;  /* 0x0000018019187812 */ /* 0x000fc400078ec0ff */
[----:B------:R-:W-:Y:S02]  /*dcd0*/  LOP3.LUT R12, R13, 0x180, RZ, 0xc0, !PT ;  /* 0x000001800d0c7812 */ /* 0x000fe400078ec0ff */
[----:B------:R-:W-:Y:S01]  /*dce0*/  LOP3.LUT R4, R5, R140, RZ, 0x3c, !PT ;  /* 0x0000008c05047212 */ /* 0x000fe200078e3cff */
[----:B------:R-:W-:Y:S01]  /*dcf0*/  IMAD.MOV.U32 R5, RZ, RZ, R141 ;  /* 0x000000ffff057224 */ /* 0x000fe200078e008d */
[----:B------:R-:W-:Y:S02]  /*dd00*/  SHF.R.U64 R10, R10, 0x3, RZ ;  /* 0x000000030a0a7819 */ /* 0x000fe400000012ff */
[----:B------:R-:W-:Y:S02]  /*dd10*/  SHF.R.U64 R24, R24, 0x3, RZ ;  /* 0x0000000318187819 */ /* 0x000fe400000012ff */
[----:B------:R-:W-:Y:S02]  /*dd20*/  SHF.R.S32.HI R30, RZ, 0x1f, R29 ;  /* 0x0000001fff1e7819 */ /* 0x000fe4000001141d */
[----:B------:R-:W-:-:S02]  /*dd30*/  SHF.R.U64 R12, R12, 0x3, RZ ;  /* 0x000000030c0c7819 */ /* 0x000fc400000012ff */
[----:B------:R-:W-:Y:S02]  /*dd40*/  LOP3.LUT R10, R10, R11, RZ, 0x3c, !PT ;  /* 0x0000000b0a0a7212 */ /* 0x000fe400078e3cff */
[----:B------:R-:W-:Y:S02]  /*dd50*/  IADD3 R21, P2, R140, 0x6000, RZ ;  /* 0x000060008c157810 */ /* 0x000fe40007f5e0ff */
[----:B------:R-:W-:Y:S02]  /*dd60*/  LOP3.LUT R24, R24, R25, RZ, 0x3c, !PT ;  /* 0x0000001918187212 */ /* 0x000fe400078e3cff */
[----:B------:R-:W-:Y:S02]  /*dd70*/  LEA.HI R11, R30, R29, RZ, 0x7 ;  /* 0x0000001d1e0b7211 */ /* 0x000fe400078f38ff */
[----:B------:R-:W-:Y:S02]  /*dd80*/  MOV R25, R4 ;  /* 0x0000000400197202 */ /* 0x000fe40000000f00 */
[----:B------:R-:W-:-:S02]  /*dd90*/  F2FP.F16.F32.PACK_AB R4, R89, R28 ;  /* 0x0000001c5904723e */ /* 0x000fc400000000ff */
[----:B------:R-:W-:Y:S02]  /*dda0*/  F2FP.F16.F32.PACK_AB R5, R91, R90 ;  /* 0x0000005a5b05723e */ /* 0x000fe400000000ff */
[----:B------:R-:W-:Y:S01]  /*ddb0*/  F2FP.F16.F32.PACK_AB R6, R6, R9 ;  /* 0x000000090606723e */ /* 0x000fe200000000ff */
[--C-:B------:R-:W-:Y:S01]  /*ddc0*/  IMAD.X R9, RZ, RZ, R141.reuse, P5 ;  /* 0x000000ffff097224 */ /* 0x100fe200028e068d */
[----:B------:R-:W-:Y:S02]  /*ddd0*/  F2FP.F16.F32.PACK_AB R7, R7, R94 ;  /* 0x0000005e0707723e */ /* 0x000fe400000000ff */
[----:B------:R-:W-:Y:S01]  /*dde0*/  LOP3.LUT R12, R12, R13, RZ, 0x3c, !PT ;  /* 0x0000000d0c0c7212 */ /* 0x000fe200078e3cff */
[--C-:B------:R-:W-:Y:S01]  /*ddf0*/  IMAD.X R13, RZ, RZ, R141.reuse, P3 ;  /* 0x000000ffff0d7224 */ /* 0x100fe200018e068d */
[----:B------:R-:W-:Y:S01]  /*de00*/  LOP3.LUT R20, R21, 0x180, RZ, 0xc0, !PT ;  /* 0x0000018015147812 */ /* 0x000fe200078ec0ff */
[----:B------:R2:W-:Y:S01]  /*de10*/  STSM.16.M88.4 [R25], R4 ;  /* 0x0000000419007844 */ /* 0x0005e20000000200 */
[----:B------:R-:W-:Y:S01]  /*de20*/  LOP3.LUT R32, R11, 0xffffff80, RZ, 0xc0, !PT ;  /* 0xffffff800b207812 */ /* 0x000fe200078ec0ff */
[----:B------:R-:W-:Y:S01]  /*de30*/  IMAD.X R11, RZ, RZ, R141, P4 ;  /* 0x000000ffff0b7224 */ /* 0x000fe200020e068d */
[----:B------:R-:W-:-:S02]  /*de40*/  SHF.R.U64 R20, R20, 0x3, RZ ;  /* 0x0000000314147819 */ /* 0x000fc400000012ff */
[----:B------:R-:W-:Y:S01]  /*de50*/  MOV R28, R12 ;  /* 0x0000000c001c7202 */ /* 0x000fe20000000f00 */
[----:B------:R-:W-:Y:S01]  /*de60*/  IMAD.IADD R32, R29, 0x1, -R32 ;  /* 0x000000011d207824 */ /* 0x000fe200078e0a20 */
[----:B------:R-:W-:Y:S01]  /*de70*/  LOP3.LUT R20, R20, R21, RZ, 0x3c, !PT ;  /* 0x0000001514147212 */ /* 0x000fe200078e3cff */
[----:B------:R-:W-:Y:S01]  /*de80*/  IMAD.U32 R13, RZ, RZ, UR9 ;  /* 0x00000009ff0d7e24 */ /* 0x000fe2000f8e00ff */
[----:B------:R-:W-:Y:S01]  /*de90*/  LEA.HI R31, R30, R29, RZ, 0x5 ;  /* 0x0000001d1e1f7211 */ /* 0x000fe200078f28ff */
[----:B------:R-:W-:Y:S01]  /*dea0*/  IMAD.U32 R12, RZ, RZ, UR8 ;  /* 0x00000008ff0c7e24 */ /* 0x000fe2000f8e00ff */
[----:B------:R-:W-:Y:S01]  /*deb0*/  LOP3.LUT P0, RZ, R32, 0x3, RZ, 0xc0, !PT ;  /* 0x0000000320ff7812 */ /* 0x000fe2000780c0ff */
[----:B------:R-:W-:Y:S01]  /*dec0*/  IMAD.U32 R13, RZ, RZ, UR5 ;  /* 0x00000005ff0d7e24 */ /* 0x000fe2000f8e00ff */
[----:B------:R-:W-:Y:S01]  /*ded0*/  ULDC UR5, c[0x0][0xa88] ;  /* 0x0002a20000057ab9 */ /* 0x000fe20000000800 */
[--C-:B------:R-:W-:Y:S01]  /*dee0*/  IMAD.X R21, RZ, RZ, R141.reuse, P2 ;  /* 0x000000ffff157224 */ /* 0x100fe200010e068d */
[----:B------:R-:W-:Y:S01]  /*def0*/  MOV R30, R8 ;  /* 0x00000008001e7202 */ /* 0x000fe20000000f00 */
[----:B--2---:R-:W-:Y:S01]  /*df00*/  IMAD.X R25, RZ, RZ, R141, P1 ;  /* 0x000000ffff197224 */ /* 0x004fe200008e068d */
[----:B------:R-:W-:Y:S01]  /*df10*/  MOV R29, R10 ;  /* 0x0000000a001d7202 */ /* 0x000fe20000000f00 */
[C---:B-1----:R-:W-:Y:S01]  /*df20*/  IMAD R4, R34.reuse, UR6, RZ ;  /* 0x0000000622047c24 */ /* 0x042fe2000f8e02ff */
[----:B------:R-:W-:Y:S01]  /*df30*/  MOV R20, R20 ;  /* 0x0000001400147202 */ /* 0x000fe20000000f00 */
[----:B------:R-:W-:Y:S01]  /*df40*/  IMAD.WIDE.U32 R12, R34, UR44, R12 ;  /* 0x0000002c220c7c25 */ /* 0x000fe2000f8e000c */
[----:B------:R-:W-:Y:S01]  /*df50*/  MOV R24, R24 ;  /* 0x0000001800187202 */ /* 0x000fe20000000f00 */
[----:B------:R-:W-:Y:S01]  /*df60*/  ULDC.64 UR6, c[0x0][0xb40] ;  /* 0x0002d00000067ab9 */ /* 0x000fe20000000a00 */
[----:B------:R-:W-:Y:S01]  /*df70*/  F2FP.F16.F32.PACK_AB R5, R99, R98 ;  /* 0x000000626305723e */ /* 0x000fe200000000ff */
[----:B------:R-:W-:Y:S01]  /*df80*/  VIADD R25, R137, UR42 ;  /* 0x0000002a89197c36 */ /* 0x000fe20008000000 */
[----:B------:R-:W-:Y:S01]  /*df90*/  F2FP.F16.F32.PACK_AB R6, R101, R100 ;  /* 0x000000646506723e */ /* 0x000fe200000000ff */
[----:B------:R-:W-:Y:S01]  /*dfa0*/  IMAD R32, R35, UR44, R4 ;  /* 0x0000002c23207c24 */ /* 0x000fe2000f8e0204 */
[----:B------:R-:W-:Y:S01]  /*dfb0*/  F2FP.F16.F32.PACK_AB R4, R97, R96 ;  /* 0x000000606104723e */ /* 0x000fe200000000ff */
[----:B------:R-:W-:Y:S01]  /*dfc0*/  VIADD R33, R25, 0x8 ;  /* 0x0000000819217836 */ /* 0x000fe20000000000 */
[----:B------:R-:W-:-:S02]  /*dfd0*/  SHF.R.S32.HI R21, RZ, 0x1f, R25 ;  /* 0x0000001fff157819 */ /* 0x000fc40000011419 */
[C---:B------:R-:W-:Y:S02]  /*dfe0*/  ISETP.GE.OR P1, PT, R25.reuse, UR5, P0 ;  /* 0x0000000519007c0c */ /* 0x040fe40008726670 */
[----:B------:R-:W-:Y:S02]  /*dff0*/  IADD3 R25, P2, R25, R12, RZ ;  /* 0x0000000c19197210 */ /* 0x000fe40007f5e0ff */
[----:B------:R-:W-:Y:S02]  /*e000*/  F2FP.F16.F32.PACK_AB R7, R103, R102 ;  /* 0x000000666707723e */ /* 0x000fe400000000ff */
[----:B------:R-:W-:Y:S02]  /*e010*/  F2FP.F16.F32.PACK_AB R8, R105, R104 ;  /* 0x000000686908723e */ /* 0x000fe400000000ff */
[----:B------:R-:W-:Y:S01]  /*e020*/  F2FP.F16.F32.PACK_AB R9, R107, R106 ;  /* 0x0000006a6b09723e */ /* 0x000fe200000000ff */
[----:B------:R1:W-:Y:S01]  /*e030*/  STSM.16.M88.4 [R30], R4 ;  /* 0x000000041e007844 */ /* 0x0003e20000000200 */
[----:B------:R-:W-:-:S02]  /*e040*/  F2FP.F16.F32.PACK_AB R10, R109, R108 ;  /* 0x0000006c6d0a723e */ /* 0x000fc400000000ff */
[----:B------:R-:W-:Y:S02]  /*e050*/  F2FP.F16.F32.PACK_AB R11, R111, R110 ;  /* 0x0000006e6f0b723e */ /* 0x000fe400000000ff */
[----:B------:R-:W-:Y:S02]  /*e060*/  IADD3.X R32, R21, R13, R32, P2, !PT ;  /* 0x0000000d15207210 */ /* 0x000fe400017fe420 */
[----:B------:R-:W-:Y:S01]  /*e070*/  F2FP.F16.F32.PACK_AB R12, R113, R112 ;  /* 0x00000070710c723e */ /* 0x000fe200000000ff */
[----:B------:R-:W-:Y:S01]  /*e080*/  STSM.16.M88.4 [R29], R8 ;  /* 0x000000081d007844 */ /* 0x000fe20000000200 */
[----:B------:R-:W-:Y:S02]  /*e090*/  F2FP.F16.F32.PACK_AB R13, R115, R114 ;  /* 0x00000072730d723e */ /* 0x000fe400000000ff */
[----:B------:R-:W-:Y:S02]  /*e0a0*/  F2FP.F16.F32.PACK_AB R14, R117, R14 ;  /* 0x0000000e750e723e */ /* 0x000fe400000000ff */
[----:B------:R-:W-:-:S02]  /*e0b0*/  F2FP.F16.F32.PACK_AB R15, R15, R118 ;  /* 0x000000760f0f723e */ /* 0x000fc400000000ff */
[----:B------:R-:W-:Y:S02]  /*e0c0*/  F2FP.F16.F32.PACK_AB R120, R121, R120 ;  /* 0x000000787978723e */ /* 0x000fe400000000ff */
[----:B------:R-:W-:Y:S01]  /*e0d0*/  F2FP.F16.F32.PACK_AB R128, R129, R128 ;  /* 0x000000808180723e */ /* 0x000fe200000000ff */
[----:B------:R-:W-:Y:S01]  /*e0e0*/  STSM.16.M88.4 [R28], R12 ;  /* 0x0000000c1c007844 */ /* 0x000fe20000000200 */
[----:B------:R-:W-:Y:S02]  /*e0f0*/  F2FP.F16.F32.PACK_AB R121, R26, R27 ;  /* 0x0000001b1a79723e */ /* 0x000fe400000000ff */
[----:B------:R-:W-:Y:S02]  /*e100*/  F2FP.F16.F32.PACK_AB R122, R125, R124 ;  /* 0x0000007c7d7a723e */ /* 0x000fe400000000ff */
[----:B------:R-:W-:Y:S02]  /*e110*/  F2FP.F16.F32.PACK_AB R123, R123, R126 ;  /* 0x0000007e7b7b723e */ /* 0x000fe400000000ff */
[----:B------:R-:W-:-:S02]  /*e120*/  F2FP.F16.F32.PACK_AB R129, R131, R130 ;  /* 0x000000828381723e */ /* 0x000fc400000000ff */
[----:B------:R-:W-:Y:S01]  /*e130*/  F2FP.F16.F32.PACK_AB R130, R133, R132 ;  /* 0x000000848582723e */ /* 0x000fe200000000ff */
[----:B------:R-:W-:Y:S01]  /*e140*/  STSM.16.M88.4 [R20], R120 ;  /* 0x0000007814007844 */ /* 0x000fe20000000200 */
[----:B------:R-:W-:Y:S02]  /*e150*/  F2FP.F16.F32.PACK_AB R131, R135, R134 ;  /* 0x000000868783723e */ /* 0x000fe400000000ff */
[----:B-1----:R-:W-:Y:S02]  /*e160*/  SHF.R.S32.HI R6, RZ, 0x5, R31 ;  /* 0x00000005ff067819 */ /* 0x002fe4000001141f */
[----:B------:R-:W-:Y:S01]  /*e170*/  ISETP.GE.OR P0, PT, R33, UR5, P0 ;  /* 0x0000000521007c0c */ /* 0x000fe20008706670 */
[----:B------:R-:W-:Y:S01]  /*e180*/  STSM.16.M88.4 [R24], R128 ;  /* 0x0000008018007844 */ /* 0x000fe20000000200 */
[C---:B------:R-:W-:Y:S01]  /*e190*/  LEA R4, P2, R25.reuse, UR6, 0x2 ;  /* 0x0000000619047c11 */ /* 0x040fe2000f8410ff */
[----:B------:R-:W-:Y:S01]  /*e1a0*/  @!PT LDS RZ, [RZ] ;  /* 0x00000000fffff984 */ /* 0x000fe20000000800 */
[----:B------:R-:W-:Y:S01]  /*e1b0*/  @!PT LDS RZ, [RZ] ;  /* 0x00000000fffff984 */ /* 0x000fe20000000800 */
[----:B------:R-:W-:Y:S01]  /*e1c0*/  @!PT LDS RZ, [RZ] ;  /* 0x00000000fffff984 */ /* 0x000fe20000000800 */
[----:B------:R-:W-:Y:S01]  /*e1d0*/  @!PT LDS RZ, [RZ] ;  /* 0x00000000fffff984 */ /* 0x000fe20000000800 */
[----:B------:R1:W-:Y:S06]  /*e1e0*/  MEMBAR.ALL.CTA ;  /* 0x0000000000007992 */ /* 0x0003ec0000008000 */
[----:B-1----:R-:W1:Y:S01]  /*e1f0*/  FENCE.VIEW.ASYNC.S ;  /* 0x00000000000073c6 */ /* 0x002e620000000000 */
[----:B------:R-:W-:-:S03]  /*e200*/  LEA.HI.X R5, R25, UR7, R32, 0x2, P2 ;  /* 0x0000000719057c11 */ /* 0x000fc600090f1420 */
[----:B-1----:R-:W1:Y:S01]  /*e210*/  SHFL.IDX PT, R6, R6, RZ, 0x1f ;  /* 0x00001fff06067589 */ /* 0x002e6200000e0000 */
[----:B------:R-:W-:Y:S06]  /*e220*/  BAR.ARV 0x1, 0x1a0 ;  /* 0x0046800000007b1d */ /* 0x000fec0000002000 */
[----:B------:R2:W-:Y:S04]  /*e230*/  @!P1 STG.E desc[UR50][R4.64], R3 ;  /* 0x0000000304009986 */ /* 0x0005e8000c101932 */
[----:B------:R2:W-:Y:S01]  /*e240*/  @!P0 STG.E desc[UR50][R4.64+0x20], R0 ;  /* 0x0000200004008986 */ /* 0x0005e2000c101932 */
[----:B-1----:R-:W-:-:S13]  /*e250*/  ISETP.NE.AND P0, PT, R6, 0xb, PT ;  /* 0x0000000b0600780c */ /* 0x002fda0003f05270 */
[----:B--2---:R-:W-:Y:S05]  /*e260*/  @P0 BRA `(.L_x_735) ;  /* 0x0000000800000947 */ /* 0x004fea0003800000 */
        /* <DEDUP_REMOVED lines=26> */
.L_x_737:
[----:B------:R-:W-:Y:S05]  /*e410*/  BSYNC B0 ;  /* 0x0000000000007941 */ /* 0x000fea0003800000 */
.L_x_736:
[----:B------:R-:W-:Y:S05]  /*e420*/  BRA `(.L_x_735) ;  /* 0x0000000400907947 */ /* 0x000fea0003800000 */
.L_x_734:
[----:B------:R-:W1:Y:S01]  /*e430*/  LDC.64 R12, c[0x0][0xae0] ;  /* 0x0002b800ff0c7b82 */ /* 0x000e620000000a00 */
[----:B------:R-:W-:Y:S01]  /*e440*/  SHF.R.S32.HI R0, RZ, 0x1f, R29 ;  /* 0x0000001fff007819 */ /* 0x000fe2000001141d */
[----:B------:R-:W-:Y:S01]  /*e450*/  USHF.R.S32.HI UR5, URZ, 0x1f, UR43 ;  /* 0x0000001f3f057899 */ /* 0x000fe2000801142b */
[----:B------:R-:W-:Y:S01]  /*e460*/  ISETP.GT.AND P0, PT, R29, 0xbf, PT ;  /* 0x000000bf1d00780c */ /* 0x000fe20003f04270 */
[----:B------:R-:W-:Y:S01]  /*e470*/  USHF.R.S32.HI UR6, URZ, 0x1f, UR44 ;  /* 0x0000001f3f067899 */ /* 0x000fe2000801142c */
[----:B------:R-:W-:Y:S01]  /*e480*/  LEA.HI R25, R0, R29, RZ, 0x2 ;  /* 0x0000001d00197211 */ /* 0x000fe200078f10ff */
[----:B------:R-:W-:Y:S02]  /*e490*/  BSSY B0, `(.L_x_738) ;  /* 0x000001e000007945 */ /* 0x000fe40003800000 */
[----:B------:R-:W2:Y:S01]  /*e4a0*/  LDC R11, c[0x0][0xdac] ;  /* 0x00036b00ff0b7b82 */ /* 0x000ea20000000800 */
[----:B------:R-:W-:-:S05]  /*e4b0*/  LOP3.LUT R0, R25, 0x1ffffffc, RZ, 0xc0, !PT ;  /* 0x1ffffffc19007812 */ /* 0x000fca00078ec0ff */
[----:B------:R-:W-:Y:S02]  /*e4c0*/  IMAD.IADD R0, R29, 0x1, -R0 ;  /* 0x000000011d007824 */ /* 0x000fe400078e0a00 */
[----:B------:R-:W2:Y:S02]  /*e4d0*/  LDC R24, c[0x0][0xa88] ;  /* 0x0002a200ff187b82 */ /* 0x000ea40000000800 */
[----:B------:R-:W-:-:S06]  /*e4e0*/  IMAD.SHL.U32 R8, R0, 0x8, RZ ;  /* 0x0000000800087824 */ /* 0x000fcc00078e00ff */
[----:B------:R-:W2:Y:S01]  /*e4f0*/  LDC.64 R14, c[0x0][0xae8] ;  /* 0x0002ba00ff0e7b82 */ /* 0x000ea20000000a00 */
[----:B-1----:R-:W-:Y:S01]  /*e500*/  IMAD R10, R12, UR5, RZ ;  /* 0x000000050c0a7c24 */ /* 0x002fe2000f8e02ff */
[----:B------:R-:W-:Y:S06]  /*e510*/  @P0 BRA `(.L_x_739) ;  /* 0x0000000000540947 */ /* 0x000fec0003800000 */
[----:B------:R-:W-:Y:S01]  /*e520*/  IMAD.U32 R5, RZ, RZ, UR42 ;  /* 0x0000002aff057e24 */ /* 0x000fe2000f8e00ff */
[----:B------:R-:W-:-:S04]  /*e530*/  ULDC UR7, c[0x0][0xa88] ;  /* 0x0002a20000077ab9 */ /* 0x000fc80000000800 */
[----:B------:R-:W-:-:S04]  /*e540*/  IADD3 R4, R5, -0x80, R2 ;  /* 0xffffff8005047810 */ /* 0x000fc80007ffe002 */
[----:B------:R-:W-:-:S13]  /*e550*/  ISETP.GE.AND P0, PT, R4, UR7, PT ;  /* 0x0000000704007c0c */ /* 0x000fda000bf06270 */
[----:B------:R-:W-:Y:S05]  /*e560*/  @P0 BRA `(.L_x_739) ;  /* 0x0000000000400947 */ /* 0x000fea0003800000 */
[----:B------:R-:W1:Y:S01]  /*e570*/  LDC.64 R6, c[0x0][0xb70] ;  /* 0x0002dc00ff067b82 */ /* 0x000e620000000a00 */
[----:B------:R-:W-:Y:S01]  /*e580*/  SHF.R.S32.HI R5, RZ, 0x1f, R4 ;  /* 0x0000001fff057819 */ /* 0x000fe20000011404 */
[----:B------:R-:W-:-:S06]  /*e590*/  ULDC.64 UR8, c[0x0][0xb40] ;  /* 0x0002d00000087ab9 */ /* 0x000fcc0000000a00 */
[----:B------:R-:W5:Y:S01]  /*e5a0*/  LDC.64 R20, c[0x0][0xb78] ;  /* 0x0002de00ff147b82 */ /* 0x000f620000000a00 */
[C---:B-1----:R-:W-:Y:S02]  /*e5b0*/  IMAD R0, R6.reuse, UR5, RZ ;  /* 0x0000000506007c24 */ /* 0x042fe4000f8e02ff */
[----:B------:R-:W-:-:S04]  /*e5c0*/  IMAD.WIDE.U32 R4, R6, UR43, R4 ;  /* 0x0000002b06047c25 */ /* 0x000fc8000f8e0004 */
[----:B------:R-:W-:Y:S02]  /*e5d0*/  IMAD R3, R7, UR43, R0 ;  /* 0x0000002b07037c24 */ /* 0x000fe4000f8e0200 */
[C---:B-----5:R-:W-:Y:S02]  /*e5e0*/  IMAD R0, R20.reuse, UR6, RZ ;  /* 0x0000000614007c24 */ /* 0x060fe4000f8e02ff */
[----:B------:R-:W-:Y:S02]  /*e5f0*/  IMAD.IADD R5, R5, 0x1, R3 ;  /* 0x0000000105057824 */ /* 0x000fe400078e0203 */
[----:B------:R-:W-:Y:S02]  /*e600*/  IMAD R3, R21, UR44, R0 ;  /* 0x0000002c15037c24 */ /* 0x000fe4000f8e0200 */
[----:B------:R-:W-:-:S04]  /*e610*/  IMAD.WIDE.U32 R4, R20, UR44, R4 ;  /* 0x0000002c14047c25 */ /* 0x000fc8000f8e0004 */
[----:B------:R-:W-:Y:S01]  /*e620*/  IMAD.IADD R3, R5, 0x1, R3 ;  /* 0x0000000105037824 */ /* 0x000fe200078e0203 */
[----:B------:R-:W-:-:S04]  /*e630*/  LEA R6, P0, R4, UR8, 0x2 ;  /* 0x0000000804067c11 */ /* 0x000fc8000f8010ff */
[----:B------:R-:W-:Y:S01]  /*e640*/  LEA.HI.X R7, R4, UR9, R3, 0x2, P0 ;  /* 0x0000000904077c11 */ /* 0x000fe200080f1403 */
[----:B------:R-:W-:-:S05]  /*e650*/  IMAD.MOV.U32 R3, RZ, RZ, -0x800000 ;  /* 0xff800000ff037424 */ /* 0x000fca00078e00ff */
[----:B------:R1:W-:Y:S03]  /*e660*/  STG.E desc[UR50][R6.64], R3 ;  /* 0x0000000306007986 */ /* 0x0003e6000c101932 */
.L_x_739:
[----:B------:R-:W-:Y:S05]  /*e670*/  BSYNC B0 ;  /* 0x0000000000007941 */ /* 0x000fea0003800000 */
.L_x_738:
[----:B------:R-:W-:Y:S01]  /*e680*/  ULOP3.LUT UR48, URZ, UR48, URZ, 0x33, !UPT ;  /* 0x000000303f307292 */ /* 0x000fe2000f8e333f */
[----:B-1----:R-:W-:Y:S01]  /*e690*/  IMAD R3, R13, UR43, R10 ;  /* 0x0000002b0d037c24 */ /* 0x002fe2000f8e020a */
[----:B------:R-:W-:Y:S01]  /*e6a0*/  SHF.R.S32.HI R4, RZ, 0x2, R25 ;  /* 0x00000002ff047819 */ /* 0x000fe20000011419 */
[----:B--2---:R-:W-:Y:S01]  /*e6b0*/  IMAD R10, R14, UR6, RZ ;  /* 0x000000060e0a7c24 */ /* 0x004fe2000f8e02ff */
[----:B------:R-:W-:Y:S01]  /*e6c0*/  SHF.R.S32.HI R9, RZ, 0x1f, R8 ;  /* 0x0000001fff097819 */ /* 0x000fe20000011408 */
[----:B------:R-:W-:Y:S01]  /*e6d0*/  BSSY B0, `(.L_x_740) ;  /* 0x0000021000007945 */ /* 0x000fe20003800000 */
[----:B------:R-:W-:Y:S02]  /*e6e0*/  VIADD R13, R11, UR48 ;  /* 0x000000300b0d7c36 */ /* 0x000fe40008000000 */
[----:B------:R-:W-:Y:S02]  /*e6f0*/  VIADD R0, R4, 0x60 ;  /* 0x0000006004007836 */ /* 0x000fe40000000000 */
[----:B------:R-:W-:-:S02]  /*e700*/  IMAD R5, R13, -0xc0, R24 ;  /* 0xffffff400d057824 */ /* 0x000fc400078e0218 */
[----:B------:R-:W-:-:S03]  /*e710*/  IMAD.WIDE.U32 R6, R12, UR43, R8 ;  /* 0x0000002b0c067c25 */ /* 0x000fc6000f8e0008 */
[-C--:B------:R-:W-:Y:S01]  /*e720*/  ISETP.GE.AND P0, PT, R4, R5.reuse, PT ;  /* 0x000000050400720c */ /* 0x080fe20003f06270 */
[----:B------:R-:W-:Y:S01]  /*e730*/  IMAD.IADD R7, R7, 0x1, R3 ;  /* 0x0000000107077824 */ /* 0x000fe200078e0203 */
[----:B------:R-:W-:Y:S01]  /*e740*/  ISETP.GE.AND P3, PT, R0, R5, PT ;  /* 0x000000050000720c */ /* 0x000fe20003f66270 */
[----:B------:R-:W-:Y:S01]  /*e750*/  IMAD R3, R15, UR44, R10 ;  /* 0x0000002c0f037c24 */ /* 0x000fe2000f8e020a */
[----:B------:R-:W-:Y:S01]  /*e760*/  SHF.R.S32.HI R5, RZ, 0x1f, R4 ;  /* 0x0000001fff057819 */ /* 0x000fe20000011404 */
[----:B------:R-:W-:-:S04]  /*e770*/  IMAD.WIDE.U32 R10, R14, UR44, R6 ;  /* 0x0000002c0e0a7c25 */ /* 0x000fc8000f8e0006 */
        /* <DEDUP_REMOVED lines=22> */
.L_x_741:
[----:B------:R-:W-:Y:S05]  /*e8e0*/  BSYNC B0 ;  /* 0x0000000000007941 */ /* 0x000fea0003800000 */
.L_x_740:
[----:B------:R-:W-:Y:S04]  /*e8f0*/  BSSY B0, `(.L_x_735) ;  /* 0x0000017000007945 */ /* 0x000fe80003800000 */
[----:B------:R-:W-:Y:S05]  /*e900*/  @P3 BRA `(.L_x_742) ;  /* 0x0000000000543947 */ /* 0x000fea0003800000 */
[----:B------:R-:W-:Y:S01]  /*e910*/  IADD3 R3, P0, R6, 0x60, RZ ;  /* 0x0000006006037810 */ /* 0x000fe20007f1e0ff */
[----:B------:R-:W-:Y:S01]  /*e920*/  ULDC UR5, c[0x0][0xa8c] ;  /* 0x0002a30000057ab9 */ /* 0x000fe20000000800 */
[----:B------:R-:W-:Y:S01]  /*e930*/  ULDC.64 UR6, c[0x0][0xad8] ;  /* 0x0002b60000067ab9 */ /* 0x000fe20000000a00 */
[----:B------:R-:W-:Y:S01]  /*e940*/  IMAD.MOV.U32 R4, RZ, RZ, R10 ;  /* 0x000000ffff047224 */ /* 0x000fe200078e000a */
[C---:B------:R-:W-:Y:S01]  /*e950*/  ISETP.GE.AND P1, PT, R8.reuse, UR5, PT ;  /* 0x0000000508007c0c */ /* 0x040fe2000bf26270 */
[----:B------:R-:W-:Y:S02]  /*e960*/  IMAD.X R6, RZ, RZ, R7, P0 ;  /* 0x000000ffff067224 */ /* 0x000fe400000e0607 */
[----:B------:R-:W-:Y:S02]  /*e970*/  IMAD.MOV.U32 R5, RZ, RZ, R13 ;  /* 0x000000ffff057224 */ /* 0x000fe400078e000d */
[----:B------:R-:W-:Y:S02]  /*e980*/  VIADD R0, R8, 0x20 ;  /* 0x0000002008007836 */ /* 0x000fe40000000000 */
[----:B------:R-:W-:-:S02]  /*e990*/  IMAD R6, R6, UR6, RZ ;  /* 0x0000000606067c24 */ /* 0x000fc4000f8e02ff */
[----:B------:R-:W-:Y:S01]  /*e9a0*/  VIADD R8, R8, 0x40 ;  /* 0x0000004008087836 */ /* 0x000fe20000000000 */
[----:B------:R-:W-:Y:S01]  /*e9b0*/  ISETP.GE.AND P2, PT, R0, UR5, PT ;  /* 0x0000000500007c0c */ /* 0x000fe2000bf46270 */
        /* <DEDUP_REMOVED lines=10> */
.L_x_742:
[----:B------:R-:W-:Y:S05]  /*ea60*/  BSYNC B0 ;  /* 0x0000000000007941 */ /* 0x000fea0003800000 */
.L_x_735:
[----:B------:R-:W5:Y:S02]  /*ea70*/  LDC R0, c[0x0][0xda8] ;  /* 0x00036a00ff007b82 */ /* 0x000f640000000800 */
[----:B-----5:R-:W-:-:S13]  /*ea80*/  ISETP.LE.AND P0, PT, R0, UR4, PT ;  /* 0x0000000400007c0c */ /* 0x020fda000bf03270 */
[----:B------:R-:W-:Y:S05]  /*ea90*/  @!P0 BRA `(.L_x_743) ;  /* 0xffffff24000c8947 */ /* 0x000fea000383ffff */
[----:B------:R-:W-:Y:S05]  /*eaa0*/  EXIT ;  /* 0x000000000000794d */ /* 0x000fea0003800000 */
.L_x_653:
[----:B------:R-:W-:-:S08]  /*eab0*/  NOP ;  /* 0x0000000000007918 */ /* 0x000fd00000000000 */
[----:B------:R-:W1:-:S00]  /*eac0*/  USETMAXREG.DEALLOC.CTAPOOL 0x20 ;  /* 0x00000020000079c8 */ /* 0x000e4000080e0500 */
[----:B-1----:R-:W-:-:S05]  /*ead0*/  LOP3.LUT R16, R0, 0x3, RZ, 0xc0, !PT ;  /* 0x0000000300107812 */ /* 0x002fca00078ec0ff */
[----:B------:R-:W1:Y:S02]  /*eae0*/  SHFL.IDX PT, R0, R16, RZ, 0x1f ;  /* 0x00001fff10007589 */ /* 0x000e6400000e0000 */
[----:B-1----:R-:W-:-:S13]  /*eaf0*/  ISETP.NE.AND P0, PT, R0, RZ, PT ;  /* 0x000000ff0000720c */ /* 0x002fda0003f05270 */
[----:B------:R-:W-:Y:S05]  /*eb00*/  @P0 EXIT ;  /* 0x000000000000094d */ /* 0x000fea0003800000 */
[----:B------:R-:W1:Y:S01]  /*eb10*/  S2UR UR4, SR_CTAID.X ;  /* 0x00000000000479c3 */ /* 0x000e620000002500 */
[----:B------:R-:W-:Y:S01]  /*eb20*/  UMOV UR47, URZ ;  /* 0x0000003f002f7c82 */ /* 0x000fe20008000000 */
[----:B------:R-:W-:Y:S02]  /*eb30*/  IMAD.MOV.U32 R19, RZ, RZ, RZ ;  /* 0x000000ffff137224 */ /* 0x000fe400078e00ff */
[----:B------:R-:W-:-:S04]  /*eb40*/  IMAD.MOV.U32 R18, RZ, RZ, 0x1 ;  /* 0x00000001ff127424 */ /* 0x000fc800078e00ff */
[----:B------:R-:W1:Y:S02]  /*eb50*/  LDC R0, c[0x0][0xda8] ;  /* 0x00036a00ff007b82 */ /* 0x000e640000000800 */
[----:B-1----:R-:W-:-:S13]  /*eb60*/  ISETP.LE.AND P0, PT, R0, UR4, PT ;  /* 0x0000000400007c0c */ /* 0x002fda000bf03270 */
[----:B------:R-:W-:Y:S05]  /*eb70*/  @P0 BRA `(.L_x_744) ;  /* 0x0000002c00d80947 */ /* 0x000fea0003800000 */
[----:B------:R-:W-:Y:S01]  /*eb80*/  LOP3.LUT R23, R2, 0x1f, RZ, 0xc0, !PT ;  /* 0x0000001f02177812 */ /* 0x000fe200078ec0ff */
[----:B------:R-:W-:Y:S01]  /*eb90*/  IMAD.U32 R22, RZ, RZ, UR4 ;  /* 0x00000004ff167e24 */ /* 0x000fe2000f8e00ff */
[----:B------:R-:W-:Y:S01]  /*eba0*/  ULDC UR45, c[0x0][0xc] ;  /* 0x00000300002d7ab9 */ /* 0x000fe20000000800 */
[----:B------:R-:W-:Y:S01]  /*ebb0*/  IMAD.MOV.U32 R18, RZ, RZ, 0x1 ;  /* 0x00000001ff127424 */ /* 0x000fe200078e00ff */
[----:B------:R-:W-:Y:S01]  /*ebc0*/  ULDC.64 UR48, c[0x0][0x198] ;  /* 0x0000660000307ab9 */ /* 0x000fe20000000a00 */
[----:B------:R-:W-:Y:S01]  /*ebd0*/  IMAD.MOV.U32 R19, RZ, RZ, RZ ;  /* 0x000000ffff137224 */ /* 0x000fe200078e00ff */
[----:B------:R-:W-:-:S06]  /*ebe0*/  UMOV UR47, URZ ;  /* 0x0000003f002f7c82 */ /* 0x000fcc0008000000 */
.L_x_798:
[----:B------:R-:W-:Y:S01]  /*ebf0*/  ULDC UR8, c[0x0][0xdd0] ;  /* 0x0003740000087ab9 */ /* 0x000fe20000000800 */
[----:B-1----:R-:W1:Y:S01]  /*ec00*/  LDC R0, c[0x0][0xde8] ;  /* 0x00037a00ff007b82 */ /* 0x002e620000000800 */
[C---:B------:R-:W-:Y:S01]  /*ec10*/  R2UR UR6, R22.reuse ;  /* 0x00000000160672ca */ /* 0x040fe200000e0000 */
[----:B------:R-:W-:Y:S01]  /*ec20*/  UISETP.NE.AND UP0, UPT, UR8, 0x1, UPT ;  /* 0x000000010800788c */ /* 0x000fe2000bf05270 */
[----:B------:R-:W-:-:S10]  /*ec30*/  R2UR UR7, R22 ;  /* 0x00000000160772ca */ /* 0x000fd400000e0000 */
[----:B------:R-:W-:Y:S01]  /*ec40*/  @UP0 ULDC UR4, c[0x0][0xdd4] ;  /* 0x0003750000040ab9 */ /* 0x000fe20000000800 */
[----:B------:R-:W-:Y:S01]  /*ec50*/  @UP0 ULDC UR9, c[0x0][0xdd8] ;  /* 0x0003760000090ab9 */ /* 0x000fe20000000800 */
[----:B------:R-:W-:-:S04]  /*ec60*/  UIMAD.WIDE.U32 UR4, UR6, UR4, URZ ;  /* 0x00000004060472a5 */ /* 0x000fc8000f8e003f */
[----:B------:R-:W-:-:S04]  /*ec70*/  @UP0 USHF.R.U32.HI UR6, URZ, UR9, UR5 ;  /* 0x000000093f060299 */ /* 0x000fc80008011605 */
[----:B------:R-:W-:Y:S02]  /*ec80*/  UIADD3 UR4, -UR6, URZ, URZ ;  /* 0x0000003f06047290 */ /* 0x000fe4000fffe13f */
[----:B-1----:R-:W-:Y:S02]  /*ec90*/  ISETP.LE.AND P0, PT, R0, UR6, PT ;  /* 0x0000000600007c0c */ /* 0x002fe4000bf03270 */
[----:B------:R-:W-:-:S11]  /*eca0*/  UIMAD UR8, UR8, UR4, UR7 ;  /* 0x00000004080872a4 */ /* 0x000fd6000f8e0207 */
[----:B------:R-:W-:Y:S05]  /*ecb0*/  @!P0 BRA `(.L_x_745) ;  /* 0x0000000000208947 */ /* 0x000fea0003800000 */
        /* <DEDUP_REMOVED lines=8> */
.L_x_745:
[----:B------:R-:W-:Y:S01]  /*ed40*/  ULDC UR9, c[0x0][0xdc4] ;  /* 0x0003710000097ab9 */ /* 0x000fe20000000800 */
[----:B------:R-:W-:Y:S01]  /*ed50*/  UMOV UR7, UR8 ;  /* 0x0000000800077c82 */ /* 0x000fe20008000000 */
[----:B------:R-:W-:-:S11]  /*ed60*/  UISETP.NE.AND UP0, UPT, UR9, 0x1, UPT ;  /* 0x000000010900788c */ /* 0x000fd6000bf05270 */
[----:B------:R-:W-:Y:S02]  /*ed70*/  @UP0 ULDC.64 UR10, c[0x0][0xdc8] ;  /* 0x00037200000a0ab9 */ /* 0x000fe40000000a00 */
[----:B------:R-:W-:-:S04]  /*ed80*/  UIMAD.WIDE.U32 UR4, UR8, UR10, URZ ;  /* 0x0000000a080472a5 */ /* 0x000fc8000f8e003f */
[----:B------:R-:W-:-:S04]  /*ed90*/  @UP0 USHF.R.U32.HI UR7, URZ, UR11, UR5 ;  /* 0x0000000b3f070299 */ /* 0x000fc80008011605 */
[----:B------:R-:W-:-:S12]  /*eda0*/  UIMAD UR4, UR7, UR9, URZ ;  /* 0x00000009070472a4 */ /* 0x000fd8000f8e023f */
.L_x_746:
[----:B------:R-:W-:Y:S01]  /*edb0*/  ULDC.64 UR10, c[0x0][0x3f8] ;  /* 0x0000fe00000a7ab9 */ /* 0x000fe20000000a00 */
[----:B------:R-:W-:Y:S02]  /*edc0*/  UIADD3 UR8, UR8, -UR4, URZ ;  /* 0x8000000408087290 */ /* 0x000fe4000fffe03f */
[----:B------:R-:W-:Y:S02]  /*edd0*/  UISETP.NE.U32.AND UP0, UPT, UR10, URZ, UPT ;  /* 0x0000003f0a00728c */ /* 0x000fe4000bf05070 */
[----:B------:R-:W-:Y:S01]  /*ede0*/  ULOP3.LUT UR7, URZ, UR7, URZ, 0x33, !UPT ;  /* 0x000000073f077292 */ /* 0x000fe2000f8e333f */
[----:B------:R-:W-:Y:S01]  /*edf0*/  ULDC UR10, c[0x0][0xdb8] ;  /* 0x00036e00000a7ab9 */ /* 0x000fe20000000800 */
[----:B------:R-:W-:Y:S01]  /*ee00*/  ULDC.64 UR4, c[0x0][0x9e0] ;  /* 0x0002780000047ab9 */ /* 0x000fe20000000a00 */
[----:B------:R-:W-:Y:S01]  /*ee10*/  UISETP.NE.AND UP1, UPT, UR10, 0x1, UPT ;  /* 0x000000010a00788c */ /* 0x000fe2000bf25270 */
[----:B------:R-:W-:Y:S01]  /*ee20*/  ULDC UR9, c[0x0][0xdc4] ;  /* 0x0003710000097ab9 */ /* 0x000fe20000000800 */
[----:B------:R-:W-:Y:S01]  /*ee30*/  ULDC UR37, c[0x0][0xdac] ;  /* 0x00036b0000257ab9 */ /* 0x000fe20000000800 */
[----:B------:R-:W-:-:S02]  /*ee40*/  UISETP.GE.AND UP2, UPT, UR5, 0x1, UPT ;  /* 0x000000010500788c */ /* 0x000fc4000bf46270 */
[----:B------:R-:W-:Y:S02]  /*ee50*/  UIMAD UR9, UR6, UR9, UR8 ;  /* 0x00000009060972a4 */ /* 0x000fe4000f8e0208 */
[----:B------:R-:W-:Y:S02]  /*ee60*/  UIADD3 UR37, UR7, UR37, URZ ;  /* 0x0000002507257290 */ /* 0x000fe4000fffe03f */
[----:B------:R-:W-:Y:S01]  /*ee70*/  UISETP.NE.AND.EX UP0, UPT, UR11, URZ, UPT, UP0 ;  /* 0x0000003f0b00728c */ /* 0x000fe2000bf05300 */
[----:B------:R-:W-:Y:S01]  /*ee80*/  PLOP3.LUT P1, PT, PT, PT, UP2, 0x80, 0x0 ;  /* 0x000000000000781c */ /* 0x000fe20003f2f028 */
[----:B------:R-:W-:Y:S01]  /*ee90*/  @UP1 ULDC UR6, c[0x0][0xdbc] ;  /* 0x00036f0000061ab9 */ /* 0x000fe20000000800 */
[----:B------:R-:W-:Y:S02]  /*eea0*/  UIMAD UR37, UR37, 0xc0, URZ ;  /* 0x000000c0252578a4 */ /* 0x000fe4000f8e023f */
[----:B------:R-:W-:Y:S01]  /*eeb0*/  UIMAD.WIDE.U32 UR6, UR9, UR6, URZ ;  /* 0x00000006090672a5 */ /* 0x000fe2000f8e003f */
[----:B------:R-:W-:Y:S01]  /*eec0*/  ULDC UR11, c[0x0][0x404] ;  /* 0x00010100000b7ab9 */ /* 0x000fe20000000800 */
[----:B------:R-:W-:Y:S01]  /*eed0*/  ULDC UR12, c[0x0][0x288] ;  /* 0x0000a200000c7ab9 */ /* 0x000fe20000000800 */
[----:B------:R-:W-:Y:S01]  /*eee0*/  @UP1 ULDC UR14, c[0x0][0xdc0] ;  /* 0x00037000000e1ab9 */ /* 0x000fe20000000800 */
[----:B------:R-:W-:Y:S01]  /*eef0*/  UMOV UR39, UR9 ;  /* 0x0000000900277c82 */ /* 0x000fe20008000000 */
[----:B------:R-:W-:-:S02]  /*ef00*/  USEL UR11, UR11, 0x1, UP0 ;  /* 0x000000010b0b7887 */ /* 0x000fc40008000000 */
[----:B------:R-:W-:Y:S02]  /*ef10*/  UIADD3 UR8, UR37, 0xc0, -UR12 ;  /* 0x000000c025087890 */ /* 0x000fe4000fffe80c */
[----:B------:R-:W-:Y:S01]  /*ef20*/  @UP1 USHF.R.U32.HI UR39, URZ, UR14, UR7 ;  /* 0x0000000e3f271299 */ /* 0x000fe20008011607 */
[----:B------:R-:W-:Y:S02]  /*ef30*/  ULDC UR13, c[0x0][0x2e0] ;  /* 0x0000b800000d7ab9 */ /* 0x000fe40000000800 */
[----:B------:R-:W-:Y:S02]  /*ef40*/  UIMAD UR6, UR11, UR13, UR8 ;  /* 0x0000000d0b0672a4 */ /* 0x000fe4000f8e0208 */
[----:B------:R-:W-:Y:S02]  /*ef50*/  UIADD3 UR38, -UR39, URZ, URZ ;  /* 0x0000003f27267290 */ /* 0x000fe4000fffe13f */
[----:B------:R-:W-:Y:S02]  /*ef60*/  UIADD3 UR4, UR6, UR4, URZ ;  /* 0x0000000406047290 */ /* 0x000fe4000fffe03f */
[----:B------:R-:W-:Y:S01]  /*ef70*/  UIMAD UR38, UR10, UR38, UR9 ;  /* 0x000000260a2672a4 */ /* 0x000fe2000f8e0209 */
[----:B------:R-:W-:Y:S11]  /*ef80*/  @!P1 BRA `(.L_x_747) ;  /* 0x0000000000449947 */ /* 0x000ff60003800000 */
        /* <DEDUP_REMOVED lines=10> */
.L_x_748:
[----:B------:R-:W-:-:S11]  /*f030*/  UISETP.NE.AND UP0, UPT, UR5, 0x1, UPT ;  /* 0x000000010500788c */ /* 0x000fd6000bf05270 */
[----:B------:R-:W-:Y:S02]  /*f040*/  @UP0 ULDC.64 UR14, c[0x0][0x9e8] ;  /* 0x00027a00000e0ab9 */ /* 0x000fe40000000a00 */
[----:B------:R-:W-:-:S04]  /*f050*/  UIMAD.WIDE.U32 UR6, UR8, UR14, URZ ;  /* 0x0000000e080672a5 */ /* 0x000fc8000f8e003f */
[----:B------:R-:W-:-:S12]  /*f060*/  @UP0 USHF.R.U32.HI UR8, URZ, UR15, UR7 ;  /* 0x0000000f3f080299 */ /* 0x000fd80008011607 */
.L_x_749:
[----:B------:R-:W-:-:S04]  /*f070*/  UIMAD UR8, UR8, UR5, UR5 ;  /* 0x00000005080872a4 */ /* 0x000fc8000f8e0205 */
[----:B------:R-:W-:-:S04]  /*f080*/  UISETP.LT.AND UP0, UPT, UR4, UR8, UPT ;  /* 0x000000080400728c */ /* 0x000fc8000bf01270 */
[----:B------:R-:W-:-:S12]  /*f090*/  USEL UR4, UR4, UR8, UP0 ;  /* 0x0000000804047287 */ /* 0x000fd80008000000 */
.L_x_747:
[----:B------:R-:W-:Y:S02]  /*f0a0*/  UIMAD UR7, UR11, UR13, 0x7f ;  /* 0x0000007f0b0774a4 */ /* 0x000fe4000f8e020d */
[----:B------:R-:W-:Y:S02]  /*f0b0*/  UIADD3 UR4, UR4, 0x7f, URZ ;  /* 0x0000007f04047890 */ /* 0x000fe4000fffe03f */
[----:B------:R-:W-:Y:S02]  /*f0c0*/  USHF.R.S32.HI UR8, URZ, 0x1f, UR7 ;  /* 0x0000001f3f087899 */ /* 0x000fe40008011407 */
[----:B------:R-:W-:Y:S02]  /*f0d0*/  USHF.R.S32.HI UR6, URZ, 0x1f, UR4 ;  /* 0x0000001f3f067899 */ /* 0x000fe40008011404 */
[----:B------:R-:W-:Y:S02]  /*f0e0*/  ULEA.HI UR8, UR8, UR7, URZ, 0x7 ;  /* 0x0000000708087291 */ /* 0x000fe4000f8f383f */
[----:B------:R-:W-:-:S02]  /*f0f0*/  ULEA.HI UR6, UR6, UR4, URZ, 0x7 ;  /* 0x0000000406067291 */ /* 0x000fc4000f8f383f */
[----:B------:R-:W-:Y:S02]  /*f100*/  UIADD3 UR4, UR37, -UR12, URZ ;  /* 0x8000000c25047290 */ /* 0x000fe4000fffe03f */
[----:B------:R-:W-:Y:S02]  /*f110*/  USHF.R.S32.HI UR44, URZ, 0x7, UR8 ;  /* 0x000000073f2c7899 */ /* 0x000fe40008011408 */
[----:B------:R-:W-:Y:S02]  /*f120*/  USHF.R.S32.HI UR6, URZ, 0x7, UR6 ;  /* 0x000000073f067899 */ /* 0x000fe40008011406 */
[----:B------:R-:W-:Y:S02]  /*f130*/  UIMAD UR4, UR11, UR13, UR4 ;  /* 0x0000000d0b0472a4 */ /* 0x000fe4000f8e0204 */
[----:B------:R-:W-:Y:S01]  /*f140*/  UISETP.LT.AND UP0, UPT, UR44, UR6, UPT ;  /* 0x000000062c00728c */ /* 0x000fe2000bf01270 */
[----:B------:R-:W-:Y:S02]  /*f150*/  ULDC UR8, c[0x0][0x9dc] ;  /* 0x0002770000087ab9 */ /* 0x000fe40000000800 */
[----:B------:R-:W-:-:S02]  /*f160*/  UIADD3 UR8, UR4, -UR8, URZ ;  /* 0x8000000804087290 */ /* 0x000fc4000fffe03f */
[----:B------:R-:W-:Y:S01]  /*f170*/  USEL UR44, UR44, UR6, UP0 ;  /* 0x000000062c2c7287 */ /* 0x000fe20008000000 */
[----:B------:R-:W-:Y:S11]  /*f180*/  @!P1 BRA `(.L_x_750) ;  /* 0x0000000000449947 */ /* 0x000ff60003800000 */
        /* <DEDUP_REMOVED lines=10> */
.L_x_751:
[----:B------:R-:W-:-:S11]  /*f230*/  UISETP.NE.AND UP0, UPT, UR5, 0x1, UPT ;  /* 0x000000010500788c */ /* 0x000fd6000bf05270 */
[----:B------:R-:W-:Y:S02]  /*f240*/  @UP0 ULDC.64 UR10, c[0x0][0x9e8] ;  /* 0x00027a00000a0ab9 */ /* 0x000fe40000000a00 */
[----:B------:R-:W-:-:S04]  /*f250*/  UIMAD.WIDE.U32 UR6, UR4, UR10, URZ ;  /* 0x0000000a040672a5 */ /* 0x000fc8000f8e003f */
[----:B------:R-:W-:-:S12]  /*f260*/  @UP0 USHF.R.U32.HI UR4, URZ, UR11, UR7 ;  /* 0x0000000b3f040299 */ /* 0x000fd80008011607 */
.L_x_752:
[----:B------:R-:W-:-:S04]  /*f270*/  UIMAD UR4, UR4, UR5, URZ ;  /* 0x00000005040472a4 */ /* 0x000fc8000f8e023f */
[----:B------:R-:W-:-:S04]  /*f280*/  UISETP.LT.AND UP0, UPT, UR8, UR4, UPT ;  /* 0x000000040800728c */ /* 0x000fc8000bf01270 */
[----:B------:R-:W-:-:S12]  /*f290*/  USEL UR8, UR8, UR4, !UP0 ;  /* 0x0000000408087287 */ /* 0x000fd8000c000000 */
.L_x_750:
[----:B------:R-:W-:Y:S01]  /*f2a0*/  USHF.R.S32.HI UR4, URZ, 0x1f, UR8 ;  /* 0x0000001f3f047899 */ /* 0x000fe20008011408 */
[----:B------:R-:W-:Y:S03]  /*f2b0*/  BSSY B6, `(.L_x_753) ;  /* 0x0000273000067945 */ /* 0x000fe60003800000 */
[----:B------:R-:W-:-:S04]  /*f2c0*/  ULEA.HI UR4, UR4, UR8, URZ, 0x7 ;  /* 0x0000000804047291 */ /* 0x000fc8000f8f383f */
[----:B------:R-:W-:-:S04]  /*f2d0*/  USHF.R.S32.HI UR4, URZ, 0x7, UR4 ;  /* 0x000000073f047899 */ /* 0x000fc80008011404 */
[----:B------:R-:W-:-:S04]  /*f2e0*/  UISETP.LT.AND UP0, UPT, URZ, UR4, UPT ;  /* 0x000000043f00728c */ /* 0x000fc8000bf01270 */
[----:B------:R-:W-:-:S04]  /*f2f0*/  USEL UR43, URZ, UR4, !UP0 ;  /* 0x000000043f2b7287 */ /* 0x000fc8000c000000 */
[----:B------:R-:W-:-:S06]  /*f300*/  UISETP.GT.AND UP0, UPT, UR44, UR43, UPT ;  /* 0x0000002b2c00728c */ /* 0x000fcc000bf04270 */
[----:B------:R-:W-:-:S13]  /*f310*/  PLOP3.LUT P0, PT, PT, PT, UP0, 0x80, 0x0 ;  /* 0x000000000000781c */ /* 0x000fda0003f0f008 */
[----:B------:R-:W-:Y:S05]  /*f320*/  @P0 BRA `(.L_x_754) ;  /* 0x0000000000400947 */ /* 0x000fea0003800000 */
[----:B------:R-:W-:Y:S01]  /*f330*/  ISETP.NE.AND P0, PT, R23, RZ, PT ;  /* 0x000000ff1700720c */ /* 0x000fe20003f05270 */
[----:B------:R-:W-:-:S12]  /*f340*/  IMAD.MOV.U32 R13, RZ, RZ, R22 ;  /* 0x000000ffff0d7224 */ /* 0x000fd800078e0016 */
[----:B------:R-:W-:Y:S05]  /*f350*/  @P0 BRA `(.L_x_755) ;  /* 0x0000002400a00947 */ /* 0x000fea0003800000 */
[----:B------:R-:W1:Y:S01]  /*f360*/  S2R R7, SR_LANEID ;  /* 0x0000000000077919 */ /* 0x000e620000000000 */
[----:B------:R-:W-:Y:S01]  /*f370*/  VOTEU.ANY UR4, UPT, PT ;  /* 0x0000000000047886 */ /* 0x000fe200038e0100 */
[----:B------:R-:W2:Y:S01]  /*f380*/  LDC.64 R2, c[0x0][0xdf0] ;  /* 0x00037c00ff027b82 */ /* 0x000ea20000000a00 */
[----:B------:R-:W1:Y:S08]  /*f390*/  FLO.U32 R0, UR4 ;  /* 0x0000000400007d00 */ /* 0x000e7000080e0000 */
[----:B------:R-:W2:Y:S01]  /*f3a0*/  POPC R5, UR4 ;  /* 0x0000000400057d09 */ /* 0x000ea20008000000 */
[----:B-1----:R-:W-:-:S13]  /*f3b0*/  ISETP.EQ.U32.AND P0, PT, R0, R7, PT ;  /* 0x000000070000720c */ /* 0x002fda0003f02070 */
[----:B--2---:R-:W2:Y:S01]  /*f3c0*/  @P0 ATOMG.E.ADD.STRONG.GPU PT, R3, desc[UR50][R2.64], R5 ;  /* 0x00000005020309a8 */ /* 0x004ea200081ee1f2 */
[----:B------:R-:W1:Y:S02]  /*f3d0*/  S2R R4, SR_LTMASK ;  /* 0x0000000000047919 */ /* 0x000e640000003900 */
[----:B-1----:R-:W-:-:S04]  /*f3e0*/  LOP3.LUT R4, R4, UR4, RZ, 0xc0, !PT ;  /* 0x0000000404047c12 */ /* 0x002fc8000f8ec0ff */
[----:B------:R-:W1:Y:S01]  /*f3f0*/  POPC R13, R4 ;  /* 0x00000004000d7309 */ /* 0x000e620000000000 */
[----:B--2---:R-:W1:Y:S02]  /*f400*/  SHFL.IDX PT, R0, R3, R0, 0x1f ;  /* 0x00001f0003007589 */ /* 0x004e6400000e0000 */
[----:B-1----:R-:W-:Y:S01]  /*f410*/  IADD3 R13, R0, UR45, R13 ;  /* 0x0000002d000d7c10 */ /* 0x002fe2000fffe00d */
[----:B------:R-:W-:Y:S06]  /*f420*/  BRA `(.L_x_755) ;  /* 0x00000024006c7947 */ /* 0x000fec0003800000 */
.L_x_754:
[----:B------:R-:W1:Y:S01]  /*f430*/  S2UR UR4, SR_CgaCtaId ;  /* 0x00000000000479c3 */ /* 0x000e620000008800 */
[----:B------:R-:W-:Y:S02]  /*f440*/  UMOV UR42, 0x400 ;  /* 0x00000400002a7882 */ /* 0x000fe40000000000 */
[----:B-1----:R-:W-:-:S04]  /*f450*/  ULEA UR42, UR4, UR42, 0x18 ;  /* 0x0000002a042a7291 */ /* 0x002fc8000f8ec03f */
[----:B------:R-:W-:-:S04]  /*f460*/  UIADD3 UR4, UR42, 0x15400, URZ ;  /* 0x000154002a047890 */ /* 0x000fc8000fffe03f */
[----:B------:R-:W-:-:S06]  /*f470*/  ULOP3.LUT UP0, URZ, UR4, 0x1bf, URZ, 0xc0, !UPT ;  /* 0x000001bf043f7892 */ /* 0x000fcc000f80c03f */
[----:B------:R-:W-:-:S13]  /*f480*/  PLOP3.LUT P0, PT, PT, PT, UP0, 0x80, 0x0 ;  /* 0x000000000000781c */ /* 0x000fda0003f0f008 */
[----:B------:R-:W-:Y:S05]  /*f490*/  @!P0 BRA `(.L_x_756) ;  /* 0x0000000000408947 */ /* 0x000fea0003800000 */
[----:B------:R-:W-:Y:S01]  /*f4a0*/  MOV R2, 0x0 ;  /* 0x0000000000027802 */ /* 0x000fe20000000f00 */
[----:B------:R-:W-:Y:S01]  /*f4b0*/  ULDC.64 UR4, c[0x4][0xa8] ;  /* 0x01002a0000047ab9 */ /* 0x000fe20000000a00 */
[----:B------:R-:W-:Y:S01]  /*f4c0*/  ULDC.64 UR6, c[0x4][0xb0] ;  /* 0x01002c0000067ab9 */ /* 0x000fe20000000a00 */
[----:B------:R-:W-:Y:S02]  /*f4d0*/  IMAD.U32 R4, RZ, RZ, UR4 ;  /* 0x00000004ff047e24 */ /* 0x000fe4000f8e00ff */
[----:B------:R-:W-:Y:S01]  /*f4e0*/  IMAD.U32 R5, RZ, RZ, UR5 ;  /* 0x00000005ff057e24 */ /* 0x000fe2000f8e00ff */
[----:B------:R-:W1:Y:S01]  /*f4f0*/  LDC.64 R2, c[0x4][R2] ;  /* 0x0100000002027b82 */ /* 0x000e620000000a00 */
[----:B------:R-:W-:Y:S01]  /*f500*/  ULDC.64 UR4, c[0x4][0x30] ;  /* 0x01000c0000047ab9 */ /* 0x000fe20000000a00 */
        /* <DEDUP_REMOVED lines=9> */
.L_x_756:
[----:B------:R-:W-:-:S04]  /*f5a0*/  UIADD3 UR4, UR42, 0x400, URZ ;  /* 0x000004002a047890 */ /* 0x000fc8000fffe03f */
[----:B------:R-:W-:-:S06]  /*f5b0*/  ULOP3.LUT UP0, URZ, UR4, 0x1bf, URZ, 0xc0, !UPT ;  /* 0x000001bf043f7892 */ /* 0x000fcc000f80c03f */
[----:B------:R-:W-:-:S13]  /*f5c0*/  PLOP3.LUT P0, PT, PT, PT, UP0, 0x80, 0x0 ;  /* 0x000000000000781c */ /* 0x000fda0003f0f008 */
[----:B------:R-:W-:Y:S05]  /*f5d0*/  @!P0 BRA `(.L_x_757) ;  /* 0x00000000007c8947 */ /* 0x000fea0003800000 */
        /* <DEDUP_REMOVED lines=16> */
.L_x_758:
[----:B------:R1:W2:Y:S01]  /*f6e0*/  LDC.64 R2, c[0x4][R24] ;  /* 0x0100000018027b82 */ /* 0x0002a20000000a00 */
[----:B------:R-:W-:Y:S01]  /*f6f0*/  ULDC.64 UR4, c[0x4][0xa8] ;  /* 0x01002a0000047ab9 */ /* 0x000fe20000000a00 */
[----:B------:R-:W-:Y:S01]  /*f700*/  ULDC.64 UR6, c[0x4][0xb0] ;  /* 0x01002c0000067ab9 */ /* 0x000fe20000000a00 */
[----:B------:R-:W-:Y:S02]  /*f710*/  IMAD.U32 R4, RZ, RZ, UR4 ;  /* 0x00000004ff047e24 */ /* 0x000fe4000f8e00ff */
        /* <DEDUP_REMOVED lines=11> */
.L_x_757:
[----:B------:R-:W-:Y:S01]  /*f7d0*/  ULDC.64 UR4, c[0x0][0x9f8] ;  /* 0x00027e0000047ab9 */ /* 0x000fe20000000a00 */
[----:B------:R-:W-:Y:S01]  /*f7e0*/  IMAD.U32 R5, RZ, RZ, UR39 ;  /* 0x00000027ff057e24 */ /* 0x000fe2000f8e00ff */
[----:B------:R-:W-:Y:S01]  /*f7f0*/  ISETP.NE.U32.AND P0, PT, RZ, UR4, PT ;  /* 0x00000004ff007c0c */ /* 0x000fe2000bf05070 */
[----:B------:R-:W-:-:S03]  /*f800*/  IMAD.U32 R0, RZ, RZ, UR39 ;  /* 0x00000027ff007e24 */ /* 0x000fc6000f8e00ff */
[----:B------:R-:W-:-:S13]  /*f810*/  ISETP.NE.AND.EX P0, PT, RZ, UR5, PT, P0 ;  /* 0x00000005ff007c0c */ /* 0x000fda000bf05300 */
[----:B------:R-:W1:Y:S02]  /*f820*/  @P0 LDC.64 R2, c[0x0][0x9f8] ;  /* 0x00027e00ff020b82 */ /* 0x000e640000000a00 */
[----:B-1----:R-:W-:-:S06]  /*f830*/  @P0 IMAD.WIDE R4, R5, 0x4, R2 ;  /* 0x0000000405040825 */ /* 0x002fcc00078e0202 */
[----:B------:R-:W1:Y:S01]  /*f840*/  LDC R2, c[0x0][0x428] ;  /* 0x00010a00ff027b82 */ /* 0x000e620000000800 */
[----:B------:R2:W3:Y:S01]  /*f850*/  @P0 LDG.E R0, desc[UR50][R4.64] ;  /* 0x0000003204000981 */ /* 0x0004e2000c1e1900 */
[----:B------:R-:W-:Y:S01]  /*f860*/  ISETP.NE.AND P1, PT, R23, RZ, PT ;  /* 0x000000ff1700720c */ /* 0x000fe20003f25270 */
[----:B------:R-:W-:Y:S01]  /*f870*/  UMOV UR36, URZ ;  /* 0x0000003f00247c82 */ /* 0x000fe20008000000 */
[----:B------:R-:W-:Y:S01]  /*f880*/  UMOV UR12, 0x20 ;  /* 0x00000020000c7882 */ /* 0x000fe20000000000 */
[----:B------:R-:W-:Y:S01]  /*f890*/  UMOV UR13, UR37 ;  /* 0x00000025000d7c82 */ /* 0x000fe20008000000 */
[----:B------:R-:W-:Y:S01]  /*f8a0*/  UMOV UR14, UR38 ;  /* 0x00000026000e7c82 */ /* 0x000fe20008000000 */
[----:B------:R-:W-:Y:S01]  /*f8b0*/  UMOV UR15, UR39 ;  /* 0x00000027000f7c82 */ /* 0x000fe20008000000 */
[----:B------:R-:W-:Y:S01]  /*f8c0*/  UMOV UR8, 0x40 ;  /* 0x0000004000087882 */ /* 0x000fe20000000000 */
[----:B------:R-:W-:Y:S01]  /*f8d0*/  UMOV UR9, UR37 ;  /* 0x0000002500097c82 */ /* 0x000fe20008000000 */
[----:B------:R-:W-:Y:S01]  /*f8e0*/  UMOV UR10, UR38 ;  /* 0x00000026000a7c82 */ /* 0x000fe20008000000 */
[----:B------:R-:W-:Y:S01]  /*f8f0*/  UMOV UR11, UR39 ;  /* 0x00000027000b7c82 */ /* 0x000fe20008000000 */
[----:B------:R-:W-:Y:S01]  /*f900*/  UMOV UR6, 0xffffffff ;  /* 0xffffffff00067882 */ /* 0x000fe20000000000 */
[----:B------:R-:W-:-:S02]  /*f910*/  IMAD.U32 R7, RZ, RZ, UR44 ;  /* 0x0000002cff077e24 */ /* 0x000fc4000f8e00ff */
[----:B------:R-:W-:Y:S02]  /*f920*/  VOTEU.ALL UP1, P1 ;  /* 0x00000000003f7886 */ /* 0x000fe40000820000 */
[----:B------:R-:W-:-:S03]  /*f930*/  VIADD R7, R7, 0xffffffff ;  /* 0xffffffff07077836 */ /* 0x000fc60000000000 */
[----:B------:R-:W-:Y:S01]  /*f940*/  @!UP1 UIADD3 UR4, UP0, UR48, 0x270, URZ ;  /* 0x0000027030049890 */ /* 0x000fe2000ff1e03f */
[----:B-1----:R-:W-:Y:S02]  /*f950*/  ISETP.NE.AND P2, PT, R2, 0x1, PT ;  /* 0x000000010200780c */ /* 0x002fe40003f45270 */
[----:B------:R-:W1:Y:S01]  /*f960*/  LDC.64 R2, c[0x0][0x3f8] ;  /* 0x0000fe00ff027b82 */ /* 0x000e620000000a00 */
[----:B------:R-:W-:-:S09]  /*f970*/  @!UP1 UIADD3.X UR5, URZ, UR49, URZ, UP0, !UPT ;  /* 0x000000313f059290 */ /* 0x000fd200087fe43f */
[----:B------:R4:W-:Y:S01]  /*f980*/  @!UP1 UTMAPF.L2.4D [UR36], [UR4] ;  /* 0x00000024040095b8 */ /* 0x0009e20008018000 */
[----:B------:R-:W2:Y:S01]  /*f990*/  @P2 LDC R6, c[0x0][0x42c] ;  /* 0x00010b00ff062b82 */ /* 0x000ea20000000800 */
[----:B------:R4:W-:Y:S07]  /*f9a0*/  @!UP1 UTMAPF.L2.4D [UR12], [UR4] ;  /* 0x0000000c040095b8 */ /* 0x0009ee0008018000 */
[----:B------:R-:W5:Y:S01]  /*f9b0*/  @P2 LDC R9, c[0x0][0x430] ;  /* 0x00010c00ff092b82 */ /* 0x000f620000000800 */
[----:B-1----:R-:W-:Y:S01]  /*f9c0*/  ISETP.NE.U32.AND P0, PT, R2, RZ, PT ;  /* 0x000000ff0200720c */ /* 0x002fe20003f05070 */
[----:B------:R4:W-:Y:S03]  /*f9d0*/  @!UP1 UTMAPF.L2.4D [UR8], [UR4] ;  /* 0x00000008040095b8 */ /* 0x0009e60008018000 */
[----:B------:R-:W-:Y:S01]  /*f9e0*/  ISETP.NE.AND.EX P0, PT, R3, RZ, PT, P0 ;  /* 0x000000ff0300720c */ /* 0x000fe20003f05300 */
[----:B--2---:R-:W-:-:S04]  /*f9f0*/  @P2 IMAD.HI.U32 R4, R6, UR38, RZ ;  /* 0x0000002606042c27 */ /* 0x004fc8000f8e00ff */
[----:B------:R-:W-:Y:S01]  /*fa00*/  IMAD.U32 R6, RZ, RZ, UR38 ;  /* 0x00000026ff067e24 */ /* 0x000fe2000f8e00ff */
[----:B-----5:R-:W-:Y:S02]  /*fa10*/  @P2 SHF.R.U32.HI R6, RZ, R9, R4 ;  /* 0x00000009ff062219 */ /* 0x020fe40000011604 */
[----:B---3--:R-:W-:Y:S01]  /*fa20*/  SEL R9, R0, RZ, !P0 ;  /* 0x000000ff00097207 */ /* 0x008fe20004000000 */
[----:B----4-:R-:W-:Y:S06]  /*fa30*/  BRA.DIV UR6, `(.L_x_759) ;  /* 0x0000002606c07947 */ /* 0x010fec000b800000 */
.L_x_810:
[----:B------:R-:W-:Y:S01]  /*fa40*/  UMOV UR4, 0xffffffff ;  /* 0xffffffff00047882 */ /* 0x000fe20000000000 */
[----:B------:R-:W-:Y:S02]  /*fa50*/  SHF.R.S32.HI R8, RZ, 0x1f, R0 ;  /* 0x0000001fff087819 */ /* 0x000fe40000011400 */
[----:B------:R-:W-:Y:S05]  /*fa60*/  BRA.DIV UR4, `(.L_x_760) ;  /* 0x0000002604d47947 */ /* 0x000fea000b800000 */
[----:B------:R-:W-:-:S13]  /*fa70*/  ELECT P6, URZ, PT ;  /* 0x00000000003f782f */ /* 0x000fda00038c0000 */
.L_x_813:
[----:B------:R-:W-:Y:S05]  /*fa80*/  @!P6 BRA `(.L_x_761) ;  /* 0x0000000000e8e947 */ /* 0x000fea0003800000 */
[----:B------:R-:W-:Y:S01]  /*fa90*/  LEA R13, R19, UR42, 0x3 ;  /* 0x0000002a130d7c11 */ /* 0x000fe2000f8e18ff */
[----:B------:R-:W-:Y:S01]  /*faa0*/  IMAD.MOV.U32 R9, RZ, RZ, R0 ;  /* 0x000000ffff097224 */ /* 0x000fe200078e0000 */
[----:B------:R-:W-:Y:S01]  /*fab0*/  SHF.L.U32 R12, R18, 0x1f, RZ ;  /* 0x0000001f120c7819 */ /* 0x000fe200000006ff */
[----:B------:R-:W-:Y:S06]  /*fac0*/  @!P0 BRA `(.L_x_762) ;  /* 0x0000000000488947 */ /* 0x000fec0003800000 */
[----:B------:R-:W1:Y:S01]  /*fad0*/  LDC R14, c[0x0][0x41c] ;  /* 0x00010700ff0e7b82 */ /* 0x000e620000000800 */
[----:B------:R-:W-:Y:S01]  /*fae0*/  IMAD.MOV.U32 R15, RZ, RZ, R7 ;  /* 0x000000ffff0f7224 */ /* 0x000fe200078e0007 */
[----:B------:R-:W-:Y:S02]  /*faf0*/  ULDC.64 UR4, c[0x0][0x408] ;  /* 0x0001020000047ab9 */ /* 0x000fe40000000a00 */
        /* <DEDUP_REMOVED lines=15> */
.L_x_762:
[----:B------:R-:W2:Y:S01]  /*fbf0*/  SYNCS.PHASECHK.TRANS64.TRYWAIT P2, [R13+URZ+0x2d840], R12 ;  /* 0x02d8400c0d0075a7 */ /* 0x000ea2000804017f */
[----:B------:R-:W-:Y:S01]  /*fc00*/  ISETP.NE.AND P3, PT, R17, RZ, PT ;  /* 0x000000ff1100720c */ /* 0x000fe20003f65270 */
[----:B--2---:R-:W-:-:S12]  /*fc10*/  @!P2 BRA `(.L_x_763) ;  /* 0x000000240088a947 */ /* 0x004fd80003800000 */
.L_x_814:
[----:B------:R-:W-:Y:S05]  /*fc20*/  @P3 BRA `(.L_x_764) ;  /* 0x0000000000143947 */ /* 0x000fea0003800000 */
[----:B------:R-:W-:Y:S01]  /*fc30*/  ISETP.NE.AND P2, PT, R23, RZ, PT ;  /* 0x000000ff1700720c */ /* 0x000fe20003f45270 */
[----:B-1----:R-:W-:-:S04]  /*fc40*/  IMAD.MOV.U32 R4, RZ, RZ, 0x6000 ;  /* 0x00006000ff047424 */ /* 0x002fc800078e00ff */
[----:B------:R3:W-:Y:S08]  /*fc50*/  SYNCS.ARRIVE.TRANS64 RZ, [R13+URZ+0x2d830], R4 ;  /* 0x02d830040dff79a7 */ /* 0x0007f0000800003f */
[----:B------:R-:W-:Y:S05]  /*fc60*/  @!P2 BRA `(.L_x_764) ;  /* 0x000000000004a947 */ /* 0x000fea0003800000 */
[----:B------:R-:W-:Y:S01]  /*fc70*/  BPT.TRAP 0x1 ;  /* 0x000000040000795c */ /* 0x000fe20000300000 */
.L_x_764:
        /* <DEDUP_REMOVED lines=11> */
[----:B------:R-:W-:Y:S02]  /*fd30*/  UIMAD UR8, UR8, 0x6000, UR42 ;  /* 0x00006000080878a4 */ /* 0x000fe4000f8e022a */
[----:B------:R-:W-:Y:S02]  /*fd40*/  USHF.L.U32 UR11, UR11, 0x7, URZ ;  /* 0x000000070b0b7899 */ /* 0x000fe4000800063f */
[----:B------:R-:W-:Y:S02]  /*fd50*/  UIADD3 UR9, UR9, 0x2d830, URZ ;  /* 0x0002d83009097890 */ /* 0x000fe4000fffe03f */
[----:B------:R-:W-:Y:S02]  /*fd60*/  UIADD3 UR14, UR8, 0x15400, URZ ;  /* 0x00015400080e7890 */ /* 0x000fe4000fffe03f */
[----:B------:R-:W-:Y:S02]  /*fd70*/  UIADD3 UR15, UR8, 0x17400, URZ ;  /* 0x00017400080f7890 */ /* 0x000fe4000fffe03f */
[----:B------:R-:W-:-:S03]  /*fd80*/  UIADD3 UR17, UR8, 0x19400, URZ ;  /* 0x0001940008117890 */ /* 0x000fc6000fffe03f */
[----:B------:R-:W-:Y:S01]  /*fd90*/  UMOV UR8, UR14 ;  /* 0x0000000e00087c82 */ /* 0x000fe20008000000 */
[----:B------:R-:W-:Y:S01]  /*fda0*/  UMOV UR14, 0x40 ;  /* 0x00000040000e7882 */ /* 0x000fe20000000000 */
[----:B------:R4:W-:Y:S02]  /*fdb0*/  UTMALDG.4D [UR8], [UR4], desc[UR6] ;  /* 0x00000608040075b4 */ /* 0x0009e40008019000 */
[----:B----4-:R-:W-:Y:S01]  /*fdc0*/  UMOV UR8, UR15 ;  /* 0x0000000f00087c82 */ /* 0x010fe20008000000 */
[----:B------:R-:W-:Y:S02]  /*fdd0*/  UMOV UR10, UR16 ;  /* 0x00000010000a7c82 */ /* 0x000fe40008000000 */
[----:B------:R4:W-:Y:S02]  /*fde0*/  UTMALDG.4D [UR8], [UR4], desc[UR6] ;  /* 0x00000608040075b4 */ /* 0x0009e40008019000 */
[----:B----4-:R-:W-:Y:S01]  /*fdf0*/  UMOV UR8, UR17 ;  /* 0x0000001100087c82 */ /* 0x010fe20008000000 */
[----:B------:R-:W-:-:S02]  /*fe00*/  UMOV UR10, UR14 ;  /* 0x0000000e000a7c82 */ /* 0x000fc40008000000 */
[----:B------:R4:W-:Y:S02]  /*fe10*/  UTMALDG.4D [UR8], [UR4], desc[UR6] ;  /* 0x00000608040075b4 */ /* 0x0009e40008019000 */
[----:B----4-:R-:W-:Y:S01]  /*fe20*/  NOP ;  /* 0x0000000000007918 */ /* 0x010fe20000000000 */
.L_x_761:
[----:B------:R-:W-:Y:S05]  /*fe30*/  WARPSYNC.ALL ;  /* 0x0000000000007948 */ /* 0x000fea0003800000 */
[----:B------:R-:W-:Y:S01]  /*fe40*/  BAR.SYNC.DEFER_BLOCKING 0x8, 0x1a0 ;  /* 0x0206800000007b1d */ /* 0x000fe20000010000 */
[----:B------:R-:W-:Y:S01]  /*fe50*/  ELECT P2, URZ, PT ;  /* 0x00000000003f782f */ /* 0x000fe20003840000 */
[----:B------:R-:W-:Y:S02]  /*fe60*/  UIADD3 UR47, UR47, 0x1, URZ ;  /* 0x000000012f2f7890 */ /* 0x000fe4000fffe03f */
[----:B------:R-:W-:Y:S02]  /*fe70*/  UIADD3 UR4, UP0, UR48, 0x270, URZ ;  /* 0x0000027030047890 */ /* 0x000fe4000ff1e03f */
[----:B------:R-:W-:-:S02]  /*fe80*/  ULEA.HI UR5, UR47, UR47, URZ, 0x1 ;  /* 0x0000002f2f057291 */ /* 0x000fc4000f8f083f */
[----:B------:R-:W-:Y:S02]  /*fe90*/  UIADD3 UR24, UR42, 0xc400, URZ ;  /* 0x0000c4002a187890 */ /* 0x000fe4000fffe03f */
[----:B------:R-:W-:Y:S02]  /*fea0*/  ULOP3.LUT UR5, UR5, 0xfffffffe, URZ, 0xc0, !UPT ;  /* 0xfffffffe05057892 */ /* 0x000fe4000f8ec03f */
[----:B------:R-:W-:Y:S02]  /*feb0*/  UIADD3 UR25, UR42, 0x2d800, URZ ;  /* 0x0002d8002a197890 */ /* 0x000fe4000fffe03f */
[----:B-1-3--:R-:W-:Y:S01]  /*fec0*/  @P2 IMAD.MOV.U32 R4, RZ, RZ, 0x9000 ;  /* 0x00009000ff042424 */ /* 0x00afe200078e00ff */
[----:B------:R-:W-:Y:S02]  /*fed0*/  UIADD3 UR9, UR47, -UR5, URZ ;  /* 0x800000052f097290 */ /* 0x000fe4000fffe03f */
[----:B------:R-:W-:Y:S02]  /*fee0*/  UIADD3.X UR5, URZ, UR49, URZ, UP0, !UPT ;  /* 0x000000313f057290 */ /* 0x000fe400087fe43f */
[----:B------:R-:W-:-:S02]  /*fef0*/  UIADD3 UR16, UR42, 0xf400, URZ ;  /* 0x0000f4002a107890 */ /* 0x000fc4000fffe03f */
[----:B------:R-:W-:Y:S01]  /*ff00*/  UIADD3 UR8, UR42, 0x12400, URZ ;  /* 0x000124002a087890 */ /* 0x000fe2000fffe03f */
[----:B------:R-:W-:Y:S01]  /*ff10*/  UMOV UR27, UR37 ;  /* 0x00000025001b7c82 */ /* 0x000fe20008000000 */
[----:B------:R1:W-:Y:S01]  /*ff20*/  @P2 SYNCS.ARRIVE.TRANS64 RZ, [UR42+0x2d800], R4 ;  /* 0x02d80004ffff29a7 */ /* 0x0003e2000800002a */
[----:B------:R-:W-:Y:S01]  /*ff30*/  UMOV UR28, UR38 ;  /* 0x00000026001c7c82 */ /* 0x000fe20008000000 */
[----:B------:R-:W-:Y:S01]  /*ff40*/  UMOV UR29, UR39 ;  /* 0x00000027001d7c82 */ /* 0x000fe20008000000 */
[----:B------:R-:W-:Y:S01]  /*ff50*/  UMOV UR6, 0x0 ;  /* 0x0000000000067882 */ /* 0x000fe20000000000 */
[----:B------:R-:W-:Y:S01]  /*ff60*/  UMOV UR7, 0x12f00000 ;  /* 0x12f0000000077882 */ /* 0x000fe20000000000 */
[----:B------:R-:W-:Y:S01]  /*ff70*/  UMOV UR26, URZ ;  /* 0x0000003f001a7c82 */ /* 0x000fe20008000000 */
[----:B------:R-:W-:Y:S01]  /*ff80*/  UMOV UR19, UR37 ;  /* 0x0000002500137c82 */ /* 0x000fe20008000000 */
[----:B------:R-:W-:Y:S01]  /*ff90*/  UMOV UR20, UR38 ;  /* 0x0000002600147c82 */ /* 0x000fe20008000000 */
[----:B-1----:R-:W-:Y:S01]  /*ffa0*/  IMAD.U32 R4, RZ, RZ, UR9 ;  /* 0x00000009ff047e24 */ /* 0x002fe2000f8e00ff */
[----:B------:R-:W-:Y:S01]  /*ffb0*/  UMOV UR21, UR39 ;  /* 0x0000002700157c82 */ /* 0x000fe20008000000 */
[----:B------:R-:W-:Y:S01]  /*ffc0*/  UMOV UR18, 0x20 ;  /* 0x0000002000127882 */ /* 0x000fe20000000000 */
[----:B------:R-:W-:Y:S01]  /*ffd0*/  UMOV UR17, UR25 ;  /* 0x0000001900117c82 */ /* 0x000fe20008000000 */
[----:B------:R-:W-:Y:S01]  /*ffe0*/  UMOV UR11, UR37 ;  /* 0x00000025000b7c82 */ /* 0x000fe20008000000 */
[----:B------:R-:W-:Y:S01]  /*fff0*/  SHF.L.U32 R4, R4, 0x1f, RZ ;  /* 0x0000001f04047819 */ /* 0x000fe200000006ff */
[----:B------:R-:W-:Y:S01]  /*10000*/  UMOV UR12, UR38 ;  /* 0x00000026000c7c82 */ /* 0x000fe20008000000 */
[----:B------:R-:W-:Y:S01]  /*10010*/  UMOV UR13, UR39 ;  /* 0x00000027000d7c82 */ /* 0x000fe20008000000 */
[----:B------:R-:W-:Y:S01]  /*10020*/  UMOV UR10, 0x40 ;  /* 0x00000040000a7882 */ /* 0x000fe20000000000 */
[----:B------:R1:W-:Y:S01]  /*10030*/  UTMALDG.4D [UR24], [UR4], desc[UR6] ;  /* 0x00000618040075b4 */ /* 0x0003e20008019000 */
[----:B------:R-:W-:Y:S01]  /*10040*/  UMOV UR9, UR25 ;  /* 0x0000001900097c82 */ /* 0x000fe20008000000 */
[----:B------:R1:W-:Y:S01]  /*10050*/  UTMALDG.4D [UR16], [UR4], desc[UR6] ;  /* 0x00000610040075b4 */ /* 0x0003e20008019000 */
[----:B------:R1:W-:Y:S01]  /*10060*/  UTMALDG.4D [UR8], [UR4], desc[UR6] ;  /* 0x00000608040075b4 */ /* 0x0003e20008019000 */
[----:B------:R-:W3:Y:S02]  /*10070*/  SYNCS.PHASECHK.TRANS64.TRYWAIT P2, [UR42+0x2d820], R4 ;  /* 0x02d82004ff0075a7 */ /* 0x000ee4000804016a */
[----:B-1-3--:R-:W-:Y:S05]  /*10080*/  @!P2 BRA `(.L_x_765) ;  /* 0x000000200080a947 */ /* 0x00afea0003800000 */
.L_x_815:
[----:B------:R-:W-:-:S04]  /*10090*/  UIADD3 UR4, UR44, -0x2, URZ ;  /* 0xfffffffe2c047890 */ /* 0x000fc8000fffe03f */
[----:B------:R-:W-:-:S06]  /*100a0*/  UISETP.GE.AND UP0, UPT, UR4, UR43, UPT ;  /* 0x0000002b0400728c */ /* 0x000fcc000bf06270 */
[----:B------:R-:W-:-:S13]  /*100b0*/  PLOP3.LUT P2, PT, PT, PT, UP0, 0x80, 0x0 ;  /* 0x000000000000781c */ /* 0x000fda0003f4f008 */
[----:B------:R-:W-:Y:S05]  /*100c0*/  @!P2 BRA `(.L_x_766) ;  /* 0x00000014004ca947 */ /* 0x000fea0003800000 */
[----:B-1----:R-:W-:Y:S01]  /*100d0*/  IMAD R5, RZ, RZ, -UR44 ;  /* 0x8000002cff057e24 */ /* 0x002fe2000f8e02ff */
[----:B------:R-:W-:Y:S01]  /*100e0*/  LOP3.LUT R10, RZ, UR43, RZ, 0x33, !PT ;  /* 0x0000002bff0a7c12 */ /* 0x000fe2000f8e33ff */
[----:B------:R-:W-:Y:S01]  /*100f0*/  IMAD.U32 R11, RZ, RZ, UR4 ;  /* 0x00000004ff0b7e24 */ /* 0x000fe2000f8e00ff */
[----:B------:R-:W-:Y:S02]  /*10100*/  ULDC.64 UR40, c[0x0][0x408] ;  /* 0x0001020000287ab9 */ /* 0x000fe40000000a00 */
[----:B------:R-:W-:-:S05]  /*10110*/  VIADDMNMX R10, R5, 0x1, R10, !PT ;  /* 0x00000001050a7846 */ /* 0x000fca000780010a */
[----:B------:R-:W-:-:S05]  /*10120*/  VIADD R4, R10, UR44 ;  /* 0x0000002c0a047c36 */ /* 0x000fca0008000000 */
[----:B------:R-:W-:-:S04]  /*10130*/  LOP3.LUT R4, R4, 0x1, RZ, 0xc0, !PT ;  /* 0x0000000104047812 */ /* 0x000fc800078ec0ff */
[----:B------:R-:W-:-:S13]  /*10140*/  ISETP.NE.U32.AND P2, PT, R4, 0x1, PT ;  /* 0x000000010400780c */ /* 0x000fda0003f45070 */
[----:B------:R-:W-:Y:S05]  /*10150*/  @P2 BRA `(.L_x_767) ;  /* 0x0000000400b42947 */ /* 0x000fea0003800000 */
[----:B--2---:R-:W-:Y:S01]  /*10160*/  VIADD R12, R19, 0x1 ;  /* 0x00000001130c7836 */ /* 0x004fe20000000000 */
        /* <DEDUP_REMOVED lines=26> */
.L_x_770:
[----:B-1----:R-:W-:Y:S02]  /*10310*/  LEA R3, R12, UR42, 0x3 ;  /* 0x0000002a0c037c11 */ /* 0x002fe4000f8e18ff */
[----:B------:R-:W-:Y:S02]  /*10320*/  SHF.L.U32 R2, R13, 0x1f, RZ ;  /* 0x0000001f0d027819 */ /* 0x000fe400000006ff */
[----:B------:R-:W-:Y:S02]  /*10330*/  ISETP.NE.AND P2, PT, R17, RZ, PT ;  /* 0x000000ff1100720c */ /* 0x000fe40003f45270 */
[----:B------:R-:W1:Y:S02]  /*10340*/  SYNCS.PHASECHK.TRANS64.TRYWAIT P3, [R3+URZ+0x2d840], R2 ;  /* 0x02d84002030075a7 */ /* 0x000e64000806017f */
[----:B-1----:R-:W-:Y:S09]  /*10350*/  @!P3 BRA `(.L_x_771) ;  /* 0x0000001c00e4b947 */ /* 0x002ff20003800000 */
.L_x_816:
[----:B------:R-:W-:Y:S05]  /*10360*/  @P2 BRA `(.L_x_772) ;  /* 0x0000000000142947 */ /* 0x000fea0003800000 */
[----:B------:R-:W-:Y:S01]  /*10370*/  ISETP.NE.AND P3, PT, R23, RZ, PT ;  /* 0x000000ff1700720c */ /* 0x000fe20003f65270 */
[----:B-1----:R-:W-:-:S04]  /*10380*/  IMAD.MOV.U32 R2, RZ, RZ, 0x6000 ;  /* 0x00006000ff027424 */ /* 0x002fc800078e00ff */
[----:B------:R2:W-:Y:S08]  /*10390*/  SYNCS.ARRIVE.TRANS64 RZ, [R3+URZ+0x2d830], R2 ;  /* 0x02d8300203ff79a7 */ /* 0x0005f0000800003f */
[----:B------:R-:W-:Y:S05]  /*103a0*/  @!P3 BRA `(.L_x_772) ;  /* 0x000000000004b947 */ /* 0x000fea0003800000 */
[----:B------:R-:W-:Y:S01]  /*103b0*/  BPT.TRAP 0x1 ;  /* 0x000000040000795c */ /* 0x000fe20000300000 */
.L_x_772:
[----:B------:R-:W-:Y:S01]  /*103c0*/  R2UR UR8, R12 ;  /* 0x000000000c0872ca */ /* 0x000fe200000e0000 */
[----:B------:R-:W-:Y:S01]  /*103d0*/  UIADD3 UR4, UP0, UR48, 0x370, URZ ;  /* 0x0000037030047890 */ /* 0x000fe2000ff1e03f */
[----:B------:R-:W-:Y:S01]  /*103e0*/  R2UR UR9, R3 ;  /* 0x00000000030972ca */ /* 0x000fe200000e0000 */
[----:B------:R-:W-:Y:S01]  /*103f0*/  UIADD3 UR19, UR42, 0x2d800, URZ ;  /* 0x0002d8002a137890 */ /* 0x000fe2000fffe03f */
[----:B------:R-:W-:Y:S01]  /*10400*/  R2UR UR11, R11 ;  /* 0x000000000b0b72ca */ /* 0x000fe200000e0000 */
[----:B------:R-:W-:Y:S01]  /*10410*/  UIADD3.X UR5, URZ, UR49, URZ, UP0, !UPT ;  /* 0x000000313f057290 */ /* 0x000fe200087fe43f */
[----:B------:R-:W-:Y:S01]  /*10420*/  R2UR UR12, R6 ;  /* 0x00000000060c72ca */ /* 0x000fe200000e0000 */
[----:B------:R-:W-:Y:S01]  /*10430*/  UMOV UR10, URZ ;  /* 0x0000003f000a7c82 */ /* 0x000fe20008000000 */
[----:B-----5:R-:W-:Y:S01]  /*10440*/  R2UR UR13, R4 ;  /* 0x00000000040d72ca */ /* 0x020fe200000e0000 */
[----:B------:R-:W-:Y:S01]  /*10450*/  UMOV UR6, 0x0 ;  /* 0x0000000000067882 */ /* 0x000fe20000000000 */
[----:B------:R-:W-:Y:S01]  /*10460*/  UMOV UR7, 0x14f00000 ;  /* 0x14f0000000077882 */ /* 0x000fe20000000000 */
[----:B------:R-:W-:Y:S01]  /*10470*/  UMOV UR17, 0x20 ;  /* 0x0000002000117882 */ /* 0x000fe20000000000 */
[----:B------:R-:W-:Y:S01]  /*10480*/  UMOV UR18, 0x40 ;  /* 0x0000004000127882 */ /* 0x000fe20000000000 */
[----:B------:R-:W-:Y:S01]  /*10490*/  UIMAD UR8, UR8, 0x6000, UR42 ;  /* 0x00006000080878a4 */ /* 0x000fe2000f8e022a */
[----:B-12---:R-:W-:Y:S01]  /*104a0*/  SHF.L.U32 R3, R18, 0x1f, RZ ;  /* 0x0000001f12037819 */ /* 0x006fe200000006ff */
[----:B------:R-:W-:Y:S01]  /*104b0*/  UIADD3 UR9, UR9, 0x2d830, URZ ;  /* 0x0002d83009097890 */ /* 0x000fe2000fffe03f */
[----:B------:R-:W-:Y:S01]  /*104c0*/  LEA R2, R19, UR19, 0x3 ;  /* 0x0000001313027c11 */ /* 0x000fe2000f8e18ff */
[----:B------:R-:W-:-:S02]  /*104d0*/  USHF.L.U32 UR11, UR11, 0x7, URZ ;  /* 0x000000070b0b7899 */ /* 0x000fc4000800063f */
[----:B------:R-:W-:Y:S02]  /*104e0*/  UIADD3 UR14, UR8, 0x15400, URZ ;  /* 0x00015400080e7890 */ /* 0x000fe4000fffe03f */
[----:B------:R-:W-:Y:S02]  /*104f0*/  UIADD3 UR15, UR8, 0x17400, URZ ;  /* 0x00017400080f7890 */ /* 0x000fe4000fffe03f */
[----:B------:R-:W-:-:S03]  /*10500*/  UIADD3 UR16, UR8, 0x19400, URZ ;  /* 0x0001940008107890 */ /* 0x000fc6000fffe03f */
[----:B------:R-:W-:Y:S02]  /*10510*/  UMOV UR8, UR14 ;  /* 0x0000000e00087c82 */ /* 0x000fe40008000000 */
[----:B------:R1:W-:Y:S02]  /*10520*/  UTMALDG.4D [UR8], [UR4], desc[UR6] ;  /* 0x00000608040075b4 */ /* 0x0003e40008019000 */
[----:B-1----:R-:W-:Y:S01]  /*10530*/  UMOV UR8, UR15 ;  /* 0x0000000f00087c82 */ /* 0x002fe20008000000 */
[----:B------:R-:W-:Y:S02]  /*10540*/  UMOV UR10, UR17 ;  /* 0x00000011000a7c82 */ /* 0x000fe40008000000 */
[----:B------:R1:W-:Y:S02]  /*10550*/  UTMALDG.4D [UR8], [UR4], desc[UR6] ;  /* 0x00000608040075b4 */ /* 0x0003e40008019000 */
[----:B-1----:R-:W-:Y:S01]  /*10560*/  UMOV UR8, UR16 ;  /* 0x0000001000087c82 */ /* 0x002fe20008000000 */
[----:B------:R-:W-:-:S02]  /*10570*/  UMOV UR10, UR18 ;  /* 0x00000012000a7c82 */ /* 0x000fc40008000000 */
[----:B------:R1:W-:Y:S01]  /*10580*/  UTMALDG.4D [UR8], [UR4], desc[UR6] ;  /* 0x00000608040075b4 */ /* 0x0003e20008019000 */
[----:B------:R-:W2:Y:S02]  /*10590*/  SYNCS.PHASECHK.TRANS64.TRYWAIT P3, [R2+URZ+0x60], R3 ;  /* 0x00006003020075a7 */ /* 0x000ea4000806017f */
[----:B-12---:R-:W-:Y:S05]  /*105a0*/  @!P3 BRA `(.L_x_773) ;  /* 0x0000001c0064b947 */ /* 0x006fea0003800000 */
.L_x_817:
[----:B------:R-:W-:Y:S05]  /*105b0*/  @P2 BRA `(.L_x_774) ;  /* 0x0000000000182947 */ /* 0x000fea0003800000 */
[----:B------:R-:W-:Y:S01]  /*105c0*/  ISETP.NE.AND P2, PT, R23, RZ, PT ;  /* 0x000000ff1700720c */ /* 0x000fe20003f45270 */
[----:B-1----:R-:W-:Y:S01]  /*105d0*/  IMAD.MOV.U32 R3, RZ, RZ, 0x6000 ;  /* 0x00006000ff037424 */ /* 0x002fe200078e00ff */
[----:B------:R-:W-:-:S04]  /*105e0*/  LEA R2, R19, UR42, 0x3 ;  /* 0x0000002a13027c11 */ /* 0x000fc8000f8e18ff */
[----:B------:R2:W-:Y:S07]  /*105f0*/  SYNCS.ARRIVE.TRANS64 RZ, [R2+URZ+0x2d850], R3 ;  /* 0x02d8500302ff79a7 */ /* 0x0005ee000800003f */
[----:B------:R-:W-:Y:S05]  /*10600*/  @!P2 BRA `(.L_x_774) ;  /* 0x000000000004a947 */ /* 0x000fea0003800000 */
[----:B------:R-:W-:Y:S01]  /*10610*/  BPT.TRAP 0x1 ;  /* 0x000000040000795c */ /* 0x000fe20000300000 */
.L_x_774:
        /* <DEDUP_REMOVED lines=10> */
[----:B------:R-:W-:-:S02]  /*106c0*/  IMAD.MOV.U32 R9, RZ, RZ, R4 ;  /* 0x000000ffff097224 */ /* 0x000fc400078e0004 */
[----:B------:R-:W-:Y:S01]  /*106d0*/  IMAD.MOV.U32 R7, RZ, RZ, R11 ;  /* 0x000000ffff077224 */ /* 0x000fe200078e000b */
[----:B------:R-:W-:Y:S02]  /*106e0*/  UIMAD UR15, UR9, 0x6000, UR42 ;  /* 0x00006000090f78a4 */ /* 0x000fe4000f8e022a */
[----:B------:R-:W-:Y:S02]  /*106f0*/  ULEA UR9, UR9, UR42, 0x3 ;  /* 0x0000002a09097291 */ /* 0x000fe4000f8e183f */
[----:B------:R-:W-:Y:S02]  /*10700*/  USHF.L.U32 UR11, UR11, 0x7, URZ ;  /* 0x000000070b0b7899 */ /* 0x000fe4000800063f */
[----:B------:R-:W-:Y:S02]  /*10710*/  UIADD3 UR8, UR15, 0x400, URZ ;  /* 0x000004000f087890 */ /* 0x000fe4000fffe03f */
[----:B------:R-:W-:Y:S02]  /*10720*/  UIADD3 UR9, UR9, 0x2d850, URZ ;  /* 0x0002d85009097890 */ /* 0x000fe4000fffe03f */
        /* <DEDUP_REMOVED lines=11> */
.L_x_769:
[----:B------:R-:W-:Y:S05]  /*107e0*/  BSYNC B0 ;  /* 0x0000000000007941 */ /* 0x000fea0003800000 */
.L_x_768:
[----:B------:R-:W-:Y:S01]  /*107f0*/  UIADD3 UR4, UR44, -0x3, URZ ;  /* 0xfffffffd2c047890 */ /* 0x000fe2000fffe03f */
[----:B------:R-:W-:Y:S02]  /*10800*/  IMAD.MOV.U32 R19, RZ, RZ, R12 ;  /* 0x000000ffff137224 */ /* 0x000fe400078e000c */
[----:B------:R-:W-:-:S03]  /*10810*/  IMAD.MOV.U32 R18, RZ, RZ, R13 ;  /* 0x000000ffff127224 */ /* 0x000fc600078e000d */
[----:B------:R-:W-:-:S07]  /*10820*/  IMAD.U32 R11, RZ, RZ, UR4 ;  /* 0x00000004ff0b7e24 */ /* 0x000fce000f8e00ff */
.L_x_767:
[----:B------:R-:W-:Y:S01]  /*10830*/  ULOP3.LUT UR4, URZ, UR44, URZ, 0x33, !UPT ;  /* 0x0000002c3f047292 */ /* 0x000fe2000f8e333f */
[----:B------:R-:W-:Y:S01]  /*10840*/  VIADD R10, R10, 0xfffffffe ;  /* 0xfffffffe0a0a7836 */ /* 0x000fe20000000000 */
[----:B------:R-:W-:Y:S04]  /*10850*/  BSSY B0, `(.L_x_766) ;  /* 0x00000da000007945 */ /* 0x000fe80003800000 */
[----:B------:R-:W-:-:S13]  /*10860*/  ISETP.NE.AND P2, PT, R10, UR4, PT ;  /* 0x000000040a007c0c */ /* 0x000fda000bf45270 */
[----:B------:R-:W-:Y:S05]  /*10870*/  @!P2 BRA `(.L_x_775) ;  /* 0x0000000c005ca947 */ /* 0x000fea0003800000 */
[----:B-12---:R-:W-:-:S07]  /*10880*/  IMAD.MOV.U32 R2, RZ, RZ, R9 ;  /* 0x000000ffff027224 */ /* 0x006fce00078e0009 */
.L_x_790:
[----:B------:R-:W-:Y:S01]  /*10890*/  VIADD R10, R19, 0x1 ;  /* 0x00000001130a7836 */ /* 0x000fe20000000000 */
[----:B------:R-:W-:Y:S05]  /*108a0*/  YIELD ;  /* 0x0000000000007946 */ /* 0x000fea0003800000 */
[----:B------:R-:W-:Y:S01]  /*108b0*/  ISETP.NE.AND P2, PT, R10, 0x2, PT ;  /* 0x000000020a00780c */ /* 0x000fe20003f45270 */
[----:B------:R-:W-:Y:S03]  /*108c0*/  BSSY B1, `(.L_x_776) ;  /* 0x0000066000017945 */ /* 0x000fe60003800000 */
[----:B-12---:R-:W-:-:S02]  /*108d0*/  SEL R3, RZ, 0x1, P2 ;  /* 0x00000001ff037807 */ /* 0x006fc40001000000 */
[----:B------:R-:W-:Y:S02]  /*108e0*/  SEL R10, R10, RZ, P2 ;  /* 0x000000ff0a0a7207 */ /* 0x000fe40001000000 */
[----:B------:R-:W-:Y:S01]  /*108f0*/  LOP3.LUT R12, R18, R3, RZ, 0x3c, !PT ;  /* 0x00000003120c7212 */ /* 0x000fe200078e3cff */
[----:B------:R-:W-:Y:S06]  /*10900*/  @!P6 BRA `(.L_x_777) ;  /* 0x000000040084e947 */ /* 0x000fec0003800000 */
[----:B------:R-:W-:Y:S01]  /*10910*/  IMAD.MOV.U32 R14, RZ, RZ, R11 ;  /* 0x000000ffff0e7224 */ /* 0x000fe200078e000b */
[----:B------:R-:W-:Y:S06]  /*10920*/  @!P0 BRA `(.L_x_778) ;  /* 0x0000000000488947 */ /* 0x000fec0003800000 */
[----:B------:R-:W1:Y:S01]  /*10930*/  LDC R14, c[0x0][0x41c] ;  /* 0x00010700ff0e7b82 */ /* 0x000e620000000800 */
[----:B------:R-:W-:Y:S02]  /*10940*/  IMAD.MOV.U32 R13, RZ, RZ, R11 ;  /* 0x000000ffff0d7224 */ /* 0x000fe400078e000b */
[----:B------:R-:W-:-:S04]  /*10950*/  IMAD R15, R8, UR40, RZ ;  /* 0x00000028080f7c24 */ /* 0x000fc8000f8e02ff */
[----:B------:R-:W-:Y:S01]  /*10960*/  IMAD R15, R0, UR41, R15 ;  /* 0x00000029000f7c24 */ /* 0x000fe2000f8e020f */
[----:B------:R-:W2:Y:S01]  /*10970*/  LDC.64 R2, c[0x0][0x3f8] ;  /* 0x0000fe00ff027b82 */ /* 0x000ea20000000a00 */
        /* <DEDUP_REMOVED lines=13> */
.L_x_778:
[----:B------:R-:W-:Y:S02]  /*10a50*/  LEA R4, R10, UR42, 0x3 ;  /* 0x0000002a0a047c11 */ /* 0x000fe4000f8e18ff */
[----:B-1----:R-:W-:Y:S02]  /*10a60*/  SHF.L.U32 R3, R12, 0x1f, RZ ;  /* 0x0000001f0c037819 */ /* 0x002fe400000006ff */
[----:B------:R-:W-:Y:S02]  /*10a70*/  ISETP.NE.AND P2, PT, R17, RZ, PT ;  /* 0x000000ff1100720c */ /* 0x000fe40003f45270 */
[----:B------:R-:W1:Y:S02]  /*10a80*/  SYNCS.PHASECHK.TRANS64.TRYWAIT P3, [R4+URZ+0x2d840], R3 ;  /* 0x02d84003040075a7 */ /* 0x000e64000806017f */
[----:B-1----:R-:W-:Y:S09]  /*10a90*/  @!P3 BRA `(.L_x_779) ;  /* 0x00000018003cb947 */ /* 0x002ff20003800000 */
.L_x_818:
[----:B------:R-:W-:Y:S05]  /*10aa0*/  @P2 BRA `(.L_x_780) ;  /* 0x0000000000142947 */ /* 0x000fea0003800000 */
[----:B------:R-:W-:Y:S01]  /*10ab0*/  ISETP.NE.AND P3, PT, R23, RZ, PT ;  /* 0x000000ff1700720c */ /* 0x000fe20003f65270 */
[----:B-1----:R-:W-:-:S04]  /*10ac0*/  IMAD.MOV.U32 R3, RZ, RZ, 0x6000 ;  /* 0x00006000ff037424 */ /* 0x002fc800078e00ff */
[----:B------:R2:W-:Y:S08]  /*10ad0*/  SYNCS.ARRIVE.TRANS64 RZ, [R4+URZ+0x2d830], R3 ;  /* 0x02d8300304ff79a7 */ /* 0x0005f0000800003f */
[----:B------:R-:W-:Y:S05]  /*10ae0*/  @!P3 BRA `(.L_x_780) ;  /* 0x000000000004b947 */ /* 0x000fea0003800000 */
[----:B------:R-:W-:Y:S01]  /*10af0*/  BPT.TRAP 0x1 ;  /* 0x000000040000795c */ /* 0x000fe20000300000 */
.L_x_780:
        /* <DEDUP_REMOVED lines=14> */
[----:B------:R-:W-:Y:S01]  /*10be0*/  SHF.L.U32 R18, R18, 0x1f, RZ ;  /* 0x0000001f12127819 */ /* 0x000fe200000006ff */
[----:B------:R-:W-:Y:S01]  /*10bf0*/  UIADD3 UR9, UR9, 0x2d830, URZ ;  /* 0x0002d83009097890 */ /* 0x000fe2000fffe03f */
[----:B-12---:R-:W-:Y:S01]  /*10c00*/  LEA R3, R19, UR19, 0x3 ;  /* 0x0000001313037c11 */ /* 0x006fe2000f8e18ff */
        /* <DEDUP_REMOVED lines=14> */
.L_x_819:
[----:B------:R-:W-:Y:S05]  /*10cf0*/  @P2 BRA `(.L_x_782) ;  /* 0x0000000000142947 */ /* 0x000fea0003800000 */
[----:B------:R-:W-:Y:S01]  /*10d00*/  ISETP.NE.AND P2, PT, R23, RZ, PT ;  /* 0x000000ff1700720c */ /* 0x000fe20003f45270 */
[----:B------:R-:W-:-:S04]  /*10d10*/  IMAD.MOV.U32 R4, RZ, RZ, 0x6000 ;  /* 0x00006000ff047424 */ /* 0x000fc800078e00ff */
[----:B------:R2:W-:Y:S08]  /*10d20*/  SYNCS.ARRIVE.TRANS64 RZ, [R3+URZ+0x50], R4 ;  /* 0x0000500403ff79a7 */ /* 0x0005f0000800003f */
[----:B------:R-:W-:Y:S05]  /*10d30*/  @!P2 BRA `(.L_x_782) ;  /* 0x000000000004a947 */ /* 0x000fea0003800000 */
[----:B------:R-:W-:Y:S01]  /*10d40*/  BPT.TRAP 0x1 ;  /* 0x000000040000795c */ /* 0x000fe20000300000 */
.L_x_782:
        /* <DEDUP_REMOVED lines=12> */
[----:B------:R-:W-:Y:S01]  /*10e10*/  UIMAD UR8, UR8, 0x6000, UR42 ;  /* 0x00006000080878a4 */ /* 0x000fe2000f8e022a */
[----:B------:R-:W-:Y:S01]  /*10e20*/  IMAD.MOV.U32 R9, RZ, RZ, R2 ;  /* 0x000000ffff097224 */ /* 0x000fe200078e0002 */
        /* <DEDUP_REMOVED lines=15> */
.L_x_777:
[----:B------:R-:W-:Y:S05]  /*10f20*/  BSYNC B1 ;  /* 0x0000000000017941 */ /* 0x000fea0003800000 */
.L_x_776:
[----:B------:R-:W-:Y:S01]  /*10f30*/  VIADD R19, R10, 0x1 ;  /* 0x000000010a137836 */ /* 0x000fe20000000000 */
[----:B------:R-:W-:Y:S01]  /*10f40*/  BSSY B1, `(.L_x_783) ;  /* 0x0000067000017945 */ /* 0x000fe20003800000 */
[----:B------:R-:W-:-:S03]  /*10f50*/  VIADD R13, R11, 0xffffffff ;  /* 0xffffffff0b0d7836 */ /* 0x000fc60000000000 */
[----:B------:R-:W-:-:S04]  /*10f60*/  ISETP.NE.AND P2, PT, R19, 0x2, PT ;  /* 0x000000021300780c */ /* 0x000fc80003f45270 */
[----:B-12---:R-:W-:Y:S02]  /*10f70*/  SEL R3, RZ, 0x1, P2 ;  /* 0x00000001ff037807 */ /* 0x006fe40001000000 */
        /* <DEDUP_REMOVED lines=9> */
[----:B-1----:R-:W-:-:S13]  /*11010*/  ISETP.NE.AND P2, PT, R14, 0x1, PT ;  /* 0x000000010e00780c */ /* 0x002fda0003f45270 */
[----:B------:R-:W1:Y:S02]  /*11020*/  @P2 LDC.64 R2, c[0x0][0x420] ;  /* 0x00010800ff022b82 */ /* 0x000e640000000a00 */
[----:B-1----:R-:W-:-:S05]  /*11030*/  @P2 IMAD.HI.U32 R2, R13, R2, RZ ;  /* 0x000000020d022227 */ /* 0x002fca00078e00ff */
[----:B------:R-:W-:Y:S02]  /*11040*/  @P2 SHF.R.U32.HI R15, RZ, R3, R2 ;  /* 0x00000003ff0f2219 */ /* 0x000fe40000011602 */
[----:B------:R-:W1:Y:S02]  /*11050*/  LDC.64 R2, c[0x0][0x3f8] ;  /* 0x0000fe00ff027b82 */ /* 0x000e640000000a00 */
[--C-:B------:R-:W-:Y:S01]  /*11060*/  SHF.R.S32.HI R5, RZ, 0x1f, R15.reuse ;  /* 0x0000001fff057819 */ /* 0x100fe2000001140f */
[----:B------:R-:W-:-:S04]  /*11070*/  IMAD.MOV.U32 R4, RZ, RZ, R15 ;  /* 0x000000ffff047224 */ /* 0x000fc800078e000f */
[----:B------:R-:W-:-:S04]  /*11080*/  IMAD.WIDE.U32 R4, R0, UR40, R4 ;  /* 0x0000002800047c25 */ /* 0x000fc8000f8e0004 */
[----:B------:R-:W-:Y:S01]  /*11090*/  IMAD.IADD R5, R21, 0x1, R5 ;  /* 0x0000000115057824 */ /* 0x000fe200078e0205 */
[----:B-1----:R-:W-:-:S04]  /*110a0*/  LEA R2, P2, R4, R2, 0x2 ;  /* 0x0000000204027211 */ /* 0x002fc800078410ff */
[----:B------:R-:W-:-:S05]  /*110b0*/  LEA.HI.X R3, R4, R3, R5, 0x2, P2 ;  /* 0x0000000304037211 */ /* 0x000fca00010f1405 */
[----:B------:R1:W5:Y:S01]  /*110c0*/  LDG.E R2, desc[UR50][R2.64] ;  /* 0x0000003202027981 */ /* 0x000362000c1e1900 */
[----:B------:R-:W-:-:S04]  /*110d0*/  IMAD.MOV R4, RZ, RZ, -R15 ;  /* 0x000000ffff047224 */ /* 0x000fc800078e0a0f */
[----:B------:R-:W-:-:S07]  /*110e0*/  IMAD R14, R14, R4, R13 ;  /* 0x000000040e0e7224 */ /* 0x000fce00078e020d */
.L_x_785:
[----:B-1----:R-:W-:Y:S02]  /*110f0*/  LEA R3, R19, UR42, 0x3 ;  /* 0x0000002a13037c11 */ /* 0x002fe4000f8e18ff */
[----:B------:R-:W-:Y:S02]  /*11100*/  SHF.L.U32 R4, R18, 0x1f, RZ ;  /* 0x0000001f12047819 */ /* 0x000fe400000006ff */
[----:B------:R-:W-:Y:S02]  /*11110*/  ISETP.NE.AND P2, PT, R17, RZ, PT ;  /* 0x000000ff1100720c */ /* 0x000fe40003f45270 */
[----:B------:R-:W1:Y:S02]  /*11120*/  SYNCS.PHASECHK.TRANS64.TRYWAIT P3, [R3+URZ+0x2d840], R4 ;  /* 0x02d84004030075a7 */ /* 0x000e64000806017f */
[----:B-1----:R-:W-:Y:S09]  /*11130*/  @!P3 BRA `(.L_x_786) ;  /* 0x0000001000bcb947 */ /* 0x002ff20003800000 */
.L_x_820:
[----:B------:R-:W-:Y:S05]  /*11140*/  @P2 BRA `(.L_x_787) ;  /* 0x0000000000142947 */ /* 0x000fea0003800000 */
[----:B------:R-:W-:Y:S01]  /*11150*/  ISETP.NE.AND P3, PT, R23, RZ, PT ;  /* 0x000000ff1700720c */ /* 0x000fe20003f65270 */
[----:B-1----:R-:W-:-:S04]  /*11160*/  IMAD.MOV.U32 R4, RZ, RZ, 0x6000 ;  /* 0x00006000ff047424 */ /* 0x002fc800078e00ff */
[----:B------:R2:W-:Y:S08]  /*11170*/  SYNCS.ARRIVE.TRANS64 RZ, [R3+URZ+0x2d830], R4 ;  /* 0x02d8300403ff79a7 */ /* 0x0005f0000800003f */
[----:B------:R-:W-:Y:S05]  /*11180*/  @!P3 BRA `(.L_x_787) ;  /* 0x000000000004b947 */ /* 0x000fea0003800000 */
[----:B------:R-:W-:Y:S01]  /*11190*/  BPT.TRAP 0x1 ;  /* 0x000000040000795c */ /* 0x000fe20000300000 */
.L_x_787:
[----:B------:R-:W-:Y:S01]  /*111a0*/  R2UR UR9, R19 ;  /* 0x00000000130972ca */ /* 0x000fe200000e0000 */
[----:B------:R-:W-:Y:S01]  /*111b0*/  UIADD3 UR19, UR42, 0x2d800, URZ ;  /* 0x0002d8002a137890 */ /* 0x000fe2000fffe03f */
[----:B------:R-:W-:Y:S01]  /*111c0*/  R2UR UR11, R14 ;  /* 0x000000000e0b72ca */ /* 0x000fe200000e0000 */
[----:B------:R-:W-:Y:S01]  /*111d0*/  UIADD3 UR4, UP0, UR48, 0x370, URZ ;  /* 0x0000037030047890 */ /* 0x000fe2000ff1e03f */
[----:B------:R-:W-:Y:S01]  /*111e0*/  R2UR UR12, R6 ;  /* 0x00000000060c72ca */ /* 0x000fe200000e0000 */
[----:B------:R-:W-:Y:S01]  /*111f0*/  UMOV UR10, URZ ;  /* 0x0000003f000a7c82 */ /* 0x000fe20008000000 */
[----:B-----5:R-:W-:Y:S01]  /*11200*/  R2UR UR13, R2 ;  /* 0x00000000020d72ca */ /* 0x020fe200000e0000 */
[----:B------:R-:W-:Y:S01]  /*11210*/  UIADD3.X UR5, URZ, UR49, URZ, UP0, !UPT ;  /* 0x000000313f057290 */ /* 0x000fe200087fe43f */
[----:B------:R-:W-:Y:S01]  /*11220*/  SHF.L.U32 R12, R12, 0x1f, RZ ;  /* 0x0000001f0c0c7819 */ /* 0x000fe200000006ff */
[----:B------:R-:W-:Y:S01]  /*11230*/  UMOV UR6, 0x0 ;  /* 0x0000000000067882 */ /* 0x000fe20000000000 */
[----:B------:R-:W-:Y:S01]  /*11240*/  UMOV UR7, 0x14f00000 ;  /* 0x14f0000000077882 */ /* 0x000fe20000000000 */
[----:B------:R-:W-:Y:S01]  /*11250*/  UMOV UR17, 0x20 ;  /* 0x0000002000117882 */ /* 0x000fe20000000000 */
[----:B------:R-:W-:Y:S01]  /*11260*/  UMOV UR18, 0x40 ;  /* 0x0000004000127882 */ /* 0x000fe20000000000 */
[----:B------:R-:W-:Y:S01]  /*11270*/  UIMAD UR8, UR9, 0x6000, UR42 ;  /* 0x00006000090878a4 */ /* 0x000fe2000f8e022a */
[----:B-12---:R-:W-:Y:S01]  /*11280*/  LEA R3, R10, UR19, 0x3 ;  /* 0x000000130a037c11 */ /* 0x006fe2000f8e18ff */
[----:B------:R-:W-:-:S02]  /*11290*/  ULEA UR9, UR9, UR19, 0x3 ;  /* 0x0000001309097291 */ /* 0x000fc4000f8e183f */
[----:B------:R-:W-:Y:S02]  /*112a0*/  USHF.L.U32 UR11, UR11, 0x7, URZ ;  /* 0x000000070b0b7899 */ /* 0x000fe4000800063f */
[----:B------:R-:W-:Y:S02]  /*112b0*/  UIADD3 UR14, UR8, 0x15400, URZ ;  /* 0x00015400080e7890 */ /* 0x000fe4000fffe03f */
        /* <DEDUP_REMOVED lines=13> */
.L_x_821:
[----:B------:R-:W-:Y:S05]  /*11390*/  @P2 BRA `(.L_x_789) ;  /* 0x0000000000142947 */ /* 0x000fea0003800000 */
[----:B------:R-:W-:Y:S01]  /*113a0*/  ISETP.NE.AND P2, PT, R23, RZ, PT ;  /* 0x000000ff1700720c */ /* 0x000fe20003f45270 */
[----:B------:R-:W-:-:S04]  /*113b0*/  IMAD.MOV.U32 R4, RZ, RZ, 0x6000 ;  /* 0x00006000ff047424 */ /* 0x000fc800078e00ff */
[----:B------:R2:W-:Y:S08]  /*113c0*/  SYNCS.ARRIVE.TRANS64 RZ, [R3+URZ+0x50], R4 ;  /* 0x0000500403ff79a7 */ /* 0x0005f0000800003f */
[----:B------:R-:W-:Y:S05]  /*113d0*/  @!P2 BRA `(.L_x_789) ;  /* 0x000000000004a947 */ /* 0x000fea0003800000 */
[----:B------:R-:W-:Y:S01]  /*113e0*/  BPT.TRAP 0x1 ;  /* 0x000000040000795c */ /* 0x000fe20000300000 */
.L_x_789:
        /* <DEDUP_REMOVED lines=28> */
.L_x_784:
[----:B------:R-:W-:Y:S05]  /*115b0*/  BSYNC B1 ;  /* 0x0000000000017941 */ /* 0x000fea0003800000 */
.L_x_783:
[----:B------:R-:W-:Y:S01]  /*115c0*/  ISETP.GT.AND P2, PT, R13, UR43, PT ;  /* 0x0000002b0d007c0c */ /* 0x000fe2000bf44270 */
[----:B------:R-:W-:-:S12]  /*115d0*/  VIADD R11, R11, 0xfffffffe ;  /* 0xfffffffe0b0b7836 */ /* 0x000fd80000000000 */
[----:B------:R-:W-:Y:S05]  /*115e0*/  @P2 BRA `(.L_x_790) ;  /* 0xfffffff000a82947 */ /* 0x000fea000383ffff */
.L_x_775:
[----:B------:R-:W-:Y:S05]  /*115f0*/  BSYNC B0 ;  /* 0x0000000000007941 */ /* 0x000fea0003800000 */
.L_x_766:
[----:B------:R-:W-:Y:S04]  /*11600*/  BSSY B0, `(.L_x_791) ;  /* 0x000000e000007945 */ /* 0x000fe80003800000 */
[----:B------:R-:W-:Y:S05]  /*11610*/  @P1 BRA `(.L_x_792) ;  /* 0x0000000000301947 */ /* 0x000fea0003800000 */
[----:B------:R-:W3:Y:S01]  /*11620*/  S2R R11, SR_LANEID ;  /* 0x00000000000b7919 */ /* 0x000ee20000000000 */
[----:B------:R-:W-:Y:S01]  /*11630*/  VOTEU.ANY UR4, UPT, PT ;  /* 0x0000000000047886 */ /* 0x000fe200038e0100 */
[----:B-12---:R-:W1:Y:S01]  /*11640*/  LDC.64 R2, c[0x0][0xdf0] ;  /* 0x00037c00ff027b82 */ /* 0x006e620000000a00 */
[----:B------:R-:W3:Y:S08]  /*11650*/  FLO.U32 R0, UR4 ;  /* 0x0000000400007d00 */ /* 0x000ef000080e0000 */
[----:B------:R-:W1:Y:S01]  /*11660*/  POPC R5, UR4 ;  /* 0x0000000400057d09 */ /* 0x000e620008000000 */
[----:B---3--:R-:W-:-:S13]  /*11670*/  ISETP.EQ.U32.AND P0, PT, R0, R11, PT ;  /* 0x0000000b0000720c */ /* 0x008fda0003f02070 */
[----:B-1----:R-:W2:Y:S01]  /*11680*/  @P0 ATOMG.E.ADD.STRONG.GPU PT, R3, desc[UR50][R2.64], R5 ;  /* 0x00000005020309a8 */ /* 0x002ea200081ee1f2 */
[----:B------:R-:W1:Y:S02]  /*11690*/  S2R R4, SR_LTMASK ;  /* 0x0000000000047919 */ /* 0x000e640000003900 */
[----:B-1----:R-:W-:-:S04]  /*116a0*/  LOP3.LUT R4, R4, UR4, RZ, 0xc0, !PT ;  /* 0x0000000404047c12 */ /* 0x002fc8000f8ec0ff */
[----:B------:R-:W1:Y:S01]  /*116b0*/  POPC R11, R4 ;  /* 0x00000004000b7309 */ /* 0x000e620000000000 */
[----:B--2---:R-:W1:Y:S02]  /*116c0*/  SHFL.IDX PT, R0, R3, R0, 0x1f ;  /* 0x00001f0003007589 */ /* 0x004e6400000e0000 */
[----:B-1----:R-:W-:-:S07]  /*116d0*/  IADD3 R22, R0, UR45, R11 ;  /* 0x0000002d00167c10 */ /* 0x002fce000fffe00b */
.L_x_792:
[----:B------:R-:W-:Y:S05]  /*116e0*/  BSYNC B0 ;  /* 0x0000000000007941 */ /* 0x000fea0003800000 */
.L_x_791:
[----:B------:R-:W-:Y:S04]  /*116f0*/  BSSY B0, `(.L_x_793) ;  /* 0x0000028000007945 */ /* 0x000fe80003800000 */
[----:B------:R-:W-:Y:S05]  /*11700*/  @!P6 BRA `(.L_x_794) ;  /* 0x000000000098e947 */ /* 0x000fea0003800000 */
[----:B-12---:R-:W-:Y:S02]  /*11710*/  LEA R3, R19, UR42, 0x3 ;  /* 0x0000002a13037c11 */ /* 0x006fe4000f8e18ff */
[----:B------:R-:W-:Y:S02]  /*11720*/  SHF.L.U32 R0, R18, 0x1f, RZ ;  /* 0x0000001f12007819 */ /* 0x000fe400000006ff */
[----:B------:R-:W-:Y:S02]  /*11730*/  ISETP.NE.AND P1, PT, R17, RZ, PT ;  /* 0x000000ff1100720c */ /* 0x000fe40003f25270 */
[----:B------:R-:W1:Y:S02]  /*11740*/  SYNCS.PHASECHK.TRANS64.TRYWAIT P0, [R3+URZ+0x2d860], R0 ;  /* 0x02d86000030075a7 */ /* 0x000e64000800017f */
[----:B-1----:R-:W-:Y:S09]  /*11750*/  @!P0 BRA `(.L_x_795) ;  /* 0x0000000c005c8947 */ /* 0x002ff20003800000 */
.L_x_822:
[----:B------:R-:W-:Y:S05]  /*11760*/  @P1 BRA `(.L_x_796) ;  /* 0x0000000000141947 */ /* 0x000fea0003800000 */
[----:B------:R-:W-:Y:S01]  /*11770*/  ISETP.NE.AND P0, PT, R23, RZ, PT ;  /* 0x000000ff1700720c */ /* 0x000fe20003f05270 */
[----:B-1----:R-:W-:-:S04]  /*11780*/  IMAD.MOV.U32 R0, RZ, RZ, 0x6000 ;  /* 0x00006000ff007424 */ /* 0x002fc800078e00ff */
[----:B------:R2:W-:Y:S08]  /*11790*/  SYNCS.ARRIVE.TRANS64 RZ, [R3+URZ+0x2d850], R0 ;  /* 0x02d8500003ff79a7 */ /* 0x0005f0000800003f */
[----:B------:R-:W-:Y:S05]  /*117a0*/  @!P0 BRA `(.L_x_796) ;  /* 0x0000000000048947 */ /* 0x000fea0003800000 */
[----:B------:R-:W-:Y:S01]  /*117b0*/  BPT.TRAP 0x1 ;  /* 0x000000040000795c */ /* 0x000fe20000300000 */
.L_x_796:
        /* <DEDUP_REMOVED lines=27> */
.L_x_794:
[----:B------:R-:W-:Y:S05]  /*11970*/  BSYNC B0 ;  /* 0x0000000000007941 */ /* 0x000fea0003800000 */
.L_x_793:
[----:B------:R-:W-:Y:S02]  /*11980*/  VIADD R19, R19, 0x1 ;  /* 0x0000000113137836 */ /* 0x000fe40000000000 */
[----:B--2---:R-:W-:-:S03]  /*11990*/  IMAD.MOV.U32 R13, RZ, RZ, R22 ;  /* 0x000000ffff0d7224 */ /* 0x004fc600078e0016 */
[----:B------:R-:W-:-:S04]  /*119a0*/  ISETP.NE.AND P0, PT, R19, 0x2, PT ;  /* 0x000000021300780c */ /* 0x000fc80003f05270 */
[----:B-1----:R-:W-:Y:S02]  /*119b0*/  SEL R3, RZ, 0x1, P0 ;  /* 0x00000001ff037807 */ /* 0x002fe40000000000 */
[----:B------:R-:W-:Y:S02]  /*119c0*/  SEL R19, R19, RZ, P0 ;  /* 0x000000ff13137207 */ /* 0x000fe40000000000 */
[----:B------:R-:W-:-:S07]  /*119d0*/  LOP3.LUT R18, R18, R3, RZ, 0x3c, !PT ;  /* 0x0000000312127212 */ /* 0x000fce00078e3cff */
.L_x_755:
[----:B------:R-:W-:Y:S05]  /*119e0*/  BSYNC B6 ;  /* 0x0000000000067941 */ /* 0x000fea0003800000 */
.L_x_753:
[----:B------:R-:W-:-:S03]  /*119f0*/  UMOV UR4, 0xffffffff ;  /* 0xffffffff00047882 */ /* 0x000fc60000000000 */
[----:B------:R-:W-:Y:S05]  /*11a00*/  BRA.DIV UR4, `(.L_x_797) ;  /* 0x0000000a04c47947 */ /* 0x000fea000b800000 */
[----:B------:R1:W2:Y:S02]  /*11a10*/  SHFL.IDX PT, R14, R13, RZ, 0x1f ;  /* 0x00001fff0d0e7589 */ /* 0x0002a400000e0000 */
.L_x_825:
[----:B------:R-:W-:Y:S01]  /*11a20*/  ISETP.NE.AND P0, PT, R23, RZ, PT ;  /* 0x000000ff1700720c */ /* 0x000fe20003f05270 */
[----:B------:R-:W-:Y:S05]  /*11a30*/  WARPSYNC.ALL ;  /* 0x0000000000007948 */ /* 0x000fea0003800000 */
[----:B------:R-:W-:Y:S01]  /*11a40*/  BAR.SYNC.DEFER_BLOCKING 0x4, 0x1a0 ;  /* 0x0106800000007b1d */ /* 0x000fe20000010000 */
[----:B--2---:R-:W-:-:S05]  /*11a50*/  IMAD.MOV.U32 R22, RZ, RZ, R14 ;  /* 0x000000ffff167224 */ /* 0x004fca00078e000e */
[----:B------:R-:W-:Y:S01]  /*11a60*/  ULDC UR4, c[0x0][0xda8] ;  /* 0x00036a0000047ab9 */ /* 0x000fe20000000800 */
[----:B------:R-:W-:Y:S01]  /*11a70*/  @!P0 MOV R0, 0x400 ;  /* 0x0000040000008802 */ /* 0x000fe20000000f00 */
[----:B------:R-:W2:Y:S03]  /*11a80*/  @!P0 S2R R3, SR_CgaCtaId ;  /* 0x0000000000038919 */ /* 0x000ea60000008800 */
[----:B--2---:R-:W-:-:S05]  /*11a90*/  @!P0 LEA R0, R3, R0, 0x18 ;  /* 0x0000000003008211 */ /* 0x004fca00078ec0ff */
[----:B------:R2:W-:Y:S01]  /*11aa0*/  @!P0 STS [R0+0x2d8d0], R13 ;  /* 0x02d8d00d00008388 */ /* 0x0005e20000000800 */
[----:B------:R-:W-:Y:S06]  /*11ab0*/  BAR.ARV 0x5, 0x1a0 ;  /* 0x0146800000007b1d */ /* 0x000fec0000002000 */
[----:B------:R-:W-:-:S13]  /*11ac0*/  ISETP.GE.AND P0, PT, R22, UR4, PT ;  /* 0x0000000416007c0c */ /* 0x000fda000bf06270 */
[----:B--2---:R-:W-:Y:S05]  /*11ad0*/  @!P0 BRA `(.L_x_798) ;  /* 0xffffffd000448947 */ /* 0x004fea000383ffff */
.L_x_744:
[----:B------:R-:W2:Y:S01]  /*11ae0*/  S2R R3, SR_CgaCtaId ;  /* 0x0000000000037919 */ /* 0x000ea20000008800 */
[----:B------:R-:W-:Y:S01]  /*11af0*/  UIADD3 UR47, UR47, 0x1, URZ ;  /* 0x000000012f2f7890 */ /* 0x000fe2000fffe03f */
[----:B------:R-:W-:-:S03]  /*11b00*/  MOV R0, 0x400 ;  /* 0x0000040000007802 */ /* 0x000fc60000000f00 */
[----:B------:R-:W-:-:S04]  /*11b10*/  ULEA.HI UR4, UR47, UR47, URZ, 0x1 ;  /* 0x0000002f2f047291 */ /* 0x000fc8000f8f083f */
[----:B------:R-:W-:-:S04]  /*11b20*/  ULOP3.LUT UR4, UR4, 0xfffffffe, URZ, 0xc0, !UPT ;  /* 0xfffffffe04047892 */ /* 0x000fc8000f8ec03f */
[----:B------:R-:W-:-:S06]  /*11b30*/  UIADD3 UR4, UR47, -UR4, URZ ;  /* 0x800000042f047290 */ /* 0x000fcc000fffe03f */
[----:B------:R-:W-:Y:S01]  /*11b40*/  IMAD.U32 R2, RZ, RZ, UR4 ;  /* 0x00000004ff027e24 */ /* 0x000fe2000f8e00ff */
[----:B--2---:R-:W-:-:S04]  /*11b50*/  LEA R9, R3, R0, 0x18 ;  /* 0x0000000003097211 */ /* 0x004fc800078ec0ff */
[----:B------:R-:W-:-:S04]  /*11b60*/  SHF.L.U32 R0, R2, 0x1f, RZ ;  /* 0x0000001f02007819 */ /* 0x000fc800000006ff */
[----:B------:R-:W2:Y:S02]  /*11b70*/  SYNCS.PHASECHK.TRANS64.TRYWAIT P0, [R9+URZ+0x2d820], R0 ;  /* 0x02d82000090075a7 */ /* 0x000ea4000800017f */
[----:B--2---:R-:W-:Y:S05]  /*11b80*/  @!P0 BRA `(.L_x_799) ;  /* 0x0000000800888947 */ /* 0x004fea0003800000 */
.L_x_826:
[----:B------:R-:W3:Y:S02]  /*11b90*/  SHFL.IDX PT, R16, R16, RZ, 0x1f ;  /* 0x00001fff10107589 */ /* 0x000ee400000e0000 */
[----:B---3--:R-:W-:-:S13]  /*11ba0*/  ISETP.NE.AND P0, PT, R16, RZ, PT ;  /* 0x000000ff1000720c */ /* 0x008fda0003f05270 */
[----:B------:R-:W-:Y:S05]  /*11bb0*/  @P0 EXIT ;  /* 0x000000000000094d */ /* 0x000fea0003800000 */
[----:B------:R-:W-:Y:S01]  /*11bc0*/  ELECT P0, URZ, PT ;  /* 0x00000000003f782f */ /* 0x000fe20003800000 */
[----:B------:R-:W-:-:S12]  /*11bd0*/  BSSY B0, `(.L_x_800) ;  /* 0x0000020000007945 */ /* 0x000fd80003800000 */
[----:B------:R-:W-:Y:S05]  /*11be0*/  @!P0 BRA `(.L_x_801) ;  /* 0x0000000000788947 */ /* 0x000fea0003800000 */
[----:B------:R-:W-:-:S06]  /*11bf0*/  ULOP3.LUT UR4, UR46, 0x2, URZ, 0xfc, !UPT ;  /* 0x000000022e047892 */ /* 0x000fcc000f8efc3f */
[----:B--2---:R-:W-:-:S05]  /*11c00*/  IMAD.U32 R0, RZ, RZ, UR4 ;  /* 0x00000004ff007e24 */ /* 0x004fca000f8e00ff */
[----:B------:R-:W-:-:S13]  /*11c10*/  ISETP.NE.AND P2, PT, R0, 0x3, PT ;  /* 0x000000030000780c */ /* 0x000fda0003f45270 */
[----:B------:R-:W-:Y:S05]  /*11c20*/  @!P2 BRA `(.L_x_802) ;  /* 0x000000000004a947 */ /* 0x000fea0003800000 */
[----:B------:R-:W-:Y:S01]  /*11c30*/  BPT.TRAP 0x1 ;  /* 0x000000040000795c */ /* 0x000fe20000300000 */
.L_x_802:
        /* <DEDUP_REMOVED lines=12> */
.L_x_827:
[----:B------:R-:W3:Y:S02]  /*11d00*/  SYNCS.PHASECHK.TRANS64.TRYWAIT P0, [R3+URZ], R2 ;  /* 0x00000002030075a7 */ /* 0x000ee4000800017f */
[----:B---3--:R-:W-:Y:S05]  /*11d10*/  @!P0 BRA `(.L_x_804) ;  /* 0x00000008004c8947 */ /* 0x008fea0003800000 */
.L_x_828:
[----:B------:R-:W-:Y:S05]  /*11d20*/  @!P2 BRA `(.L_x_805) ;  /* 0x000000000004a947 */ /* 0x000fea0003800000 */
[----:B------:R-:W-:Y:S01]  /*11d30*/  BPT.TRAP 0x1 ;  /* 0x000000040000795c */ /* 0x000fe20000300000 */
.L_x_805:
[----:B------:R-:W-:-:S04]  /*11d40*/  VIADD R0, R9, 0x2d860 ;  /* 0x0002d86009007836 */ /* 0x000fc80000000000 */
[----:B------:R-:W-:-:S04]  /*11d50*/  IMAD R19, R19, 0x8, R0 ;  /* 0x0000000813137824 */ /* 0x000fc800078e0200 */
[----:B------:R-:W4:Y:S02]  /*11d60*/  SYNCS.PHASECHK.TRANS64.TRYWAIT P0, [R19+URZ], R4 ;  /* 0x00000004130075a7 */ /* 0x000f24000800017f */
[----:B----4-:R-:W-:Y:S05]  /*11d70*/  @!P0 BRA `(.L_x_806) ;  /* 0x0000000800488947 */ /* 0x010fea0003800000 */
.L_x_829:
[----:B------:R-:W-:-:S07]  /*11d80*/  IMAD R7, R7, 0x8, R0 ;  /* 0x0000000807077824 */ /* 0x000fce00078e0200 */
.L_x_807:
[----:B------:R1:W1:Y:S02]  /*11d90*/  SYNCS.PHASECHK.TRANS64.TRYWAIT P0, [R7+URZ], R2 ;  /* 0x00000002070075a7 */ /* 0x000264000800017f */
[----:B-1----:R-:W-:Y:S05]  /*11da0*/  @!P0 NANOSLEEP.SYNCS 0x989680 ;  /* 0x009896800000895d */ /* 0x002fea0003900000 */
[----:B------:R-:W1:Y:S02]  /*11db0*/  @!P0 SYNCS.PHASECHK.TRANS64 P0, [R7+URZ], R2 ;  /* 0x00000002070085a7 */ /* 0x000e64000800007f */
[----:B-1----:R-:W-:Y:S05]  /*11dc0*/  @!P0 BRA `(.L_x_807) ;  /* 0xfffffffc00f08947 */ /* 0x002fea000383ffff */
.L_x_801:
[----:B------:R-:W-:Y:S05]  /*11dd0*/  BSYNC B0 ;  /* 0x0000000000007941 */ /* 0x000fea0003800000 */
.L_x_800:
[----:B------:R-:W-:Y:S05]  /*11de0*/  EXIT ;  /* 0x000000000000794d */ /* 0x000fea0003800000 */
.L_x_665:
[----:B-1----:R-:W-:-:S04]  /*11df0*/  IMAD.U32 R3, RZ, RZ, UR39 ;  /* 0x00000027ff037e24 */ /* 0x002fc8000f8e00ff */
[----:B------:R1:W2:Y:S03]  /*11e00*/  SYNCS.PHASECHK.TRANS64.TRYWAIT P1, [R3+URZ+0x2d800], R0 ;  /* 0x02d80000030075a7 */ /* 0x0002a6000802017f */
[----:B--2---:R-:W-:Y:S05]  /*11e10*/  @!P1 NANOSLEEP.SYNCS 0x989680 ;  /* 0x009896800000995d */ /* 0x004fea0003900000 */
[----:B------:R-:W2:Y:S02]  /*11e20*/  @!P1 SYNCS.PHASECHK.TRANS64 P1, [R3+URZ+0x2d800], R0 ;  /* 0x02d80000030095a7 */ /* 0x000ea4000802007f */
[----:B--2---:R-:W-:Y:S05]  /*11e30*/  @!P1 BRA `(.L_x_665) ;  /* 0xfffffffc00ec9947 */ /* 0x004fea000383ffff */
[----:B------:R-:W-:Y:S05]  /*11e40*/  BRA `(.L_x_808) ;  /* 0xfffffefc00147947 */ /* 0x000fea000383ffff */
.L_x_669:
[----:B--2---:R2:W3:Y:S02]  /*11e50*/  SYNCS.PHASECHK.TRANS64.TRYWAIT P2, [R7+URZ+0x2d830], R0 ;  /* 0x02d83000070075a7 */ /* 0x0044e4000804017f */
[----:B---3--:R-:W-:Y:S05]  /*11e60*/  @!P2 NANOSLEEP.SYNCS 0x989680 ;  /* 0x009896800000a95d */ /* 0x008fea0003900000 */
[----:B------:R-:W3:Y:S02]  /*11e70*/  @!P2 SYNCS.PHASECHK.TRANS64 P2, [R7+URZ+0x2d830], R0 ;  /* 0x02d830000700a5a7 */ /* 0x000ee4000804007f */
[----:B---3--:R-:W-:Y:S05]  /*11e80*/  @!P2 BRA `(.L_x_669) ;  /* 0xfffffffc00f0a947 */ /* 0x008fea000383ffff */
[----:B------:R-:W-:Y:S05]  /*11e90*/  BRA `(.L_x_668) ;  /* 0xfffffefc00347947 */ /* 0x000fea000383ffff */
.L_x_685:
[----:B---3--:R-:W-:-:S04]  /*11ea0*/  IMAD.U32 R11, RZ, RZ, UR6 ;  /* 0x00000006ff0b7e24 */ /* 0x008fc8000f8e00ff */
[----:B------:R3:W4:Y:S03]  /*11eb0*/  SYNCS.PHASECHK.TRANS64.TRYWAIT P2, [R11+URZ+0x2d830], R10 ;  /* 0x02d8300a0b0075a7 */ /* 0x000726000804017f */
[----:B----4-:R-:W-:Y:S05]  /*11ec0*/  @!P2 NANOSLEEP.SYNCS 0x989680 ;  /* 0x009896800000a95d */ /* 0x010fea0003900000 */
[----:B------:R-:W4:Y:S02]  /*11ed0*/  @!P2 SYNCS.PHASECHK.TRANS64 P2, [R11+URZ+0x2d830], R10 ;  /* 0x02d8300a0b00a5a7 */ /* 0x000f24000804007f */
[----:B----4-:R-:W-:Y:S05]  /*11ee0*/  @!P2 BRA `(.L_x_685) ;  /* 0xfffffffc00eca947 */ /* 0x010fea000383ffff */
[----:B------:R-:W-:Y:S05]  /*11ef0*/  BRA `(.L_x_682) ;  /* 0xffffff2c00f07947 */ /* 0x000fea000383ffff */
.L_x_689:
[----:B--2---:R-:W-:-:S04]  /*11f00*/  IMAD.U32 R11, RZ, RZ, UR6 ;  /* 0x00000006ff0b7e24 */ /* 0x004fc8000f8e00ff */
[----:B------:R2:W3:Y:S03]  /*11f10*/  SYNCS.PHASECHK.TRANS64.TRYWAIT P2, [R11+URZ+0x2d850], R10 ;  /* 0x02d8500a0b0075a7 */ /* 0x0004e6000804017f */
[----:B---3--:R-:W-:Y:S05]  /*11f20*/  @!P2 NANOSLEEP.SYNCS 0x989680 ;  /* 0x009896800000a95d */ /* 0x008fea0003900000 */
[----:B------:R-:W3:Y:S02]  /*11f30*/  @!P2 SYNCS.PHASECHK.TRANS64 P2, [R11+URZ+0x2d850], R10 ;  /* 0x02d8500a0b00a5a7 */ /* 0x000ee4000804007f */
[----:B---3--:R-:W-:Y:S05]  /*11f40*/  @!P2 BRA `(.L_x_689) ;  /* 0xfffffffc00eca947 */ /* 0x008fea000383ffff */
[----:B------:R-:W-:Y:S05]  /*11f50*/  BRA `(.L_x_686) ;  /* 0xffffff3000887947 */ /* 0x000fea000383ffff */
.L_x_706:
[----:B--2---:R-:W-:-:S04]  /*11f60*/  IMAD.U32 R12, RZ, RZ, UR6 ;  /* 0x00000006ff0c7e24 */ /* 0x004fc8000f8e00ff */
[----:B------:R2:W3:Y:S03]  /*11f70*/  SYNCS.PHASECHK.TRANS64.TRYWAIT P2, [R12+URZ+0x2d830], R7 ;  /* 0x02d830070c0075a7 */ /* 0x0004e6000804017f */
[----:B---3--:R-:W-:Y:S05]  /*11f80*/  @!P2 NANOSLEEP.SYNCS 0x989680 ;  /* 0x009896800000a95d */ /* 0x008fea0003900000 */
[----:B------:R-:W3:Y:S02]  /*11f90*/  @!P2 SYNCS.PHASECHK.TRANS64 P2, [R12+URZ+0x2d830], R7 ;  /* 0x02d830070c00a5a7 */ /* 0x000ee4000804007f */
[----:B---3--:R-:W-:Y:S05]  /*11fa0*/  @!P2 BRA `(.L_x_706) ;  /* 0xfffffffc00eca947 */ /* 0x008fea000383ffff */
[----:B------:R-:W-:Y:S05]  /*11fb0*/  BRA `(.L_x_703) ;  /* 0xffffff6000707947 */ /* 0x000fea000383ffff */
.L_x_710:
[----:B--2---:R-:W-:-:S04]  /*11fc0*/  IMAD.U32 R12, RZ, RZ, UR6 ;  /* 0x00000006ff0c7e24 */ /* 0x004fc8000f8e00ff */
[----:B------:R2:W3:Y:S03]  /*11fd0*/  SYNCS.PHASECHK.TRANS64.TRYWAIT P2, [R12+URZ+0x2d850], R7 ;  /* 0x02d850070c0075a7 */ /* 0x0004e6000804017f */
[----:B---3--:R-:W-:Y:S05]  /*11fe0*/  @!P2 NANOSLEEP.SYNCS 0x989680 ;  /* 0x009896800000a95d */ /* 0x008fea0003900000 */
[----:B------:R-:W3:Y:S02]  /*11ff0*/  @!P2 SYNCS.PHASECHK.TRANS64 P2, [R12+URZ+0x2d850], R7 ;  /* 0x02d850070c00a5a7 */ /* 0x000ee4000804007f */
[----:B---3--:R-:W-:Y:S05]  /*12000*/  @!P2 BRA `(.L_x_710) ;  /* 0xfffffffc00eca947 */ /* 0x008fea000383ffff */
[----:B------:R-:W-:Y:S05]  /*12010*/  BRA `(.L_x_707) ;  /* 0xffffff6400087947 */ /* 0x000fea000383ffff */
.L_x_716:
[----:B--2---:R-:W-:-:S04]  /*12020*/  IMAD.U32 R14, RZ, RZ, UR6 ;  /* 0x00000006ff0e7e24 */ /* 0x004fc8000f8e00ff */
[----:B------:R2:W3:Y:S03]  /*12030*/  SYNCS.PHASECHK.TRANS64.TRYWAIT P2, [R14+URZ+0x2d830], R7 ;  /* 0x02d830070e0075a7 */ /* 0x0004e6000804017f */
[----:B---3--:R-:W-:Y:S05]  /*12040*/  @!P2 NANOSLEEP.SYNCS 0x989680 ;  /* 0x009896800000a95d */ /* 0x008fea0003900000 */
[----:B------:R-:W3:Y:S02]  /*12050*/  @!P2 SYNCS.PHASECHK.TRANS64 P2, [R14+URZ+0x2d830], R7 ;  /* 0x02d830070e00a5a7 */ /* 0x000ee4000804007f */
[----:B---3--:R-:W-:Y:S05]  /*12060*/  @!P2 BRA `(.L_x_716) ;  /* 0xfffffffc00eca947 */ /* 0x008fea000383ffff */
[----:B------:R-:W-:Y:S05]  /*12070*/  BRA `(.L_x_713) ;  /* 0xffffff8000707947 */ /* 0x000fea000383ffff */
.L_x_720:
[----:B--2---:R-:W-:-:S04]  /*12080*/  IMAD.U32 R14, RZ, RZ, UR6 ;  /* 0x00000006ff0e7e24 */ /* 0x004fc8000f8e00ff */
[----:B------:R2:W3:Y:S03]  /*12090*/  SYNCS.PHASECHK.TRANS64.TRYWAIT P2, [R14+URZ+0x2d850], R7 ;  /* 0x02d850070e0075a7 */ /* 0x0004e6000804017f */
[----:B---3--:R-:W-:Y:S05]  /*120a0*/  @!P2 NANOSLEEP.SYNCS 0x989680 ;  /* 0x009896800000a95d */ /* 0x008fea0003900000 */
[----:B------:R-:W3:Y:S02]  /*120b0*/  @!P2 SYNCS.PHASECHK.TRANS64 P2, [R14+URZ+0x2d850], R7 ;  /* 0x02d850070e00a5a7 */ /* 0x000ee4000804007f */
[----:B---3--:R-:W-:Y:S05]  /*120c0*/  @!P2 BRA `(.L_x_720) ;  /* 0xfffffffc00eca947 */ /* 0x008fea000383ffff */
[----:B------:R-:W-:Y:S05]  /*120d0*/  BRA `(.L_x_717) ;  /* 0xffffff8400087947 */ /* 0x000fea000383ffff */
.L_x_733:
[----:B------:R-:W-:-:S04]  /*120e0*/  IMAD.U32 R3, RZ, RZ, UR9 ;  /* 0x00000009ff037e24 */ /* 0x000fc8000f8e00ff */
[----:B------:R1:W1:Y:S03]  /*120f0*/  SYNCS.PHASECHK.TRANS64.TRYWAIT P0, [R3+URZ+0x2d850], R0 ;  /* 0x02d85000030075a7 */ /* 0x000266000800017f */
[----:B-1----:R-:W-:Y:S05]  /*12100*/  @!P0 NANOSLEEP.SYNCS 0x989680 ;  /* 0x009896800000895d */ /* 0x002fea0003900000 */
[----:B------:R-:W1:Y:S02]  /*12110*/  @!P0 SYNCS.PHASECHK.TRANS64 P0, [R3+URZ+0x2d850], R0 ;  /* 0x02d85000030085a7 */ /* 0x000e64000800007f */
[----:B-1----:R-:W-:Y:S05]  /*12120*/  @!P0 BRA `(.L_x_733) ;  /* 0xfffffffc00ec8947 */ /* 0x002fea000383ffff */
[----:B------:R-:W-:Y:S05]  /*12130*/  BRA `(.L_x_732) ;  /* 0xffffffb000247947 */ /* 0x000fea000383ffff */
.L_x_759:
[----:B------:R-:W-:Y:S02]  /*12140*/  IMAD.MOV.U32 R13, RZ, RZ, R16 ;  /* 0x000000ffff0d7224 */ /* 0x000fe400078e0010 */
[----:B------:R-:W-:Y:S02]  /*12150*/  IMAD.MOV.U32 R12, RZ, RZ, RZ ;  /* 0x000000ffff0c7224 */ /* 0x000fe400078e00ff */
[----:B------:R-:W-:Y:S02]  /*12160*/  IMAD.MOV.U32 R11, RZ, RZ, 0x1f ;  /* 0x0000001fff0b7424 */ /* 0x000fe400078e00ff */
[----:B------:R-:W-:-:S07]  /*12170*/  IMAD.MOV.U32 R15, RZ, RZ, -0x1 ;  /* 0xffffffffff0f7424 */ /* 0x000fce00078e00ff */
[----:B------:R-:W-:Y:S05]  /*12180*/  WARPSYNC.COLLECTIVE R15, `(.L_x_809) ;  /* 0x000000000f087348 */ /* 0x000fea0003c00000 */
[----:B------:R1:W2:Y:S02]  /*12190*/  SHFL.IDX P6, R14, R13, R12, R11 ;  /* 0x0000000c0d0e7389 */ /* 0x0002a400000c000b */
[----:B-12---:R-:W-:Y:S01]  /*121a0*/  ENDCOLLECTIVE ;  /* 0x000000000000791b */ /* 0x006fe20003800000 */
.L_x_809:
[----:B------:R-:W-:Y:S05]  /*121b0*/  BRA `(.L_x_810) ;  /* 0xffffffd800207947 */ /* 0x000fea000383ffff */
.L_x_760:
[----:B------:R-:W-:Y:S01]  /*121c0*/  BSSY B0, `(.L_x_811) ;  /* 0x0000006000007945 */ /* 0x000fe20003800000 */
[----:B------:R-:W-:-:S07]  /*121d0*/  IMAD.MOV.U32 R15, RZ, RZ, -0x1 ;  /* 0xffffffffff0f7424 */ /* 0x000fce00078e00ff */
[----:B------:R-:W-:Y:S05]  /*121e0*/  WARPSYNC.COLLECTIVE R15, `(.L_x_812) ;  /* 0x000000000f0c7348 */ /* 0x000fea0003c00000 */
[----:B------:R-:W-:Y:S02]  /*121f0*/  ELECT P6, UR62, PT ;  /* 0x00000000003e782f */ /* 0x000fe400038c0000 */
[----:B------:R-:W-:Y:S01]  /*12200*/  MOV R14, UR62 ;  /* 0x0000003e000e7c02 */ /* 0x000fe20008000f00 */
[----:B------:R-:W-:Y:S10]  /*12210*/  ENDCOLLECTIVE ;  /* 0x000000000000791b */ /* 0x000ff40003800000 */
.L_x_812:
[----:B------:R-:W-:Y:S05]  /*12220*/  BSYNC B0 ;  /* 0x0000000000007941 */ /* 0x000fea0003800000 */
.L_x_811:
[----:B------:R-:W-:Y:S05]  /*12230*/  BRA `(.L_x_813) ;  /* 0xffffffd800107947 */ /* 0x000fea000383ffff */
.L_x_763:
[----:B--2---:R2:W3:Y:S02]  /*12240*/  SYNCS.PHASECHK.TRANS64.TRYWAIT P2, [R13+URZ+0x2d840], R12 ;  /* 0x02d8400c0d0075a7 */ /* 0x0044e4000804017f */
[----:B---3--:R-:W-:Y:S05]  /*12250*/  @!P2 NANOSLEEP.SYNCS 0x989680 ;  /* 0x009896800000a95d */ /* 0x008fea0003900000 */
[----:B------:R-:W3:Y:S02]  /*12260*/  @!P2 SYNCS.PHASECHK.TRANS64 P2, [R13+URZ+0x2d840], R12 ;  /* 0x02d8400c0d00a5a7 */ /* 0x000ee4000804007f */
[----:B---3--:R-:W-:Y:S05]  /*12270*/  @!P2 BRA `(.L_x_763) ;  /* 0xfffffffc00f0a947 */ /* 0x008fea000383ffff */
[----:B------:R-:W-:Y:S05]  /*12280*/  BRA `(.L_x_814) ;  /* 0xffffffd800647947 */ /* 0x000fea000383ffff */
.L_x_765:
[----:B-1----:R-:W-:-:S04]  /*12290*/  IMAD.U32 R5, RZ, RZ, UR42 ;  /* 0x0000002aff057e24 */ /* 0x002fc8000f8e00ff */
[----:B------:R1:W3:Y:S03]  /*122a0*/  SYNCS.PHASECHK.TRANS64.TRYWAIT P2, [R5+URZ+0x2d820], R4 ;  /* 0x02d82004050075a7 */ /* 0x0002e6000804017f */
[----:B---3--:R-:W-:Y:S05]  /*122b0*/  @!P2 NANOSLEEP.SYNCS 0x989680 ;  /* 0x009896800000a95d */ /* 0x008fea0003900000 */
[----:B------:R-:W3:Y:S02]  /*122c0*/  @!P2 SYNCS.PHASECHK.TRANS64 P2, [R5+URZ+0x2d820], R4 ;  /* 0x02d820040500a5a7 */ /* 0x000ee4000804007f */
[----:B---3--:R-:W-:Y:S05]  /*122d0*/  @!P2 BRA `(.L_x_765) ;  /* 0xfffffffc00eca947 */ /* 0x008fea000383ffff */
[----:B------:R-:W-:Y:S05]  /*122e0*/  BRA `(.L_x_815) ;  /* 0xffffffdc00687947 */ /* 0x000fea000383ffff */
.L_x_771:
[----:B-1----:R1:W2:Y:S02]  /*122f0*/  SYNCS.PHASECHK.TRANS64.TRYWAIT P3, [R3+URZ+0x2d840], R2 ;  /* 0x02d84002030075a7 */ /* 0x0022a4000806017f */
[----:B--2---:R-:W-:Y:S05]  /*12300*/  @!P3 NANOSLEEP.SYNCS 0x989680 ;  /* 0x009896800000b95d */ /* 0x004fea0003900000 */
[----:B------:R-:W2:Y:S02]  /*12310*/  @!P3 SYNCS.PHASECHK.TRANS64 P3, [R3+URZ+0x2d840], R2 ;  /* 0x02d840020300b5a7 */ /* 0x000ea4000806007f */
[----:B--2---:R-:W-:Y:S05]  /*12320*/  @!P3 BRA `(.L_x_771) ;  /* 0xfffffffc00f0b947 */ /* 0x004fea000383ffff */
[----:B------:R-:W-:Y:S05]  /*12330*/  BRA `(.L_x_816) ;  /* 0xffffffe000087947 */ /* 0x000fea000383ffff */
.L_x_773:
[----:B-1----:R1:W2:Y:S02]  /*12340*/  SYNCS.PHASECHK.TRANS64.TRYWAIT P3, [R2+URZ+0x60], R3 ;  /* 0x00006003020075a7 */ /* 0x0022a4000806017f */
[----:B--2---:R-:W-:Y:S05]  /*12350*/  @!P3 NANOSLEEP.SYNCS 0x989680 ;  /* 0x009896800000b95d */ /* 0x004fea0003900000 */
[----:B------:R-:W2:Y:S02]  /*12360*/  @!P3 SYNCS.PHASECHK.TRANS64 P3, [R2+URZ+0x60], R3 ;  /* 0x000060030200b5a7 */ /* 0x000ea4000806007f */
[----:B--2---:R-:W-:Y:S05]  /*12370*/  @!P3 BRA `(.L_x_773) ;  /* 0xfffffffc00f0b947 */ /* 0x004fea000383ffff */
[----:B------:R-:W-:Y:S05]  /*12380*/  BRA `(.L_x_817) ;  /* 0xffffffe000887947 */ /* 0x000fea000383ffff */
.L_x_779:
[----:B-1----:R1:W2:Y:S02]  /*12390*/  SYNCS.PHASECHK.TRANS64.TRYWAIT P3, [R4+URZ+0x2d840], R3 ;  /* 0x02d84003040075a7 */ /* 0x0022a4000806017f */
[----:B--2---:R-:W-:Y:S05]  /*123a0*/  @!P3 NANOSLEEP.SYNCS 0x989680 ;  /* 0x009896800000b95d */ /* 0x004fea0003900000 */
[----:B------:R-:W2:Y:S02]  /*123b0*/  @!P3 SYNCS.PHASECHK.TRANS64 P3, [R4+URZ+0x2d840], R3 ;  /* 0x02d840030400b5a7 */ /* 0x000ea4000806007f */
[----:B--2---:R-:W-:Y:S05]  /*123c0*/  @!P3 BRA `(.L_x_779) ;  /* 0xfffffffc00f0b947 */ /* 0x004fea000383ffff */
[----:B------:R-:W-:Y:S05]  /*123d0*/  BRA `(.L_x_818) ;  /* 0xffffffe400b07947 */ /* 0x000fea000383ffff */
.L_x_781:
[----:B-1----:R1:W2:Y:S02]  /*123e0*/  SYNCS.PHASECHK.TRANS64.TRYWAIT P3, [R3+URZ+0x60], R18 ;  /* 0x00006012030075a7 */ /* 0x0022a4000806017f */
[----:B--2---:R-:W-:Y:S05]  /*123f0*/  @!P3 NANOSLEEP.SYNCS 0x989680 ;  /* 0x009896800000b95d */ /* 0x004fea0003900000 */
[----:B------:R-:W2:Y:S02]  /*12400*/  @!P3 SYNCS.PHASECHK.TRANS64 P3, [R3+URZ+0x60], R18 ;  /* 0x000060120300b5a7 */ /* 0x000ea4000806007f */
[----:B--2---:R-:W-:Y:S05]  /*12410*/  @!P3 BRA `(.L_x_781) ;  /* 0xfffffffc00f0b947 */ /* 0x004fea000383ffff */
[----:B------:R-:W-:Y:S05]  /*12420*/  BRA `(.L_x_819) ;  /* 0xffffffe800307947 */ /* 0x000fea000383ffff */
.L_x_786:
[----:B-1----:R1:W2:Y:S02]  /*12430*/  SYNCS.PHASECHK.TRANS64.TRYWAIT P3, [R3+URZ+0x2d840], R4 ;  /* 0x02d84004030075a7 */ /* 0x0022a4000806017f */
[----:B--2---:R-:W-:Y:S05]  /*12440*/  @!P3 NANOSLEEP.SYNCS 0x989680 ;  /* 0x009896800000b95d */ /* 0x004fea0003900000 */
[----:B------:R-:W2:Y:S02]  /*12450*/  @!P3 SYNCS.PHASECHK.TRANS64 P3, [R3+URZ+0x2d840], R4 ;  /* 0x02d840040300b5a7 */ /* 0x000ea4000806007f */
[----:B--2---:R-:W-:Y:S05]  /*12460*/  @!P3 BRA `(.L_x_786) ;  /* 0xfffffffc00f0b947 */ /* 0x004fea000383ffff */
[----:B------:R-:W-:Y:S05]  /*12470*/  BRA `(.L_x_820) ;  /* 0xffffffec00307947 */ /* 0x000fea000383ffff */
.L_x_788:
[----:B-1----:R1:W2:Y:S02]  /*12480*/  SYNCS.PHASECHK.TRANS64.TRYWAIT P3, [R3+URZ+0x60], R12 ;  /* 0x0000600c030075a7 */ /* 0x0022a4000806017f */
[----:B--2---:R-:W-:Y:S05]  /*12490*/  @!P3 NANOSLEEP.SYNCS 0x989680 ;  /* 0x009896800000b95d */ /* 0x004fea0003900000 */
[----:B------:R-:W2:Y:S02]  /*124a0*/  @!P3 SYNCS.PHASECHK.TRANS64 P3, [R3+URZ+0x60], R12 ;  /* 0x0000600c0300b5a7 */ /* 0x000ea4000806007f */
[----:B--2---:R-:W-:Y:S05]  /*124b0*/  @!P3 BRA `(.L_x_788) ;  /* 0xfffffffc00f0b947 */ /* 0x004fea000383ffff */
[----:B------:R-:W-:Y:S05]  /*124c0*/  BRA `(.L_x_821) ;  /* 0xffffffec00b07947 */ /* 0x000fea000383ffff */
.L_x_795:
[----:B-1----:R1:W2:Y:S02]  /*124d0*/  SYNCS.PHASECHK.TRANS64.TRYWAIT P0, [R3+URZ+0x2d860], R0 ;  /* 0x02d86000030075a7 */ /* 0x0022a4000800017f */
[----:B--2---:R-:W-:Y:S05]  /*124e0*/  @!P0 NANOSLEEP.SYNCS 0x989680 ;  /* 0x009896800000895d */ /* 0x004fea0003900000 */
[----:B------:R-:W2:Y:S02]  /*124f0*/  @!P0 SYNCS.PHASECHK.TRANS64 P0, [R3+URZ+0x2d860], R0 ;  /* 0x02d86000030085a7 */ /* 0x000ea4000800007f */
[----:B--2---:R-:W-:Y:S05]  /*12500*/  @!P0 BRA `(.L_x_795) ;  /* 0xfffffffc00f08947 */ /* 0x004fea000383ffff */
[----:B------:R-:W-:Y:S05]  /*12510*/  BRA `(.L_x_822) ;  /* 0xfffffff000907947 */ /* 0x000fea000383ffff */
.L_x_797:
[----:B------:R-:W-:Y:S01]  /*12520*/  BSSY B0, `(.L_x_823) ;  /* 0x0000007000007945 */ /* 0x000fe20003800000 */
[----:B------:R-:W-:Y:S02]  /*12530*/  IMAD.MOV.U32 R12, RZ, RZ, RZ ;  /* 0x000000ffff0c7224 */ /* 0x000fe400078e00ff */
[----:B------:R-:W-:Y:S02]  /*12540*/  IMAD.MOV.U32 R11, RZ, RZ, 0x1f ;  /* 0x0000001fff0b7424 */ /* 0x000fe400078e00ff */
[----:B------:R-:W-:-:S07]  /*12550*/  IMAD.MOV.U32 R15, RZ, RZ, -0x1 ;  /* 0xffffffffff0f7424 */ /* 0x000fce00078e00ff */
[----:B------:R-:W-:Y:S05]  /*12560*/  WARPSYNC.COLLECTIVE R15, `(.L_x_824) ;  /* 0x000000000f087348 */ /* 0x000fea0003c00000 */
[----:B------:R1:W2:Y:S02]  /*12570*/  SHFL.IDX P6, R14, R13, R12, R11 ;  /* 0x0000000c0d0e7389 */ /* 0x0002a400000c000b */
[----:B-12---:R-:W-:Y:S01]  /*12580*/  ENDCOLLECTIVE ;  /* 0x000000000000791b */ /* 0x006fe20003800000 */
.L_x_824:
[----:B------:R-:W-:Y:S05]  /*12590*/  BSYNC B0 ;  /* 0x0000000000007941 */ /* 0x000fea0003800000 */
.L_x_823:
[----:B------:R-:W-:Y:S05]  /*125a0*/  BRA `(.L_x_825) ;  /* 0xfffffff4001c7947 */ /* 0x000fea000383ffff */
.L_x_799:
[----:B--2---:R2:W3:Y:S02]  /*125b0*/  SYNCS.PHASECHK.TRANS64.TRYWAIT P0, [R9+URZ+0x2d820], R0 ;  /* 0x02d82000090075a7 */ /* 0x0044e4000800017f */
[----:B---3--:R-:W-:Y:S05]  /*125c0*/  @!P0 NANOSLEEP.SYNCS 0x989680 ;  /* 0x009896800000895d */ /* 0x008fea0003900000 */
[----:B------:R-:W3:Y:S02]  /*125d0*/  @!P0 SYNCS.PHASECHK.TRANS64 P0, [R9+URZ+0x2d820], R0 ;  /* 0x02d82000090085a7 */ /* 0x000ee4000800007f */
[----:B---3--:R-:W-:Y:S05]  /*125e0*/  @!P0 BRA `(.L_x_799) ;  /* 0xfffffffc00f08947 */ /* 0x008fea000383ffff */
[----:B------:R-:W-:Y:S05]  /*125f0*/  BRA `(.L_x_826) ;  /* 0xfffffff400647947 */ /* 0x000fea000383ffff */
.L_x_803:
[----:B--2---:R2:W3:Y:S02]  /*12600*/  SYNCS.PHASECHK.TRANS64.TRYWAIT P0, [R5+URZ], R4 ;  /* 0x00000004050075a7 */ /* 0x0044e4000800017f */
[----:B---3--:R-:W-:Y:S05]  /*12610*/  @!P0 NANOSLEEP.SYNCS 0x989680 ;  /* 0x009896800000895d */ /* 0x008fea0003900000 */
[----:B------:R-:W3:Y:S02]  /*12620*/  @!P0 SYNCS.PHASECHK.TRANS64 P0, [R5+URZ], R4 ;  /* 0x00000004050085a7 */ /* 0x000ee4000800007f */
[----:B---3--:R-:W-:Y:S05]  /*12630*/  @!P0 BRA `(.L_x_803) ;  /* 0xfffffffc00f08947 */ /* 0x008fea000383ffff */
[----:B------:R-:W-:Y:S05]  /*12640*/  BRA `(.L_x_827) ;  /* 0xfffffff400ac7947 */ /* 0x000fea000383ffff */
.L_x_804:
[----:B---3--:R3:W4:Y:S02]  /*12650*/  SYNCS.PHASECHK.TRANS64.TRYWAIT P0, [R3+URZ], R2 ;  /* 0x00000002030075a7 */ /* 0x008724000800017f */
[----:B----4-:R-:W-:Y:S05]  /*12660*/  @!P0 NANOSLEEP.SYNCS 0x989680 ;  /* 0x009896800000895d */ /* 0x010fea0003900000 */
[----:B------:R-:W4:Y:S02]  /*12670*/  @!P0 SYNCS.PHASECHK.TRANS64 P0, [R3+URZ], R2 ;  /* 0x00000002030085a7 */ /* 0x000f24000800007f */
[----:B----4-:R-:W-:Y:S05]  /*12680*/  @!P0 BRA `(.L_x_804) ;  /* 0xfffffffc00f08947 */ /* 0x010fea000383ffff */
[----:B------:R-:W-:Y:S05]  /*12690*/  BRA `(.L_x_828) ;  /* 0xfffffff400a07947 */ /* 0x000fea000383ffff */
.L_x_806:
[----:B----4-:R4:W1:Y:S02]  /*126a0*/  SYNCS.PHASECHK.TRANS64.TRYWAIT P0, [R19+URZ], R4 ;  /* 0x00000004130075a7 */ /* 0x010864000800017f */
[----:B-1----:R-:W-:Y:S05]  /*126b0*/  @!P0 NANOSLEEP.SYNCS 0x989680 ;  /* 0x009896800000895d */ /* 0x002fea0003900000 */
[----:B------:R-:W1:Y:S02]  /*126c0*/  @!P0 SYNCS.PHASECHK.TRANS64 P0, [R19+URZ], R4 ;  /* 0x00000004130085a7 */ /* 0x000e64000800007f */
[----:B-1----:R-:W-:Y:S05]  /*126d0*/  @!P0 BRA `(.L_x_806) ;  /* 0xfffffffc00f08947 */ /* 0x002fea000383ffff */
[----:B------:R-:W-:Y:S05]  /*126e0*/  BRA `(.L_x_829) ;  /* 0xfffffff400a47947 */ /* 0x000fea000383ffff */
.L_x_830:
        /* <DEDUP_REMOVED lines=9> */
.L_x_2210:


//--------------------- .text._ZN7cutlass13device_kernelIN5flash11enable_sm90INS1_16FlashAttnFwdSm90INS1_25CollectiveMainloopFwdSm90ILi2EN4cute5tupleIJNS5_1CILi1EEES8_S8_EEENS6_IJNS7_ILi192EEENS7_ILi128EEENS7_ILi96EEEEEELi96ENS_6half_tEfNS_4arch4Sm90ELb0ELb1ELb0ELb1ELb0ELb0ELb0ELb0ELb1ELb0ELb0ELb0EEENS1_21CollectiveEpilogueFwdINS6_IJSA_SC_SB_EEES9_SE_SG_Li384ELb1ELb0ELb0ELb0EEENS1_36VarlenDynamicPersistentTileSchedulerILi192ELi128ELi384ELi32ELb0ELb0ELb1ELb1ELb0ELb1EEEEEEEEEvNT_6ParamsE --------------------------
	.section	.text._ZN7cutlass13device_kernelIN5flash11enable_sm90INS1_16FlashAttnFwdSm90INS1_25CollectiveMainloopFwdSm90ILi2EN4cute5tupleIJNS5_1CILi1EEES8_S8_EEENS6_IJNS7_ILi192EEENS7_ILi128EEENS7_ILi96EEEEEELi96ENS_6half_tEfNS_4arch4Sm90ELb0ELb1ELb0ELb1ELb0ELb0ELb0ELb0ELb1ELb0ELb0ELb0EEENS1_21CollectiveEpilogueFwdINS6_IJSA_SC_SB_EEES9_SE_SG_Li384ELb1ELb0ELb0ELb0EEENS1_36VarlenDynamicPersistentTileSchedulerILi192ELi128ELi384ELi32ELb0ELb0ELb1ELb1ELb0ELb1EEEEEEEEEvNT_6ParamsE,"ax",@progbits
	.align	128
.text._ZN7cutlass13device_kernelIN5flash11enable_sm90INS1_16FlashAttnFwdSm90INS1_25CollectiveMainloopFwdSm90ILi2EN4cute5tupleIJNS5_1CILi1EEES8_S8_EEENS6_IJNS7_ILi192EEENS7_ILi128EEENS7_ILi96EEEEEELi96ENS_6half_tEfNS_4arch4Sm90ELb0ELb1ELb0ELb1ELb0ELb0ELb0ELb0ELb1ELb0ELb0ELb0EEENS1_21CollectiveEpilogueFwdINS6_IJSA_SC_SB_EEES9_SE_SG_Li384ELb1ELb0ELb0ELb0EEENS1_36VarlenDynamicPersistentTileSchedulerILi192ELi128ELi384ELi32ELb0ELb0ELb1ELb1ELb0ELb1EEEEEEEEEvNT_6ParamsE:
        .type           _ZN7cutlass13device_kernelIN5flash11enable_sm90INS1_16FlashAttnFwdSm90INS1_25CollectiveMainloopFwdSm90ILi2EN4cute5tupleIJNS5_1CILi1EEES8_S8_EEENS6_IJNS7_ILi192EEENS7_ILi128EEENS7_ILi96EEEEEELi96ENS_6half_tEfNS_4arch4Sm90ELb0ELb1ELb0ELb1ELb0ELb0ELb0ELb0ELb1ELb0ELb0ELb0EEENS1_21CollectiveEpilogueFwdINS6_IJSA_SC_SB_EEES9_SE_SG_Li384ELb1ELb0ELb0ELb0EEENS1_36VarlenDynamicPersistentTileSchedulerILi192ELi128ELi384ELi32ELb0ELb0ELb1ELb1ELb0ELb1EEEEEEEEEvNT_6ParamsE,@function
        .size           _ZN7cutlass13device_kernelIN5flash11enable_sm90INS1_16FlashAttnFwdSm90INS1_25CollectiveMainloopFwdSm90ILi2EN4cute5tupleIJNS5_1CILi1EEES8_S8_EEENS6_IJNS7_ILi192EEENS7_ILi128EEENS7_ILi96EEEEEELi96ENS_6half_tEfNS_4arch4Sm90ELb0ELb1ELb0ELb1ELb0ELb0ELb0ELb0ELb1ELb0ELb0ELb0EEENS1_21CollectiveEpilogueFwdINS6_IJSA_SC_SB_EEES9_SE_SG_Li384ELb1ELb0ELb0ELb0EEENS1_36VarlenDynamicPersistentTileSchedulerILi192ELi128ELi384ELi32ELb0ELb0ELb1ELb1ELb0ELb1EEEEEEEEEvNT_6ParamsE,(.L_x_2211 - _ZN7cutlass13device_kernelIN5flash11enable_sm90INS1_16FlashAttnFwdSm90INS1_25CollectiveMainloopFwdSm90ILi2EN4cute5tupleIJNS5_1CILi1EEES8_S8_EEENS6_IJNS7_ILi192EEENS7_ILi128EEENS7_ILi96EEEEEELi96ENS_6half_tEfNS_4arch4Sm90ELb0ELb1ELb0ELb1ELb0ELb0ELb0ELb0ELb1ELb0ELb0ELb0EEENS1_21CollectiveEpilogueFwdINS6_IJSA_SC_SB_EEES9_SE_SG_Li384ELb1ELb0ELb0ELb0EEENS1_36VarlenDynamicPersistentTileSchedulerILi192ELi128ELi384ELi32ELb0ELb0ELb1ELb1ELb0ELb1EEEEEEEEEvNT_6ParamsE)
        .other          _ZN7cutlass13device_kernelIN5flash11enable_sm90INS1_16FlashAttnFwdSm90INS1_25CollectiveMainloopFwdSm90ILi2EN4cute5tupleIJNS5_1CILi1EEES8_S8_EEENS6_IJNS7_ILi192EEENS7_ILi128EEENS7_ILi96EEEEEELi96ENS_6half_tEfNS_4arch4Sm90ELb0ELb1ELb0ELb1ELb0ELb0ELb0ELb0ELb1ELb0ELb0ELb0EEENS1_21CollectiveEpilogueFwdINS6_IJSA_SC_SB_EEES9_SE_SG_Li384ELb1ELb0ELb0ELb0EEENS1_36VarlenDynamicPersistentTileSchedulerILi192ELi128ELi384ELi32ELb0ELb0ELb1ELb1ELb0ELb1EEEEEEEEEvNT_6ParamsE,@"STO_CUDA_ENTRY STV_DEFAULT"
_ZN7cutlass13device_kernelIN5flash11enable_sm90INS1_16FlashAttnFwdSm90INS1_25CollectiveMainloopFwdSm90ILi2EN4cute5tupleIJNS5_1CILi1EEES8_S8_EEENS6_IJNS7_ILi192EEENS7_ILi128EEENS7_ILi96EEEEEELi96ENS_6half_tEfNS_4arch4Sm90ELb0ELb1ELb0ELb1ELb0ELb0ELb0ELb0ELb1ELb0ELb0ELb0EEENS1_21CollectiveEpilogueFwdINS6_IJSA_SC_SB_EEES9_SE_SG_Li384ELb1ELb0ELb0ELb0EEENS1_36VarlenDynamicPersistentTileSchedulerILi192ELi128ELi384ELi32ELb0ELb0ELb1ELb1ELb0ELb1EEEEEEEEEvNT_6ParamsE:
        /* <DEDUP_REMOVED lines=21> */
.L_x_832:
[----:B------:R-:W-:Y:S05]  /*0150*/  BSYNC B0 ;  /* 0x0000000000007941 */ /* 0x000fea0003800000 */
.L_x_831:
        /* <DEDUP_REMOVED lines=41> */
.L_x_833:
        /* <DEDUP_REMOVED lines=22> */
.L_x_834:
        /* <DEDUP_REMOVED lines=18> */
.L_x_835:
        /* <DEDUP_REMOVED lines=22> */
.L_x_836:
        /* <DEDUP_REMOVED lines=22> */
.L_x_837:
[----:B------:R-:W-:Y:S01]  /*0930*/  PLOP3.LUT P0, PT, PT, PT, UP0, 0x80, 0x0 ;  /* 0x000000000000781c */ /* 0x000fe20003f0f008 */
[----:B------:R-:W-:Y:S01]  /*0940*/  UMOV UR36, 0x1 ;  /* 0x0000000100247882 */ /* 0x000fe20000000000 */
[----:B------:R-:W-:Y:S01]  /*0950*/  NOP ;  /* 0x0000000000007918 */ /* 0x000fe20000000000 */
[----:B------:R-:W-:Y:S01]  /*0960*/  USEL UR36, UR36, 0x2, !UP0 ;  /* 0x0000000224247887 */ /* 0x000fe2000c000000 */
[----:B------:R-:W-:Y:S01]  /*0970*/  ULDC.64 UR48, c[0x0][0x208] ;  /* 0x0000820000307ab9 */ /* 0x000fe20000000a00 */
[----:B012-4-:R-:W-:Y:S08]  /*0980*/  BAR.SYNC.DEFER_BLOCKING 0x0 ;  /* 0x0000000000007b1d */ /* 0x017ff00000010000 */
[----:B------:R-:W-:Y:S05]  /*0990*/  @!P0 BRA `(.L_x_838) ;  /* 0x000000e800ac8947 */ /* 0x000fea0003800000 */
.L_x_839:
        /* <DEDUP_REMOVED lines=10> */
[----:B0-----:R-:W-:-:S04]  /*0a40*/  LOP3.LUT R0, R2, 0xffffff80, RZ, 0xc0, !PT ;  /* 0xffffff8002007812 */ /* 0x001fc800078ec0ff */
[----:B------:R-:W-:-:S13]  /*0a50*/  ISETP.NE.AND P0, PT, R0, 0x80, PT ;  /* 0x000000800000780c */ /* 0x000fda0003f05270 */
[----:B------:R-:W-:Y:S08]  /*0a60*/  @!P0 BAR.ARV 0x9, 0x100 ;  /* 0x0244000000008b1d */ /* 0x000ff00000002000 */
[----:B------:R-:W-:Y:S06]  /*0a70*/  BAR.SYNC.DEFER_BLOCKING 0x5, 0x1a0 ;  /* 0x0146800000007b1d */ /* 0x000fec0000010000 */
[----:B------:R-:W0:Y:S02]  /*0a80*/  LDS.128 R144, [UR42+0x2d8d0] ;  /* 0x02d8d02aff907984 */ /* 0x000e240008000c00 */
[----:B------:R-:W-:Y:S06]  /*0a90*/  BAR.ARV 0x4, 0x1a0 ;  /* 0x0106800000007b1d */ /* 0x000fec0000002000 */
[----:B0-----:R-:W-:-:S13]  /*0aa0*/  ISETP.GE.AND P0, PT, R147, UR4, PT ;  /* 0x0000000493007c0c */ /* 0x001fda000bf06270 */
[----:B------:R-:W-:Y:S05]  /*0ab0*/  @P0 EXIT ;  /* 0x000000000000094d */ /* 0x000fea0003800000 */
[----:B------:R-:W-:Y:S01]  /*0ac0*/  VIADD R153, R2, 0xffffff80 ;  /* 0xffffff8002997836 */ /* 0x000fe20000000000 */
[----:B------:R-:W-:Y:S01]  /*0ad0*/  R2UR UR6, R146 ;  /* 0x00000000920672ca */ /* 0x000fe200000e0000 */
[----:B------:R-:W-:Y:S01]  /*0ae0*/  IMAD.MOV.U32 R18, RZ, RZ, 0x40 ;  /* 0x00000040ff127424 */ /* 0x000fe200078e00ff */
[----:B------:R-:W-:Y:S01]  /*0af0*/  R2UR UR5, R147 ;  /* 0x00000000930572ca */ /* 0x000fe200000e0000 */
[----:B------:R-:W-:Y:S01]  /*0b00*/  ULOP3.LUT UR45, UR36, 0x1, URZ, 0xfc, !UPT ;  /* 0x00000001242d7892 */ /* 0x000fe2000f8efc3f */
[----:B------:R-:W-:Y:S01]  /*0b10*/  SHF.R.S32.HI R0, RZ, 0x1f, R153 ;  /* 0x0000001fff007819 */ /* 0x000fe20000011499 */
[----:B------:R-:W-:Y:S01]  /*0b20*/  UMOV UR44, URZ ;  /* 0x0000003f002c7c82 */ /* 0x000fe20008000000 */
[----:B------:R-:W-:Y:S01]  /*0b30*/  UMOV UR46, URZ ;  /* 0x0000003f002e7c82 */ /* 0x000fe20008000000 */
[----:B------:R-:W-:Y:S01]  /*0b40*/  UMOV UR43, URZ ;  /* 0x0000003f002b7c82 */ /* 0x000fe20008000000 */
[CC--:B------:R-:W-:Y:S02]  /*0b50*/  LEA.HI R151, R0.reuse, R153.reuse, RZ, 0x7 ;  /* 0x0000009900977211 */ /* 0x0c0fe400078f38ff */
[----:B------:R-:W-:-:S02]  /*0b60*/  LEA.HI R2, R0, R153, RZ, 0x4 ;  /* 0x0000009900027211 */ /* 0x000fc400078f20ff */
[----:B------:R-:W-:Y:S02]  /*0b70*/  LOP3.LUT R4, R151, 0xffffff80, RZ, 0xc0, !PT ;  /* 0xffffff8097047812 */ /* 0x000fe400078ec0ff */
[----:B------:R-:W-:Y:S02]  /*0b80*/  SHF.R.S32.HI R7, RZ, 0x4, R2 ;  /* 0x00000004ff077819 */ /* 0x000fe40000011402 */
[----:B------:R-:W-:Y:S01]  /*0b90*/  LEA.HI R6, R0, R153, RZ, 0x5 ;  /* 0x0000009900067211 */ /* 0x000fe200078f28ff */
[C---:B------:R-:W-:Y:S01]  /*0ba0*/  IMAD.IADD R149, R153.reuse, 0x1, -R4 ;  /* 0x0000000199957824 */ /* 0x040fe200078e0a04 */
[C---:B------:R-:W-:Y:S02]  /*0bb0*/  LOP3.LUT R4, R2.reuse, 0xfffffff0, RZ, 0xc0, !PT ;  /* 0xfffffff002047812 */ /* 0x040fe400078ec0ff */
[----:B------:R-:W-:Y:S02]  /*0bc0*/  LEA.HI R2, R2, R7, RZ, 0x1 ;  /* 0x0000000702027211 */ /* 0x000fe400078f08ff */
[----:B------:R-:W-:Y:S01]  /*0bd0*/  SHF.R.S32.HI R10, RZ, 0x1f, R149 ;  /* 0x0000001fff0a7819 */ /* 0x000fe20000011495 */
[----:B------:R-:W-:Y:S01]  /*0be0*/  IMAD.IADD R4, R153, 0x1, -R4 ;  /* 0x0000000199047824 */ /* 0x000fe200078e0a04 */
[----:B------:R-:W-:-:S02]  /*0bf0*/  LOP3.LUT R2, R2, 0x1ffffffe, RZ, 0xc0, !PT ;  /* 0x1ffffffe02027812 */ /* 0x000fc400078ec0ff */
[----:B------:R-:W-:Y:S02]  /*0c00*/  LEA.HI R11, R10, R149, RZ, 0x2 ;  /* 0x000000950a0b7211 */ /* 0x000fe400078f10ff */
[----:B------:R-:W-:Y:S01]  /*0c10*/  SHF.R.S32.HI R3, RZ, 0x1f, R4 ;  /* 0x0000001fff037819 */ /* 0x000fe20000011404 */
[----:B------:R-:W-:Y:S01]  /*0c20*/  IMAD.IADD R2, R7, 0x1, -R2 ;  /* 0x0000000107027824 */ /* 0x000fe200078e0a02 */
[--C-:B------:R-:W-:Y:S02]  /*0c30*/  SHF.R.S32.HI R8, RZ, 0x2, R11.reuse ;  /* 0x00000002ff087819 */ /* 0x100fe4000001140b */
[----:B------:R-:W-:Y:S02]  /*0c40*/  SHF.R.S32.HI R5, RZ, 0x1f, R11 ;  /* 0x0000001fff057819 */ /* 0x000fe4000001140b */
[----:B------:R-:W-:Y:S02]  /*0c50*/  LEA.HI R3, R3, R4, RZ, 0x3 ;  /* 0x0000000403037211 */ /* 0x000fe400078f18ff */
[----:B------:R-:W-:-:S02]  /*0c60*/  LEA.HI R9, R5, R8, RZ, 0x3 ;  /* 0x0000000805097211 */ /* 0x000fc400078f18ff */
[C---:B------:R-:W-:Y:S02]  /*0c70*/  LOP3.LUT R5, R3.reuse, 0xfffffff8, RZ, 0xc0, !PT ;  /* 0xfffffff803057812 */ /* 0x040fe400078ec0ff */
[----:B------:R-:W-:Y:S01]  /*0c80*/  SHF.R.S32.HI R7, RZ, 0x5, R6 ;  /* 0x00000005ff077819 */ /* 0x000fe20000011406 */
[----:B------:R-:W-:Y:S01]  /*0c90*/  IMAD.SHL.U32 R6, R3, 0x40, RZ ;  /* 0x0000004003067824 */ /* 0x000fe200078e00ff */
[----:B------:R-:W-:Y:S01]  /*0ca0*/  LOP3.LUT R9, R9, 0xfffffff8, RZ, 0xc0, !PT ;  /* 0xfffffff809097812 */ /* 0x000fe200078ec0ff */
[----:B------:R-:W-:Y:S01]  /*0cb0*/  IMAD.IADD R5, R4, 0x1, -R5 ;  /* 0x0000000104057824 */ /* 0x000fe200078e0a05 */
[----:B------:R-:W-:Y:S01]  /*0cc0*/  SHF.R.S32.HI R151, RZ, 0x7, R151 ;  /* 0x00000007ff977819 */ /* 0x000fe20000011497 */
[----:B------:R-:W-:Y:S01]  /*0cd0*/  IMAD R152, R7, 0x10, R4 ;  /* 0x0000001007987824 */ /* 0x000fe200078e0204 */
[----:B------:R-:W-:Y:S01]  /*0ce0*/  LOP3.LUT R6, R6, 0x7ffffe00, RZ, 0xc0, !PT ;  /* 0x7ffffe0006067812 */ /* 0x000fe200078ec0ff */
[C---:B------:R-:W-:Y:S01]  /*0cf0*/  IMAD.SHL.U32 R4, R5.reuse, 0x40, RZ ;  /* 0x0000004005047824 */ /* 0x040fe200078e00ff */
[----:B------:R-:W-:Y:S01]  /*0d00*/  R2P PR, R5, 0x6 ;  /* 0x0000000605007804 */ /* 0x000fe20000000000 */
[----:B------:R-:W-:Y:S01]  /*0d10*/  IMAD.SHL.U32 R3, R2, 0x8, RZ ;  /* 0x0000000802037824 */ /* 0x000fe200078e00ff */
[----:B------:R-:W-:Y:S01]  /*0d20*/  LEA.HI R10, R10, R149, RZ, 0x5 ;  /* 0x000000950a0a7211 */ /* 0x000fe200078f28ff */
[----:B------:R-:W-:Y:S01]  /*0d30*/  IMAD.IADD R13, R8, 0x1, -R9 ;  /* 0x00000001080d7824 */ /* 0x000fe200078e0a09 */
[----:B------:R-:W-:Y:S01]  /*0d40*/  LOP3.LUT R4, R4, 0x1c0, RZ, 0xc0, !PT ;  /* 0x000001c004047812 */ /* 0x000fe200078ec0ff */
[----:B------:R-:W-:Y:S01]  /*0d50*/  IMAD R6, R7, 0x400, R6 ;  /* 0x0000040007067824 */ /* 0x000fe200078e0206 */
[----:B------:R-:W-:Y:S01]  /*0d60*/  LEA.HI R0, R0, R153, RZ, 0x2 ;  /* 0x0000009900007211 */ /* 0x000fe200078f10ff */
[----:B------:R-:W-:Y:S01]  /*0d70*/  IMAD.HI R8, R151, 0x55555556, RZ ;  /* 0x5555555697087827 */ /* 0x000fe200078e02ff */
[----:B------:R-:W-:-:S02]  /*0d80*/  LOP3.LUT R2, R4, 0x8, R3, 0xf8, !PT ;  /* 0x0000000804027812 */ /* 0x000fc400078ef803 */
[----:B------:R-:W-:Y:S01]  /*0d90*/  SHF.R.U32.HI R9, RZ, 0x3, R4 ;  /* 0x00000003ff097819 */ /* 0x000fe20000011604 */
[----:B------:R-:W-:Y:S01]  /*0da0*/  IMAD.U32 R152, R152, 0x20, R3 ;  /* 0x0000002098987824 */ /* 0x000fe200078e0003 */
[----:B------:R-:W-:Y:S02]  /*0db0*/  LEA.HI R8, R8, R8, RZ, 0x1 ;  /* 0x0000000808087211 */ /* 0x000fe400078f08ff */
[----:B------:R-:W-:Y:S02]  /*0dc0*/  LOP3.LUT R9, R2, R9, RZ, 0x3c, !PT ;  /* 0x0000000902097212 */ /* 0x000fe400078e3cff */
[----:B------:R-:W-:Y:S01]  /*0dd0*/  SHF.R.S32.HI R10, RZ, 0x5, R10 ;  /* 0x00000005ff0a7819 */ /* 0x000fe2000001140a */
[----:B------:R-:W-:Y:S01]  /*0de0*/  IMAD R8, R8, -0x3, R151 ;  /* 0xfffffffd08087824 */ /* 0x000fe200078e0297 */
[----:B------:R-:W-:Y:S01]  /*0df0*/  LOP3.LUT R2, R0, 0x1ffffffc, RZ, 0xc0, !PT ;  /* 0x1ffffffc00027812 */ /* 0x000fe200078ec0ff */
[----:B------:R-:W-:Y:S01]  /*0e00*/  IMAD.IADD R6, R6, 0x1, R9 ;  /* 0x0000000106067824 */ /* 0x000fe200078e0209 */
[----:B------:R-:W-:Y:S01]  /*0e10*/  SEL R18, R18, 0xffffffc0, !P2 ;  /* 0xffffffc012127807 */ /* 0x000fe20005000000 */
[----:B------:R-:W-:Y:S01]  /*0e20*/  IMAD R13, R10, 0x10, R13 ;  /* 0x000000100a0d7824 */ /* 0x000fe200078e020d */
[----:B------:R-:W-:Y:S01]  /*0e30*/  LOP3.LUT R16, R11, 0x7ffffffc, RZ, 0xc0, !PT ;  /* 0x7ffffffc0b107812 */ /* 0x000fe200078ec0ff */
[----:B------:R-:W-:Y:S01]  /*0e40*/  IMAD.IADD R2, R153, 0x1, -R2 ;  /* 0x0000000199027824 */ /* 0x000fe200078e0a02 */
[----:B------:R-:W-:Y:S01]  /*0e50*/  LEA R17, R6, UR42, 0x1 ;  /* 0x0000002a06117c11 */ /* 0x000fe2000f8e08ff */
[----:B------:R-:W-:Y:S01]  /*0e60*/  IMAD R150, R8, 0x40, R13 ;  /* 0x0000004008967824 */ /* 0x000fe200078e020d */
[----:B------:R-:W-:Y:S01]  /*0e70*/  SHF.R.S32.HI R142, RZ, 0x2, R0 ;  /* 0x00000002ff8e7819 */ /* 0x000fe20000011400 */
[----:B------:R-:W-:-:S02]  /*0e80*/  IMAD.SHL.U32 R140, R2, 0x8, RZ ;  /* 0x00000008028c7824 */ /* 0x000fc400078e00ff */
[C---:B------:R-:W-:Y:S02]  /*0e90*/  VIADD R19, R17.reuse, 0x21800 ;  /* 0x0002180011137836 */ /* 0x040fe40000000000 */
[----:B------:R-:W-:Y:S02]  /*0ea0*/  VIADD R23, R17, 0x21820 ;  /* 0x0002182011177836 */ /* 0x000fe40000000000 */
[C---:B------:R-:W-:Y:S02]  /*0eb0*/  @P1 VIADD R23, R19.reuse, 0xffffffe0 ;  /* 0xffffffe013171836 */ /* 0x040fe40000000000 */
[----:B------:R-:W-:Y:S02]  /*0ec0*/  IMAD.IADD R19, R19, 0x1, R18 ;  /* 0x0000000113137824 */ /* 0x000fe400078e0212 */
[----:B------:R-:W-:Y:S02]  /*0ed0*/  IMAD.IADD R16, R149, 0x1, -R16 ;  /* 0x0000000195107824 */ /* 0x000fe400078e0a10 */
[----:B------:R-:W-:-:S02]  /*0ee0*/  IMAD.IADD R18, R18, 0x1, R23 ;  /* 0x0000000112127824 */ /* 0x000fc400078e0217 */
[----:B------:R-:W-:-:S07]  /*0ef0*/  VIADD R136, R23, 0x6000 ;  /* 0x0000600017887836 */ /* 0x000fce0000000000 */
.L_x_931:
[----:B------:R-:W-:Y:S01]  /*0f00*/  ULDC.64 UR8, c[0x0][0xa28] ;  /* 0x00028a0000087ab9 */ /* 0x000fe20000000a00 */
[----:B0-----:R-:W0:Y:S01]  /*0f10*/  LDC R139, c[0x0][0x288] ;  /* 0x0000a200ff8b7b82 */ /* 0x001e220000000800 */
[----:B------:R-:W-:Y:S01]  /*0f20*/  UISETP.NE.U32.AND UP0, UPT, UR8, URZ, UPT ;  /* 0x0000003f0800728c */ /* 0x000fe2000bf05070 */
[----:B-1---5:R-:W-:-:S03]  /*0f30*/  IMAD.MOV.U32 R6, RZ, RZ, RZ ;  /* 0x000000ffff067224 */ /* 0x022fc600078e00ff */
[----:B------:R-:W-:-:S03]  /*0f40*/  UISETP.NE.AND.EX UP0, UPT, UR9, URZ, UPT, UP0 ;  /* 0x0000003f0900728c */ /* 0x000fc6000bf05300 */
[----:B------:R-:W-:Y:S01]  /*0f50*/  ULDC.64 UR8, c[0x0][0xa18] ;  /* 0x0002860000087ab9 */ /* 0x000fe20000000a00 */
[----:B--2---:R-:W1:Y:S01]  /*0f60*/  LDC.64 R8, c[0x0][0x3f8] ;  /* 0x0000fe00ff087b82 */ /* 0x004e620000000a00 */
[----:B------:R-:W-:Y:S01]  /*0f70*/  UISETP.NE.U32.AND UP1, UPT, UR8, URZ, UPT ;  /* 0x0000003f0800728c */ /* 0x000fe2000bf25070 */
[----:B------:R-:W-:-:S03]  /*0f80*/  PLOP3.LUT P0, PT, PT, PT, UP0, 0x80, 0x0 ;  /* 0x000000000000781c */ /* 0x000fc60003f0f008 */
[----:B------:R-:W-:-:S03]  /*0f90*/  UISETP.NE.AND.EX UP1, UPT, UR9, URZ, UPT, UP1 ;  /* 0x0000003f0900728c */ /* 0x000fc6000bf25310 */
[----:B------:R-:W-:Y:S01]  /*0fa0*/  @UP0 ULDC.64 UR8, c[0x0][0xa28] ;  /* 0x00028a0000080ab9 */ /* 0x000fe20000000a00 */
[----:B------:R-:W2:Y:S01]  /*0fb0*/  LDC R0, c[0x0][0x404] ;  /* 0x00010100ff007b82 */ /* 0x000ea20000000800 */
[----:B------:R-:W-:Y:S01]  /*0fc0*/  @UP0 UIMAD.WIDE UR8, UR5, 0x4, UR8 ;  /* 0x00000004050808a5 */ /* 0x000fe2000f8e0208 */
[----:B------:R-:W-:-:S05]  /*0fd0*/  PLOP3.LUT P2, PT, PT, PT, UP1, 0x80, 0x0 ;  /* 0x000000000000781c */ /* 0x000fca0003f4f018 */
[----:B------:R-:W-:Y:S01]  /*0fe0*/  @UP1 ULDC.64 UR10, c[0x0][0xa18] ;  /* 0x00028600000a1ab9 */ /* 0x000fe20000000a00 */
[----:B------:R-:W-:Y:S01]  /*0ff0*/  IMAD.U32 R2, RZ, RZ, UR8 ;  /* 0x00000008ff027e24 */ /* 0x000fe2000f8e00ff */
[----:B---3--:R-:W3:Y:S01]  /*1000*/  LDC R137, c[0x0][0x2e0] ;  /* 0x0000b800ff897b82 */ /* 0x008ee20000000800 */
[----:B------:R-:W-:Y:S01]  /*1010*/  IMAD.U32 R3, RZ, RZ, UR9 ;  /* 0x00000009ff037e24 */ /* 0x000fe2000f8e00ff */
[----:B------:R-:W-:-:S04]  /*1020*/  @UP1 UIMAD.WIDE UR8, UR5, 0x4, UR10 ;  /* 0x00000004050818a5 */ /* 0x000fc8000f8e020a */
[----:B----4-:R4:W5:Y:S02]  /*1030*/  @P0 LDG.E R6, desc[UR48][R2.64] ;  /* 0x0000003002060981 */ /* 0x010964000c1e1900 */
[----:B------:R-:W-:Y:S02]  /*1040*/  IMAD.U32 R4, RZ, RZ, UR8 ;  /* 0x00000008ff047e24 */ /* 0x000fe4000f8e00ff */
[----:B------:R-:W-:Y:S01]  /*1050*/  IMAD.U32 R5, RZ, RZ, UR9 ;  /* 0x00000009ff057e24 */ /* 0x000fe2000f8e00ff */
[----:B------:R-:W-:-:S04]  /*1060*/  ULDC.64 UR8, c[0x0][0xa20] ;  /* 0x0002880000087ab9 */ /* 0x000fc80000000a00 */
[----:B0-----:R4:W5:Y:S01]  /*1070*/  @P2 LDG.E R139, desc[UR48][R4.64] ;  /* 0x00000030048b2981 */ /* 0x001962000c1e1900 */
[----:B-1----:R-:W-:Y:S01]  /*1080*/  ISETP.NE.U32.AND P0, PT, R8, RZ, PT ;  /* 0x000000ff0800720c */ /* 0x002fe20003f05070 */
[----:B------:R-:W-:Y:S01]  /*1090*/  UMOV UR41, UR6 ;  /* 0x0000000600297c82 */ /* 0x000fe20008000000 */
[----:B------:R-:W-:Y:S02]  /*10a0*/  ISETP.NE.U32.AND P1, PT, RZ, UR8, PT ;  /* 0x00000008ff007c0c */ /* 0x000fe4000bf25070 */
[----:B------:R-:W-:Y:S02]  /*10b0*/  ISETP.NE.AND.EX P0, PT, R9, RZ, PT, P0 ;  /* 0x000000ff0900720c */ /* 0x000fe40003f05300 */
[----:B------:R-:W-:Y:S02]  /*10c0*/  ISETP.NE.AND.EX P1, PT, RZ, UR9, PT, P1 ;  /* 0x00000009ff007c0c */ /* 0x000fe4000bf25310 */
[----:B--2---:R-:W-:Y:S01]  /*10d0*/  SEL R0, R0, 0x1, P0 ;  /* 0x0000000100007807 */ /* 0x004fe20000000000 */
[----:B----4-:R-:W-:Y:S10]  /*10e0*/  @P2 BRA `(.L_x_840) ;  /* 0x00000000002c2947 */ /* 0x010ff40003800000 */
[----:B------:R-:W-:Y:S02]  /*10f0*/  ULDC.64 UR6, c[0x0][0xa00] ;  /* 0x0002800000067ab9 */ /* 0x000fe40000000a00 */
[----:B------:R-:W-:-:S04]  /*1100*/  ISETP.NE.U32.AND P0, PT, RZ, UR6, PT ;  /* 0x00000006ff007c0c */ /* 0x000fc8000bf05070 */
[----:B------:R-:W-:-:S13]  /*1110*/  ISETP.NE.AND.EX P0, PT, RZ, UR7, PT, P0 ;  /* 0x00000007ff007c0c */ /* 0x000fda000bf05300 */
[----:B------:R-:W-:Y:S05]  /*1120*/  @!P0 BRA `(.L_x_840) ;  /* 0x00000000001c8947 */ /* 0x000fea0003800000 */
[----:B------:R-:W-:Y:S02]  /*1130*/  ULDC.64 UR6, c[0x0][0xa00] ;  /* 0x0002800000067ab9 */ /* 0x000fe40000000a00 */
[----:B------:R-:W-:-:S06]  /*1140*/  UIMAD.WIDE UR6, UR5, 0x4, UR6 ;  /* 0x00000004050678a5 */ /* 0x000fcc000f8e0206 */
[----:B------:R-:W-:Y:S02]  /*1150*/  IMAD.U32 R2, RZ, RZ, UR6 ;  /* 0x00000006ff027e24 */ /* 0x000fe4000f8e00ff */
[----:B------:R-:W-:-:S05]  /*1160*/  IMAD.U32 R3, RZ, RZ, UR7 ;  /* 0x00000007ff037e24 */ /* 0x000fca000f8e00ff */
[----:B-----5:R-:W2:Y:S04]  /*1170*/  LDG.E R139, desc[UR48][R2.64] ;  /* 0x00000030028b7981 */ /* 0x020ea8000c1e1900 */
[----:B------:R-:W2:Y:S02]  /*1180*/  LDG.E R4, desc[UR48][R2.64+0x4] ;  /* 0x0000043002047981 */ /* 0x000ea4000c1e1900 */
[----:B--2---:R-:W-:-:S07]  /*1190*/  IMAD.IADD R139, R4, 0x1, -R139 ;  /* 0x00000001048b7824 */ /* 0x004fce00078e0a8b */
.L_x_840:
[----:B------:R-:W-:Y:S01]  /*11a0*/  UMOV UR40, UR5 ;  /* 0x0000000500287c82 */ /* 0x000fe20008000000 */
[----:B---3--:R-:W-:Y:S02]  /*11b0*/  IMAD R137, R0, R137, RZ ;  /* 0x0000008900897224 */ /* 0x008fe400078e02ff */
[----:B------:R-:W-:Y:S01]  /*11c0*/  IMAD.MOV.U32 R148, RZ, RZ, R145 ;  /* 0x000000ffff947224 */ /* 0x000fe200078e0091 */
[----:B------:R-:W-:Y:S06]  /*11d0*/  @!P1 BRA `(.L_x_841) ;  /* 0x0000000000189947 */ /* 0x000fec0003800000 */
[----:B------:R-:W-:Y:S02]  /*11e0*/  ULDC.64 UR6, c[0x0][0xa20] ;  /* 0x0002880000067ab9 */ /* 0x000fe40000000a00 */
[----:B------:R-:W-:-:S06]  /*11f0*/  UIMAD.WIDE UR4, UR5, 0x4, UR6 ;  /* 0x00000004050478a5 */ /* 0x000fcc000f8e0206 */
[----:B------:R-:W-:Y:S02]  /*1200*/  IMAD.U32 R2, RZ, RZ, UR4 ;  /* 0x00000004ff027e24 */ /* 0x000fe4000f8e00ff */
[----:B------:R-:W-:-:S05]  /*1210*/  IMAD.U32 R3, RZ, RZ, UR5 ;  /* 0x00000005ff037e24 */ /* 0x000fca000f8e00ff */
[----:B------:R0:W5:Y:S01]  /*1220*/  LDG.E R137, desc[UR48][R2.64] ;  /* 0x0000003002897981 */ /* 0x000162000c1e1900 */
[----:B------:R-:W-:Y:S05]  /*1230*/  BRA `(.L_x_842) ;  /* 0x00000000002c7947 */ /* 0x000fea0003800000 */
.L_x_841:
        /* <DEDUP_REMOVED lines=8> */
[----:B------:R-:W2:Y:S04]  /*12c0*/  LDG.E R137, desc[UR48][R2.64] ;  /* 0x0000003002897981 */ /* 0x000ea8000c1e1900 */
[----:B------:R-:W2:Y:S02]  /*12d0*/  LDG.E R0, desc[UR48][R2.64+0x4] ;  /* 0x0000043002007981 */ /* 0x000ea4000c1e1900 */
[----:B--2---:R-:W-:-:S07]  /*12e0*/  IMAD.IADD R137, R0, 0x1, -R137 ;  /* 0x0000000100897824 */ /* 0x004fce00078e0a89 */
.L_x_842:
[----:B------:R-:W1:Y:S01]  /*12f0*/  LDC.64 R8, c[0x0][0x9e0] ;  /* 0x00027800ff087b82 */ /* 0x000e620000000a00 */
[----:B------:R-:W-:Y:S02]  /*1300*/  IMAD.MOV.U32 R0, RZ, RZ, 0xc0 ;  /* 0x000000c0ff007424 */ /* 0x000fe400078e00ff */
[----:B-----5:R-:W-:Y:S02]  /*1310*/  IMAD.IADD R137, R137, 0x1, -R6 ;  /* 0x0000000189897824 */ /* 0x020fe400078e0a06 */
[----:B------:R-:W-:-:S05]  /*1320*/  IMAD R0, R145, R0, 0xc0 ;  /* 0x000000c091007424 */ /* 0x000fca00078e0200 */
[----:B0-----:R-:W-:Y:S02]  /*1330*/  IADD3 R3, R137, R0, -R139 ;  /* 0x0000000089037210 */ /* 0x001fe40007ffe88b */
[----:B-1----:R-:W-:-:S03]  /*1340*/  ISETP.GE.AND P1, PT, R9, 0x1, PT ;  /* 0x000000010900780c */ /* 0x002fc60003f26270 */
[----:B------:R-:W-:-:S10]  /*1350*/  IMAD.IADD R0, R3, 0x1, R8 ;  /* 0x0000000103007824 */ /* 0x000fd400078e0208 */
[----:B------:R-:W-:Y:S05]  /*1360*/  @!P1 BRA `(.L_x_843) ;  /* 0x0000000000409947 */ /* 0x000fea0003800000 */
[C---:B------:R-:W-:Y:S01]  /*1370*/  ISETP.GT.AND P0, PT, R3.reuse, RZ, PT ;  /* 0x000000ff0300720c */ /* 0x040fe20003f04270 */
[----:B------:R-:W-:-:S12]  /*1380*/  VIADD R2, R3, 0xffffffff ;  /* 0xffffffff03027836 */ /* 0x000fd80000000000 */
[----:B------:R-:W-:Y:S05]  /*1390*/  @P0 BRA `(.L_x_844) ;  /* 0x00000000001c0947 */ /* 0x000fea0003800000 */
[----:B------:R-:W-:Y:S01]  /*13a0*/  ISETP.NE.AND P0, PT, R9, 0x1, PT ;  /* 0x000000010900780c */ /* 0x000fe20003f05270 */
[----:B------:R-:W-:-:S12]  /*13b0*/  IMAD.MOV R3, RZ, RZ, -R3 ;  /* 0x000000ffff037224 */ /* 0x000fd800078e0a03 */
[----:B------:R-:W0:Y:S02]  /*13c0*/  @P0 LDC.64 R4, c[0x0][0x9e8] ;  /* 0x00027a00ff040b82 */ /* 0x000e240000000a00 */
[----:B0-----:R-:W-:-:S05]  /*13d0*/  @P0 IMAD.HI.U32 R2, R3, R4, RZ ;  /* 0x0000000403020227 */ /* 0x001fca00078e00ff */
[----:B------:R-:W-:-:S04]  /*13e0*/  @P0 SHF.R.U32.HI R3, RZ, R5, R2 ;  /* 0x00000005ff030219 */ /* 0x000fc80000011602 */
[----:B------:R-:W-:Y:S01]  /*13f0*/  LOP3.LUT R2, RZ, R3, RZ, 0x33, !PT ;  /* 0x00000003ff027212 */ /* 0x000fe200078e33ff */
[----:B------:R-:W-:Y:S06]  /*1400*/  BRA `(.L_x_845) ;  /* 0x0000000000107947 */ /* 0x000fec0003800000 */
.L_x_844:
[----:B------:R-:W-:-:S13]  /*1410*/  ISETP.NE.AND P0, PT, R9, 0x1, PT ;  /* 0x000000010900780c */ /* 0x000fda0003f05270 */
[----:B------:R-:W0:Y:S02]  /*1420*/  @P0 LDC.64 R4, c[0x0][0x9e8] ;  /* 0x00027a00ff040b82 */ /* 0x000e240000000a00 */
[----:B0-----:R-:W-:-:S05]  /*1430*/  @P0 IMAD.HI.U32 R4, R2, R4, RZ ;  /* 0x0000000402040227 */ /* 0x001fca00078e00ff */
[----:B------:R-:W-:-:S07]  /*1440*/  @P0 SHF.R.U32.HI R2, RZ, R5, R4 ;  /* 0x00000005ff020219 */ /* 0x000fce0000011604 */
.L_x_845:
[----:B------:R-:W-:-:S05]  /*1450*/  IMAD R3, R2, R9, R9 ;  /* 0x0000000902037224 */ /* 0x000fca00078e0209 */
[----:B------:R-:W-:-:S07]  /*1460*/  VIMNMX R0, R0, R3, PT ;  /* 0x0000000300007248 */ /* 0x000fce0003fe0100 */
.L_x_843:
[----:B------:R-:W-:Y:S01]  /*1470*/  VIADD R2, R0, 0x7f ;  /* 0x0000007f00027836 */ /* 0x000fe20000000000 */
[----:B------:R-:W-:Y:S01]  /*1480*/  ULDC UR4, c[0x0][0x9dc] ;  /* 0x0002770000047ab9 */ /* 0x000fe20000000800 */
[----:B------:R-:W-:Y:S02]  /*1490*/  VIADD R0, R137, 0x7f ;  /* 0x0000007f89007836 */ /* 0x000fe40000000000 */
[----:B------:R-:W-:Y:S01]  /*14a0*/  IMAD R4, R145, 0xc0, -R139 ;  /* 0x000000c091047824 */ /* 0x000fe200078e0a8b */
[----:B------:R-:W-:Y:S02]  /*14b0*/  SHF.R.S32.HI R5, RZ, 0x1f, R2 ;  /* 0x0000001fff057819 */ /* 0x000fe40000011402 */
[----:B------:R-:W-:Y:S01]  /*14c0*/  SHF.R.S32.HI R3, RZ, 0x1f, R0 ;  /* 0x0000001fff037819 */ /* 0x000fe20000011400 */
[----:B------:R-:W-:Y:S01]  /*14d0*/  IMAD.IADD R4, R137, 0x1, R4 ;  /* 0x0000000189047824 */ /* 0x000fe200078e0204 */
[----:B------:R-:W-:Y:S02]  /*14e0*/  LEA.HI R5, R5, R2, RZ, 0x7 ;  /* 0x0000000205057211 */ /* 0x000fe400078f38ff */
[----:B------:R-:W-:Y:S01]  /*14f0*/  LEA.HI R3, R3, R0, RZ, 0x7 ;  /* 0x0000000003037211 */ /* 0x000fe200078f38ff */
[----:B------:R-:W-:Y:S01]  /*1500*/  VIADD R6, R4, -UR4 ;  /* 0x8000000404067c36 */ /* 0x000fe20008000000 */
[----:B------:R-:W-:-:S02]  /*1510*/  SHF.R.S32.HI R88, RZ, 0x7, R5 ;  /* 0x00000007ff587819 */ /* 0x000fc40000011405 */
[----:B------:R-:W-:Y:S02]  /*1520*/  SHF.R.S32.HI R3, RZ, 0x7, R3 ;  /* 0x00000007ff037819 */ /* 0x000fe40000011403 */
[----:B------:R-:W-:Y:S02]  /*1530*/  R2UR UR4, R6 ;  /* 0x00000000060472ca */ /* 0x000fe400000e0000 */
[----:B------:R-:W-:Y:S01]  /*1540*/  VIMNMX R88, R3, R88, PT ;  /* 0x0000005803587248 */ /* 0x000fe20003fe0100 */
[----:B------:R-:W-:-:S12]  /*1550*/  @!P1 BRA `(.L_x_846) ;  /* 0x0000000000449947 */ /* 0x000fd80003800000 */
[----:B------:R-:W-:-:S13]  /*1560*/  ISETP.GT.AND P0, PT, R4, -0x1, PT ;  /* 0xffffffff0400780c */ /* 0x000fda0003f04270 */
[----:B------:R-:W-:Y:S05]  /*1570*/  @P0 BRA `(.L_x_847) ;  /* 0x00000000001c0947 */ /* 0x000fea0003800000 */
[----:B------:R-:W-:Y:S02]  /*1580*/  ISETP.NE.AND P0, PT, R9, 0x1, PT ;  /* 0x000000010900780c */ /* 0x000fe40003f05270 */
[----:B------:R-:W-:-:S11]  /*1590*/  LOP3.LUT R3, RZ, R4, RZ, 0x33, !PT ;  /* 0x00000004ff037212 */ /* 0x000fd600078e33ff */
[----:B------:R-:W0:Y:S02]  /*15a0*/  @P0 LDC.64 R6, c[0x0][0x9e8] ;  /* 0x00027a00ff060b82 */ /* 0x000e240000000a00 */
[----:B0-----:R-:W-:-:S05]  /*15b0*/  @P0 IMAD.HI.U32 R0, R3, R6, RZ ;  /* 0x0000000603000227 */ /* 0x001fca00078e00ff */
[----:B------:R-:W-:-:S04]  /*15c0*/  @P0 SHF.R.U32.HI R3, RZ, R7, R0 ;  /* 0x00000007ff030219 */ /* 0x000fc80000011600 */
[----:B------:R-:W-:Y:S01]  /*15d0*/  LOP3.LUT R4, RZ, R3, RZ, 0x33, !PT ;  /* 0x00000003ff047212 */ /* 0x000fe200078e33ff */
[----:B------:R-:W-:Y:S06]  /*15e0*/  BRA `(.L_x_848) ;  /* 0x0000000000107947 */ /* 0x000fec0003800000 */
.L_x_847:
[----:B------:R-:W-:-:S13]  /*15f0*/  ISETP.NE.AND P0, PT, R9, 0x1, PT ;  /* 0x000000010900780c */ /* 0x000fda0003f05270 */
[----:B------:R-:W0:Y:S02]  /*1600*/  @P0 LDC.64 R2, c[0x0][0x9e8] ;  /* 0x00027a00ff020b82 */ /* 0x000e240000000a00 */
[----:B0-----:R-:W-:-:S05]  /*1610*/  @P0 IMAD.HI.U32 R0, R4, R2, RZ ;  /* 0x0000000204000227 */ /* 0x001fca00078e00ff */
[----:B------:R-:W-:-:S07]  /*1620*/  @P0 SHF.R.U32.HI R4, RZ, R3, R0 ;  /* 0x00000003ff040219 */ /* 0x000fce0000011600 */
.L_x_848:
[----:B------:R-:W-:-:S05]  /*1630*/  IMAD R4, R4, R9, RZ ;  /* 0x0000000904047224 */ /* 0x000fca00078e02ff */
[----:B------:R-:W-:-:S13]  /*1640*/  R2UR UR5, R4 ;  /* 0x00000000040572ca */ /* 0x000fda00000e0000 */
[----:B------:R-:W-:-:S04]  /*1650*/  UISETP.LT.AND UP0, UPT, UR4, UR5, UPT ;  /* 0x000000050400728c */ /* 0x000fc8000bf01270 */
[----:B------:R-:W-:-:S12]  /*1660*/  USEL UR4, UR4, UR5, !UP0 ;  /* 0x0000000504047287 */ /* 0x000fd8000c000000 */
.L_x_846:
[----:B------:R-:W-:Y:S01]  /*1670*/  USHF.R.S32.HI UR5, URZ, 0x1f, UR4 ;  /* 0x0000001f3f057899 */ /* 0x000fe20008011404 */
[----:B------:R-:W-:Y:S02]  /*1680*/  PLOP3.LUT P0, PT, PT, PT, PT, 0x80, 0x0 ;  /* 0x000000000000781c */ /* 0x000fe40003f0f070 */
[----:B------:R-:W-:Y:S02]  /*1690*/  CS2R R2, SRZ ;  /* 0x0000000000027805 */ /* 0x000fe4000001ff00 */
[----:B------:R-:W-:Y:S01]  /*16a0*/  CS2R R134, SRZ ;  /* 0x0000000000867805 */ /* 0x000fe2000001ff00 */
[----:B------:R-:W-:Y:S01]  /*16b0*/  ULEA.HI UR5, UR5, UR4, URZ, 0x7 ;  /* 0x0000000405057291 */ /* 0x000fe2000f8f383f */
[----:B------:R-:W-:Y:S02]  /*16c0*/  CS2R R132, SRZ ;  /* 0x0000000000847805 */ /* 0x000fe4000001ff00 */
        /* <DEDUP_REMOVED lines=11> */
[----:B------:R-:W-:Y:S02]  /*1780*/  CS2R R116, SRZ ;  /* 0x0000000000747805 */ /* 0x000fe4000001ff00 */
[----:B------:R-:W-:Y:S02]  /*1790*/  CS2R R114, SRZ ;  /* 0x0000000000727805 */ /* 0x000fe4000001ff00 */
[----:B------:R-:W-:Y:S02]  /*17a0*/  CS2R R112, SRZ ;  /* 0x0000000000707805 */ /* 0x000fe4000001ff00 */
[----:B------:R-:W-:Y:S02]  /*17b0*/  CS2R R110, SRZ ;  /* 0x00000000006e7805 */ /* 0x000fe4000001ff00 */
[----:B------:R-:W-:-:S02]  /*17c0*/  CS2R R108, SRZ ;  /* 0x00000000006c7805 */ /* 0x000fc4000001ff00 */
[----:B------:R-:W-:Y:S02]  /*17d0*/  ISETP.GT.AND P1, PT, R88, UR39, PT ;  /* 0x0000002758007c0c */ /* 0x000fe4000bf24270 */
        /* <DEDUP_REMOVED lines=21> */
[----:B------:R-:W-:Y:S02]  /*1930*/  ULEA UR4, UR5, UR42, 0xc ;  /* 0x0000002a05047291 */ /* 0x000fe4000f8e603f */
[----:B------:R-:W-:Y:S02]  /*1940*/  ULEA UR5, UR5, UR6, 0xd ;  /* 0x0000000605057291 */ /* 0x000fe4000f8e683f */
[----:B------:R-:W-:Y:S02]  /*1950*/  UIADD3 UR4, UR4, 0xc400, URZ ;  /* 0x0000c40004047890 */ /* 0x000fe4000fffe03f */
[----:B------:R-:W-:Y:S02]  /*1960*/  USHF.R.U32.HI UR5, URZ, 0x4, UR5 ;  /* 0x000000043f057899 */ /* 0x000fe40008011605 */
[----:B------:R-:W-:Y:S02]  /*1970*/  USHF.R.U32.HI UR4, URZ, 0x4, UR4 ;  /* 0x000000043f047899 */ /* 0x000fe40008011604 */
[----:B------:R-:W-:-:S02]  /*1980*/  ULOP3.LUT UR37, UR5, 0x3fff, URZ, 0xc0, !UPT ;  /* 0x00003fff05257892 */ /* 0x000fc4000f8ec03f */
        /* <DEDUP_REMOVED lines=18> */
.L_x_850:
[----:B------:R-:W-:Y:S01]  /*1ab0*/  ULEA.HI UR4, UR44, UR44, URZ, 0x1 ;  /* 0x0000002c2c047291 */ /* 0x000fe2000f8f083f */
[----:B------:R-:W-:-:S03]  /*1ac0*/  IMAD.U32 R2, RZ, RZ, UR45 ;  /* 0x0000002dff027e24 */ /* 0x000fc6000f8e00ff */
[----:B------:R-:W-:Y:S02]  /*1ad0*/  ULOP3.LUT UR4, UR4, 0xfffffffe, URZ, 0xc0, !UPT ;  /* 0xfffffffe04047892 */ /* 0x000fe4000f8ec03f */
[----:B------:R-:W-:Y:S02]  /*1ae0*/  ISETP.NE.AND P0, PT, R2, 0x3, PT ;  /* 0x000000030200780c */ /* 0x000fe40003f05270 */
[----:B------:R-:W-:-:S06]  /*1af0*/  UIADD3 UR4, UR44, -UR4, URZ ;  /* 0x800000042c047290 */ /* 0x000fcc000fffe03f */
[----:B------:R-:W-:-:S05]  /*1b00*/  IMAD.U32 R0, RZ, RZ, UR4 ;  /* 0x00000004ff007e24 */ /* 0x000fca000f8e00ff */
[----:B------:R-:W-:-:S04]  /*1b10*/  SHF.L.U32 R0, R0, 0x1f, RZ ;  /* 0x0000001f00007819 */ /* 0x000fc800000006ff */
[----:B------:R-:W0:Y:S02]  /*1b20*/  SYNCS.PHASECHK.TRANS64.TRYWAIT P1, [UR42+0x2d800], R0 ;  /* 0x02d80000ff0075a7 */ /* 0x000e24000802016a */
[----:B0-----:R-:W-:Y:S05]  /*1b30*/  @!P1 BRA `(.L_x_851) ;  /* 0x0000012400ac9947 */ /* 0x001fea0003800000 */
.L_x_1027:
[----:B------:R-:W-:Y:S05]  /*1b40*/  @!P0 BRA `(.L_x_852) ;  /* 0x0000000000048947 */ /* 0x000fea0003800000 */
[----:B------:R-:W-:Y:S01]  /*1b50*/  BPT.TRAP 0x1 ;  /* 0x000000040000795c */ /* 0x000fe20000300000 */
.L_x_852:
[----:B------:R-:W-:Y:S02]  /*1b60*/  IMAD.U32 R5, RZ, RZ, UR43 ;  /* 0x0000002bff057e24 */ /* 0x000fe4000f8e00ff */
[----:B0-----:R-:W-:-:S03]  /*1b70*/  IMAD.U32 R0, RZ, RZ, UR46 ;  /* 0x0000002eff007e24 */ /* 0x001fc6000f8e00ff */
[----:B------:R-:W-:Y:S02]  /*1b80*/  LEA R5, R5, UR42, 0x3 ;  /* 0x0000002a05057c11 */ /* 0x000fe4000f8e18ff */
[----:B------:R-:W-:-:S04]  /*1b90*/  SHF.L.U32 R0, R0, 0x1f, RZ ;  /* 0x0000001f00007819 */ /* 0x000fc800000006ff */
[----:B------:R0:W1:Y:S01]  /*1ba0*/  SYNCS.PHASECHK.TRANS64.TRYWAIT P2, [R5+URZ+0x2d830], R0 ;  /* 0x02d83000050075a7 */ /* 0x000062000804017f */
[----:B------:R-:W-:Y:S05]  /*1bb0*/  @!P0 BRA `(.L_x_853) ;  /* 0x0000000000048947 */ /* 0x000fea0003800000 */
[----:B------:R-:W-:Y:S01]  /*1bc0*/  BPT.TRAP 0x1 ;  /* 0x000000040000795c */ /* 0x000fe20000300000 */
.L_x_853:
[----:B------:R-:W2:Y:S02]  /*1bd0*/  S2R R2, SR_TID.X ;  /* 0x0000000000027919 */ /* 0x000ea40000002100 */
[----:B--2---:R-:W-:Y:S01]  /*1be0*/  LOP3.LUT P1, RZ, R2, 0x7f, RZ, 0xc0, !PT ;  /* 0x0000007f02ff7812 */ /* 0x004fe2000782c0ff */
[----:B-1----:R-:W-:-:S12]  /*1bf0*/  @P2 BRA `(.L_x_854) ;  /* 0x0000000000082947 */ /* 0x002fd80003800000 */
[----:B------:R-:W1:Y:S02]  /*1c00*/  SYNCS.PHASECHK.TRANS64.TRYWAIT P2, [R5+URZ+0x2d830], R0 ;  /* 0x02d83000050075a7 */ /* 0x000e64000804017f */
[----:B-1----:R-:W-:Y:S05]  /*1c10*/  @!P2 BRA `(.L_x_855) ;  /* 0x00000124008ca947 */ /* 0x002fea0003800000 */
.L_x_854:
[----:B------:R-:W-:Y:S05]  /*1c20*/  WARPSYNC.ALL ;  /* 0x0000000000007948 */ /* 0x000fea0003800000 */
[----:B------:R-:W-:Y:S01]  /*1c30*/  UIADD3 UR4, UR42, 0x15400, URZ ;  /* 0x000154002a047890 */ /* 0x000fe2000fffe03f */
[----:B------:R-:W-:Y:S01]  /*1c40*/  WARPGROUP.ARRIVE ;  /* 0x00000000000079c5 */ /* 0x000fe20000000000 */
[----:B------:R-:W-:Y:S01]  /*1c50*/  UMOV UR5, 0x80000020 ;  /* 0x8000002000057882 */ /* 0x000fe20000000000 */
[----:B------:R-:W-:Y:S01]  /*1c60*/  UMOV UR7, 0x80000020 ;  /* 0x8000002000077882 */ /* 0x000fe20000000000 */
[----:B------:R-:W-:Y:S01]  /*1c70*/  USHF.R.U32.HI UR4, URZ, 0x4, UR4 ;  /* 0x000000043f047899 */ /* 0x000fe20008011604 */
[----:B------:R-:W-:Y:S01]  /*1c80*/  IMAD.MOV.U32 R3, RZ, RZ, -0x80 ;  /* 0xffffff80ff037424 */ /* 0x000fe200078e00ff */
[----:B------:R-:W-:Y:S01]  /*1c90*/  UMOV UR9, 0x80000020 ;  /* 0x8000002000097882 */ /* 0x000fe20000000000 */
[----:B------:R-:W-:Y:S01]  /*1ca0*/  UMOV UR11, 0x80000020 ;  /* 0x80000020000b7882 */ /* 0x000fe20000000000 */
[----:B------:R-:W-:Y:S01]  /*1cb0*/  ULOP3.LUT UR4, UR4, 0x3fff, URZ, 0xc0, !UPT ;  /* 0x00003fff04047892 */ /* 0x000fe2000f8ec03f */
[----:B------:R-:W-:Y:S01]  /*1cc0*/  IMAD R4, R88, R3, 0x80 ;  /* 0x0000008058047424 */ /* 0x000fe200078e0203 */
[----:B------:R-:W-:Y:S01]  /*1cd0*/  UMOV UR13, 0x80000020 ;  /* 0x80000020000d7882 */ /* 0x000fe20000000000 */
[----:B------:R-:W-:Y:S01]  /*1ce0*/  UMOV UR15, 0x80000020 ;  /* 0x80000020000f7882 */ /* 0x000fe20000000000 */
[----:B------:R-:W-:Y:S01]  /*1cf0*/  ULOP3.LUT UR32, UR4, 0x10000, URZ, 0xfc, !UPT ;  /* 0x0001000004207892 */ /* 0x000fe2000f8efc3f */
[----:B------:R-:W-:Y:S01]  /*1d00*/  IMAD.IADD R2, R137, 0x1, R4 ;  /* 0x0000000189027824 */ /* 0x000fe200078e0204 */
[----:B------:R-:W-:Y:S01]  /*1d10*/  ULOP3.LUT UR4, UR47, 0x10000, URZ, 0xfc, !UPT ;  /* 0x000100002f047892 */ /* 0x000fe2000f8efc3f */
[----:B01----:R-:W-:Y:S01]  /*1d20*/  @!P1 VIADD R0, R5, 0x2d840 ;  /* 0x0002d84005009836 */ /* 0x003fe20000000000 */
[----:B------:R-:W-:Y:S01]  /*1d30*/  UIMAD UR6, UR43, 0x600, UR32 ;  /* 0x000006002b0678a4 */ /* 0x000fe2000f8e0220 */
[----:B------:R-:W-:Y:S01]  /*1d40*/  IMAD R6, R145, 0xc0, R150 ;  /* 0x000000c091067824 */ /* 0x000fe200078e0296 */
[----:B------:R-:W-:Y:S01]  /*1d50*/  UIADD3 UR8, UR4, 0x2, URZ ;  /* 0x0000000204087890 */ /* 0x000fe2000fffe03f */
[----:B------:R-:W-:Y:S01]  /*1d60*/  IADD3 R3, -R139, 0x1, R2 ;  /* 0x000000018b037810 */ /* 0x000fe20007ffe102 */
[----:B------:R-:W-:Y:S01]  /*1d70*/  UIADD3 UR10, UR6, 0x2, URZ ;  /* 0x00000002060a7890 */ /* 0x000fe2000fffe03f */
[----:B------:R-:W-:Y:S01]  /*1d80*/  @!P1 PRMT R0, RZ, 0x654, R0 ;  /* 0x00000654ff009816 */ /* 0x000fe20000000000 */
[----:B------:R-:W-:Y:S01]  /*1d90*/  UIADD3 UR12, UR4, 0x300, URZ ;  /* 0x00000300040c7890 */ /* 0x000fe2000fffe03f */
[----:B------:R-:W-:Y:S01]  /*1da0*/  IMAD R8, R16, -0x2, R2 ;  /* 0xfffffffe10087824 */ /* 0x000fe200078e0202 */
[----:B------:R-:W-:-:S02]  /*1db0*/  UIADD3 UR14, UR6, 0x200, URZ ;  /* 0x00000200060e7890 */ /* 0x000fc4000fffe03f */
[----:B------:R-:W-:Y:S01]  /*1dc0*/  HGMMA.64x128x16.F32 R24, gdesc[UR4], RZ, !UPT, gsb0 ;  /* 0x01e00000041879f0 */ /* 0x000fe2000c0008ff */
[----:B------:R-:W-:Y:S01]  /*1dd0*/  UIADD3 UR16, UR4, 0x302, URZ ;  /* 0x0000030204107890 */ /* 0x000fe2000fffe03f */
[----:B------:R-:W-:Y:S01]  /*1de0*/  IMAD R3, R16, -0x2, R3 ;  /* 0xfffffffe10037824 */ /* 0x000fe200078e0203 */
[----:B------:R-:W-:Y:S01]  /*1df0*/  UIADD3 UR18, UR6, 0x202, URZ ;  /* 0x0000020206127890 */ /* 0x000fe2000fffe03f */
[----:B------:R-:W-:Y:S01]  /*1e00*/  LEA R9, R88, 0xffffff80, 0x7 ;  /* 0xffffff8058097811 */ /* 0x000fe200078e38ff */
        /* <DEDUP_REMOVED lines=12> */
[----:B------:R-:W-:Y:S01]  /*1ed0*/  UISETP.GE.AND UP0, UPT, UR7, 0x1, UPT ;  /* 0x000000010700788c */ /* 0x000fe2000bf06270 */
[----:B------:R-:W-:-:S05]  /*1ee0*/  VIADD R11, R3, UR6 ;  /* 0x00000006030b7c36 */ /* 0x000fca0008000000 */
[----:B------:R-:W-:Y:S01]  /*1ef0*/  PLOP3.LUT P2, PT, PT, PT, UP0, 0x40, 0x0 ;  /* 0x000000000000781c */ /* 0x000fe20003f4e808 */
[----:B------:R-:W-:Y:S02]  /*1f00*/  WARPGROUP.DEPBAR.LE gsb0, 0x0 ;  /* 0x00008000000079c5 */ /* 0x000fe40000010000 */
[----:B------:R-:W-:-:S06]  /*1f10*/  WARPGROUP.ARRIVE ;  /* 0x00000000000079c5 */ /* 0x000fcc0000000000 */
[----:B------:R-:W-:Y:S01]  /*1f20*/  HGMMA.64x128x16.F32 R24, gdesc[UR8], R24, gsb0 ;  /* 0x01e00000081879f0 */ /* 0x000fe20008000818 */
[----:B------:R-:W-:-:S06]  /*1f30*/  ULOP3.LUT UR10, URZ, UR35, URZ, 0x33, !UPT ;  /* 0x000000233f0a7292 */ /* 0x000fcc000f8e333f */
[----:B------:R-:W-:-:S04]  /*1f40*/  VIADD R10, R3, UR10 ;  /* 0x0000000a030a7c36 */ /* 0x000fc80008000000 */
[----:B------:R-:W-:Y:S01]  /*1f50*/  IMAD.IADD R2, R10, 0x1, R6 ;  /* 0x000000010a027824 */ /* 0x000fe200078e0206 */
[----:B------:R-:W-:Y:S02]  /*1f60*/  WARPGROUP.DEPBAR.LE gsb0, 0x0 ;  /* 0x00008000000079c5 */ /* 0x000fe40000010000 */
[----:B------:R-:W-:-:S06]  /*1f70*/  WARPGROUP.ARRIVE ;  /* 0x00000000000079c5 */ /* 0x000fcc0000000000 */
        /* <DEDUP_REMOVED lines=12> */
[----:B0-----:R-:W-:Y:S01]  /*2040*/  VIADDMNMX R0, R6, R11, R8, PT ;  /* 0x0000000b06007246 */ /* 0x001fe20003800108 */
[----:B------:R-:W-:Y:S06]  /*2050*/  @P2 BRA `(.L_x_856) ;  /* 0x0000000000582947 */ /* 0x000fec0003800000 */
[----:B------:R-:W-:Y:S01]  /*2060*/  IADD3 R3, -R139, R137, R6 ;  /* 0x000000898b037210 */ /* 0x000fe20007ffe106 */
[----:B------:R-:W-:Y:S03]  /*2070*/  BSSY B0, `(.L_x_857) ;  /* 0x0000010000007945 */ /* 0x000fe60003800000 */
        /* <DEDUP_REMOVED lines=10> */
.L_x_858:
[----:B------:R-:W-:-:S06]  /*2120*/  UISETP.NE.AND UP1, UPT, UR7, 0x1, UPT ;  /* 0x000000010700788c */ /* 0x000fcc000bf25270 */
[----:B------:R-:W-:-:S05]  /*2130*/  PLOP3.LUT P2, PT, PT, PT, UP1, 0x80, 0x0 ;  /* 0x000000000000781c */ /* 0x000fca0003f4f018 */
[----:B------:R-:W-:-:S08]  /*2140*/  @UP1 ULDC.64 UR10, c[0x0][0x9e8] ;  /* 0x00027a00000a1ab9 */ /* 0x000fd00000000a00 */
[----:B------:R-:W-:-:S05]  /*2150*/  @P2 IMAD.HI.U32 R5, R3, UR10, RZ ;  /* 0x0000000a03052c27 */ /* 0x000fca000f8e00ff */
[----:B------:R-:W-:-:S07]  /*2160*/  @P2 SHF.R.U32.HI R3, RZ, UR11, R5 ;  /* 0x0000000bff032c19 */ /* 0x000fce0008011605 */
.L_x_859:
[----:B------:R-:W-:Y:S05]  /*2170*/  BSYNC B0 ;  /* 0x0000000000007941 */ /* 0x000fea0003800000 */
.L_x_857:
[----:B------:R-:W-:-:S04]  /*2180*/  IMAD R3, R3, UR7, -R9 ;  /* 0x0000000703037c24 */ /* 0x000fc8000f8e0a09 */
[----:B------:R-:W-:-:S05]  /*2190*/  IMAD R3, R16, -0x2, R3 ;  /* 0xfffffffe10037824 */ /* 0x000fca00078e0203 */
[----:B------:R-:W-:Y:S02]  /*21a0*/  VIMNMX R2, R2, R3, !PT ;  /* 0x0000000302027248 */ /* 0x000fe40007fe0100 */
[----:B------:R-:W-:-:S07]  /*21b0*/  VIADDMNMX R0, R3, UR7, R0, PT ;  /* 0x0000000703007c46 */ /* 0x000fce000b800100 */
.L_x_856:
[----:B------:R-:W-:Y:S01]  /*21c0*/  ISETP.GE.AND P4, PT, R4, 0x9, PT ;  /* 0x000000090400780c */ /* 0x000fe20003f86270 */
[----:B------:R-:W-:Y:S01]  /*21d0*/  VIADD R5, R6, 0x8 ;  /* 0x0000000806057836 */ /* 0x000fe20000000000 */
[C---:B------:R-:W-:Y:S02]  /*21e0*/  ISETP.GE.AND P2, PT, R4.reuse, 0x2, PT ;  /* 0x000000020400780c */ /* 0x040fe40003f46270 */
[----:B------:R-:W-:Y:S01]  /*21f0*/  ISETP.GE.AND P5, PT, R4, 0xa, PT ;  /* 0x0000000a0400780c */ /* 0x000fe20003fa6270 */
[----:B------:R-:W-:Y:S01]  /*2200*/  IMAD.IADD R3, R10, 0x1, R5 ;  /* 0x000000010a037824 */ /* 0x000fe200078e0205 */
        /* <DEDUP_REMOVED lines=178> */
[----:B------:R-:W-:Y:S02]  /*2d30*/  ISETP.GT.AND P6, PT, R2, 0x79, !P6 ;  /* 0x000000790200780c */ /* 0x000fe400077c4270 */
[----:B------:R-:W-:Y:S02]  /*2d40*/  VIADDMNMX R2, R5, R11, R8, PT ;  /* 0x0000000b05027246 */ /* 0x000fe40003800108 */
[----:B------:R-:W-:-:S04]  /*2d50*/  ISETP.LT.OR P6, PT, R0, 0x7a, P6 ;  /* 0x0000007a0000780c */ /* 0x000fc800037c1670 */
[----:B------:R-:W-:Y:S02]  /*2d60*/  FSEL R85, R85, -INF , !P6 ;  /* 0xff80000055557808 */ /* 0x000fe40007000000 */
[----:B------:R-:W-:-:S13]  /*2d70*/  PLOP3.LUT P6, PT, PT, PT, UP0, 0x40, 0x0 ;  /* 0x000000000000781c */ /* 0x000fda0003fce808 */
[----:B------:R-:W-:Y:S05]  /*2d80*/  @P6 BRA `(.L_x_860) ;  /* 0x0000000000646947 */ /* 0x000fea0003800000 */
[----:B------:R-:W-:Y:S01]  /*2d90*/  IADD3 R0, R137, 0x8, R6 ;  /* 0x0000000889007810 */ /* 0x000fe20007ffe006 */
[----:B------:R-:W-:Y:S04]  /*2da0*/  BSSY B0, `(.L_x_861) ;  /* 0x0000013000007945 */ /* 0x000fe80003800000 */
        /* <DEDUP_REMOVED lines=12> */
.L_x_862:
[----:B------:R-:W-:-:S06]  /*2e70*/  UISETP.NE.AND UP1, UPT, UR7, 0x1, UPT ;  /* 0x000000010700788c */ /* 0x000fcc000bf25270 */
[----:B------:R-:W-:-:S05]  /*2e80*/  PLOP3.LUT P6, PT, PT, PT, UP1, 0x80, 0x0 ;  /* 0x000000000000781c */ /* 0x000fca0003fcf018 */
[----:B------:R-:W-:-:S08]  /*2e90*/  @UP1 ULDC.64 UR10, c[0x0][0x9e8] ;  /* 0x00027a00000a1ab9 */ /* 0x000fd00000000a00 */
[----:B------:R-:W-:Y:S01]  /*2ea0*/  @P6 IMAD.HI.U32 R4, R0, UR10, RZ ;  /* 0x0000000a00046c27 */ /* 0x000fe2000f8e00ff */
[----:B------:R-:W-:-:S13]  /*2eb0*/  PLOP3.LUT P6, PT, PT, PT, UP1, 0x80, 0x0 ;  /* 0x000000000000781c */ /* 0x000fda0003fcf018 */
[----:B------:R-:W-:-:S07]  /*2ec0*/  @P6 SHF.R.U32.HI R0, RZ, UR11, R4 ;  /* 0x0000000bff006c19 */ /* 0x000fce0008011604 */
.L_x_863:
[----:B------:R-:W-:Y:S05]  /*2ed0*/  BSYNC B0 ;  /* 0x0000000000007941 */ /* 0x000fea0003800000 */
.L_x_861:
[----:B------:R-:W-:-:S04]  /*2ee0*/  IMAD R9, R0, UR7, -R9 ;  /* 0x0000000700097c24 */ /* 0x000fc8000f8e0a09 */
[----:B------:R-:W-:-:S05]  /*2ef0*/  IMAD R9, R16, -0x2, R9 ;  /* 0xfffffffe10097824 */ /* 0x000fca00078e0209 */
[----:B------:R-:W-:Y:S02]  /*2f00*/  VIMNMX R3, R3, R9, !PT ;  /* 0x0000000903037248 */ /* 0x000fe40007fe0100 */
[----:B------:R-:W-:-:S07]  /*2f10*/  VIADDMNMX R2, R9, UR7, R2, PT ;  /* 0x0000000709027c46 */ /* 0x000fce000b800102 */
.L_x_860:
[----:B------:R-:W-:Y:S01]  /*2f20*/  ISETP.GT.AND P2, PT, R3, 0x1, !P2 ;  /* 0x000000010300780c */ /* 0x000fe20005744270 */
[----:B------:R-:W-:Y:S01]  /*2f30*/  ULDC UR33, c[0x0][0x988] ;  /* 0x0002620000217ab9 */ /* 0x000fe20000000800 */
[----:B------:R-:W-:Y:S02]  /*2f40*/  LOP3.LUT P6, RZ, R22, 0x8, RZ, 0xc0, !PT ;  /* 0x0000000816ff7812 */ /* 0x000fe400078cc0ff */
        /* <DEDUP_REMOVED lines=76> */
[C---:B------:R-:W-:Y:S01]  /*3410*/  ISETP.GT.AND P3, PT, R3.reuse, 0x70, !P3 ;  /* 0x000000700300780c */ /* 0x040fe20005f64270 */
[----:B------:R-:W0:Y:S01]  /*3420*/  SHFL.BFLY PT, R9, R8, 0x2, 0x1f ;  /* 0x0c401f0008097f89 */ /* 0x000e2200000e0000 */
[----:B------:R-:W-:Y:S02]  /*3430*/  FSEL R50, R50, -INF , !P2 ;  /* 0xff80000032327808 */ /* 0x000fe40005000000 */
[----:B------:R-:W-:Y:S02]  /*3440*/  LOP3.LUT P2, RZ, R22, 0x20000, RZ, 0xc0, !PT ;  /* 0x0002000016ff7812 */ /* 0x000fe4000784c0ff */
[C---:B------:R-:W-:Y:S02]  /*3450*/  ISETP.GT.AND P4, PT, R3.reuse, 0x71, !P4 ;  /* 0x000000710300780c */ /* 0x040fe40006784270 */
[C---:B------:R-:W-:Y:S02]  /*3460*/  ISETP.GT.AND P2, PT, R3.reuse, 0x31, !P2 ;  /* 0x000000310300780c */ /* 0x040fe40005744270 */
[----:B------:R-:W-:-:S02]  /*3470*/  ISETP.GT.AND P5, PT, R3, 0x78, !P5 ;  /* 0x000000780300780c */ /* 0x000fc40006fa4270 */
[C---:B------:R-:W-:Y:S02]  /*3480*/  ISETP.LT.OR P2, PT, R2.reuse, 0x32, P2 ;  /* 0x000000320200780c */ /* 0x040fe40001741670 */
[----:B------:R-:W-:Y:S02]  /*3490*/  ISETP.LT.OR P3, PT, R2, 0x71, P3 ;  /* 0x000000710200780c */ /* 0x000fe40001f61670 */
[----:B------:R-:W-:Y:S02]  /*34a0*/  FSEL R51, R51, -INF , !P2 ;  /* 0xff80000033337808 */ /* 0x000fe40005000000 */
[----:B------:R-:W-:Y:S02]  /*34b0*/  LOP3.LUT P2, RZ, R22, 0x10000, RZ, 0xc0, !PT ;  /* 0x0001000016ff7812 */ /* 0x000fe4000784c0ff */
[----:B------:R-:W-:Y:S02]  /*34c0*/  ISETP.LT.OR P4, PT, R2, 0x72, P4 ;  /* 0x000000720200780c */ /* 0x000fe40002781670 */
[----:B------:R-:W-:-:S02]  /*34d0*/  ISETP.GT.AND P2, PT, R3, 0x38, !P2 ;  /* 0x000000380300780c */ /* 0x000fc40005744270 */
[----:B------:R-:W-:Y:S02]  /*34e0*/  FSEL R82, R82, -INF , !P3 ;  /* 0xff80000052527808 */ /* 0x000fe40005800000 */
[----:B------:R-:W-:Y:S02]  /*34f0*/  ISETP.LT.OR P2, PT, R2, 0x39, P2 ;  /* 0x000000390200780c */ /* 0x000fe40001741670 */
[----:B0-----:R-:W-:Y:S02]  /*3500*/  FMNMX.FTZ R9, R8, R9, !PT ;  /* 0x0000000908097209 */ /* 0x001fe40007810000 */
[----:B------:R-:W-:Y:S02]  /*3510*/  FSEL R54, R54, -INF , !P2 ;  /* 0xff80000036367808 */ /* 0x000fe40005000000 */
[----:B------:R-:W-:Y:S01]  /*3520*/  ISETP.GT.AND P2, PT, R3, 0x39, !P6 ;  /* 0x000000390300780c */ /* 0x000fe20007744270 */
[----:B------:R-:W0:Y:S01]  /*3530*/  SHFL.BFLY PT, R0, R9, 0x1, 0x1f ;  /* 0x0c201f0009007f89 */ /* 0x000e2200000e0000 */
        /* <DEDUP_REMOVED lines=8> */
[----:B------:R-:W-:-:S04]  /*35c0*/  ISETP.LT.OR P2, PT, R2, 0x41, P2 ;  /* 0x000000410200780c */ /* 0x000fc80001741670 */
[----:B------:R-:W-:Y:S02]  /*35d0*/  FSEL R58, R58, -INF , !P2 ;  /* 0xff8000003a3a7808 */ /* 0x000fe40005000000 */
[----:B------:R-:W-:Y:S02]  /*35e0*/  LOP3.LUT P2, RZ, R22, 0x2000, RZ, 0xc0, !PT ;  /* 0x0000200016ff7812 */ /* 0x000fe4000784c0ff */
[----:B0-----:R-:W-:Y:S02]  /*35f0*/  FMNMX.FTZ R0, R9, R0, !PT ;  /* 0x0000000009007209 */ /* 0x001fe40007810000 */
[----:B------:R-:W-:-:S03]  /*3600*/  ISETP.GT.AND P2, PT, R3, 0x41, !P2 ;  /* 0x000000410300780c */ /* 0x000fc60005744270 */
[----:B------:R-:W-:Y:S01]  /*3610*/  FMUL.FTZ R20, R0, UR33 ;  /* 0x0000002100147c20 */ /* 0x000fe20008410000 */
        /* <DEDUP_REMOVED lines=46> */
[----:B------:R-:W-:Y:S01]  /*3900*/  ISETP.GT.AND P6, PT, R3, 0x79, !P6 ;  /* 0x000000790300780c */ /* 0x000fe200077c4270 */
[--C-:B------:R-:W-:Y:S01]  /*3910*/  FFMA.FTZ R56, R56, UR33, -R20.reuse ;  /* 0x0000002138387c23 */ /* 0x100fe20008010814 */
[----:B------:R-:W-:Y:S01]  /*3920*/  FSEL R4, R26, -INF , !P2 ;  /* 0xff8000001a047808 */ /* 0x000fe20005000000 */
[--C-:B------:R-:W-:Y:S01]  /*3930*/  FFMA.FTZ R57, R57, UR33, -R20.reuse ;  /* 0x0000002139397c23 */ /* 0x100fe20008010814 */
[----:B------:R-:W-:Y:S01]  /*3940*/  LOP3.LUT P2, RZ, R22, 0x4000000, RZ, 0xc0, !PT ;  /* 0x0400000016ff7812 */ /* 0x000fe2000784c0ff */
[--C-:B------:R-:W-:Y:S01]  /*3950*/  FFMA.FTZ R9, R25, UR33, -R20.reuse ;  /* 0x0000002119097c23 */ /* 0x100fe20008010814 */
[----:B------:R-:W-:Y:S01]  /*3960*/  FMNMX.FTZ R7, R4, R27, !PT ;  /* 0x0000001b04077209 */ /* 0x000fe20007810000 */
[--C-:B------:R-:W-:Y:S01]  /*3970*/  FFMA.FTZ R11, R29, UR33, -R20.reuse ;  /* 0x000000211d0b7c23 */ /* 0x100fe20008010814 */
[----:B------:R-:W-:Y:S01]  /*3980*/  ISETP.GT.AND P2, PT, R3, 0x69, !P2 ;  /* 0x000000690300780c */ /* 0x000fe20005744270 */
        /* <DEDUP_REMOVED lines=16> */
[----:B------:R0:W-:Y:S01]  /*3a90*/  MUFU.EX2 R2, R57 ;  /* 0x0000003900027308 */ /* 0x0001e20000000800 */
[----:B------:R-:W-:Y:S01]  /*3aa0*/  FMNMX.FTZ R24, R38, R7, !PT ;  /* 0x0000000726187209 */ /* 0x000fe20007810000 */
[--C-:B------:R-:W-:Y:S01]  /*3ab0*/  FFMA.FTZ R41, R65, UR33, -R20.reuse ;  /* 0x0000002141297c23 */ /* 0x100fe20008010814 */
[--C-:B------:R-:W-:Y:S01]  /*3ac0*/  FFMA.FTZ R45, R68, UR33, -R20.reuse ;  /* 0x00000021442d7c23 */ /* 0x100fe20008010814 */
[--C-:B------:R-:W-:Y:S01]  /*3ad0*/  FFMA.FTZ R49, R72, UR33, -R20.reuse ;  /* 0x0000002148317c23 */ /* 0x100fe20008010814 */
[----:B------:R-:W-:Y:S01]  /*3ae0*/  FMNMX.FTZ R7, R39, R24, !PT ;  /* 0x0000001827077209 */ /* 0x000fe20007810000 */
[--C-:B------:R-:W-:Y:S01]  /*3af0*/  FFMA.FTZ R53, R81, UR33, -R20.reuse ;  /* 0x0000002151357c23 */ /* 0x100fe20008010814 */
[--C-:B------:R-:W-:Y:S01]  /*3b00*/  FFMA.FTZ R61, R85, UR33, -R20.reuse ;  /* 0x00000021553d7c23 */ /* 0x100fe20008010814 */
[----:B------:R-:W-:Y:S01]  /*3b10*/  MUFU.EX2 R8, R8 ;  /* 0x0000000800087308 */ /* 0x000fe20000000800 */
[----:B------:R-:W-:Y:S01]  /*3b20*/  FMNMX.FTZ R24, R42, R7, !PT ;  /* 0x000000072a187209 */ /* 0x000fe20007810000 */
[----:B0-----:R-:W-:-:S03]  /*3b30*/  FFMA.FTZ R57, R76, UR33, -R20 ;  /* 0x000000214c397c23 */ /* 0x001fc60008010814 */
[----:B------:R-:W-:Y:S01]  /*3b40*/  FMNMX.FTZ R7, R43, R24, !PT ;  /* 0x000000182b077209 */ /* 0x000fe20007810000 */
[----:B------:R-:W-:Y:S02]  /*3b50*/  FFMA.FTZ R24, R40, UR33, -R20 ;  /* 0x0000002128187c23 */ /* 0x000fe40008010814 */
[----:B------:R-:W0:Y:S01]  /*3b60*/  MUFU.EX2 R9, R9 ;  /* 0x0000000900097308 */ /* 0x000e220000000800 */
[----:B------:R-:W-:-:S04]  /*3b70*/  FMNMX.FTZ R26, R46, R7, !PT ;  /* 0x000000072e1a7209 */ /* 0x000fc80007810000 */
[----:B------:R-:W-:-:S03]  /*3b80*/  FMNMX.FTZ R7, R47, R26, !PT ;  /* 0x0000001a2f077209 */ /* 0x000fc60007810000 */
[----:B------:R-:W1:Y:S01]  /*3b90*/  MUFU.EX2 R10, R10 ;  /* 0x0000000a000a7308 */ /* 0x000e620000000800 */
[----:B------:R-:W-:-:S04]  /*3ba0*/  FMNMX.FTZ R26, R50, R7, !PT ;  /* 0x00000007321a7209 */ /* 0x000fc80007810000 */
[----:B------:R-:W-:Y:S01]  /*3bb0*/  FMNMX.FTZ R7, R51, R26, !PT ;  /* 0x0000001a33077209 */ /* 0x000fe20007810000 */
[----:B------:R-:W-:Y:S02]  /*3bc0*/  FFMA.FTZ R26, R44, UR33, -R20 ;  /* 0x000000212c1a7c23 */ /* 0x000fe40008010814 */
[----:B------:R-:W2:Y:S01]  /*3bd0*/  MUFU.EX2 R11, R11 ;  /* 0x0000000b000b7308 */ /* 0x000ea20000000800 */
        /* <DEDUP_REMOVED lines=26> */
[----:B------:R-:W-:Y:S01]  /*3d80*/  FMNMX.FTZ R7, R83, R36, !PT ;  /* 0x0000002453077209 */ /* 0x000fe20007810000 */
[--C-:B------:R-:W-:Y:S02]  /*3d90*/  FFMA.FTZ R36, R60, UR33, -R20.reuse ;  /* 0x000000213c247c23 */ /* 0x100fe40008010814 */
[----:B------:R-:W-:Y:S01]  /*3da0*/  MUFU.EX2 R26, R26 ;  /* 0x0000001a001a7308 */ /* 0x000fe20000000800 */
[----:B------:R-:W-:Y:S01]  /*3db0*/  FMNMX.FTZ R40, R86, R7, !PT ;  /* 0x0000000756287209 */ /* 0x000fe20007810000 */
[----:B---3--:R-:W-:-:S03]  /*3dc0*/  FFMA.FTZ R56, R73, UR33, -R20 ;  /* 0x0000002149387c23 */ /* 0x008fc60008010814 */
[----:B------:R-:W-:Y:S01]  /*3dd0*/  FMNMX.FTZ R7, R87, R40, !PT ;  /* 0x0000002857077209 */ /* 0x000fe20007810000 */
[--C-:B------:R-:W-:Y:S02]  /*3de0*/  FFMA.FTZ R40, R64, UR33, -R20.reuse ;  /* 0x0000002140287c23 */ /* 0x100fe40008010814 */
[----:B------:R-:W-:Y:S02]  /*3df0*/  MUFU.EX2 R25, R25 ;  /* 0x0000001900197308 */ /* 0x000fe40000000800 */
[----:B------:R-:W3:Y:S06]  /*3e00*/  SHFL.BFLY PT, R44, R7, 0x2, 0x1f ;  /* 0x0c401f00072c7f89 */ /* 0x000eec00000e0000 */
[----:B------:R-:W-:Y:S08]  /*3e10*/  MUFU.EX2 R28, R28 ;  /* 0x0000001c001c7308 */ /* 0x000ff00000000800 */
[----:B------:R-:W-:Y:S08]  /*3e20*/  MUFU.EX2 R29, R29 ;  /* 0x0000001d001d7308 */ /* 0x000ff00000000800 */
[----:B------:R-:W-:Y:S01]  /*3e30*/  MUFU.EX2 R32, R32 ;  /* 0x0000002000207308 */ /* 0x000fe20000000800 */
[----:B---3--:R-:W-:Y:S01]  /*3e40*/  FMNMX.FTZ R60, R7, R44, !PT ;  /* 0x0000002c073c7209 */ /* 0x008fe20007810000 */
[----:B------:R-:W-:-:S04]  /*3e50*/  FFMA.FTZ R44, R77, UR33, -R20 ;  /* 0x000000214d2c7c23 */ /* 0x000fc80008010814 */
[----:B------:R-:W3:Y:S02]  /*3e60*/  SHFL.BFLY PT, R7, R60, 0x1, 0x1f ;  /* 0x0c201f003c077f89 */ /* 0x000ee400000e0000 */
[----:B------:R-:W-:Y:S08]  /*3e70*/  MUFU.EX2 R33, R33 ;  /* 0x0000002100217308 */ /* 0x000ff00000000800 */
[----:B------:R-:W-:Y:S08]  /*3e80*/  MUFU.EX2 R36, R36 ;  /* 0x0000002400247308 */ /* 0x000ff00000000800 */
[----:B------:R-:W-:Y:S01]  /*3e90*/  MUFU.EX2 R37, R37 ;  /* 0x0000002500257308 */ /* 0x000fe20000000800 */
[----:B---3--:R-:W-:Y:S01]  /*3ea0*/  FMNMX.FTZ R7, R60, R7, !PT ;  /* 0x000000073c077209 */ /* 0x008fe20007810000 */
[----:B------:R-:W-:-:S06]  /*3eb0*/  FFMA.FTZ R60, R84, UR33, -R20 ;  /* 0x00000021543c7c23 */ /* 0x000fcc0008010814 */
[----:B------:R-:W-:Y:S01]  /*3ec0*/  MUFU.EX2 R40, R40 ;  /* 0x0000002800287308 */ /* 0x000fe20000000800 */
[C---:B------:R-:W-:Y:S01]  /*3ed0*/  FSETP.NEU.FTZ.AND P2, PT, R7.reuse, -INF , PT ;  /* 0xff8000000700780b */ /* 0x040fe20003f5d000 */
[----:B------:R-:W-:-:S05]  /*3ee0*/  FMUL.FTZ R64, R7, UR33 ;  /* 0x0000002107407c20 */ /* 0x000fca0008410000 */
[----:B------:R-:W-:Y:S01]  /*3ef0*/  FSEL R20, R64, RZ, P2 ;  /* 0x000000ff40147208 */ /* 0x000fe20001000000 */
[----:B------:R-:W-:Y:S01]  /*3f00*/  MUFU.EX2 R41, R41 ;  /* 0x0000002900297308 */ /* 0x000fe20000000800 */
[----:B------:R-:W-:-:S03]  /*3f10*/  PLOP3.LUT P2, PT, PT, PT, UP0, 0x40, 0x0 ;  /* 0x000000000000781c */ /* 0x000fc60003f4e808 */
[--C-:B------:R-:W-:Y:S01]  /*3f20*/  FFMA.FTZ R64, R4, UR33, -R20.reuse ;  /* 0x0000002104407c23 */ /* 0x100fe20008010814 */
[--C-:B------:R-:W-:Y:S01]  /*3f30*/  FFMA.FTZ R65, R27, UR33, -R20.reuse ;  /* 0x000000211b417c23 */ /* 0x100fe20008010814 */
[--C-:B------:R-:W-:Y:S01]  /*3f40*/  FFMA.FTZ R68, R30, UR33, -R20.reuse ;  /* 0x000000211e447c23 */ /* 0x100fe20008010814 */
[--C-:B------:R-:W-:Y:S01]  /*3f50*/  FFMA.FTZ R69, R31, UR33, -R20.reuse ;  /* 0x000000211f457c23 */ /* 0x100fe20008010814 */
[--C-:B------:R-:W-:Y:S01]  /*3f60*/  FFMA.FTZ R4, R34, UR33, -R20.reuse ;  /* 0x0000002122047c23 */ /* 0x100fe20008010814 */
[--C-:B------:R-:W-:Y:S01]  /*3f70*/  FFMA.FTZ R30, R38, UR33, -R20.reuse ;  /* 0x00000021261e7c23 */ /* 0x100fe20008010814 */
[----:B------:R-:W-:Y:S01]  /*3f80*/  MUFU.EX2 R64, R64 ;  /* 0x0000004000407308 */ /* 0x000fe20000000800 */
[--C-:B------:R-:W-:Y:S01]  /*3f90*/  FFMA.FTZ R38, R46, UR33, -R20.reuse ;  /* 0x000000212e267c23 */ /* 0x100fe20008010814 */
[--C-:B------:R-:W-:Y:S01]  /*3fa0*/  FFMA.FTZ R27, R35, UR33, -R20.reuse ;  /* 0x00000021231b7c23 */ /* 0x100fe20008010814 */
[--C-:B------:R-:W-:Y:S01]  /*3fb0*/  FFMA.FTZ R46, R59, UR33, -R20.reuse ;  /* 0x000000213b2e7c23 */ /* 0x100fe20008010814 */
[----:B0-----:R-:W-:Y:S01]  /*3fc0*/  FADD.FTZ R59, R8, R9 ;  /* 0x00000009083b7221 */ /* 0x001fe20000010000 */
[--C-:B------:R-:W-:Y:S01]  /*3fd0*/  FFMA.FTZ R34, R42, UR33, -R20.reuse ;  /* 0x000000212a227c23 */ /* 0x100fe20008010814 */
[--C-:B------:R-:W-:Y:S01]  /*3fe0*/  FFMA.FTZ R35, R43, UR33, -R20.reuse ;  /* 0x000000212b237c23 */ /* 0x100fe20008010814 */
[--C-:B------:R-:W-:Y:S01]  /*3ff0*/  FFMA.FTZ R42, R50, UR33, -R20.reuse ;  /* 0x00000021322a7c23 */ /* 0x100fe20008010814 */
[----:B------:R-:W0:Y:S01]  /*4000*/  MUFU.EX2 R65, R65 ;  /* 0x0000004100417308 */ /* 0x000e220000000800 */
[--C-:B------:R-:W-:Y:S01]  /*4010*/  FFMA.FTZ R43, R47, UR33, -R20.reuse ;  /* 0x000000212f2b7c23 */ /* 0x100fe20008010814 */
[--C-:B------:R-:W-:Y:S01]  /*4020*/  FFMA.FTZ R50, R62, UR33, -R20.reuse ;  /* 0x000000213e327c23 */ /* 0x100fe20008010814 */
[--C-:B------:R-:W-:Y:S01]  /*4030*/  FFMA.FTZ R47, R51, UR33, -R20.reuse ;  /* 0x00000021332f7c23 */ /* 0x100fe20008010814 */
[----:B-1----:R-:W-:Y:S01]  /*4040*/  FADD.FTZ R62, R10, R59 ;  /* 0x0000003b0a3e7221 */ /* 0x002fe20000010000 */
[--C-:B------:R-:W-:Y:S01]  /*4050*/  FFMA.FTZ R51, R54, UR33, -R20.reuse ;  /* 0x0000002136337c23 */ /* 0x100fe20008010814 */
[----:B------:R-:W-:Y:S01]  /*4060*/  F2FP.F16.F32.PACK_AB R8, R9, R8 ;  /* 0x000000080908723e */ /* 0x000fe200000000ff */
[--C-:B------:R-:W-:Y:S01]  /*4070*/  FFMA.FTZ R54, R55, UR33, -R20.reuse ;  /* 0x0000002137367c23 */ /* 0x100fe20008010814 */
[----:B------:R-:W1:Y:S01]  /*4080*/  MUFU.EX2 R68, R68 ;  /* 0x0000004400447308 */ /* 0x000e620000000800 */
[--C-:B------:R-:W-:Y:S01]  /*4090*/  FFMA.FTZ R31, R39, UR33, -R20.reuse ;  /* 0x00000021271f7c23 */ /* 0x100fe20008010814 */
[----:B------:R-:W-:Y:S01]  /*40a0*/  FFMA.FTZ R55, R63, UR33, -R20 ;  /* 0x000000213f377c23 */ /* 0x000fe20008010814 */
[C---:B--2---:R-:W-:Y:S01]  /*40b0*/  FADD.FTZ R63, R11.reuse, R62 ;  /* 0x0000003e0b3f7221 */ /* 0x044fe20000010000 */
[--C-:B------:R-:W-:Y:S01]  /*40c0*/  FFMA.FTZ R39, R58, UR33, -R20.reuse ;  /* 0x000000213a277c23 */ /* 0x100fe20008010814 */
[--C-:B------:R-:W-:Y:S01]  /*40d0*/  FFMA.FTZ R58, R66, UR33, -R20.reuse ;  /* 0x00000021423a7c23 */ /* 0x100fe20008010814 */
[----:B------:R-:W-:Y:S01]  /*40e0*/  F2FP.F16.F32.PACK_AB R10, R11, R10 ;  /* 0x0000000a0b0a723e */ /* 0x000fe200000000ff */
[--C-:B------:R-:W-:Y:S01]  /*40f0*/  FFMA.FTZ R59, R67, UR33, -R20.reuse ;  /* 0x00000021433b7c23 */ /* 0x100fe20008010814 */
[----:B------:R-:W2:Y:S01]  /*4100*/  MUFU.EX2 R69, R69 ;  /* 0x0000004500457308 */ /* 0x000ea20000000800 */
[----:B0-----:R-:W-:Y:S01]  /*4110*/  FADD.FTZ R9, R64, R65 ;  /* 0x0000004140097221 */ /* 0x001fe20000010000 */
[--C-:B------:R-:W-:Y:S01]  /*4120*/  FFMA.FTZ R71, R71, UR33, -R20.reuse ;  /* 0x0000002147477c23 */ /* 0x100fe20008010814 */
[--C-:B------:R-:W-:Y:S01]  /*4130*/  FFMA.FTZ R74, R74, UR33, -R20.reuse ;  /* 0x000000214a4a7c23 */ /* 0x100fe20008010814 */
[--C-:B------:R-:W-:Y:S01]  /*4140*/  FFMA.FTZ R75, R75, UR33, -R20.reuse ;  /* 0x000000214b4b7c23 */ /* 0x100fe20008010814 */
[--C-:B------:R-:W-:Y:S01]  /*4150*/  FFMA.FTZ R78, R78, UR33, -R20.reuse ;  /* 0x000000214e4e7c23 */ /* 0x100fe20008010814 */
[--C-:B------:R-:W-:Y:S01]  /*4160*/  FFMA.FTZ R79, R79, UR33, -R20.reuse ;  /* 0x000000214f4f7c23 */ /* 0x100fe20008010814 */
[--C-:B------:R-:W-:Y:S01]  /*4170*/  FFMA.FTZ R82, R82, UR33, -R20.reuse ;  /* 0x0000002152527c23 */ /* 0x100fe20008010814 */
[----:B------:R-:W0:Y:S01]  /*4180*/  MUFU.EX2 R4, R4 ;  /* 0x0000000400047308 */ /* 0x000e220000000800 */
[----:B-1----:R-:W-:Y:S01]  /*4190*/  FADD.FTZ R62, R68, R9 ;  /* 0x00000009443e7221 */ /* 0x002fe20000010000 */
[----:B------:R-:W-:Y:S01]  /*41a0*/  F2FP.F16.F32.PACK_AB R9, R65, R64 ;  /* 0x000000404109723e */ /* 0x000fe200000000ff */
[----:B------:R-:W-:Y:S01]  /*41b0*/  FADD.FTZ R64, R12, R63 ;  /* 0x0000003f0c407221 */ /* 0x000fe20000010000 */
[----:B------:R-:W-:Y:S01]  /*41c0*/  F2FP.F16.F32.PACK_AB R12, R13, R12 ;  /* 0x0000000c0d0c723e */ /* 0x000fe200000000ff */
[--C-:B------:R-:W-:Y:S01]  /*41d0*/  FFMA.FTZ R83, R83, UR33, -R20.reuse ;  /* 0x0000002153537c23 */ /* 0x100fe20008010814 */
[----:B------:R-:W-:Y:S01]  /*41e0*/  FFMA.FTZ R86, R86, UR33, -R20 ;  /* 0x0000002156567c23 */ /* 0x000fe20008010814 */
[----:B------:R-:W-:Y:S01]  /*41f0*/  FADD.FTZ R65, R13, R64 ;  /* 0x000000400d417221 */ /* 0x000fe20000010000 */
[----:B------:R-:W1:Y:S01]  /*4200*/  MUFU.EX2 R27, R27 ;  /* 0x0000001b001b7308 */ /* 0x000e620000000800 */
[C---:B--2---:R-:W-:Y:S01]  /*4210*/  FADD.FTZ R63, R69.reuse, R62 ;  /* 0x0000003e453f7221 */ /* 0x044fe20000010000 */
[----:B------:R-:W-:Y:S01]  /*4220*/  F2FP.F16.F32.PACK_AB R11, R69, R68 ;  /* 0x00000044450b723e */ /* 0x000fe200000000ff */
[----:B------:R-:W-:Y:S01]  /*4230*/  FADD.FTZ R66, R14, R65 ;  /* 0x000000410e427221 */ /* 0x000fe20000010000 */
[----:B------:R-:W-:Y:S01]  /*4240*/  F2FP.F16.F32.PACK_AB R14, R15, R14 ;  /* 0x0000000e0f0e723e */ /* 0x000fe200000000ff */
[--C-:B------:R-:W-:Y:S01]  /*4250*/  FFMA.FTZ R62, R70, UR33, -R20.reuse ;  /* 0x00000021463e7c23 */ /* 0x100fe20008010814 */
[----:B------:R-:W-:Y:S01]  /*4260*/  FFMA.FTZ R20, R87, UR33, -R20 ;  /* 0x0000002157147c23 */ /* 0x000fe20008010814 */
[----:B------:R-:W-:Y:S01]  /*4270*/  FADD.FTZ R65, R15, R66 ;  /* 0x000000420f417221 */ /* 0x000fe20000010000 */
[----:B------:R-:W2:Y:S01]  /*4280*/  MUFU.EX2 R30, R30 ;  /* 0x0000001e001e7308 */ /* 0x000ea20000000800 */
[----:B0-----:R-:W-:Y:S01]  /*4290*/  FADD.FTZ R64, R4, R63 ;  /* 0x0000003f04407221 */ /* 0x001fe20000010000 */
[----:B------:R0:W-:Y:S01]  /*42a0*/  STSM.16.M88.4 [R17+0x21800], R8 ;  /* 0x0218000811007844 */ /* 0x0001e20000000200 */
[----:B------:R-:W-:Y:S01]  /*42b0*/  FADD.FTZ R66, R24, R65 ;  /* 0x0000004118427221 */ /* 0x000fe20000010000 */
[----:B------:R-:W-:-:S03]  /*42c0*/  F2FP.F16.F32.PACK_AB R24, R21, R24 ;  /* 0x000000181518723e */ /* 0x000fc600000000ff */
[----:B------:R-:W-:Y:S01]  /*42d0*/  FADD.FTZ R65, R21, R66 ;  /* 0x0000004215417221 */ /* 0x000fe20000010000 */
[----:B------:R-:W3:Y:S01]  /*42e0*/  MUFU.EX2 R31, R31 ;  /* 0x0000001f001f7308 */ /* 0x000ee20000000800 */
[----:B-1----:R-:W-:Y:S02]  /*42f0*/  FADD.FTZ R63, R27, R64 ;  /* 0x000000401b3f7221 */ /* 0x002fe40000010000 */
[----:B------:R-:W-:Y:S01]  /*4300*/  FADD.FTZ R66, R26, R65 ;  /* 0x000000411a427221 */ /* 0x000fe20000010000 */
[----:B------:R-:W-:-:S03]  /*4310*/  F2FP.F16.F32.PACK_AB R26, R25, R26 ;  /* 0x0000001a191a723e */ /* 0x000fc600000000ff */
[----:B------:R-:W-:Y:S01]  /*4320*/  FADD.FTZ R65, R25, R66 ;  /* 0x0000004219417221 */ /* 0x000fe20000010000 */
[----:B------:R-:W1:Y:S01]  /*4330*/  MUFU.EX2 R34, R34 ;  /* 0x0000002200227308 */ /* 0x000e620000000800 */
[----:B--2---:R-:W-:Y:S01]  /*4340*/  FADD.FTZ R64, R30, R63 ;  /* 0x0000003f1e407221 */ /* 0x004fe20000010000 */
[----:B0-----:R-:W-:Y:S01]  /*4350*/  F2FP.F16.F32.PACK_AB R8, R29, R28 ;  /* 0x0000001c1d08723e */ /* 0x001fe200000000ff */
[----:B------:R-:W-:-:S04]  /*4360*/  FADD.FTZ R66, R28, R65 ;  /* 0x000000411c427221 */ /* 0x000fc80000010000 */
[----:B------:R-:W-:Y:S01]  /*4370*/  FADD.FTZ R15, R29, R66 ;  /* 0x000000421d0f7221 */ /* 0x000fe20000010000 */
[----:B------:R-:W0:Y:S01]  /*4380*/  MUFU.EX2 R35, R35 ;  /* 0x0000002300237308 */ /* 0x000e220000000800 */
[C---:B---3--:R-:W-:Y:S02]  /*4390*/  FADD.FTZ R63, R31.reuse, R64 ;  /* 0x000000401f3f7221 */ /* 0x048fe40000010000 */
[----:B------:R-:W-:Y:S01]  /*43a0*/  FADD.FTZ R10, R32, R15 ;  /* 0x0000000f200a7221 */ /* 0x000fe20000010000 */
[----:B------:R-:W-:Y:S02]  /*43b0*/  F2FP.F16.F32.PACK_AB R15, R31, R30 ;  /* 0x0000001e1f0f723e */ /* 0x000fe400000000ff */
[----:B------:R-:W-:Y:S01]  /*43c0*/  F2FP.F16.F32.PACK_AB R30, R37, R36 ;  /* 0x00000024251e723e */ /* 0x000fe200000000ff */
[C---:B------:R-:W-:Y:S01]  /*43d0*/  FADD.FTZ R28, R33.reuse, R10 ;  /* 0x0000000a211c7221 */ /* 0x040fe20000010000 */
[----:B------:R-:W2:Y:S01]  /*43e0*/  MUFU.EX2 R38, R38 ;  /* 0x0000002600267308 */ /* 0x000ea20000000800 */
[----:B-1----:R-:W-:Y:S01]  /*43f0*/  FADD.FTZ R64, R34, R63 ;  /* 0x0000003f22407221 */ /* 0x002fe20000010000 */
[----:B------:R-:W-:Y:S01]  /*4400*/  F2FP.F16.F32.PACK_AB R10, R33, R32 ;  /* 0x00000020210a723e */ /* 0x000fe200000000ff */
[----:B------:R-:W-:Y:S01]  /*4410*/  FADD.FTZ R11, R3, R28 ;  /* 0x0000001c030b7221 */ /* 0x000fe20000010000 */
[----:B------:R-:W-:-:S03]  /*4420*/  IMAD.IADD R32, R137, 0x1, -R139 ;  /* 0x0000000189207824 */ /* 0x000fc600078e0a8b */
[----:B------:R-:W-:Y:S01]  /*4430*/  FADD.FTZ R11, R2, R11 ;  /* 0x0000000b020b7221 */ /* 0x000fe20000010000 */
[----:B------:R-:W1:Y:S01]  /*4440*/  MUFU.EX2 R43, R43 ;  /* 0x0000002b002b7308 */ /* 0x000e620000000800 */
[C---:B0-----:R-:W-:Y:S01]  /*4450*/  FADD.FTZ R63, R35.reuse, R64 ;  /* 0x00000040233f7221 */ /* 0x041fe20000010000 */
[----:B------:R-:W-:Y:S01]  /*4460*/  F2FP.F16.F32.PACK_AB R25, R35, R34 ;  /* 0x000000222319723e */ /* 0x000fe200000000ff */
[----:B------:R-:W-:-:S05]  /*4470*/  IMAD R32, R145, 0xc0, R32 ;  /* 0x000000c091207824 */ /* 0x000fca00078e0220 */
[----:B------:R-:W0:Y:S01]  /*4480*/  MUFU.EX2 R42, R42 ;  /* 0x0000002a002a7308 */ /* 0x000e220000000800 */
[----:B--2---:R-:W-:Y:S01]  /*4490*/  FADD.FTZ R64, R38, R63 ;  /* 0x0000003f26407221 */ /* 0x004fe20000010000 */
[----:B------:R-:W-:-:S06]  /*44a0*/  R2UR UR10, R32 ;  /* 0x00000000200a72ca */ /* 0x000fcc00000e0000 */
[----:B------:R-:W2:Y:S01]  /*44b0*/  MUFU.EX2 R47, R47 ;  /* 0x0000002f002f7308 */ /* 0x000ea20000000800 */
[----:B-1----:R-:W-:-:S06]  /*44c0*/  FADD.FTZ R13, R43, R64 ;  /* 0x000000402b0d7221 */ /* 0x002fcc0000010000 */
[----:B------:R-:W-:Y:S01]  /*44d0*/  UIADD3 UR6, UR10, UR6, URZ ;  /* 0x000000060a067290 */ /* 0x000fe2000fffe03f */
[----:B------:R-:W1:Y:S01]  /*44e0*/  MUFU.EX2 R51, R51 ;  /* 0x0000003300337308 */ /* 0x000e620000000800 */
[----:B0-----:R-:W-:Y:S01]  /*44f0*/  FADD.FTZ R64, R42, R13 ;  /* 0x0000000d2a407221 */ /* 0x001fe20000010000 */
[----:B------:R-:W-:Y:S02]  /*4500*/  F2FP.F16.F32.PACK_AB R13, R27, R4 ;  /* 0x000000041b0d723e */ /* 0x000fe400000000ff */
[----:B------:R-:W-:-:S03]  /*4510*/  F2FP.F16.F32.PACK_AB R27, R43, R38 ;  /* 0x000000262b1b723e */ /* 0x000fc600000000ff */
[----:B------:R0:W-:Y:S01]  /*4520*/  STSM.16.M88.4 [R23], R12 ;  /* 0x0000000c17007844 */ /* 0x0001e20000000200 */
[----:B------:R-:W3:Y:S01]  /*4530*/  MUFU.EX2 R54, R54 ;  /* 0x0000003600367308 */ /* 0x000ee20000000800 */
[----:B--2---:R-:W-:Y:S02]  /*4540*/  FADD.FTZ R64, R47, R64 ;  /* 0x000000402f407221 */ /* 0x004fe40000010000 */
[----:B------:R-:W-:Y:S05]  /*4550*/  STSM.16.M88.4 [R19], R24 ;  /* 0x0000001813007844 */ /* 0x000fea0000000200 */
[----:B------:R-:W2:Y:S01]  /*4560*/  MUFU.EX2 R39, R39 ;  /* 0x0000002700277308 */ /* 0x000ea20000000800 */
[----:B-1----:R-:W-:Y:S01]  /*4570*/  FADD.FTZ R9, R51, R64 ;  /* 0x0000004033097221 */ /* 0x002fe20000010000 */
[----:B0-----:R-:W-:-:S06]  /*4580*/  F2FP.F16.F32.PACK_AB R12, R41, R40 ;  /* 0x00000028290c723e */ /* 0x001fcc00000000ff */
[----:B------:R-:W0:Y:S01]  /*4590*/  MUFU.EX2 R46, R46 ;  /* 0x0000002e002e7308 */ /* 0x000e220000000800 */
[----:B---3--:R-:W-:Y:S01]  /*45a0*/  FADD.FTZ R4, R54, R9 ;  /* 0x0000000936047221 */ /* 0x008fe20000010000 */
[----:B------:R-:W-:-:S06]  /*45b0*/  F2FP.F16.F32.PACK_AB R9, R47, R42 ;  /* 0x0000002a2f09723e */ /* 0x000fcc00000000ff */
[----:B------:R-:W1:Y:S01]  /*45c0*/  MUFU.EX2 R50, R50 ;  /* 0x0000003200327308 */ /* 0x000e620000000800 */
[----:B--2---:R-:W-:Y:S01]  /*45d0*/  FADD.FTZ R21, R39, R4 ;  /* 0x0000000427157221 */ /* 0x004fe20000010000 */
[----:B------:R-:W-:Y:S01]  /*45e0*/  FADD.FTZ R4, R36, R11 ;  /* 0x0000000b24047221 */ /* 0x000fe20000010000 */
[----:B------:R-:W-:-:S03]  /*45f0*/  F2FP.F16.F32.PACK_AB R11, R54, R51 ;  /* 0x00000033360b723e */ /* 0x000fc600000000ff */
[----:B------:R-:W-:Y:S02]  /*4600*/  FADD.FTZ R29, R37, R4 ;  /* 0x00000004251d7221 */ /* 0x000fe40000010000 */
[----:B------:R-:W2:Y:S01]  /*4610*/  MUFU.EX2 R55, R55 ;  /* 0x0000003700377308 */ /* 0x000ea20000000800 */
[----:B0-----:R-:W-:Y:S01]  /*4620*/  FADD.FTZ R21, R46, R21 ;  /* 0x000000152e157221 */ /* 0x001fe20000010000 */
[----:B------:R-:W-:Y:S01]  /*4630*/  FADD.FTZ R28, R40, R29 ;  /* 0x0000001d281c7221 */ /* 0x000fe20000010000 */
[----:B------:R0:W-:Y:S01]  /*4640*/  STSM.16.M88.4 [R18], R8 ;  /* 0x0000000812007844 */ /* 0x0001e20000000200 */
[----:B------:R-:W-:-:S04]  /*4650*/  F2FP.F16.F32.PACK_AB R29, R46, R39 ;  /* 0x000000272e1d723e */ /* 0x000fc800000000ff */
[----:B------:R-:W3:Y:S01]  /*4660*/  MUFU.EX2 R58, R58 ;  /* 0x0000003a003a7308 */ /* 0x000ee20000000800 */
[----:B-1----:R-:W-:-:S07]  /*4670*/  FADD.FTZ R4, R50, R21 ;  /* 0x0000001532047221 */ /* 0x002fce0000010000 */
[----:B------:R-:W1:Y:S01]  /*4680*/  MUFU.EX2 R59, R59 ;  /* 0x0000003b003b7308 */ /* 0x000e620000000800 */
[----:B--2---:R-:W-:Y:S01]  /*4690*/  FADD.FTZ R21, R55, R4 ;  /* 0x0000000437157221 */ /* 0x004fe20000010000 */
[----:B------:R-:W-:Y:S01]  /*46a0*/  FADD.FTZ R4, R41, R28 ;  /* 0x0000001c29047221 */ /* 0x000fe20000010000 */
[----:B------:R-:W-:Y:S02]  /*46b0*/  F2FP.F16.F32.PACK_AB R28, R2, R3 ;  /* 0x00000003021c723e */ /* 0x000fe400000000ff */
[----:B------:R-:W-:-:S03]  /*46c0*/  F2FP.F16.F32.PACK_AB R31, R55, R50 ;  /* 0x00000032371f723e */ /* 0x000fc600000000ff */
[----:B------:R-:W2:Y:S01]  /*46d0*/  MUFU.EX2 R45, R45 ;  /* 0x0000002d002d7308 */ /* 0x000ea20000000800 */
[----:B---3--:R-:W-:Y:S01]  /*46e0*/  FADD.FTZ R2, R58, R21 ;  /* 0x000000153a027221 */ /* 0x008fe20000010000 */
[----:B------:R3:W-:Y:S06]  /*46f0*/  STSM.16.M88.4 [R17+0x27800], R28 ;  /* 0x0278001c11007844 */ /* 0x0007ec0000000200 */
[----:B------:R-:W4:Y:S01]  /*4700*/  MUFU.EX2 R62, R62 ;  /* 0x0000003e003e7308 */ /* 0x000f220000000800 */
[----:B-1----:R-:W-:-:S07]  /*4710*/  FADD.FTZ R3, R59, R2 ;  /* 0x000000023b037221 */ /* 0x002fce0000010000 */
[----:B------:R-:W1:Y:S01]  /*4720*/  MUFU.EX2 R52, R52 ;  /* 0x0000003400347308 */ /* 0x000e620000000800 */
[----:B--2---:R-:W-:-:S07]  /*4730*/  FADD.FTZ R13, R45, R4 ;  /* 0x000000042d0d7221 */ /* 0x004fce0000010000 */
[----:B------:R-:W0:Y:S01]  /*4740*/  MUFU.EX2 R71, R71 ;  /* 0x0000004700477308 */ /* 0x000e220000000800 */
[----:B----4-:R-:W-:-:S07]  /*4750*/  FADD.FTZ R2, R62, R3 ;  /* 0x000000033e027221 */ /* 0x010fce0000010000 */
[----:B------:R-:W2:Y:S01]  /*4760*/  MUFU.EX2 R49, R49 ;  /* 0x0000003100317308 */ /* 0x000ea20000000800 */
[C---:B-1----:R-:W-:Y:S01]  /*4770*/  FADD.FTZ R4, R52.reuse, R13 ;  /* 0x0000000d34047221 */ /* 0x042fe20000010000 */
[----:B------:R-:W-:Y:S02]  /*4780*/  F2FP.F16.F32.PACK_AB R14, R52, R45 ;  /* 0x0000002d340e723e */ /* 0x000fe400000000ff */
[----:B------:R-:W-:-:S04]  /*4790*/  F2FP.F16.F32.PACK_AB R13, R59, R58 ;  /* 0x0000003a3b0d723e */ /* 0x000fc800000000ff */
[----:B------:R-:W1:Y:S01]  /*47a0*/  MUFU.EX2 R74, R74 ;  /* 0x0000004a004a7308 */ /* 0x000e620000000800 */
[C---:B0-----:R-:W-:Y:S01]  /*47b0*/  FADD.FTZ R9, R71.reuse, R2 ;  /* 0x0000000247097221 */ /* 0x041fe20000010000 */
[----:B------:R-:W-:-:S05]  /*47c0*/  F2FP.F16.F32.PACK_AB R15, R71, R62 ;  /* 0x0000003e470f723e */ /* 0x000fca00000000ff */
[----:B------:R3:W-:Y:S01]  /*47d0*/  STSM.16.M88.4 [R136], R12 ;  /* 0x0000000c88007844 */ /* 0x0007e20000000200 */
[----:B------:R-:W0:Y:S01]  /*47e0*/  MUFU.EX2 R56, R56 ;  /* 0x0000003800387308 */ /* 0x000e220000000800 */
[----:B--2---:R-:W-:-:S07]  /*47f0*/  FADD.FTZ R11, R49, R4 ;  /* 0x00000004310b7221 */ /* 0x004fce0000010000 */
[----:B------:R-:W2:Y:S01]  /*4800*/  MUFU.EX2 R75, R75 ;  /* 0x0000004b004b7308 */ /* 0x000ea20000000800 */
[----:B-1----:R-:W-:-:S07]  /*4810*/  FADD.FTZ R2, R74, R9 ;  /* 0x000000094a027221 */ /* 0x002fce0000010000 */
[----:B------:R-:W1:Y:S01]  /*4820*/  MUFU.EX2 R78, R78 ;  /* 0x0000004e004e7308 */ /* 0x000e620000000800 */
[C---:B0-----:R-:W-:Y:S01]  /*4830*/  FADD.FTZ R4, R56.reuse, R11 ;  /* 0x0000000b38047221 */ /* 0x041fe20000010000 */
[----:B------:R-:W-:-:S06]  /*4840*/  F2FP.F16.F32.PACK_AB R8, R56, R49 ;  /* 0x000000313808723e */ /* 0x000fcc00000000ff */
[----:B------:R-:W0:Y:S01]  /*4850*/  MUFU.EX2 R57, R57 ;  /* 0x0000003900397308 */ /* 0x000e220000000800 */
[C---:B--2---:R-:W-:Y:S01]  /*4860*/  FADD.FTZ R11, R75.reuse, R2 ;  /* 0x000000024b0b7221 */ /* 0x044fe20000010000 */
[----:B------:R-:W-:-:S06]  /*4870*/  F2FP.F16.F32.PACK_AB R9, R75, R74 ;  /* 0x0000004a4b09723e */ /* 0x000fcc00000000ff */
[----:B------:R-:W2:Y:S01]  /*4880*/  MUFU.EX2 R44, R44 ;  /* 0x0000002c002c7308 */ /* 0x000ea20000000800 */
[----:B-1----:R-:W-:-:S07]  /*4890*/  FADD.FTZ R2, R78, R11 ;  /* 0x0000000b4e027221 */ /* 0x002fce0000010000 */
[----:B------:R-:W1:Y:S01]  /*48a0*/  MUFU.EX2 R79, R79 ;  /* 0x0000004f004f7308 */ /* 0x000e620000000800 */
[----:B0-----:R-:W-:-:S07]  /*48b0*/  FADD.FTZ R21, R57, R4 ;  /* 0x0000000439157221 */ /* 0x001fce0000010000 */
[----:B------:R-:W-:Y:S01]  /*48c0*/  MUFU.EX2 R48, R48 ;  /* 0x0000003000307308 */ /* 0x000fe20000000800 */
[C---:B--2---:R-:W-:Y:S01]  /*48d0*/  F2FP.F16.F32.PACK_AB R10, R44.reuse, R57 ;  /* 0x000000392c0a723e */ /* 0x044fe200000000ff */
[----:B------:R-:W-:-:S06]  /*48e0*/  FADD.FTZ R21, R44, R21 ;  /* 0x000000152c157221 */ /* 0x000fcc0000010000 */
[----:B------:R-:W0:Y:S01]  /*48f0*/  MUFU.EX2 R53, R53 ;  /* 0x0000003500357308 */ /* 0x000e220000000800 */
[C---:B-1----:R-:W-:Y:S01]  /*4900*/  F2FP.F16.F32.PACK_AB R11, R79.reuse, R78 ;  /* 0x0000004e4f0b723e */ /* 0x042fe200000000ff */
[----:B------:R-:W-:Y:S01]  /*4910*/  FADD.FTZ R79, R79, R2 ;  /* 0x000000024f4f7221 */ /* 0x000fe20000010000 */
[----:B------:R-:W-:-:S03]  /*4920*/  VIADD R2, R88, 0xfffffffe ;  /* 0xfffffffe58027836 */ /* 0x000fc60000000000 */
[----:B------:R3:W-:Y:S02]  /*4930*/  STSM.16.M88.4 [R19+0x6000], R8 ;  /* 0x0060000813007844 */ /* 0x0007e40000000200 */
[----:B------:R-:W1:Y:S08]  /*4940*/  MUFU.EX2 R60, R60 ;  /* 0x0000003c003c7308 */ /* 0x000e700000000800 */
[----:B------:R-:W2:Y:S01]  /*4950*/  MUFU.EX2 R61, R61 ;  /* 0x0000003d003d7308 */ /* 0x000ea20000000800 */
[----:B0-----:R-:W-:Y:S01]  /*4960*/  F2FP.F16.F32.PACK_AB R24, R53, R48 ;  /* 0x000000303518723e */ /* 0x001fe200000000ff */
[----:B------:R-:W-:-:S04]  /*4970*/  FADD.FTZ R48, R48, R21 ;  /* 0x0000001530307221 */ /* 0x000fc80000010000 */
[----:B------:R-:W-:Y:S02]  /*4980*/  FADD.FTZ R53, R53, R48 ;  /* 0x0000003035357221 */ /* 0x000fe40000010000 */
[----:B------:R-:W-:Y:S02]  /*4990*/  MUFU.EX2 R82, R82 ;  /* 0x0000005200527308 */ /* 0x000fe40000000800 */
[----:B-1----:R-:W-:-:S06]  /*49a0*/  FADD.FTZ R4, R60, R53 ;  /* 0x000000353c047221 */ /* 0x002fcc0000010000 */
[----:B------:R-:W0:Y:S01]  /*49b0*/  MUFU.EX2 R83, R83 ;  /* 0x0000005300537308 */ /* 0x000e220000000800 */
[C---:B--2---:R-:W-:Y:S01]  /*49c0*/  F2FP.F16.F32.PACK_AB R26, R61.reuse, R60 ;  /* 0x0000003c3d1a723e */ /* 0x044fe200000000ff */
[----:B------:R-:W-:-:S06]  /*49d0*/  FADD.FTZ R4, R61, R4 ;  /* 0x000000043d047221 */ /* 0x000fcc0000010000 */
[----:B------:R-:W-:Y:S08]  /*49e0*/  MUFU.EX2 R86, R86 ;  /* 0x0000005600567308 */ /* 0x000ff00000000800 */
[----:B------:R-:W1:Y:S01]  /*49f0*/  MUFU.EX2 R3, R20 ;  /* 0x0000001400037308 */ /* 0x000e620000000800 */
[----:B0-----:R-:W-:Y:S01]  /*4a00*/  F2FP.F16.F32.PACK_AB R25, R83, R82 ;  /* 0x000000525319723e */ /* 0x001fe200000000ff */
[----:B------:R-:W-:-:S04]  /*4a10*/  FADD.FTZ R82, R82, R79 ;  /* 0x0000004f52527221 */ /* 0x000fc80000010000 */
[----:B------:R-:W-:Y:S01]  /*4a20*/  FADD.FTZ R83, R83, R82 ;  /* 0x0000005253537221 */ /* 0x000fe20000010000 */
[----:B-1----:R-:W-:-:S03]  /*4a30*/  F2FP.F16.F32.PACK_AB R27, R3, R86 ;  /* 0x00000056031b723e */ /* 0x002fc600000000ff */
[----:B------:R-:W-:Y:S02]  /*4a40*/  FADD.FTZ R86, R86, R83 ;  /* 0x0000005356567221 */ /* 0x000fe40000010000 */
[----:B------:R3:W-:Y:S02]  /*4a50*/  STSM.16.M88.4 [R18+0x6000], R24 ;  /* 0x0060001812007844 */ /* 0x0007e40000000200 */
[----:B------:R-:W-:Y:S01]  /*4a60*/  FADD.FTZ R3, R3, R86 ;  /* 0x0000005603037221 */ /* 0x000fe20000010000 */
[----:B------:R0:W-:Y:S06]  /*4a70*/  MEMBAR.ALL.CTA ;  /* 0x0000000000007992 */ /* 0x0001ec0000008000 */
[----:B0-----:R-:W0:Y:S02]  /*4a80*/  FENCE.VIEW.ASYNC.S ;  /* 0x00000000000073c6 */ /* 0x001e240000000000 */
[----:B0-----:R-:W-:Y:S01]  /*4a90*/  NOP ;  /* 0x0000000000007918 */ /* 0x001fe20000000000 */
[----:B------:R-:W-:Y:S05]  /*4aa0*/  @P2 BRA `(.L_x_864) ;  /* 0x0000000000482947 */ /* 0x000fea0003800000 */
[C---:B------:R-:W-:Y:S01]  /*4ab0*/  ISETP.GT.AND P2, PT, R32.reuse, RZ, PT ;  /* 0x000000ff2000720c */ /* 0x040fe20003f44270 */
[----:B---3--:R-:W-:-:S05]  /*4ac0*/  VIADD R8, R32, 0xffffffff ;  /* 0xffffffff20087836 */ /* 0x008fca0000000000 */
[----:B------:R-:W-:-:S07]  /*4ad0*/  R2UR UR14, R8 ;  /* 0x00000000080e72ca */ /* 0x000fce00000e0000 */
[----:B------:R-:W-:Y:S08]  /*4ae0*/  @P2 BRA `(.L_x_865) ;  /* 0x00000000001c2947 */ /* 0x000ff00003800000 */
[----:B------:R-:W-:Y:S02]  /*4af0*/  UISETP.NE.AND UP1, UPT, UR7, 0x1, UPT ;  /* 0x000000010700788c */ /* 0x000fe4000bf25270 */
[----:B------:R-:W-:-:S09]  /*4b00*/  UIADD3 UR14, -UR10, URZ, URZ ;  /* 0x0000003f0a0e7290 */ /* 0x000fd2000fffe13f */
[----:B------:R-:W-:Y:S02]  /*4b10*/  @UP1 ULDC.64 UR18, c[0x0][0x9e8] ;  /* 0x00027a0000121ab9 */ /* 0x000fe40000000a00 */
[----:B------:R-:W-:-:S04]  /*4b20*/  UIMAD.WIDE.U32 UR10, UR14, UR18, URZ ;  /* 0x000000120e0a72a5 */ /* 0x000fc8000f8e003f */
[----:B------:R-:W-:-:S04]  /*4b30*/  @UP1 USHF.R.U32.HI UR14, URZ, UR19, UR11 ;  /* 0x000000133f0e1299 */ /* 0x000fc8000801160b */
[----:B------:R-:W-:Y:S01]  /*4b40*/  ULOP3.LUT UR14, URZ, UR14, URZ, 0x33, !UPT ;  /* 0x0000000e3f0e7292 */ /* 0x000fe2000f8e333f */
[----:B------:R-:W-:Y:S11]  /*4b50*/  BRA `(.L_x_866) ;  /* 0x0000000000107947 */ /* 0x000ff60003800000 */
.L_x_865:
[----:B------:R-:W-:-:S11]  /*4b60*/  UISETP.NE.AND UP1, UPT, UR7, 0x1, UPT ;  /* 0x000000010700788c */ /* 0x000fd6000bf25270 */
[----:B------:R-:W-:Y:S02]  /*4b70*/  @UP1 ULDC.64 UR18, c[0x0][0x9e8] ;  /* 0x00027a0000121ab9 */ /* 0x000fe40000000a00 */
[----:B------:R-:W-:-:S04]  /*4b80*/  UIMAD.WIDE.U32 UR10, UR14, UR18, URZ ;  /* 0x000000120e0a72a5 */ /* 0x000fc8000f8e003f */
[----:B------:R-:W-:-:S12]  /*4b90*/  @UP1 USHF.R.U32.HI UR14, URZ, UR19, UR11 ;  /* 0x000000133f0e1299 */ /* 0x000fd8000801160b */
.L_x_866:
[----:B------:R-:W-:-:S04]  /*4ba0*/  UIMAD UR7, UR14, UR7, UR7 ;  /* 0x000000070e0772a4 */ /* 0x000fc8000f8e0207 */
[----:B------:R-:W-:-:S04]  /*4bb0*/  UISETP.LT.AND UP1, UPT, UR6, UR7, UPT ;  /* 0x000000070600728c */ /* 0x000fc8000bf21270 */
[----:B------:R-:W-:-:S12]  /*4bc0*/  USEL UR6, UR6, UR7, UP1 ;  /* 0x0000000706067287 */ /* 0x000fd80008800000 */
.L_x_864:
        /* <DEDUP_REMOVED lines=31> */
[----:B---3--:R-:W-:Y:S01]  /*4dc0*/  IADD3 R8, R6, R137, -R139 ;  /* 0x0000008906087210 */ /* 0x008fe20007ffe88b */
[----:B------:R-:W-:Y:S01]  /*4dd0*/  IMAD.MOV.U32 R135, RZ, RZ, RZ ;  /* 0x000000ffff877224 */ /* 0x000fe200078e00ff */
[----:B------:R-:W-:Y:S01]  /*4de0*/  ULDC UR34, c[0x0][0x9e4] ;  /* 0x0002790000227ab9 */ /* 0x000fe20000000800 */
[----:B------:R-:W-:Y:S01]  /*4df0*/  ULDC UR35, c[0x0][0x9dc] ;  /* 0x0002770000237ab9 */ /* 0x000fe20000000800 */
[----:B------:R-:W-:Y:S01]  /*4e00*/  LOP3.LUT R10, RZ, R8, RZ, 0x33, !PT ;  /* 0x00000008ff0a7212 */ /* 0x000fe200078e33ff */
[----:B------:R-:W-:Y:S01]  /*4e10*/  VIADD R9, R8, 0x8 ;  /* 0x0000000808097836 */ /* 0x000fe20000000000 */
[----:B------:R-:W-:Y:S01]  /*4e20*/  ULDC UR33, c[0x0][0x988] ;  /* 0x0002620000217ab9 */ /* 0x000fe20000000800 */
[----:B------:R-:W-:-:S03]  /*4e30*/  ULDC UR47, c[0x0][0x9e0] ;  /* 0x00027800002f7ab9 */ /* 0x000fc60000000800 */
[----:B------:R-:W-:-:S07]  /*4e40*/  LOP3.LUT R11, RZ, R9, RZ, 0x33, !PT ;  /* 0x00000009ff0b7212 */ /* 0x000fce00078e33ff */
.L_x_884:
[----:B------:R-:W-:Y:S01]  /*4e50*/  UIADD3 UR51, UR43, 0x1, URZ ;  /* 0x000000012b337890 */ /* 0x000fe2000fffe03f */
[----:B------:R-:W-:-:S03]  /*4e60*/  ISETP.NE.AND P3, PT, RZ, UR38, PT ;  /* 0x00000026ff007c0c */ /* 0x000fc6000bf65270 */
[----:B------:R-:W-:-:S04]  /*4e70*/  UISETP.NE.AND UP1, UPT, UR51, 0x2, UPT ;  /* 0x000000023300788c */ /* 0x000fc8000bf25270 */
[----:B------:R-:W-:Y:S02]  /*4e80*/  USEL UR50, URZ, 0x1, UP1 ;  /* 0x000000013f327887 */ /* 0x000fe40008800000 */
[----:B------:R-:W-:Y:S02]  /*4e90*/  USEL UR51, UR51, URZ, UP1 ;  /* 0x0000003f33337287 */ /* 0x000fe40008800000 */
[----:B------:R-:W-:Y:S02]  /*4ea0*/  ULOP3.LUT UR50, UR46, UR50, URZ, 0x3c, !UPT ;  /* 0x000000322e327292 */ /* 0x000fe4000f8e3c3f */
[----:B--2---:R-:W-:Y:S10]  /*4eb0*/  @P3 BRA `(.L_x_868) ;  /* 0x00000000002c3947 */ /* 0x004ff40003800000 */
[----:B------:R-:W-:Y:S05]  /*4ec0*/  @!P0 BRA `(.L_x_869) ;  /* 0x0000000000048947 */ /* 0x000fea0003800000 */
[----:B------:R-:W-:Y:S01]  /*4ed0*/  BPT.TRAP 0x1 ;  /* 0x000000040000795c */ /* 0x000fe20000300000 */
.L_x_869:
[----:B------:R-:W-:Y:S01]  /*4ee0*/  ULEA UR6, UR51, UR42, 0x3 ;  /* 0x0000002a33067291 */ /* 0x000fe2000f8e183f */
[----:B------:R-:W-:-:S05]  /*4ef0*/  IMAD.U32 R12, RZ, RZ, UR50 ;  /* 0x00000032ff0c7e24 */ /* 0x000fca000f8e00ff */
[----:B------:R-:W-:-:S04]  /*4f00*/  SHF.L.U32 R12, R12, 0x1f, RZ ;  /* 0x0000001f0c0c7819 */ /* 0x000fc800000006ff */
[----:B------:R0:W1:Y:S01]  /*4f10*/  SYNCS.PHASECHK.TRANS64.TRYWAIT P2, [UR6+0x2d830], R12 ;  /* 0x02d8300cff0075a7 */ /* 0x0000620008040146 */
[----:B------:R-:W-:Y:S05]  /*4f20*/  @!P0 BRA `(.L_x_870) ;  /* 0x0000000000048947 */ /* 0x000fea0003800000 */
[----:B------:R-:W-:Y:S01]  /*4f30*/  BPT.TRAP 0x1 ;  /* 0x000000040000795c */ /* 0x000fe20000300000 */
.L_x_870:
[----:B-1----:R-:W-:Y:S05]  /*4f40*/  @P2 BRA `(.L_x_868) ;  /* 0x0000000000082947 */ /* 0x002fea0003800000 */
[----:B------:R-:W1:Y:S02]  /*4f50*/  SYNCS.PHASECHK.TRANS64.TRYWAIT P2, [UR6+0x2d830], R12 ;  /* 0x02d8300cff0075a7 */ /* 0x000e640008040146 */
[----:B-1----:R-:W-:Y:S05]  /*4f60*/  @!P2 BRA `(.L_x_871) ;  /* 0x000000f000cca947 */ /* 0x002fea0003800000 */
.L_x_868:
[----:B-1----:R-:W1:Y:S01]  /*4f70*/  S2R R13, SR_TID.X ;  /* 0x00000000000d7919 */ /* 0x002e620000002100 */
[----:B------:R-:W-:Y:S01]  /*4f80*/  UIMAD UR6, UR51, 0x600, UR32 ;  /* 0x00000600330678a4 */ /* 0x000fe2000f8e0220 */
[----:B------:R-:W-:Y:S01]  /*4f90*/  UMOV UR7, 0x80000020 ;  /* 0x8000002000077882 */ /* 0x000fe20000000000 */
[----:B------:R-:W-:Y:S02]  /*4fa0*/  UMOV UR11, 0x80000020 ;  /* 0x80000020000b7882 */ /* 0x000fe40000000000 */
[----:B------:R-:W-:Y:S02]  /*4fb0*/  UIADD3 UR10, UR6, 0x2, URZ ;  /* 0x00000002060a7890 */ /* 0x000fe4000fffe03f */
[----:B------:R-:W-:Y:S01]  /*4fc0*/  UIADD3 UR14, UR6, 0x200, URZ ;  /* 0x00000200060e7890 */ /* 0x000fe2000fffe03f */
[----:B------:R-:W-:Y:S01]  /*4fd0*/  UMOV UR15, 0x80000020 ;  /* 0x80000020000f7882 */ /* 0x000fe20000000000 */
[----:B------:R-:W-:Y:S01]  /*4fe0*/  UIADD3 UR18, UR6, 0x202, URZ ;  /* 0x0000020206127890 */ /* 0x000fe2000fffe03f */
[----:B------:R-:W-:Y:S01]  /*4ff0*/  UMOV UR19, 0x80000020 ;  /* 0x8000002000137882 */ /* 0x000fe20000000000 */
[----:B------:R-:W-:Y:S01]  /*5000*/  UIADD3 UR22, UR6, 0x400, URZ ;  /* 0x0000040006167890 */ /* 0x000fe2000fffe03f */
[----:B------:R-:W-:Y:S01]  /*5010*/  UMOV UR23, 0x80000020 ;  /* 0x8000002000177882 */ /* 0x000fe20000000000 */
[----:B------:R-:W-:Y:S01]  /*5020*/  UIADD3 UR26, UR6, 0x402, URZ ;  /* 0x00000402061a7890 */ /* 0x000fe2000fffe03f */
[----:B------:R-:W-:Y:S01]  /*5030*/  UMOV UR27, 0x80000020 ;  /* 0x80000020001b7882 */ /* 0x000fe20000000000 */
[----:B-1----:R-:W-:-:S05]  /*5040*/  SHF.R.U32.HI R13, RZ, 0x7, R13 ;  /* 0x00000007ff0d7819 */ /* 0x002fca000001160d */
[----:B0-----:R-:W-:-:S05]  /*5050*/  VIADD R12, R13, 0x8 ;  /* 0x000000080d0c7836 */ /* 0x001fca0000000000 */
[----:B------:R0:W-:Y:S06]  /*5060*/  BAR.SYNC.DEFER_BLOCKING R12, 0x100 ;  /* 0x0004000c0000751d */ /* 0x0001ec0000010000 */
[----:B------:R-:W-:-:S06]  /*5070*/  WARPGROUP.ARRIVE ;  /* 0x00000000000079c5 */ /* 0x000fcc0000000000 */
        /* <DEDUP_REMOVED lines=17> */
[----:B0-----:R-:W-:Y:S05]  /*5190*/  @P3 BRA `(.L_x_872) ;  /* 0x00000000002c3947 */ /* 0x001fea0003800000 */
[----:B------:R-:W-:Y:S05]  /*51a0*/  @!P0 BRA `(.L_x_873) ;  /* 0x0000000000048947 */ /* 0x000fea0003800000 */
[----:B------:R-:W-:Y:S01]  /*51b0*/  BPT.TRAP 0x1 ;  /* 0x000000040000795c */ /* 0x000fe20000300000 */
.L_x_873:
[----:B------:R-:W-:Y:S01]  /*51c0*/  ULEA UR6, UR43, UR42, 0x3 ;  /* 0x0000002a2b067291 */ /* 0x000fe2000f8e183f */
[----:B------:R-:W-:-:S05]  /*51d0*/  IMAD.U32 R12, RZ, RZ, UR46 ;  /* 0x0000002eff0c7e24 */ /* 0x000fca000f8e00ff */
[----:B------:R-:W-:-:S04]  /*51e0*/  SHF.L.U32 R12, R12, 0x1f, RZ ;  /* 0x0000001f0c0c7819 */ /* 0x000fc800000006ff */
[----:B------:R0:W1:Y:S01]  /*51f0*/  SYNCS.PHASECHK.TRANS64.TRYWAIT P2, [UR6+0x2d850], R12 ;  /* 0x02d8500cff0075a7 */ /* 0x0000620008040146 */
[----:B------:R-:W-:Y:S05]  /*5200*/  @!P0 BRA `(.L_x_874) ;  /* 0x0000000000048947 */ /* 0x000fea0003800000 */
[----:B------:R-:W-:Y:S01]  /*5210*/  BPT.TRAP 0x1 ;  /* 0x000000040000795c */ /* 0x000fe20000300000 */
.L_x_874:
[----:B-1----:R-:W-:Y:S05]  /*5220*/  @P2 BRA `(.L_x_872) ;  /* 0x0000000000082947 */ /* 0x002fea0003800000 */
[----:B------:R-:W1:Y:S02]  /*5230*/  SYNCS.PHASECHK.TRANS64.TRYWAIT P2, [UR6+0x2d850], R12 ;  /* 0x02d8500cff0075a7 */ /* 0x000e640008040146 */
[----:B-1----:R-:W-:Y:S05]  /*5240*/  @!P2 BRA `(.L_x_875) ;  /* 0x000000f0002ca947 */ /* 0x002fea0003800000 */
.L_x_872:
[----:B------:R-:W-:Y:S01]  /*5250*/  UIADD3 UR6, UR42, 0x400, URZ ;  /* 0x000004002a067890 */ /* 0x000fe2000fffe03f */
[----:B------:R-:W-:Y:S01]  /*5260*/  WARPGROUP.ARRIVE ;  /* 0x00000000000079c5 */ /* 0x000fe20000000000 */
[----:B------:R-:W-:Y:S01]  /*5270*/  UMOV UR29, 0x40000040 ;  /* 0x40000040001d7882 */ /* 0x000fe20000000000 */
[----:B------:R-:W-:Y:S01]  /*5280*/  UMOV UR31, 0x80000020 ;  /* 0x80000020001f7882 */ /* 0x000fe20000000000 */
[----:B------:R-:W-:-:S03]  /*5290*/  USHF.R.U32.HI UR6, URZ, 0x4, UR6 ;  /* 0x000000043f067899 */ /* 0x000fc60008011606 */
[----:B------:R-:W1:Y:S01]  /*52a0*/  S2R R15, SR_TID.X ;  /* 0x00000000000f7919 */ /* 0x000e620000002100 */
[----:B------:R-:W-:Y:S01]  /*52b0*/  IMAD.U32 R14, RZ, RZ, UR51 ;  /* 0x00000033ff0e7e24 */ /* 0x000fe2000f8e00ff */
[----:B------:R-:W-:-:S04]  /*52c0*/  ULOP3.LUT UR6, UR6, 0x3fff, URZ, 0xc0, !UPT ;  /* 0x00003fff06067892 */ /* 0x000fc8000f8ec03f */
[----:B------:R-:W-:Y:S01]  /*52d0*/  @!P1 LEA R14, R14, UR42, 0x3 ;  /* 0x0000002a0e0e9c11 */ /* 0x000fe2000f8e18ff */
[----:B------:R-:W-:Y:S02]  /*52e0*/  ULOP3.LUT UR7, UR6, 0x2000000, URZ, 0xfc, !UPT ;  /* 0x0200000006077892 */ /* 0x000fe4000f8efc3f */
[----:B------:R-:W-:Y:S02]  /*52f0*/  ULOP3.LUT UR6, UR37, 0x10000, URZ, 0xfc, !UPT ;  /* 0x0001000025067892 */ /* 0x000fe4000f8efc3f */
[----:B------:R-:W-:Y:S01]  /*5300*/  UIMAD UR7, UR43, 0x600, UR7 ;  /* 0x000006002b0778a4 */ /* 0x000fe2000f8e0207 */
[----:B------:R-:W-:-:S04]  /*5310*/  @!P1 VIADD R14, R14, 0x2d840 ;  /* 0x0002d8400e0e9836 */ /* 0x000fc80000000000 */
[----:B------:R-:W-:Y:S01]  /*5320*/  UMOV UR28, UR6 ;  /* 0x00000006001c7c82 */ /* 0x000fe20008000000 */
[----:B------:R-:W-:Y:S01]  /*5330*/  @!P1 PRMT R14, RZ, 0x654, R14 ;  /* 0x00000654ff0e9816 */ /* 0x000fe2000000000e */
[----:B------:R-:W-:Y:S02]  /*5340*/  UMOV UR30, UR7 ;  /* 0x00000007001e7c82 */ /* 0x000fe40008000000 */
[----:B------:R-:W-:Y:S01]  /*5350*/  HGMMA.64x96x16.F32 R88, gdesc[UR28].tnspB, R88, gsb0 ;  /* 0x416000001c5879f0 */ /* 0x000fe20008000858 */
[----:B------:R-:W-:Y:S02]  /*5360*/  UIADD3 UR28, UR6, 0x2, URZ ;  /* 0x00000002061c7890 */ /* 0x000fe4000fffe03f */
[----:B------:R-:W-:Y:S01]  /*5370*/  UIADD3 UR30, UR7, 0x40, URZ ;  /* 0x00000040071e7890 */ /* 0x000fe2000fffe03f */
[----:B------:R-:W-:Y:S01]  /*5380*/  UMOV UR29, 0x40000040 ;  /* 0x40000040001d7882 */ /* 0x000fe20000000000 */
[----:B------:R-:W-:Y:S01]  /*5390*/  UMOV UR31, 0x80000020 ;  /* 0x80000020001f7882 */ /* 0x000fe20000000000 */
[----:B-1----:R-:W-:-:S02]  /*53a0*/  SHF.R.U32.HI R13, RZ, 0x7, R15 ;  /* 0x00000007ff0d7819 */ /* 0x002fc4000001160f */
[----:B------:R-:W-:-:S03]  /*53b0*/  ISETP.GE.U32.AND P2, PT, R15, 0x180, PT ;  /* 0x000001800f00780c */ /* 0x000fc60003f46070 */
[----:B0-----:R-:W-:-:S05]  /*53c0*/  VIADD R12, R13, 0x9 ;  /* 0x000000090d0c7836 */ /* 0x001fca0000000000 */
[----:B------:R-:W-:Y:S01]  /*53d0*/  SEL R13, R12, 0x9, !P2 ;  /* 0x000000090c0d7807 */ /* 0x000fe20005000000 */
[----:B------:R-:W-:Y:S01]  /*53e0*/  IMAD.SHL.U32 R12, R2, 0x80, RZ ;  /* 0x00000080020c7824 */ /* 0x000fe200078e00ff */
[----:B------:R-:W-:-:S04]  /*53f0*/  PLOP3.LUT P2, PT, PT, PT, UP0, 0x40, 0x0 ;  /* 0x000000000000781c */ /* 0x000fc80003f4e808 */
[----:B------:R-:W-:-:S05]  /*5400*/  IADD3 R20, R137, 0x1, -R12 ;  /* 0x0000000189147810 */ /* 0x000fca0007ffe80c */
[----:B------:R-:W-:-:S04]  /*5410*/  IMAD.IADD R15, R20, 0x1, -R139 ;  /* 0x00000001140f7824 */ /* 0x000fc800078e0a8b */
        /* <DEDUP_REMOVED lines=46> */
[----:B------:R-:W-:Y:S01]  /*5700*/  VIADD R21, R15, UR6 ;  /* 0x000000060f157c36 */ /* 0x000fe20008000000 */
[----:B------:R-:W-:Y:S02]  /*5710*/  WARPGROUP.DEPBAR.LE gsb0, 0x0 ;  /* 0x00008000000079c5 */ /* 0x000fe40000010000 */
[----:B------:R-:W-:-:S06]  /*5720*/  WARPGROUP.ARRIVE ;  /* 0x00000000000079c5 */ /* 0x000fcc0000000000 */
[----:B------:R-:W-:Y:S03]  /*5730*/  HGMMA.64x96x16.F32 R88, gdesc[UR28].tnspB, R88, gsb0 ;  /* 0x416000001c5879f0 */ /* 0x000fe60008000858 */
[----:B------:R-:W-:Y:S02]  /*5740*/  WARPGROUP.DEPBAR.LE gsb0, 0x0 ;  /* 0x00008000000079c5 */ /* 0x000fe40000010000 */
[----:B------:R0:W-:Y:S06]  /*5750*/  BAR.ARV R13, 0x100 ;  /* 0x0004000d0000751d */ /* 0x0001ec0000002000 */
[----:B------:R1:W-:Y:S01]  /*5760*/  @!P1 SYNCS.ARRIVE.TRANS64.RED.A1T0 RZ, [R14+URZ], RZ ;  /* 0x000000ff0eff99a7 */ /* 0x0003e2000810043f */
[----:B0-----:R-:W-:Y:S01]  /*5770*/  IMAD.IADD R13, R6, 0x1, R21 ;  /* 0x00000001060d7824 */ /* 0x001fe200078e0215 */
[----:B------:R-:W-:Y:S06]  /*5780*/  @P2 BRA `(.L_x_876) ;  /* 0x0000000000582947 */ /* 0x000fec0003800000 */
[----:B------:R-:W-:Y:S01]  /*5790*/  ISETP.GT.AND P2, PT, R8, -0x1, PT ;  /* 0xffffffff0800780c */ /* 0x000fe20003f44270 */
[----:B------:R-:W-:-:S12]  /*57a0*/  BSSY B0, `(.L_x_877) ;  /* 0x0000010000007945 */ /* 0x000fd80003800000 */
[----:B------:R-:W-:Y:S05]  /*57b0*/  @P2 BRA `(.L_x_878) ;  /* 0x0000000000202947 */ /* 0x000fea0003800000 */
[----:B------:R-:W-:-:S05]  /*57c0*/  IMAD.U32 R141, RZ, RZ, UR34 ;  /* 0x00000022ff8d7e24 */ /* 0x000fca000f8e00ff */
[----:B------:R-:W-:-:S13]  /*57d0*/  ISETP.NE.AND P2, PT, R141, 0x1, PT ;  /* 0x000000018d00780c */ /* 0x000fda0003f45270 */
[----:B-1----:R-:W0:Y:S02]  /*57e0*/  @P2 LDC.64 R14, c[0x0][0x9e8] ;  /* 0x00027a00ff0e2b82 */ /* 0x002e240000000a00 */
[----:B0-----:R-:W-:-:S04]  /*57f0*/  @P2 IMAD.HI.U32 R144, R10, R14, RZ ;  /* 0x0000000e0a902227 */ /* 0x001fc800078e00ff */
[----:B------:R-:W-:Y:S01]  /*5800*/  IMAD.MOV.U32 R14, RZ, RZ, R10 ;  /* 0x000000ffff0e7224 */ /* 0x000fe200078e000a */
[----:B------:R-:W-:-:S04]  /*5810*/  @P2 SHF.R.U32.HI R14, RZ, R15, R144 ;  /* 0x0000000fff0e2219 */ /* 0x000fc80000011690 */
[----:B------:R-:W-:Y:S01]  /*5820*/  LOP3.LUT R14, RZ, R14, RZ, 0x33, !PT ;  /* 0x0000000eff0e7212 */ /* 0x000fe200078e33ff */
[----:B------:R-:W-:Y:S06]  /*5830*/  BRA `(.L_x_879) ;  /* 0x0000000000187947 */ /* 0x000fec0003800000 */
.L_x_878:
[----:B------:R-:W-:-:S05]  /*5840*/  IMAD.U32 R141, RZ, RZ, UR34 ;  /* 0x00000022ff8d7e24 */ /* 0x000fca000f8e00ff */
[----:B------:R-:W-:-:S13]  /*5850*/  ISETP.NE.AND P2, PT, R141, 0x1, PT ;  /* 0x000000018d00780c */ /* 0x000fda0003f45270 */
[----:B-1----:R-:W0:Y:S02]  /*5860*/  @P2 LDC.64 R14, c[0x0][0x9e8] ;  /* 0x00027a00ff0e2b82 */ /* 0x002e240000000a00 */
[----:B0-----:R-:W-:-:S04]  /*5870*/  @P2 IMAD.HI.U32 R144, R8, R14, RZ ;  /* 0x0000000e08902227 */ /* 0x001fc800078e00ff */
[----:B------:R-:W-:Y:S01]  /*5880*/  IMAD.MOV.U32 R14, RZ, RZ, R8 ;  /* 0x000000ffff0e7224 */ /* 0x000fe200078e0008 */
[----:B------:R-:W-:-:S07]  /*5890*/  @P2 SHF.R.U32.HI R14, RZ, R15, R144 ;  /* 0x0000000fff0e2219 */ /* 0x000fce0000011690 */
.L_x_879:
[----:B------:R-:W-:Y:S05]  /*58a0*/  BSYNC B0 ;  /* 0x0000000000007941 */ /* 0x000fea0003800000 */
.L_x_877:
[----:B------:R-:W-:-:S04]  /*58b0*/  IMAD R15, R14, R141, -R12 ;  /* 0x0000008d0e0f7224 */ /* 0x000fc800078e0a0c */
[----:B------:R-:W-:-:S05]  /*58c0*/  IMAD R14, R16, -0x2, R15 ;  /* 0xfffffffe100e7824 */ /* 0x000fca00078e020f */
[----:B------:R-:W-:Y:S02]  /*58d0*/  VIADDMNMX R20, R14, R141, R20, PT ;  /* 0x0000008d0e147246 */ /* 0x000fe40003800114 */
[----:B------:R-:W-:-:S07]  /*58e0*/  VIMNMX R13, R13, R14, !PT ;  /* 0x0000000e0d0d7248 */ /* 0x000fce0007fe0100 */
.L_x_876:
        /* <DEDUP_REMOVED lines=22> */
[C---:B------:R-:W-:Y:S02]  /*5a50*/  ISETP.GT.AND P3, PT, R13.reuse, 0x19, P2 ;  /* 0x000000190d00780c */ /* 0x040fe40001764270 */
        /* <DEDUP_REMOVED lines=89> */
.L_x_882:
[----:B------:R-:W-:-:S05]  /*5ff0*/  IMAD.U32 R13, RZ, RZ, UR34 ;  /* 0x00000022ff0d7e24 */ /* 0x000fca000f8e00ff */
[----:B------:R-:W-:-:S13]  /*6000*/  ISETP.NE.AND P3, PT, R13, 0x1, PT ;  /* 0x000000010d00780c */ /* 0x000fda0003f65270 */
[----:B-1----:R-:W0:Y:S02]  /*6010*/  @P3 LDC.64 R14, c[0x0][0x9e8] ;  /* 0x00027a00ff0e3b82 */ /* 0x002e240000000a00 */
[----:B0-----:R-:W-:-:S04]  /*6020*/  @P3 IMAD.HI.U32 R20, R9, R14, RZ ;  /* 0x0000000e09143227 */ /* 0x001fc800078e00ff */
[----:B------:R-:W-:Y:S01]  /*6030*/  IMAD.MOV.U32 R14, RZ, RZ, R9 ;  /* 0x000000ffff0e7224 */ /* 0x000fe200078e0009 */
[----:B------:R-:W-:-:S07]  /*6040*/  @P3 SHF.R.U32.HI R14, RZ, R15, R20 ;  /* 0x0000000fff0e3219 */ /* 0x000fce0000011614 */
.L_x_883:
[----:B------:R-:W-:Y:S05]  /*6050*/  BSYNC B0 ;  /* 0x0000000000007941 */ /* 0x000fea0003800000 */
.L_x_881:
[----:B------:R-:W-:-:S04]  /*6060*/  IMAD R15, R14, R13, -R12 ;  /* 0x0000000d0e0f7224 */ /* 0x000fc800078e0a0c */
[----:B------:R-:W-:-:S05]  /*6070*/  IMAD R12, R16, -0x2, R15 ;  /* 0xfffffffe100c7824 */ /* 0x000fca00078e020f */
[----:B------:R-:W-:Y:S02]  /*6080*/  VIADDMNMX R138, R12, R13, R138, PT ;  /* 0x0000000d0c8a7246 */ /* 0x000fe4000380018a */
[----:B------:R-:W-:-:S07]  /*6090*/  VIMNMX R21, R21, R12, !PT ;  /* 0x0000000c15157248 */ /* 0x000fce0007fe0100 */
.L_x_880:
        /* <DEDUP_REMOVED lines=32> */
[----:B------:R-:W-:Y:S02]  /*62a0*/  ISETP.LT.OR P3, PT, R138, 0x2, P3 ;  /* 0x000000028a00780c */ /* 0x000fe40001f61670 */
[----:B------:R-:W-:Y:S02]  /*62b0*/  FMNMX.FTZ R12, R56, R13, !PT ;  /* 0x0000000d380c7209 */ /* 0x000fe40007810000 */
[C---:B------:R-:W-:Y:S02]  /*62c0*/  ISETP.LT.OR P4, PT, R138.reuse, 0x3a, P4 ;  /* 0x0000003a8a00780c */ /* 0x040fe40002781670 */
        /* <DEDUP_REMOVED lines=9> */
[C---:B------:R-:W-:Y:S02]  /*6360*/  ISETP.GT.AND P3, PT, R21.reuse, 0x11, P2 ;  /* 0x000000111500780c */ /* 0x040fe40001764270 */
[----:B------:R-:W-:Y:S02]  /*6370*/  FMNMX.FTZ R12, R68, R13, !PT ;  /* 0x0000000d440c7209 */ /* 0x000fe40007810000 */
[----:B------:R-:W-:Y:S02]  /*6380*/  ISETP.GT.AND P4, PT, R21, 0x49, P2 ;  /* 0x000000491500780c */ /* 0x000fe40001784270 */
[----:B------:R-:W-:Y:S02]  /*6390*/  FMNMX.FTZ R13, R69, R12, !PT ;  /* 0x0000000c450d7209 */ /* 0x000fe40007810000 */
[----:B------:R-:W-:-:S02]  /*63a0*/  FSEL R38, R38, -INF , !P5 ;  /* 0xff80000026267808 */ /* 0x000fc40006800000 */
[----:B------:R-:W-:Y:S02]  /*63b0*/  FMNMX.FTZ R12, R72, R13, !PT ;  /* 0x0000000d480c7209 */ /* 0x000fe40007810000 */
[----:B------:R-:W-:Y:S02]  /*63c0*/  ISETP.GT.AND P5, PT, R21, 0x28, P2 ;  /* 0x000000281500780c */ /* 0x000fe400017a4270 */
[----:B------:R-:W-:Y:S02]  /*63d0*/  FMNMX.FTZ R13, R73, R12, !PT ;  /* 0x0000000c490d7209 */ /* 0x000fe40007810000 */
[----:B------:R-:W-:Y:S02]  /*63e0*/  ISETP.LT.OR P6, PT, R138, 0x11, P6 ;  /* 0x000000118a00780c */ /* 0x000fe400037c1670 */
[----:B------:R-:W-:Y:S02]  /*63f0*/  FMNMX.FTZ R12, R76, R13, !PT ;  /* 0x0000000d4c0c7209 */ /* 0x000fe40007810000 */
[----:B------:R-:W-:-:S02]  /*6400*/  ISETP.LT.OR P3, PT, R138, 0x12, P3 ;  /* 0x000000128a00780c */ /* 0x000fc40001f61670 */
[----:B------:R-:W-:Y:S02]  /*6410*/  FMNMX.FTZ R13, R77, R12, !PT ;  /* 0x0000000c4d0d7209 */ /* 0x000fe40007810000 */
[----:B------:R-:W-:Y:S02]  /*6420*/  ISETP.LT.OR P4, PT, R138, 0x4a, P4 ;  /* 0x0000004a8a00780c */ /* 0x000fe40002781670 */
[----:B------:R-:W-:Y:S02]  /*6430*/  FMNMX.FTZ R12, R80, R13, !PT ;  /* 0x0000000d500c7209 */ /* 0x000fe40007810000 */
[----:B------:R-:W-:Y:S02]  /*6440*/  ISETP.LT.OR P5, PT, R138, 0x29, P5 ;  /* 0x000000298a00780c */ /* 0x000fe40002fa1670 */
[----:B------:R-:W-:Y:S02]  /*6450*/  FMNMX.FTZ R13, R81, R12, !PT ;  /* 0x0000000c510d7209 */ /* 0x000fe40007810000 */
[----:B------:R-:W-:-:S02]  /*6460*/  FSEL R34, R34, -INF , !P6 ;  /* 0xff80000022227808 */ /* 0x000fc40007000000 */
[----:B------:R-:W-:Y:S02]  /*6470*/  FMNMX.FTZ R12, R84, R13, !PT ;  /* 0x0000000d540c7209 */ /* 0x000fe40007810000 */
[----:B------:R-:W-:Y:S02]  /*6480*/  FSEL R35, R35, -INF , !P3 ;  /* 0xff80000023237808 */ /* 0x000fe40005800000 */
[----:B------:R-:W-:Y:S02]  /*6490*/  FMNMX.FTZ R13, R85, R12, !PT ;  /* 0x0000000c550d7209 */ /* 0x000fe40007810000 */
[----:B------:R-:W-:Y:S02]  /*64a0*/  FSEL R63, R63, -INF , !P4 ;  /* 0xff8000003f3f7808 */ /* 0x000fe40006000000 */
[C---:B------:R-:W-:Y:S01]  /*64b0*/  ISETP.GT.AND P6, PT, R21.reuse, 0x20, P2 ;  /* 0x000000201500780c */ /* 0x040fe200017c4270 */
[----:B------:R-:W1:Y:S01]  /*64c0*/  SHFL.BFLY PT, R12, R13, 0x2, 0x1f ;  /* 0x0c401f000d0c7f89 */ /* 0x000e6200000e0000 */
[----:B------:R-:W-:-:S02]  /*64d0*/  ISETP.GT.AND P3, PT, R21, 0x21, P2 ;  /* 0x000000211500780c */ /* 0x000fc40001764270 */
[C---:B------:R-:W-:Y:S02]  /*64e0*/  ISETP.GT.AND P4, PT, R21.reuse, 0x58, P2 ;  /* 0x000000581500780c */ /* 0x040fe40001784270 */
[----:B------:R-:W-:Y:S02]  /*64f0*/  FSEL R46, R46, -INF , !P5 ;  /* 0xff8000002e2e7808 */ /* 0x000fe40006800000 */
[----:B------:R-:W-:Y:S02]  /*6500*/  ISETP.GT.AND P5, PT, R21, 0x38, P2 ;  /* 0x000000381500780c */ /* 0x000fe400017a4270 */
[C---:B------:R-:W-:Y:S02]  /*6510*/  ISETP.LT.OR P6, PT, R138.reuse, 0x21, P6 ;  /* 0x000000218a00780c */ /* 0x040fe400037c1670 */
[C---:B------:R-:W-:Y:S02]  /*6520*/  ISETP.LT.OR P3, PT, R138.reuse, 0x22, P3 ;  /* 0x000000228a00780c */ /* 0x040fe40001f61670 */
[----:B------:R-:W-:-:S02]  /*6530*/  ISETP.LT.OR P4, PT, R138, 0x59, P4 ;  /* 0x000000598a00780c */ /* 0x000fc40002781670 */
[----:B------:R-:W-:Y:S02]  /*6540*/  ISETP.LT.OR P5, PT, R138, 0x39, P5 ;  /* 0x000000398a00780c */ /* 0x000fe40002fa1670 */
[----:B------:R-:W-:Y:S02]  /*6550*/  FSEL R42, R42, -INF , !P6 ;  /* 0xff8000002a2a7808 */ /* 0x000fe40007000000 */
[----:B------:R-:W-:Y:S02]  /*6560*/  FSEL R43, R43, -INF , !P3 ;  /* 0xff8000002b2b7808 */ /* 0x000fe40005800000 */
[----:B------:R-:W-:Y:S02]  /*6570*/  FSEL R70, R70, -INF , !P4 ;  /* 0xff80000046467808 */ /* 0x000fe40006000000 */
[----:B------:R-:W-:Y:S02]  /*6580*/  ISETP.GT.AND P6, PT, R21, 0x30, P2 ;  /* 0x000000301500780c */ /* 0x000fe400017c4270 */
[----:B-1----:R-:W-:-:S02]  /*6590*/  FMNMX.FTZ R14, R13, R12, !PT ;  /* 0x0000000c0d0e7209 */ /* 0x002fc40007810000 */
[C---:B------:R-:W-:Y:S02]  /*65a0*/  ISETP.GT.AND P3, PT, R21.reuse, 0x31, P2 ;  /* 0x000000311500780c */ /* 0x040fe40001764270 */
[C---:B------:R-:W-:Y:S01]  /*65b0*/  ISETP.GT.AND P4, PT, R21.reuse, 0x61, P2 ;  /* 0x000000611500780c */ /* 0x040fe20001784270 */
[----:B------:R-:W0:Y:S01]  /*65c0*/  SHFL.BFLY PT, R15, R14, 0x1, 0x1f ;  /* 0x0c201f000e0f7f89 */ /* 0x000e2200000e0000 */
[----:B------:R-:W-:Y:S02]  /*65d0*/  FSEL R54, R54, -INF , !P5 ;  /* 0xff80000036367808 */ /* 0x000fe40006800000 */
[----:B------:R-:W-:Y:S02]  /*65e0*/  ISETP.GT.AND P5, PT, R21, 0x48, P2 ;  /* 0x000000481500780c */ /* 0x000fe400017a4270 */
[C---:B------:R-:W-:Y:S02]  /*65f0*/  ISETP.LT.OR P6, PT, R138.reuse, 0x31, P6 ;  /* 0x000000318a00780c */ /* 0x040fe400037c1670 */
        /* <DEDUP_REMOVED lines=8> */
[----:B------:R-:W-:Y:S02]  /*6680*/  ISETP.GT.AND P4, PT, R21, RZ, P2 ;  /* 0x000000ff1500720c */ /* 0x000fe40001784270 */
[----:B0-----:R-:W-:Y:S02]  /*6690*/  FMNMX.FTZ R12, R14, R15, !PT ;  /* 0x0000000f0e0c7209 */ /* 0x001fe40007810000 */
[----:B------:R-:W-:Y:S02]  /*66a0*/  FSEL R62, R62, -INF , !P5 ;  /* 0xff8000003e3e7808 */ /* 0x000fe40006800000 */
[C---:B------:R-:W-:Y:S01]  /*66b0*/  FSETP.NEU.FTZ.AND P5, PT, R12.reuse, -INF , PT ;  /* 0xff8000000c00780b */ /* 0x040fe20003fbd000 */
[----:B------:R-:W-:Y:S01]  /*66c0*/  FMUL.FTZ R13, R12, UR33 ;  /* 0x000000210c0d7c20 */ /* 0x000fe20008410000 */
[----:B------:R-:W-:-:S02]  /*66d0*/  ISETP.LT.OR P6, PT, R138, 0x41, P6 ;  /* 0x000000418a00780c */ /* 0x000fc400037c1670 */
[C---:B------:R-:W-:Y:S02]  /*66e0*/  ISETP.LT.OR P3, PT, R138.reuse, 0x42, P3 ;  /* 0x000000428a00780c */ /* 0x040fe40001f61670 */
[----:B------:R-:W-:Y:S02]  /*66f0*/  ISETP.LT.OR P4, PT, R138, 0x1, P4 ;  /* 0x000000018a00780c */ /* 0x000fe40002781670 */
[----:B------:R-:W-:Y:S02]  /*6700*/  FSEL R13, R13, RZ, P5 ;  /* 0x000000ff0d0d7208 */ /* 0x000fe40002800000 */
[----:B------:R-:W-:Y:S02]  /*6710*/  FSEL R58, R58, -INF , !P6 ;  /* 0xff8000003a3a7808 */ /* 0x000fe40007000000 */
[----:B------:R-:W-:Y:S01]  /*6720*/  FSEL R59, R59, -INF , !P3 ;  /* 0xff8000003b3b7808 */ /* 0x000fe20005800000 */
[--C-:B------:R-:W-:Y:S01]  /*6730*/  FFMA.FTZ R14, R24, UR33, -R13.reuse ;  /* 0x00000021180e7c23 */ /* 0x100fe2000801080d */
[----:B------:R-:W-:Y:S01]  /*6740*/  FSEL R26, R26, -INF , !P4 ;  /* 0xff8000001a1a7808 */ /* 0x000fe20006000000 */
[--C-:B------:R-:W-:Y:S01]  /*6750*/  FFMA.FTZ R15, R25, UR33, -R13.reuse ;  /* 0x00000021190f7c23 */ /* 0x100fe2000801080d */
[----:B------:R-:W-:Y:S01]  /*6760*/  ISETP.GT.AND P6, PT, R21, 0x50, P2 ;  /* 0x000000501500780c */ /* 0x000fe200017c4270 */
[--C-:B------:R-:W-:Y:S01]  /*6770*/  FFMA.FTZ R25, R29, UR33, -R13.reuse ;  /* 0x000000211d197c23 */ /* 0x100fe2000801080d */
[----:B------:R-:W-:Y:S01]  /*6780*/  ISETP.GT.AND P3, PT, R21, 0x51, P2 ;  /* 0x000000511500780c */ /* 0x000fe20001764270 */
[--C-:B------:R-:W-:Y:S01]  /*6790*/  FFMA.FTZ R20, R28, UR33, -R13.reuse ;  /* 0x000000211c147c23 */ /* 0x100fe2000801080d */
[----:B------:R-:W-:Y:S01]  /*67a0*/  FMNMX.FTZ R24, R26, R7, !PT ;  /* 0x000000071a187209 */ /* 0x000fe20007810000 */
[--C-:B------:R-:W-:Y:S01]  /*67b0*/  FFMA.FTZ R28, R33, UR33, -R13.reuse ;  /* 0x00000021211c7c23 */ /* 0x100fe2000801080d */
[C---:B------:R-:W-:Y:S01]  /*67c0*/  ISETP.LT.OR P6, PT, R138.reuse, 0x51, P6 ;  /* 0x000000518a00780c */ /* 0x040fe200037c1670 */
[--C-:B------:R-:W-:Y:S01]  /*67d0*/  FFMA.FTZ R141, R45, UR33, -R13.reuse ;  /* 0x000000212d8d7c23 */ /* 0x100fe2000801080d */
[----:B------:R-:W-:Y:S01]  /*67e0*/  ISETP.LT.OR P3, PT, R138, 0x52, P3 ;  /* 0x000000528a00780c */ /* 0x000fe20001f61670 */
[--C-:B------:R-:W-:Y:S01]  /*67f0*/  FFMA.FTZ R36, R36, UR33, -R13.reuse ;  /* 0x0000002124247c23 */ /* 0x100fe2000801080d */
[----:B------:R-:W-:Y:S01]  /*6800*/  FMNMX.FTZ R29, R27, R24, !PT ;  /* 0x000000181b1d7209 */ /* 0x000fe20007810000 */
[--C-:B------:R-:W-:Y:S01]  /*6810*/  FFMA.FTZ R40, R40, UR33, -R13.reuse ;  /* 0x0000002128287c23 */ /* 0x100fe2000801080d */
[----:B------:R-:W-:Y:S01]  /*6820*/  FSEL R66, R66, -INF , !P6 ;  /* 0xff80000042427808 */ /* 0x000fe20007000000 */
[--C-:B------:R-:W-:Y:S01]  /*6830*/  FFMA.FTZ R44, R44, UR33, -R13.reuse ;  /* 0x000000212c2c7c23 */ /* 0x100fe2000801080d */
[----:B------:R-:W-:Y:S01]  /*6840*/  FSEL R67, R67, -INF , !P3 ;  /* 0xff80000043437808 */ /* 0x000fe20005800000 */
[--C-:B------:R-:W-:Y:S01]  /*6850*/  FFMA.FTZ R48, R48, UR33, -R13.reuse ;  /* 0x0000002130307c23 */ /* 0x100fe2000801080d */
[C---:B------:R-:W-:Y:S01]  /*6860*/  ISETP.GT.AND P6, PT, R21.reuse, 0x59, P2 ;  /* 0x000000591500780c */ /* 0x040fe200017c4270 */
[--C-:B------:R-:W-:Y:S01]  /*6870*/  FFMA.FTZ R52, R52, UR33, -R13.reuse ;  /* 0x0000002134347c23 */ /* 0x100fe2000801080d */
[----:B------:R-:W-:Y:S01]  /*6880*/  ISETP.GT.AND P3, PT, R21, 0x60, P2 ;  /* 0x000000601500780c */ /* 0x000fe20001764270 */
[--C-:B------:R-:W-:Y:S01]  /*6890*/  FFMA.FTZ R56, R56, UR33, -R13.reuse ;  /* 0x0000002138387c23 */ /* 0x100fe2000801080d */
[----:B------:R-:W-:Y:S01]  /*68a0*/  FMNMX.FTZ R24, R30, R29, !PT ;  /* 0x0000001d1e187209 */ /* 0x000fe20007810000 */
[--C-:B------:R-:W-:Y:S01]  /*68b0*/  FFMA.FTZ R60, R60, UR33, -R13.reuse ;  /* 0x000000213c3c7c23 */ /* 0x100fe2000801080d */
[C---:B------:R-:W-:Y:S01]  /*68c0*/  ISETP.LT.OR P6, PT, R138.reuse, 0x5a, P6 ;  /* 0x0000005a8a00780c */ /* 0x040fe200037c1670 */
[----:B------:R-:W-:Y:S01]  /*68d0*/  MUFU.EX2 R29, R36 ;  /* 0x00000024001d7308 */ /* 0x000fe20000000800 */
[----:B------:R-:W-:Y:S01]  /*68e0*/  ISETP.LT.OR P3, PT, R138, 0x61, P3 ;  /* 0x000000618a00780c */ /* 0x000fe20001f61670 */
[----:B------:R-:W-:Y:S01]  /*68f0*/  FFMA.FTZ R85, R85, UR33, -R13 ;  /* 0x0000002155557c23 */ /* 0x000fe2000801080d */
[----:B------:R-:W-:-:S02]  /*6900*/  FMNMX.FTZ R33, R31, R24, !PT ;  /* 0x000000181f217209 */ /* 0x000fc40007810000 */
[----:B------:R-:W-:Y:S02]  /*6910*/  FSEL R71, R71, -INF , !P6 ;  /* 0xff80000047477808 */ /* 0x000fe40007000000 */
[----:B------:R-:W-:Y:S01]  /*6920*/  FSEL R74, R74, -INF , !P3 ;  /* 0xff8000004a4a7808 */ /* 0x000fe20005800000 */
[----:B------:R-:W-:Y:S01]  /*6930*/  MUFU.EX2 R14, R14 ;  /* 0x0000000e000e7308 */ /* 0x000fe20000000800 */
[C---:B------:R-:W-:Y:S02]  /*6940*/  ISETP.GT.AND P6, PT, R21.reuse, 0x68, P2 ;  /* 0x000000681500780c */ /* 0x040fe400017c4270 */
[----:B------:R-:W-:Y:S02]  /*6950*/  ISETP.GT.AND P3, PT, R21, 0x69, P2 ;  /* 0x000000691500780c */ /* 0x000fe40001764270 */
[----:B------:R-:W-:Y:S02]  /*6960*/  FMNMX.FTZ R24, R34, R33, !PT ;  /* 0x0000002122187209 */ /* 0x000fe40007810000 */
[C---:B------:R-:W-:Y:S01]  /*6970*/  ISETP.LT.OR P6, PT, R138.reuse, 0x69, P6 ;  /* 0x000000698a00780c */ /* 0x040fe200037c1670 */
[----:B------:R-:W-:Y:S01]  /*6980*/  MUFU.EX2 R15, R15 ;  /* 0x0000000f000f7308 */ /* 0x000fe20000000800 */
[----:B------:R-:W-:-:S02]  /*6990*/  ISETP.LT.OR P3, PT, R138, 0x6a, P3 ;  /* 0x0000006a8a00780c */ /* 0x000fc40001f61670 */
[----:B------:R-:W-:Y:S02]  /*69a0*/  FMNMX.FTZ R33, R35, R24, !PT ;  /* 0x0000001823217209 */ /* 0x000fe40007810000 */
[----:B------:R-:W-:Y:S02]  /*69b0*/  FSEL R78, R78, -INF , !P6 ;  /* 0xff8000004e4e7808 */ /* 0x000fe40007000000 */
[----:B------:R-:W-:Y:S01]  /*69c0*/  FSEL R79, R79, -INF , !P3 ;  /* 0xff8000004f4f7808 */ /* 0x000fe20005800000 */
[----:B------:R-:W-:Y:S01]  /*69d0*/  MUFU.EX2 R20, R20 ;  /* 0x0000001400147308 */ /* 0x000fe20000000800 */
[C---:B------:R-:W-:Y:S02]  /*69e0*/  ISETP.GT.AND P6, PT, R21.reuse, 0x70, P2 ;  /* 0x000000701500780c */ /* 0x040fe400017c4270 */
[C---:B------:R-:W-:Y:S02]  /*69f0*/  ISETP.GT.AND P3, PT, R21.reuse, 0x71, P2 ;  /* 0x000000711500780c */ /* 0x040fe40001764270 */
[----:B------:R-:W-:-:S02]  /*6a00*/  ISETP.GT.AND P4, PT, R21, 0x78, P2 ;  /* 0x000000781500780c */ /* 0x000fc40001784270 */
[----:B------:R-:W-:Y:S01]  /*6a10*/  FMNMX.FTZ R24, R38, R33, !PT ;  /* 0x0000002126187209 */ /* 0x000fe20007810000 */
[----:B------:R-:W-:Y:S01]  /*6a20*/  MUFU.EX2 R25, R25 ;  /* 0x0000001900197308 */ /* 0x000fe20000000800 */
[----:B------:R-:W-:Y:S01]  /*6a30*/  ISETP.GT.AND P2, PT, R21, 0x79, P2 ;  /* 0x000000791500780c */ /* 0x000fe20001744270 */
[--C-:B------:R-:W-:Y:S01]  /*6a40*/  FFMA.FTZ R21, R32, UR33, -R13.reuse ;  /* 0x0000002120157c23 */ /* 0x100fe2000801080d */
[----:B------:R-:W-:Y:S01]  /*6a50*/  FFMA.FTZ R32, R37, UR33, -R13 ;  /* 0x0000002125207c23 */ /* 0x000fe2000801080d */
[----:B------:R-:W-:Y:S02]  /*6a60*/  FMNMX.FTZ R37, R39, R24, !PT ;  /* 0x0000001827257209 */ /* 0x000fe40007810000 */
[----:B------:R-:W-:Y:S02]  /*6a70*/  ISETP.LT.OR P6, PT, R138, 0x71, P6 ;  /* 0x000000718a00780c */ /* 0x000fe400037c1670 */
[----:B------:R-:W-:Y:S01]  /*6a80*/  FMNMX.FTZ R24, R42, R37, !PT ;  /* 0x000000252a187209 */ /* 0x000fe20007810000 */
[----:B------:R-:W-:Y:S01]  /*6a90*/  MUFU.EX2 R33, R40 ;  /* 0x0000002800217308 */ /* 0x000fe20000000800 */
[----:B------:R-:W-:-:S02]  /*6aa0*/  ISETP.LT.OR P3, PT, R138, 0x72, P3 ;  /* 0x000000728a00780c */ /* 0x000fc40001f61670 */
[----:B------:R-:W-:Y:S02]  /*6ab0*/  FMNMX.FTZ R37, R43, R24, !PT ;  /* 0x000000182b257209 */ /* 0x000fe40007810000 */
[----:B------:R-:W-:Y:S02]  /*6ac0*/  ISETP.LT.OR P4, PT, R138, 0x79, P4 ;  /* 0x000000798a00780c */ /* 0x000fe40002781670 */
[----:B------:R-:W-:Y:S01]  /*6ad0*/  FMNMX.FTZ R24, R46, R37, !PT ;  /* 0x000000252e187209 */ /* 0x000fe20007810000 */
[----:B------:R0:W-:Y:S01]  /*6ae0*/  MUFU.EX2 R40, R141 ;  /* 0x0000008d00287308 */ /* 0x0001e20000000800 */
[----:B------:R-:W-:Y:S01]  /*6af0*/  ISETP.LT.OR P2, PT, R138, 0x7a, P2 ;  /* 0x0000007a8a00780c */ /* 0x000fe20001741670 */
[----:B------:R-:W-:Y:S01]  /*6b00*/  FFMA.FTZ R138, R41, UR33, -R13 ;  /* 0x00000021298a7c23 */ /* 0x000fe2000801080d */
[----:B------:R-:W-:Y:S02]  /*6b10*/  FMNMX.FTZ R41, R47, R24, !PT ;  /* 0x000000182f297209 */ /* 0x000fe40007810000 */
[----:B------:R-:W-:-:S02]  /*6b20*/  FSEL R82, R82, -INF , !P6 ;  /* 0xff80000052527808 */ /* 0x000fc40007000000 */
[----:B------:R-:W-:Y:S01]  /*6b30*/  FMNMX.FTZ R24, R50, R41, !PT ;  /* 0x0000002932187209 */ /* 0x000fe20007810000 */
[----:B------:R1:W-:Y:S01]  /*6b40*/  MUFU.EX2 R36, R138 ;  /* 0x0000008a00247308 */ /* 0x0003e20000000800 */
[--C-:B0-----:R-:W-:Y:S01]  /*6b50*/  FFMA.FTZ R141, R53, UR33, -R13.reuse ;  /* 0x00000021358d7c23 */ /* 0x101fe2000801080d */
[----:B------:R-:W-:Y:S02]  /*6b60*/  FSEL R83, R83, -INF , !P3 ;  /* 0xff80000053537808 */ /* 0x000fe40005800000 */
[----:B------:R-:W-:Y:S02]  /*6b70*/  FMNMX.FTZ R41, R51, R24, !PT ;  /* 0x0000001833297209 */ /* 0x000fe40007810000 */
[----:B------:R-:W-:Y:S02]  /*6b80*/  FSEL R86, R86, -INF , !P4 ;  /* 0xff80000056567808 */ /* 0x000fe40006000000 */
[----:B------:R-:W-:Y:S01]  /*6b90*/  FMNMX.FTZ R24, R54, R41, !PT ;  /* 0x0000002936187209 */ /* 0x000fe20007810000 */
[----:B-1----:R-:W-:Y:S01]  /*6ba0*/  FFMA.FTZ R138, R49, UR33, -R13 ;  /* 0x00000021318a7c23 */ /* 0x002fe2000801080d */
[----:B------:R-:W-:Y:S01]  /*6bb0*/  MUFU.EX2 R37, R44 ;  /* 0x0000002c00257308 */ /* 0x000fe20000000800 */
[----:B------:R-:W-:-:S02]  /*6bc0*/  FSEL R87, R87, -INF , !P2 ;  /* 0xff80000057577808 */ /* 0x000fc40005000000 */
[----:B------:R-:W-:-:S04]  /*6bd0*/  FMNMX.FTZ R45, R55, R24, !PT ;  /* 0x00000018372d7209 */ /* 0x000fc80007810000 */
[----:B------:R-:W-:Y:S01]  /*6be0*/  FMNMX.FTZ R24, R58, R45, !PT ;  /* 0x0000002d3a187209 */ /* 0x000fe20007810000 */
[----:B------:R0:W-:Y:S03]  /*6bf0*/  MUFU.EX2 R44, R138 ;  /* 0x0000008a002c7308 */ /* 0x0001e60000000800 */
[----:B------:R-:W-:-:S04]  /*6c00*/  FMNMX.FTZ R45, R59, R24, !PT ;  /* 0x000000183b2d7209 */ /* 0x000fc80007810000 */
[----:B------:R-:W-:Y:S01]  /*6c10*/  FMNMX.FTZ R24, R62, R45, !PT ;  /* 0x0000002d3e187209 */ /* 0x000fe20007810000 */
[----:B------:R-:W-:Y:S01]  /*6c20*/  MUFU.EX2 R41, R48 ;  /* 0x0000003000297308 */ /* 0x000fe20000000800 */
[----:B0-----:R-:W-:Y:S02]  /*6c30*/  FFMA.FTZ R138, R57, UR33, -R13 ;  /* 0x00000021398a7c23 */ /* 0x001fe4000801080d */
        /* <DEDUP_REMOVED lines=11> */
[----:B------:R1:W-:Y:S01]  /*6cf0*/  MUFU.EX2 R49, R56 ;  /* 0x0000003800317308 */ /* 0x0003e20000000800 */
[--C-:B0-----:R-:W-:Y:S01]  /*6d00*/  FFMA.FTZ R138, R64, UR33, -R13.reuse ;  /* 0x00000021408a7c23 */ /* 0x101fe2000801080d */
[--C-:B------:R-:W-:Y:S01]  /*6d10*/  FFMA.FTZ R64, R69, UR33, -R13.reuse ;  /* 0x0000002145407c23 */ /* 0x100fe2000801080d */
[----:B------:R-:W-:Y:S01]  /*6d20*/  FMNMX.FTZ R57, R79, R24, !PT ;  /* 0x000000184f397209 */ /* 0x000fe20007810000 */
[--C-:B------:R-:W-:Y:S01]  /*6d30*/  FFMA.FTZ R69, R76, UR33, -R13.reuse ;  /* 0x000000214c457c23 */ /* 0x100fe2000801080d */
[--C-:B------:R-:W-:Y:S01]  /*6d40*/  FFMA.FTZ R76, R81, UR33, -R13.reuse ;  /* 0x00000021514c7c23 */ /* 0x100fe2000801080d */
[----:B------:R-:W-:Y:S02]  /*6d50*/  FSEL R81, R12, RZ, P5 ;  /* 0x000000ff0c517208 */ /* 0x000fe40002800000 */
[----:B------:R-:W-:Y:S01]  /*6d60*/  FMNMX.FTZ R24, R82, R57, !PT ;  /* 0x0000003952187209 */ /* 0x000fe20007810000 */
[----:B------:R0:W-:Y:S01]  /*6d70*/  MUFU.EX2 R53, R60 ;  /* 0x0000003c00357308 */ /* 0x0001e20000000800 */
[--C-:B-1----:R-:W-:Y:S01]  /*6d80*/  FFMA.FTZ R56, R61, UR33, -R13.reuse ;  /* 0x000000213d387c23 */ /* 0x102fe2000801080d */
[--C-:B------:R-:W-:Y:S01]  /*6d90*/  FFMA.FTZ R61, R68, UR33, -R13.reuse ;  /* 0x00000021443d7c23 */ /* 0x100fe2000801080d */
[----:B------:R-:W-:Y:S01]  /*6da0*/  FMNMX.FTZ R57, R83, R24, !PT ;  /* 0x0000001853397209 */ /* 0x000fe20007810000 */
[--C-:B------:R-:W-:Y:S01]  /*6db0*/  FFMA.FTZ R68, R73, UR33, -R13.reuse ;  /* 0x0000002149447c23 */ /* 0x100fe2000801080d */
[--C-:B------:R-:W-:Y:S01]  /*6dc0*/  FFMA.FTZ R73, R80, UR33, -R13.reuse ;  /* 0x0000002150497c23 */ /* 0x100fe2000801080d */
[----:B------:R-:W-:Y:S01]  /*6dd0*/  FADD.FTZ R81, -R81, R0 ;  /* 0x0000000051517221 */ /* 0x000fe20000010100 */
[----:B------:R-:W-:Y:S01]  /*6de0*/  FMNMX.FTZ R24, R86, R57, !PT ;  /* 0x0000003956187209 */ /* 0x000fe20007810000 */
[----:B------:R-:W-:Y:S01]  /*6df0*/  MUFU.EX2 R21, R21 ;  /* 0x0000001500157308 */ /* 0x000fe20000000800 */
[--C-:B0-----:R-:W-:Y:S01]  /*6e00*/  FFMA.FTZ R60, R65, UR33, -R13.reuse ;  /* 0x00000021413c7c23 */ /* 0x101fe2000801080d */
[--C-:B------:R-:W-:Y:S01]  /*6e10*/  FFMA.FTZ R65, R72, UR33, -R13.reuse ;  /* 0x0000002148417c23 */ /* 0x100fe2000801080d */
[----:B------:R-:W-:Y:S01]  /*6e20*/  FMNMX.FTZ R24, R87, R24, !PT ;  /* 0x0000001857187209 */ /* 0x000fe20007810000 */
[--C-:B------:R-:W-:Y:S01]  /*6e30*/  FFMA.FTZ R72, R77, UR33, -R13.reuse ;  /* 0x000000214d487c23 */ /* 0x100fe2000801080d */
[----:B------:R-:W-:Y:S01]  /*6e40*/  FFMA.FTZ R77, R84, UR33, -R13 ;  /* 0x00000021544d7c23 */ /* 0x000fe2000801080d */
[----:B------:R-:W-:-:S02]  /*6e50*/  FMUL.FTZ R80, R81, UR33 ;  /* 0x0000002151507c20 */ /* 0x000fc40008410000 */
[----:B------:R-:W0:Y:S01]  /*6e60*/  SHFL.BFLY PT, R141, R24, 0x2, 0x1f ;  /* 0x0c401f00188d7f89 */ /* 0x000e2200000e0000 */
[----:B------:R0:W-:Y:S08]  /*6e70*/  MUFU.EX2 R57, R138 ;  /* 0x0000008a00397308 */ /* 0x0001f00000000800 */
[----:B------:R-:W1:Y:S08]  /*6e80*/  MUFU.EX2 R80, R80 ;  /* 0x0000005000507308 */ /* 0x000e700000000800 */
[----:B------:R2:W-:Y:S01]  /*6e90*/  MUFU.EX2 R0, R85 ;  /* 0x0000005500007308 */ /* 0x0005e20000000800 */
[----:B0-----:R-:W-:-:S07]  /*6ea0*/  FMNMX.FTZ R138, R24, R141, !PT ;  /* 0x0000008d188a7209 */ /* 0x001fce0007810000 */
[----:B------:R-:W-:Y:S01]  /*6eb0*/  MUFU.EX2 R28, R28 ;  /* 0x0000001c001c7308 */ /* 0x000fe20000000800 */
[----:B-1----:R-:W-:Y:S01]  /*6ec0*/  FFMA.FTZ R4, R80, R4, R14 ;  /* 0x0000000450047223 */ /* 0x002fe2000001000e */
[-C--:B------:R-:W-:Y:S01]  /*6ed0*/  FMUL.FTZ R88, R88, R80.reuse ;  /* 0x0000005058587220 */ /* 0x080fe20000410000 */
[-C--:B------:R-:W-:Y:S01]  /*6ee0*/  FMUL.FTZ R89, R89, R80.reuse ;  /* 0x0000005059597220 */ /* 0x080fe20000410000 */
[----:B------:R-:W0:Y:S01]  /*6ef0*/  SHFL.BFLY PT, R141, R138, 0x1, 0x1f ;  /* 0x0c201f008a8d7f89 */ /* 0x000e2200000e0000 */
        /* <DEDUP_REMOVED lines=23> */
[----:B0-----:R-:W-:Y:S01]  /*7070*/  FMNMX.FTZ R13, R138, R141, !PT ;  /* 0x0000008d8a0d7209 */ /* 0x001fe20007810000 */
[-C--:B------:R-:W-:Y:S01]  /*7080*/  FMUL.FTZ R132, R132, R80.reuse ;  /* 0x0000005084847220 */ /* 0x080fe20000410000 */
[----:B------:R-:W-:-:S02]  /*7090*/  FMUL.FTZ R133, R133, R80 ;  /* 0x0000005085857220 */ /* 0x000fc40000410000 */
[C---:B------:R-:W-:Y:S01]  /*70a0*/  FSETP.NEU.FTZ.AND P2, PT, R13.reuse, -INF , PT ;  /* 0xff8000000d00780b */ /* 0x040fe20003f5d000 */
[C---:B------:R-:W-:Y:S01]  /*70b0*/  FMUL.FTZ R24, R13.reuse, UR33 ;  /* 0x000000210d187c20 */ /* 0x040fe20008410000 */
[----:B------:R-:W-:Y:S04]  /*70c0*/  MUFU.EX2 R61, R61 ;  /* 0x0000003d003d7308 */ /* 0x000fe80000000800 */
[----:B------:R-:W-:Y:S02]  /*70d0*/  FSEL R81, R24, RZ, P2 ;  /* 0x000000ff18517208 */ /* 0x000fe40001000000 */
[----:B------:R-:W-:Y:S02]  /*70e0*/  FSEL R24, R13, RZ, P2 ;  /* 0x000000ff0d187208 */ /* 0x000fe40001000000 */
[----:B------:R-:W-:Y:S01]  /*70f0*/  MUFU.EX2 R64, R64 ;  /* 0x0000004000407308 */ /* 0x000fe20000000800 */
[--C-:B------:R-:W-:Y:S01]  /*7100*/  FFMA.FTZ R138, R26, UR33, -R81.reuse ;  /* 0x000000211a8a7c23 */ /* 0x100fe20008010851 */
[----:B------:R-:W-:Y:S01]  /*7110*/  FFMA.FTZ R27, R27, UR33, -R81 ;  /* 0x000000211b1b7c23 */ /* 0x000fe20008010851 */
[----:B------:R-:W-:Y:S01]  /*7120*/  FADD.FTZ R24, -R24, R7 ;  /* 0x0000000718187221 */ /* 0x000fe20000010100 */
[--C-:B------:R-:W-:Y:S01]  /*7130*/  FFMA.FTZ R30, R30, UR33, -R81.reuse ;  /* 0x000000211e1e7c23 */ /* 0x100fe20008010851 */
[--C-:B------:R-:W-:Y:S01]  /*7140*/  FFMA.FTZ R144, R31, UR33, -R81.reuse ;  /* 0x000000211f907c23 */ /* 0x100fe20008010851 */
[--C-:B------:R-:W-:Y:S01]  /*7150*/  FFMA.FTZ R31, R34, UR33, -R81.reuse ;  /* 0x00000021221f7c23 */ /* 0x100fe20008010851 */
[----:B------:R-:W-:Y:S01]  /*7160*/  FMUL.FTZ R7, R24, UR33 ;  /* 0x0000002118077c20 */ /* 0x000fe20008410000 */
[----:B------:R-:W-:Y:S01]  /*7170*/  IMAD.U32 R24, RZ, RZ, UR43 ;  /* 0x0000002bff187e24 */ /* 0x000fe2000f8e00ff */
[----:B------:R-:W-:Y:S01]  /*7180*/  MUFU.EX2 R138, R138 ;  /* 0x0000008a008a7308 */ /* 0x000fe20000000800 */
[--C-:B--2---:R-:W-:Y:S01]  /*7190*/  FFMA.FTZ R85, R42, UR33, -R81.reuse ;  /* 0x000000212a557c23 */ /* 0x104fe20008010851 */
[--C-:B------:R-:W-:Y:S01]  /*71a0*/  FFMA.FTZ R42, R51, UR33, -R81.reuse ;  /* 0x00000021332a7c23 */ /* 0x100fe20008010851 */
[--C-:B------:R-:W-:Y:S01]  /*71b0*/  FFMA.FTZ R51, R59, UR33, -R81.reuse ;  /* 0x000000213b337c23 */ /* 0x100fe20008010851 */
[----:B------:R-:W-:Y:S01]  /*71c0*/  @!P1 LEA R24, R24, UR42, 0x3 ;  /* 0x0000002a18189c11 */ /* 0x000fe2000f8e18ff */
[--C-:B------:R-:W-:Y:S01]  /*71d0*/  FFMA.FTZ R35, R35, UR33, -R81.reuse ;  /* 0x0000002123237c23 */ /* 0x100fe20008010851 */
[----:B------:R-:W-:Y:S01]  /*71e0*/  FADD.FTZ R59, R15, R4 ;  /* 0x000000040f3b7221 */ /* 0x000fe20000010000 */
[----:B------:R-:W-:Y:S01]  /*71f0*/  FFMA.FTZ R84, R38, UR33, -R81 ;  /* 0x0000002126547c23 */ /* 0x000fe20008010851 */
[----:B------:R-:W0:Y:S01]  /*7200*/  MUFU.EX2 R7, R7 ;  /* 0x0000000700077308 */ /* 0x000e220000000800 */
[----:B------:R-:W-:-:S02]  /*7210*/  @!P1 VIADD R24, R24, 0x2d860 ;  /* 0x0002d86018189836 */ /* 0x000fc40000000000 */
[----:B------:R-:W-:Y:S01]  /*7220*/  FADD.FTZ R26, R20, R59 ;  /* 0x0000003b141a7221 */ /* 0x000fe20000010000 */
[--C-:B------:R-:W-:Y:S01]  /*7230*/  FFMA.FTZ R39, R39, UR33, -R81.reuse ;  /* 0x0000002127277c23 */ /* 0x100fe20008010851 */
[--C-:B------:R-:W-:Y:S01]  /*7240*/  FFMA.FTZ R141, R43, UR33, -R81.reuse ;  /* 0x000000212b8d7c23 */ /* 0x100fe20008010851 */
[--C-:B------:R-:W-:Y:S01]  /*7250*/  FFMA.FTZ R46, R46, UR33, -R81.reuse ;  /* 0x000000212e2e7c23 */ /* 0x100fe20008010851 */
[----:B------:R-:W-:Y:S01]  /*7260*/  @!P1 PRMT R24, RZ, 0x654, R24 ;  /* 0x00000654ff189816 */ /* 0x000fe20000000018 */
[--C-:B------:R-:W-:Y:S01]  /*7270*/  FFMA.FTZ R146, R47, UR33, -R81.reuse ;  /* 0x000000212f927c23 */ /* 0x100fe20008010851 */
[----:B------:R-:W1:Y:S01]  /*7280*/  MUFU.EX2 R27, R27 ;  /* 0x0000001b001b7308 */ /* 0x000e620000000800 */
[--C-:B------:R-:W-:Y:S01]  /*7290*/  FFMA.FTZ R34, R50, UR33, -R81.reuse ;  /* 0x0000002132227c23 */ /* 0x100fe20008010851 */
[----:B------:R2:W-:Y:S01]  /*72a0*/  @!P1 SYNCS.ARRIVE.TRANS64.RED.A1T0 RZ, [R24+URZ], RZ ;  /* 0x000000ff18ff99a7 */ /* 0x0005e2000810043f */
[--C-:B------:R-:W-:Y:S01]  /*72b0*/  FFMA.FTZ R47, R54, UR33, -R81.reuse ;  /* 0x00000021362f7c23 */ /* 0x100fe20008010851 */
[--C-:B------:R-:W-:Y:S01]  /*72c0*/  FFMA.FTZ R43, R55, UR33, -R81.reuse ;  /* 0x00000021372b7c23 */ /* 0x100fe20008010851 */
[--C-:B------:R-:W-:Y:S01]  /*72d0*/  FFMA.FTZ R50, R58, UR33, -R81.reuse ;  /* 0x000000213a327c23 */ /* 0x100fe20008010851 */
[--C-:B------:R-:W-:Y:S01]  /*72e0*/  FFMA.FTZ R55, R62, UR33, -R81.reuse ;  /* 0x000000213e377c23 */ /* 0x100fe20008010851 */
[--C-:B------:R-:W-:Y:S01]  /*72f0*/  FFMA.FTZ R4, R63, UR33, -R81.reuse ;  /* 0x000000213f047c23 */ /* 0x100fe20008010851 */
[----:B------:R-:W3:Y:S01]  /*7300*/  MUFU.EX2 R30, R30 ;  /* 0x0000001e001e7308 */ /* 0x000ee20000000800 */
[--C-:B------:R-:W-:Y:S01]  /*7310*/  FFMA.FTZ R63, R70, UR33, -R81.reuse ;  /* 0x00000021463f7c23 */ /* 0x100fe20008010851 */
[----:B--2---:R-:W-:Y:S01]  /*7320*/  F2FP.F16.F32.PACK_AB R24, R15, R14 ;  /* 0x0000000e0f18723e */ /* 0x004fe200000000ff */
[----:B0-----:R-:W-:Y:S01]  /*7330*/  FFMA.FTZ R14, R7, R3, R138 ;  /* 0x00000003070e7223 */ /* 0x001fe2000001008a */
[--C-:B------:R-:W-:Y:S01]  /*7340*/  FFMA.FTZ R75, R75, UR33, -R81.reuse ;  /* 0x000000214b4b7c23 */ /* 0x100fe20008010851 */
[--C-:B------:R-:W-:Y:S01]  /*7350*/  FFMA.FTZ R78, R78, UR33, -R81.reuse ;  /* 0x000000214e4e7c23 */ /* 0x100fe20008010851 */
[--C-:B------:R-:W-:Y:S01]  /*7360*/  FFMA.FTZ R79, R79, UR33, -R81.reuse ;  /* 0x000000214f4f7c23 */ /* 0x100fe20008010851 */
[--C-:B------:R-:W-:Y:S01]  /*7370*/  FFMA.FTZ R82, R82, UR33, -R81.reuse ;  /* 0x0000002152527c23 */ /* 0x100fe20008010851 */
[----:B------:R-:W0:Y:S01]  /*7380*/  MUFU.EX2 R144, R144 ;  /* 0x0000009000907308 */ /* 0x000e220000000800 */
[----:B-1----:R-:W-:Y:S01]  /*7390*/  FADD.FTZ R3, R27, R14 ;  /* 0x0000000e1b037221 */ /* 0x002fe20000010000 */
[C---:B------:R-:W-:Y:S01]  /*73a0*/  FADD.FTZ R14, R25.reuse, R26 ;  /* 0x0000001a190e7221 */ /* 0x040fe20000010000 */
[----:B------:R-:W-:Y:S01]  /*73b0*/  F2FP.F16.F32.PACK_AB R26, R25, R20 ;  /* 0x00000014191a723e */ /* 0x000fe200000000ff */
[--C-:B------:R-:W-:Y:S01]  /*73c0*/  FFMA.FTZ R83, R83, UR33, -R81.reuse ;  /* 0x0000002153537c23 */ /* 0x100fe20008010851 */
[----:B------:R-:W-:Y:S01]  /*73d0*/  F2FP.F16.F32.PACK_AB R25, R27, R138 ;  /* 0x0000008a1b19723e */ /* 0x000fe200000000ff */
[----:B------:R-:W-:Y:S01]  /*73e0*/  FADD.FTZ R59, R21, R14 ;  /* 0x0000000e153b7221 */ /* 0x000fe20000010000 */
[----:B------:R-:W-:Y:S01]  /*73f0*/  FFMA.FTZ R14, R67, UR33, -R81 ;  /* 0x00000021430e7c23 */ /* 0x000fe20008010851 */
[----:B------:R-:W1:Y:S01]  /*7400*/  MUFU.EX2 R31, R31 ;  /* 0x0000001f001f7308 */ /* 0x000e620000000800 */
[----:B---3--:R-:W-:Y:S01]  /*7410*/  FADD.FTZ R15, R30, R3 ;  /* 0x000000031e0f7221 */ /* 0x008fe20000010000 */
[C---:B------:R-:W-:Y:S01]  /*7420*/  FADD.FTZ R38, R28.reuse, R59 ;  /* 0x0000003b1c267221 */ /* 0x040fe20000010000 */
[----:B------:R-:W-:Y:S01]  /*7430*/  F2FP.F16.F32.PACK_AB R28, R28, R21 ;  /* 0x000000151c1c723e */ /* 0x000fe200000000ff */
[--C-:B------:R-:W-:Y:S01]  /*7440*/  FFMA.FTZ R3, R66, UR33, -R81.reuse ;  /* 0x0000002142037c23 */ /* 0x100fe20008010851 */
[----:B------:R-:W-:Y:S01]  /*7450*/  FFMA.FTZ R86, R86, UR33, -R81 ;  /* 0x0000002156567c23 */ /* 0x000fe20008010851 */
[----:B------:R-:W-:Y:S01]  /*7460*/  F2FP.F16.F32.PACK_AB R62, R64, R61 ;  /* 0x0000003d403e723e */ /* 0x000fe200000000ff */
[----:B------:R-:W-:Y:S01]  /*7470*/  UMOV UR43, UR51 ;  /* 0x00000033002b7c82 */ /* 0x000fe20008000000 */
[----:B------:R-:W2:Y:S01]  /*7480*/  MUFU.EX2 R35, R35 ;  /* 0x0000002300237308 */ /* 0x000ea20000000800 */
[C---:B0-----:R-:W-:Y:S01]  /*7490*/  FADD.FTZ R20, R144.reuse, R15 ;  /* 0x0000000f90147221 */ /* 0x041fe20000010000 */
[----:B------:R-:W-:Y:S01]  /*74a0*/  F2FP.F16.F32.PACK_AB R27, R144, R30 ;  /* 0x0000001e901b723e */ /* 0x000fe200000000ff */
[----:B------:R-:W-:Y:S01]  /*74b0*/  FADD.FTZ R15, R29, R38 ;  /* 0x000000261d0f7221 */ /* 0x000fe20000010000 */
[----:B------:R-:W-:Y:S01]  /*74c0*/  ISETP.GT.AND P2, PT, R2, UR52, PT ;  /* 0x0000003402007c0c */ /* 0x000fe2000bf44270 */
[-C--:B------:R-:W-:Y:S01]  /*74d0*/  FMUL.FTZ R90, R90, R7.reuse ;  /* 0x000000075a5a7220 */ /* 0x080fe20000410000 */
[-C--:B------:R-:W-:Y:S01]  /*74e0*/  FMUL.FTZ R91, R91, R7.reuse ;  /* 0x000000075b5b7220 */ /* 0x080fe20000410000 */
[----:B------:R-:W-:Y:S01]  /*74f0*/  FADD.FTZ R38, R32, R15 ;  /* 0x0000000f20267221 */ /* 0x000fe20000010000 */
[----:B------:R-:W0:Y:S01]  /*7500*/  MUFU.EX2 R84, R84 ;  /* 0x0000005400547308 */ /* 0x000e220000000800 */
[----:B-1----:R-:W-:Y:S01]  /*7510*/  FADD.FTZ R30, R31, R20 ;  /* 0x000000141f1e7221 */ /* 0x002fe20000010000 */
[----:B------:R1:W-:Y:S01]  /*7520*/  STSM.16.M88.4 [R17+0x21800], R24 ;  /* 0x0218001811007844 */ /* 0x0003e20000000200 */
[--C-:B------:R-:W-:Y:S01]  /*7530*/  FFMA.FTZ R20, R71, UR33, -R81.reuse ;  /* 0x0000002147147c23 */ /* 0x100fe20008010851 */
[--C-:B------:R-:W-:Y:S01]  /*7540*/  FFMA.FTZ R15, R74, UR33, -R81.reuse ;  /* 0x000000214a0f7c23 */ /* 0x100fe20008010851 */
[----:B------:R-:W-:Y:S01]  /*7550*/  FFMA.FTZ R81, R87, UR33, -R81 ;  /* 0x0000002157517c23 */ /* 0x000fe20008010851 */
[-C--:B------:R-:W-:Y:S01]  /*7560*/  FMUL.FTZ R94, R94, R7.reuse ;  /* 0x000000075e5e7220 */ /* 0x080fe20000410000 */
[-C--:B------:R-:W-:Y:S01]  /*7570*/  FMUL.FTZ R95, R95, R7.reuse ;  /* 0x000000075f5f7220 */ /* 0x080fe20000410000 */
[----:B------:R-:W3:Y:S01]  /*7580*/  MUFU.EX2 R39, R39 ;  /* 0x0000002700277308 */ /* 0x000ee20000000800 */
[----:B--2---:R-:W-:Y:S01]  /*7590*/  FADD.FTZ R59, R35, R30 ;  /* 0x0000001e233b7221 */ /* 0x004fe20000010000 */
[-C--:B------:R-:W-:Y:S01]  /*75a0*/  FMUL.FTZ R98, R98, R7.reuse ;  /* 0x0000000762627220 */ /* 0x080fe20000410000 */
[-C--:B------:R-:W-:Y:S01]  /*75b0*/  FMUL.FTZ R99, R99, R7.reuse ;  /* 0x0000000763637220 */ /* 0x080fe20000410000 */
[-C--:B------:R-:W-:Y:S01]  /*75c0*/  FMUL.FTZ R102, R102, R7.reuse ;  /* 0x0000000766667220 */ /* 0x080fe20000410000 */
[-C--:B------:R-:W-:Y:S01]  /*75d0*/  FMUL.FTZ R103, R103, R7.reuse ;  /* 0x0000000767677220 */ /* 0x080fe20000410000 */
[-C--:B------:R-:W-:Y:S01]  /*75e0*/  FMUL.FTZ R106, R106, R7.reuse ;  /* 0x000000076a6a7220 */ /* 0x080fe20000410000 */
[-C--:B------:R-:W-:Y:S01]  /*75f0*/  FMUL.FTZ R107, R107, R7.reuse ;  /* 0x000000076b6b7220 */ /* 0x080fe20000410000 */
[----:B------:R-:W2:Y:S01]  /*7600*/  MUFU.EX2 R85, R85 ;  /* 0x0000005500557308 */ /* 0x000ea20000000800 */
[----:B0-----:R-:W-:Y:S01]  /*7610*/  FADD.FTZ R30, R84, R59 ;  /* 0x0000003b541e7221 */ /* 0x001fe20000010000 */
[----:B------:R-:W-:Y:S01]  /*7620*/  FADD.FTZ R59, R33, R38 ;  /* 0x00000026213b7221 */ /* 0x000fe20000010000 */
[-C--:B------:R-:W-:Y:S01]  /*7630*/  FMUL.FTZ R110, R110, R7.reuse ;  /* 0x000000076e6e7220 */ /* 0x080fe20000410000 */
[-C--:B------:R-:W-:Y:S01]  /*7640*/  FMUL.FTZ R111, R111, R7.reuse ;  /* 0x000000076f6f7220 */ /* 0x080fe20000410000 */
[----:B------:R-:W-:Y:S01]  /*7650*/  FMUL.FTZ R114, R114, R7 ;  /* 0x0000000772727220 */ /* 0x000fe20000410000 */
[C---:B------:R-:W-:Y:S01]  /*7660*/  FADD.FTZ R38, R36.reuse, R59 ;  /* 0x0000003b24267221 */ /* 0x040fe20000010000 */
[----:B------:R-:W-:Y:S01]  /*7670*/  F2FP.F16.F32.PACK_AB R36, R36, R33 ;  /* 0x000000212424723e */ /* 0x000fe200000000ff */
[----:B------:R-:W0:Y:S01]  /*7680*/  MUFU.EX2 R141, R141 ;  /* 0x0000008d008d7308 */ /* 0x000e220000000800 */
[----:B---3--:R-:W-:Y:S01]  /*7690*/  FADD.FTZ R30, R39, R30 ;  /* 0x0000001e271e7221 */ /* 0x008fe20000010000 */
[----:B------:R-:W-:Y:S01]  /*76a0*/  FADD.FTZ R67, R37, R38 ;  /* 0x0000002625437221 */ /* 0x000fe20000010000 */
[----:B------:R-:W-:Y:S01]  /*76b0*/  F2FP.F16.F32.PACK_AB R38, R40, R37 ;  /* 0x000000252826723e */ /* 0x000fe200000000ff */
[-C--:B------:R-:W-:Y:S01]  /*76c0*/  FMUL.FTZ R115, R115, R7.reuse ;  /* 0x0000000773737220 */ /* 0x080fe20000410000 */
[-C--:B------:R-:W-:Y:S01]  /*76d0*/  FMUL.FTZ R118, R118, R7.reuse ;  /* 0x0000000776767220 */ /* 0x080fe20000410000 */
        /* <DEDUP_REMOVED lines=9> */
[----:B------:R-:W-:Y:S01]  /*7770*/  FMUL.FTZ R134, R134, R7 ;  /* 0x0000000786867220 */ /* 0x000fe20000410000 */
[----:B------:R-:W2:Y:S01]  /*7780*/  MUFU.EX2 R146, R146 ;  /* 0x0000009200927308 */ /* 0x000ea20000000800 */
[C---:B0-----:R-:W-:Y:S01]  /*7790*/  FADD.FTZ R59, R141.reuse, R30 ;  /* 0x0000001e8d3b7221 */ /* 0x041fe20000010000 */
[----:B------:R-:W-:Y:S01]  /*77a0*/  FADD.FTZ R30, R40, R67 ;  /* 0x00000043281e7221 */ /* 0x000fe20000010000 */
[----:B------:R-:W-:Y:S01]  /*77b0*/  F2FP.F16.F32.PACK_AB R37, R141, R85 ;  /* 0x000000558d25723e */ /* 0x000fe200000000ff */
[----:B------:R-:W-:Y:S01]  /*77c0*/  FMUL.FTZ R135, R135, R7 ;  /* 0x0000000787877220 */ /* 0x000fe20000410000 */
[----:B------:R-:W-:-:S02]  /*77d0*/  VIADD R2, R2, 0xffffffff ;  /* 0xffffffff02027836 */ /* 0x000fc40000000000 */
[----:B------:R-:W-:Y:S01]  /*77e0*/  FADD.FTZ R67, R41, R30 ;  /* 0x0000001e29437221 */ /* 0x000fe20000010000 */
[----:B------:R-:W-:Y:S01]  /*77f0*/  IMAD.MOV.U32 R7, RZ, RZ, R13 ;  /* 0x000000ffff077224 */ /* 0x000fe200078e000d */
[----:B------:R-:W0:Y:S01]  /*7800*/  MUFU.EX2 R34, R34 ;  /* 0x0000002200227308 */ /* 0x000e220000000800 */
[----:B---3--:R-:W-:Y:S01]  /*7810*/  FADD.FTZ R59, R46, R59 ;  /* 0x0000003b2e3b7221 */ /* 0x008fe20000010000 */
[C---:B------:R-:W-:Y:S01]  /*7820*/  FADD.FTZ R30, R44.reuse, R67 ;  /* 0x000000432c1e7221 */ /* 0x040fe20000010000 */
[----:B------:R-:W-:-:S03]  /*7830*/  F2FP.F16.F32.PACK_AB R44, R44, R41 ;  /* 0x000000292c2c723e */ /* 0x000fc600000000ff */
[----:B------:R-:W-:Y:S01]  /*7840*/  FADD.FTZ R21, R45, R30 ;  /* 0x0000001e2d157221 */ /* 0x000fe20000010000 */
[----:B------:R-:W-:Y:S01]  /*7850*/  F2FP.F16.F32.PACK_AB R30, R32, R29 ;  /* 0x0000001d201e723e */ /* 0x000fe200000000ff */
[----:B------:R-:W3:Y:S01]  /*7860*/  MUFU.EX2 R42, R42 ;  /* 0x0000002a002a7308 */ /* 0x000ee20000000800 */
[----:B--2---:R-:W-:Y:S01]  /*7870*/  FADD.FTZ R59, R146, R59 ;  /* 0x0000003b923b7221 */ /* 0x004fe20000010000 */
[----:B------:R-:W-:Y:S01]  /*7880*/  FADD.FTZ R54, R48, R21 ;  /* 0x0000001530367221 */ /* 0x000fe20000010000 */
[----:B------:R-:W-:Y:S02]  /*7890*/  F2FP.F16.F32.PACK_AB R29, R35, R31 ;  /* 0x0000001f231d723e */ /* 0x000fe400000000ff */
[----:B------:R-:W-:Y:S01]  /*78a0*/  F2FP.F16.F32.PACK_AB R31, R39, R84 ;  /* 0x00000054271f723e */ /* 0x000fe200000000ff */
[----:B-1----:R-:W-:Y:S01]  /*78b0*/  FADD.FTZ R25, R49, R54 ;  /* 0x0000003631197221 */ /* 0x002fe20000010000 */
[----:B------:R-:W-:Y:S01]  /*78c0*/  F2FP.F16.F32.PACK_AB R39, R146, R46 ;  /* 0x0000002e9227723e */ /* 0x000fe200000000ff */
[----:B------:R-:W1:Y:S01]  /*78d0*/  MUFU.EX2 R47, R47 ;  /* 0x0000002f002f7308 */ /* 0x000e620000000800 */
[----:B0-----:R-:W-:Y:S01]  /*78e0*/  FADD.FTZ R59, R34, R59 ;  /* 0x0000003b223b7221 */ /* 0x001fe20000010000 */
[----:B------:R0:W-:Y:S01]  /*78f0*/  STSM.16.M88.4 [R23], R28 ;  /* 0x0000001c17007844 */ /* 0x0001e20000000200 */
[----:B------:R-:W-:-:S02]  /*7900*/  F2FP.F16.F32.PACK_AB R46, R48, R45 ;  /* 0x0000002d302e723e */ /* 0x000fc400000000ff */
[----:B------:R-:W-:Y:S01]  /*7910*/  F2FP.F16.F32.PACK_AB R54, R56, R53 ;  /* 0x000000353836723e */ /* 0x000fe200000000ff */
[----:B------:R2:W-:Y:S02]  /*7920*/  STSM.16.M88.4 [R19], R36 ;  /* 0x0000002413007844 */ /* 0x0005e40000000200 */
[----:B------:R-:W4:Y:S01]  /*7930*/  MUFU.EX2 R43, R43 ;  /* 0x0000002b002b7308 */ /* 0x000f220000000800 */
[C---:B---3--:R-:W-:Y:S01]  /*7940*/  FADD.FTZ R32, R42.reuse, R59 ;  /* 0x0000003b2a207221 */ /* 0x048fe20000010000 */
[----:B------:R-:W-:-:S06]  /*7950*/  F2FP.F16.F32.PACK_AB R45, R42, R34 ;  /* 0x000000222a2d723e */ /* 0x000fcc00000000ff */
[----:B------:R-:W3:Y:S01]  /*7960*/  MUFU.EX2 R50, R50 ;  /* 0x0000003200327308 */ /* 0x000ee20000000800 */
[----:B-1----:R-:W-:-:S07]  /*7970*/  FADD.FTZ R32, R47, R32 ;  /* 0x000000202f207221 */ /* 0x002fce0000010000 */
[----:B------:R-:W1:Y:S01]  /*7980*/  MUFU.EX2 R51, R51 ;  /* 0x0000003300337308 */ /* 0x000e620000000800 */
[C---:B----4-:R-:W-:Y:S01]  /*7990*/  FADD.FTZ R21, R43.reuse, R32 ;  /* 0x000000202b157221 */ /* 0x050fe20000010000 */
[C---:B------:R-:W-:Y:S01]  /*79a0*/  FADD.FTZ R32, R52.reuse, R25 ;  /* 0x0000001934207221 */ /* 0x040fe20000010000 */
[----:B------:R-:W-:Y:S02]  /*79b0*/  F2FP.F16.F32.PACK_AB R47, R43, R47 ;  /* 0x0000002f2b2f723e */ /* 0x000fe400000000ff */
[----:B------:R-:W-:-:S03]  /*79c0*/  F2FP.F16.F32.PACK_AB R52, R52, R49 ;  /* 0x000000313434723e */ /* 0x000fc600000000ff */
[----:B------:R-:W4:Y:S01]  /*79d0*/  MUFU.EX2 R55, R55 ;  /* 0x0000003700377308 */ /* 0x000f220000000800 */
[----:B---3--:R-:W-:Y:S01]  /*79e0*/  FADD.FTZ R24, R50, R21 ;  /* 0x0000001532187221 */ /* 0x008fe20000010000 */
[----:B------:R-:W-:Y:S01]  /*79f0*/  FADD.FTZ R21, R53, R32 ;  /* 0x0000002035157221 */ /* 0x000fe20000010000 */
[----:B------:R2:W-:Y:S03]  /*7a00*/  STSM.16.M88.4 [R18], R44 ;  /* 0x0000002c12007844 */ /* 0x0005e60000000200 */
[----:B------:R-:W-:Y:S02]  /*7a10*/  FADD.FTZ R40, R56, R21 ;  /* 0x0000001538287221 */ /* 0x000fe40000010000 */
[----:B------:R-:W3:Y:S01]  /*7a20*/  MUFU.EX2 R4, R4 ;  /* 0x0000000400047308 */ /* 0x000ee20000000800 */
[----:B-1----:R-:W-:Y:S01]  /*7a30*/  FADD.FTZ R24, R51, R24 ;  /* 0x0000001833187221 */ /* 0x002fe20000010000 */
[----:B------:R-:W-:Y:S01]  /*7a40*/  FADD.FTZ R25, R57, R40 ;  /* 0x0000002839197221 */ /* 0x000fe20000010000 */
[----:B------:R-:W-:-:S03]  /*7a50*/  F2FP.F16.F32.PACK_AB R53, R51, R50 ;  /* 0x000000323335723e */ /* 0x000fc600000000ff */
[C---:B------:R-:W-:Y:S01]  /*7a60*/  FADD.FTZ R40, R60.reuse, R25 ;  /* 0x000000193c287221 */ /* 0x040fe20000010000 */
[----:B------:R-:W-:Y:S01]  /*7a70*/  F2FP.F16.F32.PACK_AB R60, R60, R57 ;  /* 0x000000393c3c723e */ /* 0x000fe200000000ff */
[----:B------:R-:W1:Y:S01]  /*7a80*/  MUFU.EX2 R3, R3 ;  /* 0x0000000300037308 */ /* 0x000e620000000800 */
[----:B----4-:R-:W-:Y:S01]  /*7a90*/  FADD.FTZ R21, R55, R24 ;  /* 0x0000001837157221 */ /* 0x010fe20000010000 */
[----:B------:R-:W-:-:S04]  /*7aa0*/  FADD.FTZ R25, R61, R40 ;  /* 0x000000283d197221 */ /* 0x000fc80000010000 */
[----:B0-----:R-:W-:Y:S02]  /*7ab0*/  FADD.FTZ R28, R64, R25 ;  /* 0x00000019401c7221 */ /* 0x001fe40000010000 */
[----:B------:R-:W0:Y:S01]  /*7ac0*/  MUFU.EX2 R14, R14 ;  /* 0x0000000e000e7308 */ /* 0x000e220000000800 */
[C---:B---3--:R-:W-:Y:S01]  /*7ad0*/  FADD.FTZ R24, R4.reuse, R21 ;  /* 0x0000001504187221 */ /* 0x048fe20000010000 */
[----:B------:R-:W-:-:S05]  /*7ae0*/  F2FP.F16.F32.PACK_AB R55, R4, R55 ;  /* 0x000000370437723e */ /* 0x000fca00000000ff */
[----:B------:R2:W-:Y:S01]  /*7af0*/  STSM.16.M88.4 [R17+0x27800], R52 ;  /* 0x0278003411007844 */ /* 0x0005e20000000200 */
[----:B------:R-:W3:Y:S01]  /*7b00*/  MUFU.EX2 R65, R65 ;  /* 0x0000004100417308 */ /* 0x000ee20000000800 */
[----:B-1----:R-:W-:-:S07]  /*7b10*/  FADD.FTZ R21, R3, R24 ;  /* 0x0000001803157221 */ /* 0x002fce0000010000 */
[----:B------:R-:W1:Y:S01]  /*7b20*/  MUFU.EX2 R63, R63 ;  /* 0x0000003f003f7308 */ /* 0x000e620000000800 */
[C---:B0-----:R-:W-:Y:S01]  /*7b30*/  FADD.FTZ R24, R14.reuse, R21 ;  /* 0x000000150e187221 */ /* 0x041fe20000010000 */
[----:B------:R-:W-:-:S06]  /*7b40*/  F2FP.F16.F32.PACK_AB R61, R14, R3 ;  /* 0x000000030e3d723e */ /* 0x000fcc00000000ff */
[----:B------:R-:W0:Y:S01]  /*7b50*/  MUFU.EX2 R68, R68 ;  /* 0x0000004400447308 */ /* 0x000e220000000800 */
[----:B---3--:R-:W-:-:S07]  /*7b60*/  FADD.FTZ R25, R65, R28 ;  /* 0x0000001c41197221 */ /* 0x008fce0000010000 */
[----:B------:R-:W3:Y:S01]  /*7b70*/  MUFU.EX2 R20, R20 ;  /* 0x0000001400147308 */ /* 0x000ee20000000800 */
[----:B-1----:R-:W-:-:S07]  /*7b80*/  FADD.FTZ R21, R63, R24 ;  /* 0x000000183f157221 */ /* 0x002fce0000010000 */
[----:B------:R-:W1:Y:S01]  /*7b90*/  MUFU.EX2 R69, R69 ;  /* 0x0000004500457308 */ /* 0x000e620000000800 */
[C---:B0-----:R-:W-:Y:S01]  /*7ba0*/  FADD.FTZ R24, R68.reuse, R25 ;  /* 0x0000001944187221 */ /* 0x041fe20000010000 */
[----:B------:R-:W-:-:S06]  /*7bb0*/  F2FP.F16.F32.PACK_AB R68, R68, R65 ;  /* 0x000000414444723e */ /* 0x000fcc00000000ff */
[----:B------:R-:W0:Y:S01]  /*7bc0*/  MUFU.EX2 R15, R15 ;  /* 0x0000000f000f7308 */ /* 0x000e220000000800 */
[C---:B---3--:R-:W-:Y:S01]  /*7bd0*/  FADD.FTZ R4, R20.reuse, R21 ;  /* 0x0000001514047221 */ /* 0x048fe20000010000 */
[----:B------:R-:W-:-:S05]  /*7be0*/  F2FP.F16.F32.PACK_AB R63, R20, R63 ;  /* 0x0000003f143f723e */ /* 0x000fca00000000ff */
[----:B------:R2:W-:Y:S01]  /*7bf0*/  STSM.16.M88.4 [R136], R60 ;  /* 0x0000003c88007844 */ /* 0x0005e20000000200 */
[----:B------:R-:W3:Y:S01]  /*7c00*/  MUFU.EX2 R72, R72 ;  /* 0x0000004800487308 */ /* 0x000ee20000000800 */
[----:B-1----:R-:W-:-:S07]  /*7c10*/  FADD.FTZ R25, R69, R24 ;  /* 0x0000001845197221 */ /* 0x002fce0000010000 */
[----:B------:R-:W1:Y:S01]  /*7c20*/  MUFU.EX2 R26, R75 ;  /* 0x0000004b001a7308 */ /* 0x000e620000000800 */
[----:B0-----:R-:W-:-:S07]  /*7c30*/  FADD.FTZ R21, R15, R4 ;  /* 0x000000040f157221 */ /* 0x001fce0000010000 */
[----:B------:R-:W0:Y:S01]  /*7c40*/  MUFU.EX2 R73, R73 ;  /* 0x0000004900497308 */ /* 0x000e220000000800 */
[C---:B---3--:R-:W-:Y:S01]  /*7c50*/  FADD.FTZ R24, R72.reuse, R25 ;  /* 0x0000001948187221 */ /* 0x048fe20000010000 */
[----:B------:R-:W-:-:S06]  /*7c60*/  F2FP.F16.F32.PACK_AB R70, R72, R69 ;  /* 0x000000454846723e */ /* 0x000fcc00000000ff */
[----:B------:R-:W3:Y:S01]  /*7c70*/  MUFU.EX2 R71, R78 ;  /* 0x0000004e00477308 */ /* 0x000ee20000000800 */
[C---:B-1----:R-:W-:Y:S01]  /*7c80*/  FADD.FTZ R4, R26.reuse, R21 ;  /* 0x000000151a047221 */ /* 0x042fe20000010000 */
[----:B------:R-:W-:-:S06]  /*7c90*/  F2FP.F16.F32.PACK_AB R69, R26, R15 ;  /* 0x0000000f1a45723e */ /* 0x000fcc00000000ff */
[----:B------:R-:W1:Y:S01]  /*7ca0*/  MUFU.EX2 R76, R76 ;  /* 0x0000004c004c7308 */ /* 0x000e620000000800 */
[----:B0-----:R-:W-:-:S07]  /*7cb0*/  FADD.FTZ R25, R73, R24 ;  /* 0x0000001849197221 */ /* 0x001fce0000010000 */
[----:B------:R-:W0:Y:S01]  /*7cc0*/  MUFU.EX2 R32, R79 ;  /* 0x0000004f00207308 */ /* 0x000e220000000800 */
[----:B---3--:R-:W-:-:S07]  /*7cd0*/  FADD.FTZ R21, R71, R4 ;  /* 0x0000000447157221 */ /* 0x008fce0000010000 */
[----:B------:R-:W3:Y:S01]  /*7ce0*/  MUFU.EX2 R77, R77 ;  /* 0x0000004d004d7308 */ /* 0x000ee20000000800 */
[C---:B-1----:R-:W-:Y:S01]  /*7cf0*/  FADD.FTZ R4, R76.reuse, R25 ;  /* 0x000000194c047221 */ /* 0x042fe20000010000 */
[----:B------:R-:W-:-:S06]  /*7d00*/  F2FP.F16.F32.PACK_AB R24, R76, R73 ;  /* 0x000000494c18723e */ /* 0x000fcc00000000ff */
[----:B------:R-:W1:Y:S01]  /*7d10*/  MUFU.EX2 R82, R82 ;  /* 0x0000005200527308 */ /* 0x000e620000000800 */
[C---:B0-----:R-:W-:Y:S01]  /*7d20*/  F2FP.F16.F32.PACK_AB R71, R32.reuse, R71 ;  /* 0x000000472047723e */ /* 0x041fe200000000ff */
[----:B------:R-:W-:-:S04]  /*7d30*/  FADD.FTZ R21, R32, R21 ;  /* 0x0000001520157221 */ /* 0x000fc80000010000 */
[----:B------:R2:W-:Y:S02]  /*7d40*/  STSM.16.M88.4 [R19+0x6000], R68 ;  /* 0x0060004413007844 */ /* 0x0005e40000000200 */
[----:B------:R-:W0:Y:S01]  /*7d50*/  MUFU.EX2 R83, R83 ;  /* 0x0000005300537308 */ /* 0x000e220000000800 */
[----:B---3--:R-:W-:Y:S01]  /*7d60*/  F2FP.F16.F32.PACK_AB R26, R0, R77 ;  /* 0x0000004d001a723e */ /* 0x008fe200000000ff */
[----:B------:R-:W-:-:S04]  /*7d70*/  FADD.FTZ R77, R77, R4 ;  /* 0x000000044d4d7221 */ /* 0x000fc80000010000 */
[----:B------:R-:W-:Y:S01]  /*7d80*/  FADD.FTZ R4, R0, R77 ;  /* 0x0000004d00047221 */ /* 0x000fe20000010000 */
[----:B------:R-:W-:Y:S01]  /*7d90*/  IMAD.MOV.U32 R0, RZ, RZ, R12 ;  /* 0x000000ffff007224 */ /* 0x000fe200078e000c */
[----:B------:R-:W3:Y:S01]  /*7da0*/  MUFU.EX2 R86, R86 ;  /* 0x0000005600567308 */ /* 0x000ee20000000800 */
[----:B-1----:R-:W-:-:S07]  /*7db0*/  FADD.FTZ R21, R82, R21 ;  /* 0x0000001552157221 */ /* 0x002fce0000010000 */
[----:B------:R-:W1:Y:S01]  /*7dc0*/  MUFU.EX2 R81, R81 ;  /* 0x0000005100517308 */ /* 0x000e620000000800 */
[C---:B0-----:R-:W-:Y:S01]  /*7dd0*/  F2FP.F16.F32.PACK_AB R25, R83.reuse, R82 ;  /* 0x000000525319723e */ /* 0x041fe200000000ff */
[----:B------:R-:W-:-:S04]  /*7de0*/  FADD.FTZ R21, R83, R21 ;  /* 0x0000001553157221 */ /* 0x000fc80000010000 */
[----:B---3--:R-:W-:Y:S01]  /*7df0*/  FADD.FTZ R21, R86, R21 ;  /* 0x0000001556157221 */ /* 0x008fe20000010000 */
[----:B-1----:R-:W-:-:S03]  /*7e00*/  F2FP.F16.F32.PACK_AB R27, R81, R86 ;  /* 0x00000056511b723e */ /* 0x002fc600000000ff */
[----:B------:R-:W-:Y:S02]  /*7e10*/  FADD.FTZ R3, R81, R21 ;  /* 0x0000001551037221 */ /* 0x000fe40000010000 */
[----:B------:R2:W-:Y:S01]  /*7e20*/  STSM.16.M88.4 [R18+0x6000], R24 ;  /* 0x0060001812007844 */ /* 0x0005e20000000200 */
[----:B------:R0:W-:Y:S06]  /*7e30*/  MEMBAR.ALL.CTA ;  /* 0x0000000000007992 */ /* 0x0001ec0000008000 */
[----:B0-----:R-:W0:Y:S02]  /*7e40*/  FENCE.VIEW.ASYNC.S ;  /* 0x00000000000073c6 */ /* 0x001e240000000000 */
[----:B0-----:R-:W-:Y:S01]  /*7e50*/  NOP ;  /* 0x0000000000007918 */ /* 0x001fe20000000000 */
[----:B------:R-:W-:Y:S05]  /*7e60*/  @P2 BRA `(.L_x_884) ;  /* 0xffffffcc00f82947 */ /* 0x000fea000383ffff */
[----:B------:R-:W-:Y:S01]  /*7e70*/  IMAD.MOV.U32 R7, RZ, RZ, R13 ;  /* 0x000000ffff077224 */ /* 0x000fe200078e000d */
[----:B------:R-:W-:Y:S01]  /*7e80*/  UMOV UR43, UR51 ;  /* 0x00000033002b7c82 */ /* 0x000fe20008000000 */
[----:B------:R-:W-:Y:S01]  /*7e90*/  IMAD.MOV.U32 R0, RZ, RZ, R12 ;  /* 0x000000ffff007224 */ /* 0x000fe200078e000c */
[----:B------:R-:W-:-:S06]  /*7ea0*/  UMOV UR46, UR50 ;  /* 0x00000032002e7c82 */ /* 0x000fcc0008000000 */
.L_x_867:
[----:B---3--:R-:W-:Y:S01]  /*7eb0*/  IADD3 R8, R137, 0xc0, -R139 ;  /* 0x000000c089087810 */ /* 0x008fe20007ffe88b */
[----:B------:R-:W-:Y:S02]  /*7ec0*/  ULDC UR11, c[0x0][0x9e4] ;  /* 0x00027900000b7ab9 */ /* 0x000fe40000000800 */
[----:B------:R-:W-:Y:S02]  /*7ed0*/  UISETP.GE.AND UP0, UPT, UR11, 0x1, UPT ;  /* 0x000000010b00788c */ /* 0x000fe4000bf06270 */
[----:B------:R-:W-:-:S04]  /*7ee0*/  IMAD R8, R145, 0xc0, R8 ;  /* 0x000000c091087824 */ /* 0x000fc800078e0208 */
[----:B------:R-:W-:Y:S02]  /*7ef0*/  PLOP3.LUT P5, PT, PT, PT, UP0, 0x80, 0x0 ;  /* 0x000000000000781c */ /* 0x000fe40003faf008 */
[----:B------:R-:W-:-:S13]  /*7f00*/  R2UR UR10, R8 ;  /* 0x00000000080a72ca */ /* 0x000fda00000e0000 */
[----:B------:R-:W-:Y:S01]  /*7f10*/  UIADD3 UR35, UR10, -UR35, URZ ;  /* 0x800000230a237290 */ /* 0x000fe2000fffe03f */
        /* <DEDUP_REMOVED lines=11> */
.L_x_886:
[----:B------:R-:W-:-:S11]  /*7fd0*/  UISETP.NE.AND UP0, UPT, UR11, 0x1, UPT ;  /* 0x000000010b00788c */ /* 0x000fd6000bf05270 */
[----:B------:R-:W-:Y:S02]  /*7fe0*/  @UP0 ULDC.64 UR14, c[0x0][0x9e8] ;  /* 0x00027a00000e0ab9 */ /* 0x000fe40000000a00 */
[----:B------:R-:W-:-:S04]  /*7ff0*/  UIMAD.WIDE.U32 UR6, UR10, UR14, URZ ;  /* 0x0000000e0a0672a5 */ /* 0x000fc8000f8e003f */
[----:B------:R-:W-:-:S12]  /*8000*/  @UP0 USHF.R.U32.HI UR10, URZ, UR15, UR7 ;  /* 0x0000000f3f0a0299 */ /* 0x000fd80008011607 */
.L_x_887:
[----:B------:R-:W-:-:S04]  /*8010*/  UIMAD UR10, UR10, UR11, URZ ;  /* 0x0000000b0a0a72a4 */ /* 0x000fc8000f8e023f */
[----:B------:R-:W-:-:S04]  /*8020*/  UISETP.LT.AND UP0, UPT, UR35, UR10, UPT ;  /* 0x0000000a2300728c */ /* 0x000fc8000bf01270 */
[----:B------:R-:W-:-:S12]  /*8030*/  USEL UR35, UR35, UR10, !UP0 ;  /* 0x0000000a23237287 */ /* 0x000fd8000c000000 */
.L_x_885:
        /* <DEDUP_REMOVED lines=13> */
.L_x_897:
        /* <DEDUP_REMOVED lines=9> */
.L_x_890:
[----:B------:R-:W-:Y:S01]  /*81a0*/  ULEA UR6, UR43, UR42, 0x3 ;  /* 0x0000002a2b067291 */ /* 0x000fe2000f8e183f */
[----:B------:R-:W-:-:S05]  /*81b0*/  IMAD.U32 R0, RZ, RZ, UR46 ;  /* 0x0000002eff007e24 */ /* 0x000fca000f8e00ff */
[----:B------:R-:W-:-:S04]  /*81c0*/  SHF.L.U32 R0, R0, 0x1f, RZ ;  /* 0x0000001f00007819 */ /* 0x000fc800000006ff */
[----:B------:R0:W1:Y:S01]  /*81d0*/  SYNCS.PHASECHK.TRANS64.TRYWAIT P2, [UR6+0x2d830], R0 ;  /* 0x02d83000ff0075a7 */ /* 0x0000620008040146 */
[----:B------:R-:W-:Y:S05]  /*81e0*/  @!P0 BRA `(.L_x_891) ;  /* 0x0000000000048947 */ /* 0x000fea0003800000 */
[----:B------:R-:W-:Y:S01]  /*81f0*/  BPT.TRAP 0x1 ;  /* 0x000000040000795c */ /* 0x000fe20000300000 */
.L_x_891:
[----:B-1----:R-:W-:Y:S05]  /*8200*/  @P2 BRA `(.L_x_889) ;  /* 0x0000000000082947 */ /* 0x002fea0003800000 */
[----:B------:R-:W1:Y:S02]  /*8210*/  SYNCS.PHASECHK.TRANS64.TRYWAIT P2, [UR6+0x2d830], R0 ;  /* 0x02d83000ff0075a7 */ /* 0x000e640008040146 */
[----:B-1----:R-:W-:Y:S05]  /*8220*/  @!P2 BRA `(.L_x_892) ;  /* 0x000000c0004ca947 */ /* 0x002fea0003800000 */
.L_x_889:
        /* <DEDUP_REMOVED lines=37> */
.L_x_894:
[----:B------:R-:W-:Y:S01]  /*8480*/  ULEA UR6, UR35, UR42, 0x3 ;  /* 0x0000002a23067291 */ /* 0x000fe2000f8e183f */
[----:B------:R-:W-:-:S05]  /*8490*/  IMAD.U32 R0, RZ, RZ, UR28 ;  /* 0x0000001cff007e24 */ /* 0x000fca000f8e00ff */
[----:B------:R-:W-:-:S04]  /*84a0*/  SHF.L.U32 R0, R0, 0x1f, RZ ;  /* 0x0000001f00007819 */ /* 0x000fc800000006ff */
[----:B------:R0:W1:Y:S01]  /*84b0*/  SYNCS.PHASECHK.TRANS64.TRYWAIT P2, [UR6+0x2d850], R0 ;  /* 0x02d85000ff0075a7 */ /* 0x0000620008040146 */
[----:B------:R-:W-:Y:S05]  /*84c0*/  @!P0 BRA `(.L_x_895) ;  /* 0x0000000000048947 */ /* 0x000fea0003800000 */
[----:B------:R-:W-:Y:S01]  /*84d0*/  BPT.TRAP 0x1 ;  /* 0x000000040000795c */ /* 0x000fe20000300000 */
.L_x_895:
[----:B-1----:R-:W-:Y:S05]  /*84e0*/  @P2 BRA `(.L_x_893) ;  /* 0x0000000000082947 */ /* 0x002fea0003800000 */
[----:B------:R-:W1:Y:S02]  /*84f0*/  SYNCS.PHASECHK.TRANS64.TRYWAIT P2, [UR6+0x2d850], R0 ;  /* 0x02d85000ff0075a7 */ /* 0x000e640008040146 */
[----:B-1----:R-:W-:Y:S05]  /*8500*/  @!P2 BRA `(.L_x_896) ;  /* 0x000000bc00aca947 */ /* 0x002fea0003800000 */
.L_x_893:
[----:B------:R-:W-:Y:S01]  /*8510*/  UIADD3 UR6, UR42, 0x400, URZ ;  /* 0x000004002a067890 */ /* 0x000fe2000fffe03f */
[----:B------:R-:W-:Y:S01]  /*8520*/  WARPGROUP.ARRIVE ;  /* 0x00000000000079c5 */ /* 0x000fe20000000000 */
[----:B------:R-:W-:Y:S01]  /*8530*/  UMOV UR29, 0x40000040 ;  /* 0x40000040001d7882 */ /* 0x000fe20000000000 */
[----:B------:R-:W-:Y:S01]  /*8540*/  UMOV UR31, 0x80000020 ;  /* 0x80000020001f7882 */ /* 0x000fe20000000000 */
[----:B------:R-:W-:Y:S01]  /*8550*/  USHF.R.U32.HI UR6, URZ, 0x4, UR6 ;  /* 0x000000043f067899 */ /* 0x000fe20008011606 */
[----:B01----:R-:W-:Y:S02]  /*8560*/  FMNMX.FTZ R0, R24, R9, !PT ;  /* 0x0000000918007209 */ /* 0x003fe40007810000 */
[----:B------:R-:W0:Y:S01]  /*8570*/  S2R R141, SR_TID.X ;  /* 0x00000000008d7919 */ /* 0x000e220000002100 */
[----:B------:R-:W-:Y:S01]  /*8580*/  FMNMX.FTZ R20, R26, R8, !PT ;  /* 0x000000081a147209 */ /* 0x000fe20007810000 */
[----:B------:R-:W-:Y:S01]  /*8590*/  ULOP3.LUT UR6, UR6, 0x3fff, URZ, 0xc0, !UPT ;  /* 0x00003fff06067892 */ /* 0x000fe2000f8ec03f */
[----:B------:R-:W-:-:S03]  /*85a0*/  FMNMX.FTZ R7, R25, R0, !PT ;  /* 0x0000000019077209 */ /* 0x000fc60007810000 */
        /* <DEDUP_REMOVED lines=15> */
[----:B------:R-:W-:Y:S02]  /*86a0*/  FMNMX.FTZ R7, R37, R0, !PT ;  /* 0x0000000025077209 */ /* 0x000fe40007810000 */
[----:B0-----:R-:W-:Y:S02]  /*86b0*/  SHF.R.U32.HI R138, RZ, 0x7, R141 ;  /* 0x00000007ff8a7819 */ /* 0x001fe4000001168d */
[----:B------:R-:W-:Y:S02]  /*86c0*/  FMNMX.FTZ R0, R40, R7, !PT ;  /* 0x0000000728007209 */ /* 0x000fe40007810000 */
[----:B------:R-:W-:Y:S02]  /*86d0*/  ISETP.GE.U32.AND P2, PT, R141, 0x180, PT ;  /* 0x000001808d00780c */ /* 0x000fe40003f46070 */
        /* <DEDUP_REMOVED lines=28> */
[----:B------:R-:W0:Y:S01]  /*88a0*/  SHFL.BFLY PT, R0, R7, 0x2, 0x1f ;  /* 0x0c401f0007007f89 */ /* 0x000e2200000e0000 */
[----:B------:R-:W-:Y:S01]  /*88b0*/  UMOV UR29, 0x40000040 ;  /* 0x40000040001d7882 */ /* 0x000fe20000000000 */
[----:B------:R-:W-:Y:S01]  /*88c0*/  UMOV UR31, 0x80000020 ;  /* 0x80000020001f7882 */ /* 0x000fe20000000000 */
[----:B0-----:R-:W-:Y:S02]  /*88d0*/  FMNMX.FTZ R13, R7, R0, !PT ;  /* 0x00000000070d7209 */ /* 0x001fe40007810000 */
[----:B------:R-:W-:-:S03]  /*88e0*/  FMNMX.FTZ R7, R27, R20, !PT ;  /* 0x000000141b077209 */ /* 0x000fc60007810000 */
[----:B------:R-:W0:Y:S01]  /*88f0*/  SHFL.BFLY PT, R0, R13, 0x1, 0x1f ;  /* 0x0c201f000d007f89 */ /* 0x000e2200000e0000 */
[----:B------:R-:W-:-:S04]  /*8900*/  FMNMX.FTZ R20, R30, R7, !PT ;  /* 0x000000071e147209 */ /* 0x000fc80007810000 */
[----:B------:R-:W-:Y:S02]  /*8910*/  FMNMX.FTZ R7, R31, R20, !PT ;  /* 0x000000141f077209 */ /* 0x000fe40007810000 */
[----:B0-----:R-:W-:-:S05]  /*8920*/  FMNMX.FTZ R0, R13, R0, !PT ;  /* 0x000000000d007209 */ /* 0x001fca0007810000 */
        /* <DEDUP_REMOVED lines=12> */
[--C-:B------:R-:W-:Y:S01]  /*89f0*/  FFMA.FTZ R29, R44, UR33, -R10.reuse ;  /* 0x000000212c1d7c23 */ /* 0x100fe2000801080a */
[--C-:B------:R-:W-:Y:S01]  /*8a00*/  FFMA.FTZ R44, R53, UR33, -R10.reuse ;  /* 0x00000021352c7c23 */ /* 0x100fe2000801080a */
[--C-:B------:R-:W-:Y:S01]  /*8a10*/  FFMA.FTZ R53, R64, UR33, -R10.reuse ;  /* 0x0000002140357c23 */ /* 0x100fe2000801080a */
[----:B------:R-:W-:Y:S01]  /*8a20*/  FMNMX.FTZ R7, R39, R24, !PT ;  /* 0x0000001827077209 */ /* 0x000fe20007810000 */
[----:B------:R-:W-:Y:S01]  /*8a30*/  FMUL.FTZ R9, R9, UR33 ;  /* 0x0000002109097c20 */ /* 0x000fe20008410000 */
[--C-:B------:R-:W-:Y:S01]  /*8a40*/  FFMA.FTZ R41, R41, UR33, -R10.reuse ;  /* 0x0000002129297c23 */ /* 0x100fe2000801080a */
        /* <DEDUP_REMOVED lines=10> */
[--C-:B0-----:R-:W-:Y:S01]  /*8af0*/  FFMA.FTZ R37, R48, UR33, -R10.reuse ;  /* 0x0000002130257c23 */ /* 0x101fe2000801080a */
[--C-:B------:R-:W-:Y:S01]  /*8b00*/  FFMA.FTZ R48, R57, UR33, -R10.reuse ;  /* 0x0000002139307c23 */ /* 0x100fe2000801080a */
[--C-:B------:R-:W-:Y:S01]  /*8b10*/  FFMA.FTZ R57, R68, UR33, -R10.reuse ;  /* 0x0000002144397c23 */ /* 0x100fe2000801080a */
[----:B------:R-:W-:Y:S01]  /*8b20*/  FMNMX.FTZ R7, R47, R28, !PT ;  /* 0x0000001c2f077209 */ /* 0x000fe20007810000 */
[--C-:B------:R-:W-:Y:S01]  /*8b30*/  FFMA.FTZ R68, R77, UR33, -R10.reuse ;  /* 0x000000214d447c23 */ /* 0x100fe2000801080a */
[----:B------:R0:W-:Y:S01]  /*8b40*/  MUFU.EX2 R28, R41 ;  /* 0x00000029001c7308 */ /* 0x0001e20000000800 */
[--C-:B------:R-:W-:Y:S01]  /*8b50*/  FFMA.FTZ R40, R49, UR33, -R10.reuse ;  /* 0x0000002131287c23 */ /* 0x100fe2000801080a */
[----:B------:R-:W-:Y:S01]  /*8b60*/  FMNMX.FTZ R32, R50, R7, !PT ;  /* 0x0000000732207209 */ /* 0x000fe20007810000 */
[--C-:B------:R-:W-:Y:S01]  /*8b70*/  FFMA.FTZ R45, R56, UR33, -R10.reuse ;  /* 0x00000021382d7c23 */ /* 0x100fe2000801080a */
[----:B------:R-:W-:Y:S01]  /*8b80*/  FFMA.FTZ R49, R60, UR33, -R10 ;  /* 0x000000213c317c23 */ /* 0x000fe2000801080a */
[----:B------:R-:W-:-:S02]  /*8b90*/  WARPGROUP.DEPBAR.LE gsb0, 0x0 ;  /* 0x00008000000079c5 */ /* 0x000fc40000010000 */
[----:B------:R-:W-:Y:S01]  /*8ba0*/  WARPGROUP.ARRIVE ;  /* 0x00000000000079c5 */ /* 0x000fe20000000000 */
[----:B------:R-:W-:Y:S01]  /*8bb0*/  FMNMX.FTZ R7, R51, R32, !PT ;  /* 0x0000002033077209 */ /* 0x000fe20007810000 */
[--C-:B0-----:R-:W-:Y:S01]  /*8bc0*/  FFMA.FTZ R41, R52, UR33, -R10.reuse ;  /* 0x0000002134297c23 */ /* 0x101fe2000801080a */
[----:B------:R-:W-:Y:S01]  /*8bd0*/  MUFU.EX2 R9, R9 ;  /* 0x0000000900097308 */ /* 0x000fe20000000800 */
        /* <DEDUP_REMOVED lines=38> */
[----:B------:R-:W-:-:S05]  /*8e40*/  FMNMX.FTZ R32, R87, R32, !PT ;  /* 0x0000002057207209 */ /* 0x000fca0007810000 */
[----:B------:R-:W0:Y:S01]  /*8e50*/  SHFL.BFLY PT, R7, R32, 0x2, 0x1f ;  /* 0x0c401f0020077f89 */ /* 0x000e2200000e0000 */
[----:B------:R-:W-:Y:S08]  /*8e60*/  MUFU.EX2 R36, R36 ;  /* 0x0000002400247308 */ /* 0x000ff00000000800 */
[----:B------:R-:W-:Y:S08]  /*8e70*/  MUFU.EX2 R37, R37 ;  /* 0x0000002500257308 */ /* 0x000ff00000000800 */
[----:B------:R-:W-:Y:S01]  /*8e80*/  MUFU.EX2 R40, R40 ;  /* 0x0000002800287308 */ /* 0x000fe20000000800 */
[----:B0-----:R-:W-:-:S07]  /*8e90*/  FMNMX.FTZ R33, R32, R7, !PT ;  /* 0x0000000720217209 */ /* 0x001fce0007810000 */
[----:B------:R-:W-:Y:S01]  /*8ea0*/  MUFU.EX2 R41, R41 ;  /* 0x0000002900297308 */ /* 0x000fe20000000800 */
[----:B------:R-:W-:Y:S02]  /*8eb0*/  WARPGROUP.DEPBAR.LE gsb0, 0x0 ;  /* 0x00008000000079c5 */ /* 0x000fe40000010000 */
[----:B------:R-:W-:Y:S01]  /*8ec0*/  WARPGROUP.ARRIVE ;  /* 0x00000000000079c5 */ /* 0x000fe20000000000 */
[----:B------:R-:W0:Y:S04]  /*8ed0*/  SHFL.BFLY PT, R32, R33, 0x1, 0x1f ;  /* 0x0c201f0021207f89 */ /* 0x000e2800000e0000 */
[----:B------:R-:W-:Y:S01]  /*8ee0*/  MUFU.EX2 R44, R44 ;  /* 0x0000002c002c7308 */ /* 0x000fe20000000800 */
[----:B------:R-:W-:Y:S01]  /*8ef0*/  HGMMA.64x96x16.F32 R88, gdesc[UR28].tnspB, R88, gsb0 ;  /* 0x416000001c5879f0 */ /* 0x000fe20008000858 */
[----:B------:R-:W-:-:S02]  /*8f00*/  UIADD3 UR28, UR6, 0x600, URZ ;  /* 0x00000600061c7890 */ /* 0x000fc4000fffe03f */
[----:B------:R-:W-:-:S04]  /*8f10*/  UIADD3 UR30, UR7, 0x100, URZ ;  /* 0x00000100071e7890 */ /* 0x000fc8000fffe03f */
[----:B------:R-:W-:Y:S01]  /*8f20*/  MUFU.EX2 R45, R45 ;  /* 0x0000002d002d7308 */ /* 0x000fe20000000800 */
[----:B------:R-:W-:Y:S01]  /*8f30*/  UMOV UR29, 0x40000040 ;  /* 0x40000040001d7882 */ /* 0x000fe20000000000 */
[----:B------:R-:W-:-:S06]  /*8f40*/  UMOV UR31, 0x80000020 ;  /* 0x80000020001f7882 */ /* 0x000fcc0000000000 */
[----:B------:R-:W-:Y:S01]  /*8f50*/  MUFU.EX2 R48, R48 ;  /* 0x0000003000307308 */ /* 0x000fe20000000800 */
[----:B0-----:R-:W-:-:S07]  /*8f60*/  FMNMX.FTZ R7, R33, R32, !PT ;  /* 0x0000002021077209 */ /* 0x001fce0007810000 */
[----:B------:R-:W-:Y:S01]  /*8f70*/  MUFU.EX2 R49, R49 ;  /* 0x0000003100317308 */ /* 0x000fe20000000800 */
[C---:B------:R-:W-:Y:S01]  /*8f80*/  FMUL.FTZ R32, R7.reuse, UR33 ;  /* 0x0000002107207c20 */ /* 0x040fe20008410000 */
[----:B------:R-:W-:-:S03]  /*8f90*/  FADD.FTZ R8, -R7, R8 ;  /* 0x0000000807087221 */ /* 0x000fc60000010100 */
[--C-:B------:R-:W-:Y:S01]  /*8fa0*/  FFMA.FTZ R77, R34, UR33, -R32.reuse ;  /* 0x00000021224d7c23 */ /* 0x100fe20008010820 */
[--C-:B------:R-:W-:Y:S01]  /*8fb0*/  FFMA.FTZ R84, R35, UR33, -R32.reuse ;  /* 0x0000002123547c23 */ /* 0x100fe20008010820 */
[----:B------:R-:W-:Y:S02]  /*8fc0*/  IMAD.U32 R34, RZ, RZ, UR43 ;  /* 0x0000002bff227e24 */ /* 0x000fe4000f8e00ff */
[----:B------:R-:W-:Y:S01]  /*8fd0*/  FMUL.FTZ R8, R8, UR33 ;  /* 0x0000002108087c20 */ /* 0x000fe20008410000 */
[--C-:B------:R-:W-:Y:S01]  /*8fe0*/  FFMA.FTZ R33, R26, UR33, -R32.reuse ;  /* 0x000000211a217c23 */ /* 0x100fe20008010820 */
[----:B------:R-:W-:Y:S02]  /*8ff0*/  IMAD.U32 R35, RZ, RZ, UR35 ;  /* 0x00000023ff237e24 */ /* 0x000fe4000f8e00ff */
[--C-:B------:R-:W-:Y:S01]  /*9000*/  FFMA.FTZ R26, R27, UR33, -R32.reuse ;  /* 0x000000211b1a7c23 */ /* 0x100fe20008010820 */
[----:B------:R-:W-:Y:S01]  /*9010*/  @!P1 LEA R34, R34, UR42, 0x3 ;  /* 0x0000002a22229c11 */ /* 0x000fe2000f8e18ff */
[--C-:B------:R-:W-:Y:S01]  /*9020*/  FFMA.FTZ R80, R30, UR33, -R32.reuse ;  /* 0x000000211e507c23 */ /* 0x100fe20008010820 */
[----:B------:R-:W-:Y:S01]  /*9030*/  MUFU.EX2 R8, R8 ;  /* 0x0000000800087308 */ /* 0x000fe20000000800 */
[----:B------:R-:W-:Y:S01]  /*9040*/  @!P1 LEA R35, R35, UR42, 0x3 ;  /* 0x0000002a23239c11 */ /* 0x000fe2000f8e18ff */
[----:B------:R-:W-:Y:S01]  /*9050*/  FFMA.FTZ R85, R39, UR33, -R32 ;  /* 0x0000002127557c23 */ /* 0x000fe20008010820 */
[----:B------:R-:W-:-:S02]  /*9060*/  VIADD R30, R138, 0x9 ;  /* 0x000000098a1e7836 */ /* 0x000fc40000000000 */
[--C-:B------:R-:W-:Y:S01]  /*9070*/  FFMA.FTZ R39, R42, UR33, -R32.reuse ;  /* 0x000000212a277c23 */ /* 0x100fe20008010820 */
[--C-:B------:R-:W-:Y:S01]  /*9080*/  FFMA.FTZ R42, R43, UR33, -R32.reuse ;  /* 0x000000212b2a7c23 */ /* 0x100fe20008010820 */
[----:B------:R-:W-:Y:S02]  /*9090*/  @!P1 VIADD R34, R34, 0x2d840 ;  /* 0x0002d84022229836 */ /* 0x000fe40000000000 */
[--C-:B------:R-:W-:Y:S01]  /*90a0*/  FFMA.FTZ R43, R47, UR33, -R32.reuse ;  /* 0x000000212f2b7c23 */ /* 0x100fe20008010820 */
[----:B------:R-:W0:Y:S01]  /*90b0*/  MUFU.EX2 R33, R33 ;  /* 0x0000002100217308 */ /* 0x000e220000000800 */
[----:B------:R-:W-:Y:S02]  /*90c0*/  @!P1 VIADD R35, R35, 0x2d860 ;  /* 0x0002d86023239836 */ /* 0x000fe40000000000 */
[--C-:B------:R-:W-:Y:S01]  /*90d0*/  FFMA.FTZ R47, R55, UR33, -R32.reuse ;  /* 0x00000021372f7c23 */ /* 0x100fe20008010820 */
[--C-:B------:R-:W-:Y:S01]  /*90e0*/  FFMA.FTZ R81, R31, UR33, -R32.reuse ;  /* 0x000000211f517c23 */ /* 0x100fe20008010820 */
[----:B------:R-:W-:Y:S01]  /*90f0*/  SEL R55, R30, 0x9, !P2 ;  /* 0x000000091e377807 */ /* 0x000fe20005000000 */
[----:B------:R-:W-:Y:S01]  /*9100*/  FFMA.FTZ R76, R38, UR33, -R32 ;  /* 0x00000021264c7c23 */ /* 0x000fe20008010820 */
[----:B------:R-:W-:Y:S01]  /*9110*/  @!P1 PRMT R34, RZ, 0x654, R34 ;  /* 0x00000654ff229816 */ /* 0x000fe20000000022 */
[--C-:B------:R-:W-:Y:S01]  /*9120*/  FFMA.FTZ R27, R46, UR33, -R32.reuse ;  /* 0x000000212e1b7c23 */ /* 0x100fe20008010820 */
[----:B------:R-:W1:Y:S01]  /*9130*/  MUFU.EX2 R26, R26 ;  /* 0x0000001a001a7308 */ /* 0x000e620000000800 */
[----:B------:R-:W-:Y:S01]  /*9140*/  @!P1 PRMT R35, RZ, 0x654, R35 ;  /* 0x00000654ff239816 */ /* 0x000fe20000000023 */
[--C-:B------:R-:W-:Y:S01]  /*9150*/  FFMA.FTZ R46, R51, UR33, -R32.reuse ;  /* 0x00000021332e7c23 */ /* 0x100fe20008010820 */
[--C-:B------:R-:W-:Y:S01]  /*9160*/  FFMA.FTZ R51, R62, UR33, -R32.reuse ;  /* 0x000000213e337c23 */ /* 0x100fe20008010820 */
[--C-:B------:R-:W-:Y:S01]  /*9170*/  FFMA.FTZ R38, R50, UR33, -R32.reuse ;  /* 0x0000002132267c23 */ /* 0x100fe20008010820 */
[--C-:B------:R-:W-:Y:S01]  /*9180*/  FFMA.FTZ R50, R59, UR33, -R32.reuse ;  /* 0x000000213b327c23 */ /* 0x100fe20008010820 */
[--C-:B------:R-:W-:Y:S01]  /*9190*/  FFMA.FTZ R31, R54, UR33, -R32.reuse ;  /* 0x00000021361f7c23 */ /* 0x100fe20008010820 */
[--C-:B------:R-:W-:Y:S01]  /*91a0*/  FFMA.FTZ R30, R58, UR33, -R32.reuse ;  /* 0x000000213a1e7c23 */ /* 0x100fe20008010820 */
[----:B------:R-:W2:Y:S01]  /*91b0*/  MUFU.EX2 R80, R80 ;  /* 0x0000005000507308 */ /* 0x000ea20000000800 */
[----:B0-----:R-:W-:Y:S01]  /*91c0*/  FFMA.FTZ R3, R8, R3, R33 ;  /* 0x0000000308037223 */ /* 0x001fe20000010021 */
        /* <DEDUP_REMOVED lines=15> */
[----:B------:R-:W-:Y:S01]  /*92c0*/  F2FP.F16.F32.PACK_AB R33, R26, R33 ;  /* 0x000000211a21723e */ /* 0x000fe200000000ff */
[----:B------:R-:W-:Y:S01]  /*92d0*/  UMOV UR35, UR43 ;  /* 0x0000002b00237c82 */ /* 0x000fe20008000000 */
[C---:B------:R-:W-:Y:S01]  /*92e0*/  ISETP.GT.AND P2, PT, R2.reuse, UR34, PT ;  /* 0x0000002202007c0c */ /* 0x040fe2000bf44270 */
[----:B------:R-:W-:-:S04]  /*92f0*/  VIADD R2, R2, 0xffffffff ;  /* 0xffffffff02027836 */ /* 0x000fc80000000000 */
[----:B------:R-:W3:Y:S08]  /*9300*/  MUFU.EX2 R84, R84 ;  /* 0x0000005400547308 */ /* 0x000ef00000000800 */
[----:B------:R-:W4:Y:S08]  /*9310*/  MUFU.EX2 R76, R76 ;  /* 0x0000004c004c7308 */ /* 0x000f300000000800 */
        /* <DEDUP_REMOVED lines=18> */
[----:B------:R-:W-:Y:S08]  /*9440*/  MUFU.EX2 R52, R52 ;  /* 0x0000003400347308 */ /* 0x000ff00000000800 */
[----:B------:R-:W5:Y:S08]  /*9450*/  MUFU.EX2 R51, R51 ;  /* 0x0000003300337308 */ /* 0x000f700000000800 */
        /* <DEDUP_REMOVED lines=39> */
[----:B------:R-:W-:Y:S01]  /*96d0*/  @!P1 SYNCS.ARRIVE.TRANS64.RED.A1T0 RZ, [R34+URZ], RZ ;  /* 0x000000ff22ff99a7 */ /* 0x000fe2000810043f */
[----:B------:R-:W-:Y:S01]  /*96e0*/  FMUL.FTZ R88, R88, R9 ;  /* 0x0000000958587220 */ /* 0x000fe20000410000 */
[----:B--2---:R-:W-:Y:S01]  /*96f0*/  FFMA.FTZ R55, R70, UR33, -R32 ;  /* 0x0000002146377c23 */ /* 0x004fe20008010820 */
[----:B------:R-:W-:Y:S01]  /*9700*/  F2FP.F16.F32.PACK_AB R32, R12, R11 ;  /* 0x0000000b0c20723e */ /* 0x000fe200000000ff */
[-C--:B------:R-:W-:Y:S01]  /*9710*/  FMUL.FTZ R89, R89, R9.reuse ;  /* 0x0000000959597220 */ /* 0x080fe20000410000 */
[-C--:B------:R-:W-:Y:S01]  /*9720*/  FMUL.FTZ R92, R92, R9.reuse ;  /* 0x000000095c5c7220 */ /* 0x080fe20000410000 */
[-C--:B------:R-:W-:Y:S01]  /*9730*/  FMUL.FTZ R93, R93, R9.reuse ;  /* 0x000000095d5d7220 */ /* 0x080fe20000410000 */
[-C--:B------:R-:W-:Y:S01]  /*9740*/  FMUL.FTZ R96, R96, R9.reuse ;  /* 0x0000000960607220 */ /* 0x080fe20000410000 */
[----:B------:R2:W-:Y:S01]  /*9750*/  @!P1 SYNCS.ARRIVE.TRANS64.RED.A1T0 RZ, [R35+URZ], RZ ;  /* 0x000000ff23ff99a7 */ /* 0x0005e2000810043f */
[----:B------:R-:W-:Y:S01]  /*9760*/  MUFU.EX2 R55, R55 ;  /* 0x0000003700377308 */ /* 0x000fe20000000800 */
[-C--:B------:R-:W-:Y:S01]  /*9770*/  FMUL.FTZ R97, R97, R9.reuse ;  /* 0x0000000961617220 */ /* 0x080fe20000410000 */
[-C--:B------:R-:W-:Y:S01]  /*9780*/  FMUL.FTZ R100, R100, R9.reuse ;  /* 0x0000000964647220 */ /* 0x080fe20000410000 */
[-C--:B------:R-:W-:Y:S01]  /*9790*/  FMUL.FTZ R101, R101, R9.reuse ;  /* 0x0000000965657220 */ /* 0x080fe20000410000 */
[-C--:B------:R-:W-:Y:S01]  /*97a0*/  FMUL.FTZ R104, R104, R9.reuse ;  /* 0x0000000968687220 */ /* 0x080fe20000410000 */
[-C--:B------:R-:W-:Y:S01]  /*97b0*/  FMUL.FTZ R105, R105, R9.reuse ;  /* 0x0000000969697220 */ /* 0x080fe20000410000 */
[-C--:B------:R-:W-:Y:S01]  /*97c0*/  FMUL.FTZ R108, R108, R9.reuse ;  /* 0x000000096c6c7220 */ /* 0x080fe20000410000 */
[----:B--2---:R-:W-:Y:S01]  /*97d0*/  FFMA.FTZ R35, R9, R4, R11 ;  /* 0x0000000409237223 */ /* 0x004fe2000001000b */
[-C--:B------:R-:W-:Y:S01]  /*97e0*/  FMUL.FTZ R109, R109, R9.reuse ;  /* 0x000000096d6d7220 */ /* 0x080fe20000410000 */
[----:B------:R-:W-:Y:S01]  /*97f0*/  MUFU.EX2 R4, R63 ;  /* 0x0000003f00047308 */ /* 0x000fe20000000800 */
[-C--:B------:R-:W-:Y:S01]  /*9800*/  FMUL.FTZ R112, R112, R9.reuse ;  /* 0x0000000970707220 */ /* 0x080fe20000410000 */
[----:B------:R-:W-:Y:S01]  /*9810*/  FADD.FTZ R34, R12, R35 ;  /* 0x000000230c227221 */ /* 0x000fe20000010000 */
[-C--:B------:R-:W-:Y:S01]  /*9820*/  FMUL.FTZ R113, R113, R9.reuse ;  /* 0x0000000971717220 */ /* 0x080fe20000410000 */
[-C--:B------:R-:W-:Y:S01]  /*9830*/  FMUL.FTZ R116, R116, R9.reuse ;  /* 0x0000000974747220 */ /* 0x080fe20000410000 */
[-C--:B------:R-:W-:Y:S01]  /*9840*/  FMUL.FTZ R117, R117, R9.reuse ;  /* 0x0000000975757220 */ /* 0x080fe20000410000 */
[----:B------:R-:W-:Y:S01]  /*9850*/  FADD.FTZ R35, R13, R34 ;  /* 0x000000220d237221 */ /* 0x000fe20000010000 */
[----:B------:R-:W-:Y:S01]  /*9860*/  FADD.FTZ R34, R80, R3 ;  /* 0x0000000350227221 */ /* 0x000fe20000010000 */
[-C--:B------:R-:W-:Y:S01]  /*9870*/  FMUL.FTZ R120, R120, R9.reuse ;  /* 0x0000000978787220 */ /* 0x080fe20000410000 */
[----:B------:R-:W2:Y:S01]  /*9880*/  MUFU.EX2 R3, R66 ;  /* 0x0000004200037308 */ /* 0x000ea20000000800 */
[----:B------:R-:W-:Y:S01]  /*9890*/  FADD.FTZ R62, R14, R35 ;  /* 0x000000230e3e7221 */ /* 0x000fe20000010000 */
[----:B0-----:R-:W-:Y:S01]  /*98a0*/  FADD.FTZ R34, R81, R34 ;  /* 0x0000002251227221 */ /* 0x001fe20000010000 */
[-C--:B------:R-:W-:Y:S01]  /*98b0*/  FMUL.FTZ R121, R121, R9.reuse ;  /* 0x0000000979797220 */ /* 0x080fe20000410000 */
[-C--:B------:R-:W-:Y:S01]  /*98c0*/  FMUL.FTZ R124, R124, R9.reuse ;  /* 0x000000097c7c7220 */ /* 0x080fe20000410000 */
[----:B------:R-:W-:Y:S01]  /*98d0*/  FADD.FTZ R35, R15, R62 ;  /* 0x0000003e0f237221 */ /* 0x000fe20000010000 */
[----:B-1----:R-:W-:Y:S01]  /*98e0*/  FADD.FTZ R59, R77, R34 ;  /* 0x000000224d3b7221 */ /* 0x002fe20000010000 */
[-C--:B------:R-:W-:Y:S01]  /*98f0*/  FMUL.FTZ R125, R125, R9.reuse ;  /* 0x000000097d7d7220 */ /* 0x080fe20000410000 */
[-C--:B------:R-:W-:Y:S01]  /*9900*/  FMUL.FTZ R128, R128, R9.reuse ;  /* 0x0000000980807220 */ /* 0x080fe20000410000 */
[----:B------:R-:W-:Y:S01]  /*9910*/  FADD.FTZ R34, R20, R35 ;  /* 0x0000002314227221 */ /* 0x000fe20000010000 */
[----:B---3--:R-:W-:Y:S01]  /*9920*/  FADD.FTZ R59, R84, R59 ;  /* 0x0000003b543b7221 */ /* 0x008fe20000010000 */
[-C--:B------:R-:W-:Y:S01]  /*9930*/  FMUL.FTZ R129, R129, R9.reuse ;  /* 0x0000000981817220 */ /* 0x080fe20000410000 */
[-C--:B------:R-:W-:Y:S01]  /*9940*/  FMUL.FTZ R132, R132, R9.reuse ;  /* 0x0000000984847220 */ /* 0x080fe20000410000 */
[----:B------:R-:W-:Y:S01]  /*9950*/  FADD.FTZ R35, R21, R34 ;  /* 0x0000002215237221 */ /* 0x000fe20000010000 */
[----:B----4-:R-:W-:Y:S01]  /*9960*/  FADD.FTZ R34, R76, R59 ;  /* 0x0000003b4c227221 */ /* 0x010fe20000010000 */
[----:B------:R-:W-:Y:S01]  /*9970*/  FMUL.FTZ R133, R133, R9 ;  /* 0x0000000985857220 */ /* 0x000fe20000410000 */
[-C--:B------:R-:W-:Y:S01]  /*9980*/  FMUL.FTZ R90, R90, R8.reuse ;  /* 0x000000085a5a7220 */ /* 0x080fe20000410000 */
[----:B------:R-:W-:Y:S01]  /*9990*/  FADD.FTZ R62, R24, R35 ;  /* 0x00000023183e7221 */ /* 0x000fe20000010000 */
[----:B-----5:R-:W-:Y:S01]  /*99a0*/  FADD.FTZ R34, R85, R34 ;  /* 0x0000002255227221 */ /* 0x020fe20000010000 */
[-C--:B------:R-:W-:Y:S01]  /*99b0*/  FMUL.FTZ R91, R91, R8.reuse ;  /* 0x000000085b5b7220 */ /* 0x080fe20000410000 */
        /* <DEDUP_REMOVED lines=28> */
[----:B0-----:R-:W0:Y:S01]  /*9b80*/  MUFU.EX2 R33, R82 ;  /* 0x0000005200217308 */ /* 0x001e220000000800 */
[----:B------:R-:W-:Y:S01]  /*9b90*/  FADD.FTZ R28, R44, R11 ;  /* 0x0000000b2c1c7221 */ /* 0x000fe20000010000 */
[----:B------:R-:W-:Y:S01]  /*9ba0*/  FADD.FTZ R11, R47, R20 ;  /* 0x000000142f0b7221 */ /* 0x000fe20000010000 */
[----:B------:R-:W-:Y:S01]  /*9bb0*/  F2FP.F16.F32.PACK_AB R25, R42, R39 ;  /* 0x000000272a19723e */ /* 0x000fe200000000ff */
[----:B------:R1:W-:Y:S01]  /*9bc0*/  STSM.16.M88.4 [R23], R12 ;  /* 0x0000000c17007844 */ /* 0x0003e20000000200 */
[----:B------:R-:W-:Y:S01]  /*9bd0*/  FADD.FTZ R21, R45, R28 ;  /* 0x0000001c2d157221 */ /* 0x000fe20000010000 */
[----:B------:R-:W-:Y:S01]  /*9be0*/  FADD.FTZ R11, R30, R11 ;  /* 0x0000000b1e0b7221 */ /* 0x000fe20000010000 */
[----:B------:R-:W-:Y:S01]  /*9bf0*/  F2FP.F16.F32.PACK_AB R26, R36, R29 ;  /* 0x0000001d241a723e */ /* 0x000fe200000000ff */
[----:B------:R-:W3:Y:S01]  /*9c00*/  MUFU.EX2 R35, R86 ;  /* 0x0000005600237308 */ /* 0x000ee20000000800 */
[----:B------:R-:W-:Y:S01]  /*9c10*/  FADD.FTZ R20, R48, R21 ;  /* 0x0000001530147221 */ /* 0x000fe20000010000 */
[----:B------:R-:W-:Y:S01]  /*9c20*/  FADD.FTZ R28, R50, R11 ;  /* 0x0000000b321c7221 */ /* 0x000fe20000010000 */
[----:B------:R-:W-:Y:S01]  /*9c30*/  F2FP.F16.F32.PACK_AB R27, R43, R27 ;  /* 0x0000001b2b1b723e */ /* 0x000fe200000000ff */
[----:B------:R-:W-:Y:S01]  /*9c40*/  FMUL.FTZ R106, R106, R8 ;  /* 0x000000086a6a7220 */ /* 0x000fe20000410000 */
[----:B------:R-:W-:Y:S01]  /*9c50*/  FADD.FTZ R11, R49, R20 ;  /* 0x00000014310b7221 */ /* 0x000fe20000010000 */
[----:B------:R-:W-:Y:S01]  /*9c60*/  FADD.FTZ R21, R51, R28 ;  /* 0x0000001c33157221 */ /* 0x000fe20000010000 */
[----:B--2---:R-:W-:Y:S01]  /*9c70*/  F2FP.F16.F32.PACK_AB R29, R54, R3 ;  /* 0x00000003361d723e */ /* 0x004fe200000000ff */
[----:B------:R2:W-:Y:S01]  /*9c80*/  STSM.16.M88.4 [R19], R24 ;  /* 0x0000001813007844 */ /* 0x0005e20000000200 */
[----:B------:R-:W-:Y:S01]  /*9c90*/  FADD.FTZ R20, R52, R11 ;  /* 0x0000000b34147221 */ /* 0x000fe20000010000 */
[----:B------:R-:W-:Y:S01]  /*9ca0*/  FADD.FTZ R28, R4, R21 ;  /* 0x00000015041c7221 */ /* 0x000fe20000010000 */
[----:B------:R-:W4:Y:S01]  /*9cb0*/  MUFU.EX2 R32, R87 ;  /* 0x0000005700207308 */ /* 0x000f220000000800 */
[----:B-1----:R-:W-:Y:S01]  /*9cc0*/  F2FP.F16.F32.PACK_AB R12, R40, R37 ;  /* 0x00000025280c723e */ /* 0x002fe200000000ff */
        /* <DEDUP_REMOVED lines=12> */
[----:B--2---:R-:W-:Y:S01]  /*9d90*/  F2FP.F16.F32.PACK_AB R27, R4, R51 ;  /* 0x00000033041b723e */ /* 0x004fe200000000ff */
[----:B------:R-:W-:Y:S01]  /*9da0*/  FADD.FTZ R4, R60, R11 ;  /* 0x0000000b3c047221 */ /* 0x000fe20000010000 */
[----:B------:R-:W-:Y:S01]  /*9db0*/  FADD.FTZ R21, R58, R21 ;  /* 0x000000153a157221 */ /* 0x000fe20000010000 */
[----:B------:R1:W-:Y:S01]  /*9dc0*/  STSM.16.M88.4 [R18], R12 ;  /* 0x0000000c12007844 */ /* 0x0003e20000000200 */
[----:B------:R-:W-:Y:S01]  /*9dd0*/  F2FP.F16.F32.PACK_AB R24, R48, R45 ;  /* 0x0000002d3018723e */ /* 0x000fe200000000ff */
        /* <DEDUP_REMOVED lines=12> */
[----:B------:R-:W-:Y:S01]  /*9ea0*/  F2FP.F16.F32.PACK_AB R30, R60, R57 ;  /* 0x000000393c1e723e */ /* 0x000fe200000000ff */
[----:B------:R-:W-:Y:S01]  /*9eb0*/  FADD.FTZ R4, R79, R4 ;  /* 0x000000044f047221 */ /* 0x000fe20000010000 */
[----:B-1----:R-:W-:Y:S01]  /*9ec0*/  FADD.FTZ R14, R68, R11 ;  /* 0x0000000b440e7221 */ /* 0x002fe20000010000 */
[----:B------:R-:W-:Y:S01]  /*9ed0*/  F2FP.F16.F32.PACK_AB R31, R58, R55 ;  /* 0x000000373a1f723e */ /* 0x000fe200000000ff */
[----:B------:R-:W-:Y:S01]  /*9ee0*/  FMUL.FTZ R118, R118, R8 ;  /* 0x0000000876767220 */ /* 0x000fe20000410000 */
[----:B------:R-:W-:Y:S01]  /*9ef0*/  F2FP.F16.F32.PACK_AB R12, R64, R61 ;  /* 0x0000003d400c723e */ /* 0x000fe200000000ff */
[----:B------:R-:W-:Y:S01]  /*9f00*/  FADD.FTZ R3, R69, R14 ;  /* 0x0000000e45037221 */ /* 0x000fe20000010000 */
[----:B------:R-:W-:Y:S01]  /*9f10*/  F2FP.F16.F32.PACK_AB R13, R75, R74 ;  /* 0x0000004a4b0d723e */ /* 0x000fe200000000ff */
[----:B------:R1:W-:Y:S01]  /*9f20*/  STSM.16.M88.4 [R136], R28 ;  /* 0x0000001c88007844 */ /* 0x0003e20000000200 */
[----:B------:R-:W-:Y:S01]  /*9f30*/  F2FP.F16.F32.PACK_AB R14, R68, R65 ;  /* 0x00000041440e723e */ /* 0x000fe200000000ff */
[----:B0-----:R-:W-:Y:S01]  /*9f40*/  FADD.FTZ R4, R33, R4 ;  /* 0x0000000421047221 */ /* 0x001fe20000010000 */
[----:B------:R-:W-:Y:S01]  /*9f50*/  F2FP.F16.F32.PACK_AB R15, R79, R78 ;  /* 0x0000004e4f0f723e */ /* 0x000fe200000000ff */
[C---:B------:R-:W-:Y:S01]  /*9f60*/  FADD.FTZ R20, R72.reuse, R3 ;  /* 0x0000000348147221 */ /* 0x040fe20000010000 */
[-C--:B------:R-:W-:Y:S01]  /*9f70*/  FMUL.FTZ R119, R119, R8.reuse ;  /* 0x0000000877777220 */ /* 0x080fe20000410000 */
[C---:B------:R-:W-:Y:S01]  /*9f80*/  FADD.FTZ R4, R83.reuse, R4 ;  /* 0x0000000453047221 */ /* 0x040fe20000010000 */
[----:B--2---:R-:W-:Y:S01]  /*9f90*/  F2FP.F16.F32.PACK_AB R24, R72, R69 ;  /* 0x000000454818723e */ /* 0x004fe200000000ff */
[----:B------:R1:W-:Y:S01]  /*9fa0*/  STSM.16.M88.4 [R19+0x6000], R12 ;  /* 0x0060000c13007844 */ /* 0x0003e20000000200 */
[----:B------:R-:W-:Y:S01]  /*9fb0*/  F2FP.F16.F32.PACK_AB R25, R83, R33 ;  /* 0x000000215319723e */ /* 0x000fe200000000ff */
[----:B---3--:R-:W-:Y:S01]  /*9fc0*/  FADD.FTZ R3, R35, R4 ;  /* 0x0000000423037221 */ /* 0x008fe20000010000 */
[----:B------:R-:W-:Y:S01]  /*9fd0*/  F2FP.F16.F32.PACK_AB R26, R10, R73 ;  /* 0x000000490a1a723e */ /* 0x000fe200000000ff */
[----:B------:R-:W-:Y:S01]  /*9fe0*/  FADD.FTZ R73, R73, R20 ;  /* 0x0000001449497221 */ /* 0x000fe20000010000 */
[----:B----4-:R-:W-:Y:S01]  /*9ff0*/  F2FP.F16.F32.PACK_AB R27, R32, R35 ;  /* 0x00000023201b723e */ /* 0x010fe200000000ff */
[-C--:B------:R-:W-:Y:S01]  /*a000*/  FMUL.FTZ R122, R122, R8.reuse ;  /* 0x000000087a7a7220 */ /* 0x080fe20000410000 */
[-C--:B------:R-:W-:Y:S01]  /*a010*/  FMUL.FTZ R123, R123, R8.reuse ;  /* 0x000000087b7b7220 */ /* 0x080fe20000410000 */
[-C--:B------:R-:W-:Y:S01]  /*a020*/  FMUL.FTZ R126, R126, R8.reuse ;  /* 0x000000087e7e7220 */ /* 0x080fe20000410000 */
[-C--:B------:R-:W-:Y:S01]  /*a030*/  FMUL.FTZ R127, R127, R8.reuse ;  /* 0x000000087f7f7220 */ /* 0x080fe20000410000 */
[----:B------:R1:W-:Y:S01]  /*a040*/  STSM.16.M88.4 [R18+0x6000], R24 ;  /* 0x0060001812007844 */ /* 0x0003e20000000200 */
[-C--:B------:R-:W-:Y:S01]  /*a050*/  FMUL.FTZ R130, R130, R8.reuse ;  /* 0x0000000882827220 */ /* 0x080fe20000410000 */
[-C--:B------:R-:W-:Y:S01]  /*a060*/  FMUL.FTZ R131, R131, R8.reuse ;  /* 0x0000000883837220 */ /* 0x080fe20000410000 */
[-C--:B------:R-:W-:Y:S01]  /*a070*/  FMUL.FTZ R134, R134, R8.reuse ;  /* 0x0000000886867220 */ /* 0x080fe20000410000 */
[----:B------:R-:W-:Y:S01]  /*a080*/  @!PT LDS RZ, [RZ] ;  /* 0x00000000fffff984 */ /* 0x000fe20000000800 */
[----:B------:R-:W-:Y:S01]  /*a090*/  @!PT LDS RZ, [RZ] ;  /* 0x00000000fffff984 */ /* 0x000fe20000000800 */
[----:B------:R-:W-:Y:S01]  /*a0a0*/  @!PT LDS RZ, [RZ] ;  /* 0x00000000fffff984 */ /* 0x000fe20000000800 */
[----:B------:R-:W-:Y:S01]  /*a0b0*/  @!PT LDS RZ, [RZ] ;  /* 0x00000000fffff984 */ /* 0x000fe20000000800 */
[----:B------:R0:W-:Y:S06]  /*a0c0*/  MEMBAR.ALL.CTA ;  /* 0x0000000000007992 */ /* 0x0001ec0000008000 */
[----:B0-----:R-:W0:Y:S01]  /*a0d0*/  FENCE.VIEW.ASYNC.S ;  /* 0x00000000000073c6 */ /* 0x001e220000000000 */
[----:B------:R-:W-:Y:S01]  /*a0e0*/  FMUL.FTZ R135, R135, R8 ;  /* 0x0000000887877220 */ /* 0x000fe20000410000 */
[----:B------:R-:W-:Y:S01]  /*a0f0*/  FADD.FTZ R4, R10, R73 ;  /* 0x000000490a047221 */ /* 0x000fe20000010000 */
[----:B------:R-:W-:Y:S01]  /*a100*/  FADD.FTZ R3, R32, R3 ;  /* 0x0000000320037221 */ /* 0x000fe20000010000 */
[----:B------:R-:W-:-:S02]  /*a110*/  IMAD.MOV.U32 R8, RZ, RZ, R7 ;  /* 0x000000ffff087224 */ /* 0x000fc400078e0007 */
[----:B------:R-:W-:Y:S01]  /*a120*/  IMAD.MOV.U32 R9, RZ, RZ, R0 ;  /* 0x000000ffff097224 */ /* 0x000fe200078e0000 */
[----:B0-----:R-:W-:Y:S01]  /*a130*/  NOP ;  /* 0x0000000000007918 */ /* 0x001fe20000000000 */
[----:B------:R-:W-:Y:S05]  /*a140*/  @P2 BRA `(.L_x_897) ;  /* 0xffffffdc00f02947 */ /* 0x000fea000383ffff */
.L_x_888:
[----:B------:R-:W-:-:S13]  /*a150*/  ISETP.GE.AND P2, PT, R2, UR39, PT ;  /* 0x0000002702007c0c */ /* 0x000fda000bf46270 */
[----:B------:R-:W-:Y:S05]  /*a160*/  @!P2 BRA `(.L_x_898) ;  /* 0x000000300034a947 */ /* 0x000fea0003800000 */
[----:B------:R-:W-:Y:S01]  /*a170*/  IMAD.IADD R10, R137, 0x1, -R139 ;  /* 0x00000001890a7824 */ /* 0x000fe200078e0a8b */
[----:B------:R-:W-:Y:S01]  /*a180*/  UMOV UR28, UR46 ;  /* 0x0000002e001c7c82 */ /* 0x000fe20008000000 */
[----:B-1----:R-:W-:Y:S01]  /*a190*/  IMAD.MOV.U32 R13, RZ, RZ, R7 ;  /* 0x000000ffff0d7224 */ /* 0x002fe200078e0007 */
[----:B------:R-:W-:Y:S01]  /*a1a0*/  UMOV UR50, UR43 ;  /* 0x0000002b00327c82 */ /* 0x000fe20008000000 */
[--C-:B------:R-:W-:Y:S01]  /*a1b0*/  IMAD.IADD R11, R6, 0x1, R10.reuse ;  /* 0x00000001060b7824 */ /* 0x100fe200078e020a */
[----:B------:R-:W-:Y:S01]  /*a1c0*/  ULDC UR34, c[0x0][0x9e4] ;  /* 0x0002790000227ab9 */ /* 0x000fe20000000800 */
[----:B------:R-:W-:Y:S01]  /*a1d0*/  IMAD.IADD R10, R5, 0x1, R10 ;  /* 0x00000001050a7824 */ /* 0x000fe200078e020a */
[----:B------:R-:W-:Y:S01]  /*a1e0*/  ULDC UR47, c[0x0][0x9dc] ;  /* 0x00027700002f7ab9 */ /* 0x000fe20000000800 */
[----:B------:R-:W-:Y:S01]  /*a1f0*/  IMAD.MOV.U32 R12, RZ, RZ, R0 ;  /* 0x000000ffff0c7224 */ /* 0x000fe200078e0000 */
[----:B------:R-:W-:Y:S01]  /*a200*/  LOP3.LUT R9, RZ, R11, RZ, 0x33, !PT ;  /* 0x0000000bff097212 */ /* 0x000fe200078e33ff */
[----:B------:R-:W-:Y:S01]  /*a210*/  ULDC UR33, c[0x0][0x988] ;  /* 0x0002620000217ab9 */ /* 0x000fe20000000800 */
[----:B------:R-:W-:Y:S01]  /*a220*/  LOP3.LUT R8, RZ, R10, RZ, 0x33, !PT ;  /* 0x0000000aff087212 */ /* 0x000fe200078e33ff */
[----:B------:R-:W-:-:S06]  /*a230*/  ULDC UR35, c[0x0][0x9e0] ;  /* 0x0002780000237ab9 */ /* 0x000fcc0000000800 */
.L_x_915:
        /* <DEDUP_REMOVED lines=9> */
.L_x_900:
[----:B------:R-:W-:Y:S01]  /*a2d0*/  ULEA UR6, UR43, UR42, 0x3 ;  /* 0x0000002a2b067291 */ /* 0x000fe2000f8e183f */
[----:B------:R-:W-:-:S05]  /*a2e0*/  IMAD.U32 R0, RZ, RZ, UR46 ;  /* 0x0000002eff007e24 */ /* 0x000fca000f8e00ff */
[----:B------:R-:W-:-:S04]  /*a2f0*/  SHF.L.U32 R0, R0, 0x1f, RZ ;  /* 0x0000001f00007819 */ /* 0x000fc800000006ff */
[----:B------:R0:W1:Y:S01]  /*a300*/  SYNCS.PHASECHK.TRANS64.TRYWAIT P2, [UR6+0x2d830], R0 ;  /* 0x02d83000ff0075a7 */ /* 0x0000620008040146 */
[----:B------:R-:W-:Y:S05]  /*a310*/  @!P0 BRA `(.L_x_901) ;  /* 0x0000000000048947 */ /* 0x000fea0003800000 */
[----:B------:R-:W-:Y:S01]  /*a320*/  BPT.TRAP 0x1 ;  /* 0x000000040000795c */ /* 0x000fe20000300000 */
.L_x_901:
[----:B-1----:R-:W-:Y:S05]  /*a330*/  @P2 BRA `(.L_x_899) ;  /* 0x0000000000082947 */ /* 0x002fea0003800000 */
[----:B------:R-:W1:Y:S02]  /*a340*/  SYNCS.PHASECHK.TRANS64.TRYWAIT P2, [UR6+0x2d830], R0 ;  /* 0x02d83000ff0075a7 */ /* 0x000e640008040146 */
[----:B-1----:R-:W-:Y:S05]  /*a350*/  @!P2 BRA `(.L_x_902) ;  /* 0x000000a00030a947 */ /* 0x002fea0003800000 */
.L_x_899:
        /* <DEDUP_REMOVED lines=37> */
.L_x_904:
[----:B------:R-:W-:Y:S01]  /*a5b0*/  ULEA UR6, UR50, UR42, 0x3 ;  /* 0x0000002a32067291 */ /* 0x000fe2000f8e183f */
[----:B------:R-:W-:-:S05]  /*a5c0*/  IMAD.U32 R0, RZ, RZ, UR28 ;  /* 0x0000001cff007e24 */ /* 0x000fca000f8e00ff */
[----:B------:R-:W-:-:S04]  /*a5d0*/  SHF.L.U32 R0, R0, 0x1f, RZ ;  /* 0x0000001f00007819 */ /* 0x000fc800000006ff */
[----:B------:R0:W1:Y:S01]  /*a5e0*/  SYNCS.PHASECHK.TRANS64.TRYWAIT P2, [UR6+0x2d850], R0 ;  /* 0x02d85000ff0075a7 */ /* 0x0000620008040146 */
[----:B------:R-:W-:Y:S05]  /*a5f0*/  @!P0 BRA `(.L_x_905) ;  /* 0x0000000000048947 */ /* 0x000fea0003800000 */
[----:B------:R-:W-:Y:S01]  /*a600*/  BPT.TRAP 0x1 ;  /* 0x000000040000795c */ /* 0x000fe20000300000 */
.L_x_905:
[----:B-1----:R-:W-:Y:S05]  /*a610*/  @P2 BRA `(.L_x_903) ;  /* 0x0000000000082947 */ /* 0x002fea0003800000 */
[----:B------:R-:W1:Y:S02]  /*a620*/  SYNCS.PHASECHK.TRANS64.TRYWAIT P2, [UR6+0x2d850], R0 ;  /* 0x02d85000ff0075a7 */ /* 0x000e640008040146 */
[----:B-1----:R-:W-:Y:S05]  /*a630*/  @!P2 BRA `(.L_x_906) ;  /* 0x0000009c0090a947 */ /* 0x002fea0003800000 */
.L_x_903:
[----:B------:R-:W-:Y:S01]  /*a640*/  UIADD3 UR6, UR42, 0x400, URZ ;  /* 0x000004002a067890 */ /* 0x000fe2000fffe03f */
[----:B------:R-:W-:Y:S01]  /*a650*/  WARPGROUP.ARRIVE ;  /* 0x00000000000079c5 */ /* 0x000fe20000000000 */
[----:B------:R-:W-:Y:S01]  /*a660*/  UMOV UR29, 0x40000040 ;  /* 0x40000040001d7882 */ /* 0x000fe20000000000 */
[----:B------:R-:W-:Y:S01]  /*a670*/  UMOV UR31, 0x80000020 ;  /* 0x80000020001f7882 */ /* 0x000fe20000000000 */
[----:B------:R-:W-:-:S03]  /*a680*/  USHF.R.U32.HI UR6, URZ, 0x4, UR6 ;  /* 0x000000043f067899 */ /* 0x000fc60008011606 */
[----:B------:R-:W2:Y:S01]  /*a690*/  S2R R14, SR_TID.X ;  /* 0x00000000000e7919 */ /* 0x000ea20000002100 */
[----:B01----:R-:W-:Y:S01]  /*a6a0*/  IMAD.U32 R0, RZ, RZ, UR43 ;  /* 0x0000002bff007e24 */ /* 0x003fe2000f8e00ff */
[----:B------:R-:W-:-:S04]  /*a6b0*/  ULOP3.LUT UR6, UR6, 0x3fff, URZ, 0xc0, !UPT ;  /* 0x00003fff06067892 */ /* 0x000fc8000f8ec03f */
[----:B------:R-:W-:Y:S01]  /*a6c0*/  @!P1 LEA R0, R0, UR42, 0x3 ;  /* 0x0000002a00009c11 */ /* 0x000fe2000f8e18ff */
[----:B------:R-:W-:Y:S02]  /*a6d0*/  ULOP3.LUT UR7, UR6, 0x2000000, URZ, 0xfc, !UPT ;  /* 0x0200000006077892 */ /* 0x000fe4000f8efc3f */
[----:B------:R-:W-:Y:S02]  /*a6e0*/  ULOP3.LUT UR6, UR37, 0x10000, URZ, 0xfc, !UPT ;  /* 0x0001000025067892 */ /* 0x000fe4000f8efc3f */
[----:B------:R-:W-:-:S05]  /*a6f0*/  UIMAD UR7, UR50, 0x600, UR7 ;  /* 0x00000600320778a4 */ /* 0x000fca000f8e0207 */
[----:B------:R-:W-:Y:S02]  /*a700*/  UMOV UR28, UR6 ;  /* 0x00000006001c7c82 */ /* 0x000fe40008000000 */
[----:B------:R-:W-:Y:S02]  /*a710*/  UMOV UR30, UR7 ;  /* 0x00000007001e7c82 */ /* 0x000fe40008000000 */
[----:B------:R-:W-:Y:S01]  /*a720*/  HGMMA.64x96x16.F32 R88, gdesc[UR28].tnspB, R88, gsb0 ;  /* 0x416000001c5879f0 */ /* 0x000fe20008000858 */
[----:B------:R-:W-:Y:S02]  /*a730*/  UIADD3 UR28, UR6, 0x2, URZ ;  /* 0x00000002061c7890 */ /* 0x000fe4000fffe03f */
[----:B------:R-:W-:Y:S01]  /*a740*/  UIADD3 UR30, UR7, 0x40, URZ ;  /* 0x00000040071e7890 */ /* 0x000fe2000fffe03f */
[----:B------:R-:W-:Y:S01]  /*a750*/  UMOV UR29, 0x40000040 ;  /* 0x40000040001d7882 */ /* 0x000fe20000000000 */
[----:B------:R-:W-:Y:S01]  /*a760*/  UMOV UR31, 0x80000020 ;  /* 0x80000020001f7882 */ /* 0x000fe20000000000 */
[----:B--2---:R-:W-:-:S02]  /*a770*/  SHF.R.U32.HI R7, RZ, 0x7, R14 ;  /* 0x00000007ff077819 */ /* 0x004fc4000001160e */
[----:B------:R-:W-:Y:S01]  /*a780*/  ISETP.GE.U32.AND P2, PT, R14, 0x180, PT ;  /* 0x000001800e00780c */ /* 0x000fe20003f46070 */
[----:B------:R-:W-:Y:S02]  /*a790*/  @!P1 VIADD R14, R0, 0x2d840 ;  /* 0x0002d840000e9836 */ /* 0x000fe40000000000 */
[----:B------:R-:W-:Y:S02]  /*a7a0*/  VIADD R7, R7, 0x9 ;  /* 0x0000000907077836 */ /* 0x000fe40000000000 */
[----:B------:R-:W-:-:S03]  /*a7b0*/  IMAD.SHL.U32 R0, R2, 0x80, RZ ;  /* 0x0000008002007824 */ /* 0x000fc600078e00ff */
[----:B------:R-:W-:Y:S02]  /*a7c0*/  SEL R15, R7, 0x9, !P2 ;  /* 0x00000009070f7807 */ /* 0x000fe40005000000 */
[----:B------:R-:W-:Y:S02]  /*a7d0*/  @!P1 PRMT R7, RZ, 0x654, R14 ;  /* 0x00000654ff079816 */ /* 0x000fe4000000000e */
[----:B------:R-:W-:Y:S01]  /*a7e0*/  IADD3 R14, R137, 0x1, -R0 ;  /* 0x00000001890e7810 */ /* 0x000fe20007ffe800 */
        /* <DEDUP_REMOVED lines=49> */
[----:B-1----:R-:W-:-:S04]  /*ab00*/  IMAD.IADD R7, R14, 0x1, -R139 ;  /* 0x000000010e077824 */ /* 0x002fc800078e0a8b */
[----:B------:R-:W-:-:S04]  /*ab10*/  IMAD R7, R16, -0x2, R7 ;  /* 0xfffffffe10077824 */ /* 0x000fc800078e0207 */
[C---:B------:R-:W-:Y:S02]  /*ab20*/  VIADD R138, R7.reuse, UR35 ;  /* 0x00000023078a7c36 */ /* 0x040fe40008000000 */
[----:B------:R-:W-:Y:S02]  /*ab30*/  VIADD R21, R7, UR6 ;  /* 0x0000000607157c36 */ /* 0x000fe40008000000 */
[C---:B------:R-:W-:Y:S02]  /*ab40*/  IMAD.IADD R20, R6.reuse, 0x1, R138 ;  /* 0x0000000106147824 */ /* 0x040fe400078e028a */
[----:B------:R-:W-:Y:S01]  /*ab50*/  IMAD.IADD R7, R6, 0x1, R21 ;  /* 0x0000000106077824 */ /* 0x000fe200078e0215 */
[----:B0-----:R-:W-:Y:S06]  /*ab60*/  @!P5 BRA `(.L_x_907) ;  /* 0x000000000058d947 */ /* 0x001fec0003800000 */
[----:B------:R-:W-:Y:S01]  /*ab70*/  ISETP.GT.AND P2, PT, R11, -0x1, PT ;  /* 0xffffffff0b00780c */ /* 0x000fe20003f44270 */
[----:B------:R-:W-:-:S12]  /*ab80*/  BSSY B0, `(.L_x_908) ;  /* 0x0000010000007945 */ /* 0x000fd80003800000 */
[----:B------:R-:W-:Y:S05]  /*ab90*/  @P2 BRA `(.L_x_909) ;  /* 0x0000000000202947 */ /* 0x000fea0003800000 */
[----:B------:R-:W-:-:S05]  /*aba0*/  IMAD.U32 R141, RZ, RZ, UR34 ;  /* 0x00000022ff8d7e24 */ /* 0x000fca000f8e00ff */
[----:B------:R-:W-:-:S13]  /*abb0*/  ISETP.NE.AND P2, PT, R141, 0x1, PT ;  /* 0x000000018d00780c */ /* 0x000fda0003f45270 */
[----:B------:R-:W0:Y:S02]  /*abc0*/  @P2 LDC.64 R14, c[0x0][0x9e8] ;  /* 0x00027a00ff0e2b82 */ /* 0x000e240000000a00 */
[----:B0-----:R-:W-:-:S04]  /*abd0*/  @P2 IMAD.HI.U32 R144, R9, R14, RZ ;  /* 0x0000000e09902227 */ /* 0x001fc800078e00ff */
[----:B------:R-:W-:Y:S01]  /*abe0*/  IMAD.MOV.U32 R14, RZ, RZ, R9 ;  /* 0x000000ffff0e7224 */ /* 0x000fe200078e0009 */
[----:B------:R-:W-:-:S04]  /*abf0*/  @P2 SHF.R.U32.HI R14, RZ, R15, R144 ;  /* 0x0000000fff0e2219 */ /* 0x000fc80000011690 */
[----:B------:R-:W-:Y:S01]  /*ac00*/  LOP3.LUT R14, RZ, R14, RZ, 0x33, !PT ;  /* 0x0000000eff0e7212 */ /* 0x000fe200078e33ff */
[----:B------:R-:W-:Y:S06]  /*ac10*/  BRA `(.L_x_910) ;  /* 0x0000000000187947 */ /* 0x000fec0003800000 */
.L_x_909:
[----:B------:R-:W-:-:S05]  /*ac20*/  IMAD.U32 R141, RZ, RZ, UR34 ;  /* 0x00000022ff8d7e24 */ /* 0x000fca000f8e00ff */
[----:B------:R-:W-:-:S13]  /*ac30*/  ISETP.NE.AND P2, PT, R141, 0x1, PT ;  /* 0x000000018d00780c */ /* 0x000fda0003f45270 */
[----:B------:R-:W0:Y:S02]  /*ac40*/  @P2 LDC.64 R14, c[0x0][0x9e8] ;  /* 0x00027a00ff0e2b82 */ /* 0x000e240000000a00 */
[----:B0-----:R-:W-:-:S04]  /*ac50*/  @P2 IMAD.HI.U32 R144, R11, R14, RZ ;  /* 0x0000000e0b902227 */ /* 0x001fc800078e00ff */
[----:B------:R-:W-:Y:S01]  /*ac60*/  IMAD.MOV.U32 R14, RZ, RZ, R11 ;  /* 0x000000ffff0e7224 */ /* 0x000fe200078e000b */
[----:B------:R-:W-:-:S07]  /*ac70*/  @P2 SHF.R.U32.HI R14, RZ, R15, R144 ;  /* 0x0000000fff0e2219 */ /* 0x000fce0000011690 */
.L_x_910:
[----:B------:R-:W-:Y:S05]  /*ac80*/  BSYNC B0 ;  /* 0x0000000000007941 */ /* 0x000fea0003800000 */
.L_x_908:
[----:B------:R-:W-:-:S04]  /*ac90*/  IMAD R15, R14, R141, -R0 ;  /* 0x0000008d0e0f7224 */ /* 0x000fc800078e0a00 */
[----:B------:R-:W-:-:S05]  /*aca0*/  IMAD R14, R16, -0x2, R15 ;  /* 0xfffffffe100e7824 */ /* 0x000fca00078e020f */
[----:B------:R-:W-:Y:S02]  /*acb0*/  VIADDMNMX R20, R14, R141, R20, PT ;  /* 0x0000008d0e147246 */ /* 0x000fe40003800114 */
[----:B------:R-:W-:-:S07]  /*acc0*/  VIMNMX R7, R7, R14, !PT ;  /* 0x0000000e07077248 */ /* 0x000fce0007fe0100 */
.L_x_907:
        /* <DEDUP_REMOVED lines=100> */
[----:B------:R-:W-:Y:S01]  /*b310*/  ISETP.GT.AND P3, PT, R10, -0x1, PT ;  /* 0xffffffff0a00780c */ /* 0x000fe20003f64270 */
[----:B------:R-:W-:-:S12]  /*b320*/  BSSY B0, `(.L_x_912) ;  /* 0x0000010000007945 */ /* 0x000fd80003800000 */
[----:B------:R-:W-:Y:S05]  /*b330*/  @P3 BRA `(.L_x_913) ;  /* 0x0000000000203947 */ /* 0x000fea0003800000 */
[----:B------:R-:W-:Y:S02]  /*b340*/  IMAD.U32 R20, RZ, RZ, UR34 ;  /* 0x00000022ff147e24 */ /* 0x000fe4000f8e00ff */
[----:B------:R-:W-:-:S03]  /*b350*/  IMAD.MOV.U32 R7, RZ, RZ, R8 ;  /* 0x000000ffff077224 */ /* 0x000fc600078e0008 */
[----:B------:R-:W-:-:S13]  /*b360*/  ISETP.NE.AND P3, PT, R20, 0x1, PT ;  /* 0x000000011400780c */ /* 0x000fda0003f65270 */
[----:B------:R-:W0:Y:S02]  /*b370*/  @P3 LDC.64 R14, c[0x0][0x9e8] ;  /* 0x00027a00ff0e3b82 */ /* 0x000e240000000a00 */
[----:B0-----:R-:W-:-:S05]  /*b380*/  @P3 IMAD.HI.U32 R14, R8, R14, RZ ;  /* 0x0000000e080e3227 */ /* 0x001fca00078e00ff */
[----:B------:R-:W-:-:S04]  /*b390*/  @P3 SHF.R.U32.HI R7, RZ, R15, R14 ;  /* 0x0000000fff073219 */ /* 0x000fc8000001160e */
[----:B------:R-:W-:Y:S01]  /*b3a0*/  LOP3.LUT R7, RZ, R7, RZ, 0x33, !PT ;  /* 0x00000007ff077212 */ /* 0x000fe200078e33ff */
[----:B------:R-:W-:Y:S06]  /*b3b0*/  BRA `(.L_x_914) ;  /* 0x0000000000187947 */ /* 0x000fec0003800000 */
.L_x_913:
[----:B------:R-:W-:Y:S02]  /*b3c0*/  IMAD.U32 R20, RZ, RZ, UR34 ;  /* 0x00000022ff147e24 */ /* 0x000fe4000f8e00ff */
[----:B------:R-:W-:-:S03]  /*b3d0*/  IMAD.MOV.U32 R7, RZ, RZ, R10 ;  /* 0x000000ffff077224 */ /* 0x000fc600078e000a */
[----:B------:R-:W-:-:S13]  /*b3e0*/  ISETP.NE.AND P3, PT, R20, 0x1, PT ;  /* 0x000000011400780c */ /* 0x000fda0003f65270 */
[----:B------:R-:W0:Y:S02]  /*b3f0*/  @P3 LDC.64 R14, c[0x0][0x9e8] ;  /* 0x00027a00ff0e3b82 */ /* 0x000e240000000a00 */
[----:B0-----:R-:W-:-:S05]  /*b400*/  @P3 IMAD.HI.U32 R14, R10, R14, RZ ;  /* 0x0000000e0a0e3227 */ /* 0x001fca00078e00ff */
[----:B------:R-:W-:-:S07]  /*b410*/  @P3 SHF.R.U32.HI R7, RZ, R15, R14 ;  /* 0x0000000fff073219 */ /* 0x000fce000001160e */
.L_x_914:
[----:B------:R-:W-:Y:S05]  /*b420*/  BSYNC B0 ;  /* 0x0000000000007941 */ /* 0x000fea0003800000 */
.L_x_912:
[----:B------:R-:W-:-:S04]  /*b430*/  IMAD R7, R7, R20, -R0 ;  /* 0x0000001407077224 */ /* 0x000fc800078e0a00 */
[----:B------:R-:W-:-:S05]  /*b440*/  IMAD R7, R16, -0x2, R7 ;  /* 0xfffffffe10077824 */ /* 0x000fca00078e0207 */
[----:B------:R-:W-:Y:S02]  /*b450*/  VIADDMNMX R138, R7, R20, R138, PT ;  /* 0x00000014078a7246 */ /* 0x000fe4000380018a */
[----:B------:R-:W-:-:S07]  /*b460*/  VIMNMX R21, R21, R7, !PT ;  /* 0x0000000715157248 */ /* 0x000fce0007fe0100 */
.L_x_911:
[----:B------:R-:W-:Y:S01]  /*b470*/  FMNMX.FTZ R0, R24, R12, !PT ;  /* 0x0000000c18007209 */ /* 0x000fe20007810000 */
[----:B------:R-:W-:Y:S01]  /*b480*/  UMOV UR28, UR46 ;  /* 0x0000002e001c7c82 */ /* 0x000fe20008000000 */
        /* <DEDUP_REMOVED lines=63> */
[----:B------:R-:W-:Y:S01]  /*b880*/  FSEL R34, R34, -INF , !P4 ;  /* 0xff80000022227808 */ /* 0x000fe20006000000 */
[----:B------:R-:W0:Y:S01]  /*b890*/  SHFL.BFLY PT, R0, R7, 0x2, 0x1f ;  /* 0x0c401f0007007f89 */ /* 0x000e2200000e0000 */
[----:B------:R-:W-:-:S02]  /*b8a0*/  ISETP.GT.AND P4, PT, R21, 0x19, P2 ;  /* 0x000000191500780c */ /* 0x000fc40001784270 */
[C---:B------:R-:W-:Y:S02]  /*b8b0*/  ISETP.LT.OR P3, PT, R138.reuse, 0x39, P3 ;  /* 0x000000398a00780c */ /* 0x040fe40001f61670 */
[----:B------:R-:W-:Y:S02]  /*b8c0*/  FSEL R55, R55, -INF , !P6 ;  /* 0xff80000037377808 */ /* 0x000fe40007000000 */
[C---:B------:R-:W-:Y:S02]  /*b8d0*/  ISETP.GT.AND P6, PT, R21.reuse, 0x48, P2 ;  /* 0x000000481500780c */ /* 0x040fe400017c4270 */
[----:B------:R-:W-:Y:S02]  /*b8e0*/  ISETP.LT.OR P4, PT, R138, 0x1a, P4 ;  /* 0x0000001a8a00780c */ /* 0x000fe40002781670 */
[----:B------:R-:W-:Y:S02]  /*b8f0*/  FSEL R54, R54, -INF , !P3 ;  /* 0xff80000036367808 */ /* 0x000fe40005800000 */
[----:B------:R-:W-:-:S02]  /*b900*/  ISETP.GT.AND P3, PT, R21, 0x41, P2 ;  /* 0x000000411500780c */ /* 0x000fc40001764270 */
[C---:B------:R-:W-:Y:S02]  /*b910*/  ISETP.LT.OR P6, PT, R138.reuse, 0x49, P6 ;  /* 0x000000498a00780c */ /* 0x040fe400037c1670 */
[----:B------:R-:W-:Y:S02]  /*b920*/  FSEL R39, R39, -INF , !P4 ;  /* 0xff80000027277808 */ /* 0x000fe40006000000 */
[----:B------:R-:W-:Y:S02]  /*b930*/  ISETP.GT.AND P4, PT, R21, 0x28, P2 ;  /* 0x000000281500780c */ /* 0x000fe40001784270 */
[----:B------:R-:W-:Y:S02]  /*b940*/  ISETP.LT.OR P3, PT, R138, 0x42, P3 ;  /* 0x000000428a00780c */ /* 0x000fe40001f61670 */
[----:B------:R-:W-:Y:S02]  /*b950*/  FSEL R62, R62, -INF , !P6 ;  /* 0xff8000003e3e7808 */ /* 0x000fe40007000000 */
[----:B0-----:R-:W-:-:S02]  /*b960*/  FMNMX.FTZ R0, R7, R0, !PT ;  /* 0x0000000007007209 */ /* 0x001fc40007810000 */
[----:B------:R-:W-:Y:S02]  /*b970*/  ISETP.GT.AND P6, PT, R21, 0x51, P2 ;  /* 0x000000511500780c */ /* 0x000fe400017c4270 */
[C---:B------:R-:W-:Y:S01]  /*b980*/  ISETP.LT.OR P4, PT, R138.reuse, 0x29, P4 ;  /* 0x000000298a00780c */ /* 0x040fe20002781670 */
[----:B------:R-:W0:Y:S01]  /*b990*/  SHFL.BFLY PT, R7, R0, 0x1, 0x1f ;  /* 0x0c201f0000077f89 */ /* 0x000e2200000e0000 */
[----:B------:R-:W-:Y:S02]  /*b9a0*/  FSEL R59, R59, -INF , !P3 ;  /* 0xff8000003b3b7808 */ /* 0x000fe40005800000 */
[----:B------:R-:W-:Y:S02]  /*b9b0*/  ISETP.GT.AND P3, PT, R21, 0x50, P2 ;  /* 0x000000501500780c */ /* 0x000fe40001764270 */
[----:B------:R-:W-:Y:S02]  /*b9c0*/  ISETP.LT.OR P6, PT, R138, 0x52, P6 ;  /* 0x000000528a00780c */ /* 0x000fe400037c1670 */
[----:B------:R-:W-:-:S02]  /*b9d0*/  FSEL R46, R46, -INF , !P4 ;  /* 0xff8000002e2e7808 */ /* 0x000fc40006000000 */
[----:B------:R-:W-:Y:S02]  /*b9e0*/  ISETP.GT.AND P4, PT, R21, 0x31, P2 ;  /* 0x000000311500780c */ /* 0x000fe40001784270 */
[C---:B------:R-:W-:Y:S02]  /*b9f0*/  ISETP.LT.OR P3, PT, R138.reuse, 0x51, P3 ;  /* 0x000000518a00780c */ /* 0x040fe40001f61670 */
        /* <DEDUP_REMOVED lines=10> */
[C---:B------:R-:W-:Y:S02]  /*baa0*/  ISETP.GT.AND P6, PT, R21.reuse, 0x61, P2 ;  /* 0x000000611500780c */ /* 0x040fe400017c4270 */
[----:B------:R-:W-:Y:S02]  /*bab0*/  ISETP.LT.OR P4, PT, R138, 0x41, P4 ;  /* 0x000000418a00780c */ /* 0x000fe40002781670 */
[----:B------:R-:W-:Y:S02]  /*bac0*/  FSEL R70, R70, -INF , !P3 ;  /* 0xff80000046467808 */ /* 0x000fe40005800000 */
[----:B------:R-:W-:Y:S02]  /*bad0*/  ISETP.GT.AND P3, PT, R21, 0x60, P2 ;  /* 0x000000601500780c */ /* 0x000fe40001764270 */
[----:B------:R-:W-:Y:S02]  /*bae0*/  ISETP.LT.OR P6, PT, R138, 0x62, P6 ;  /* 0x000000628a00780c */ /* 0x000fe400037c1670 */
[----:B------:R-:W-:-:S02]  /*baf0*/  FSEL R58, R58, -INF , !P4 ;  /* 0xff8000003a3a7808 */ /* 0x000fc40006000000 */
[----:B------:R-:W-:Y:S02]  /*bb00*/  ISETP.GT.AND P4, PT, R21, 0x49, P2 ;  /* 0x000000491500780c */ /* 0x000fe40001784270 */
[----:B------:R-:W-:Y:S02]  /*bb10*/  ISETP.LT.OR P3, PT, R138, 0x61, P3 ;  /* 0x000000618a00780c */ /* 0x000fe40001f61670 */
[----:B------:R-:W-:Y:S02]  /*bb20*/  FSEL R75, R75, -INF , !P6 ;  /* 0xff8000004b4b7808 */ /* 0x000fe40007000000 */
[----:B0-----:R-:W-:Y:S02]  /*bb30*/  FMNMX.FTZ R0, R0, R7, !PT ;  /* 0x0000000700007209 */ /* 0x001fe40007810000 */
[----:B------:R-:W-:Y:S02]  /*bb40*/  ISETP.GT.AND P6, PT, R21, 0x69, P2 ;  /* 0x000000691500780c */ /* 0x000fe400017c4270 */
[----:B------:R-:W-:Y:S01]  /*bb50*/  ISETP.LT.OR P4, PT, R138, 0x4a, P4 ;  /* 0x0000004a8a00780c */ /* 0x000fe20002781670 */
[----:B------:R-:W-:Y:S01]  /*bb60*/  FMUL.FTZ R7, R0, UR33 ;  /* 0x0000002100077c20 */ /* 0x000fe20008410000 */
[----:B------:R-:W-:-:S02]  /*bb70*/  FSEL R74, R74, -INF , !P3 ;  /* 0xff8000004a4a7808 */ /* 0x000fc40005800000 */
[----:B------:R-:W-:Y:S02]  /*bb80*/  ISETP.GT.AND P3, PT, R21, 0x68, P2 ;  /* 0x000000681500780c */ /* 0x000fe40001764270 */
[----:B------:R-:W-:Y:S02]  /*bb90*/  ISETP.LT.OR P6, PT, R138, 0x6a, P6 ;  /* 0x0000006a8a00780c */ /* 0x000fe400037c1670 */
[----:B------:R-:W-:Y:S02]  /*bba0*/  FSEL R63, R63, -INF , !P4 ;  /* 0xff8000003f3f7808 */ /* 0x000fe40006000000 */
[----:B------:R-:W-:Y:S02]  /*bbb0*/  FSETP.NEU.FTZ.AND P4, PT, R0, -INF , PT ;  /* 0xff8000000000780b */ /* 0x000fe40003f9d000 */
[----:B------:R-:W-:Y:S02]  /*bbc0*/  ISETP.LT.OR P3, PT, R138, 0x69, P3 ;  /* 0x000000698a00780c */ /* 0x000fe40001f61670 */
[----:B------:R-:W-:-:S02]  /*bbd0*/  FSEL R79, R79, -INF , !P6 ;  /* 0xff8000004f4f7808 */ /* 0x000fc40007000000 */
[----:B------:R-:W-:Y:S02]  /*bbe0*/  ISETP.GT.AND P6, PT, R21, RZ, P2 ;  /* 0x000000ff1500720c */ /* 0x000fe400017c4270 */
[----:B------:R-:W-:Y:S02]  /*bbf0*/  FSEL R7, R7, RZ, P4 ;  /* 0x000000ff07077208 */ /* 0x000fe40002000000 */
[----:B------:R-:W-:Y:S02]  /*bc00*/  FSEL R78, R78, -INF , !P3 ;  /* 0xff8000004e4e7808 */ /* 0x000fe40005800000 */
[----:B------:R-:W-:Y:S01]  /*bc10*/  ISETP.GT.AND P3, PT, R21, 0x70, P2 ;  /* 0x000000701500780c */ /* 0x000fe20001764270 */
[--C-:B------:R-:W-:Y:S01]  /*bc20*/  FFMA.FTZ R15, R25, UR33, -R7.reuse ;  /* 0x00000021190f7c23 */ /* 0x100fe20008010807 */
[C---:B------:R-:W-:Y:S01]  /*bc30*/  ISETP.LT.OR P6, PT, R138.reuse, 0x1, P6 ;  /* 0x000000018a00780c */ /* 0x040fe200037c1670 */
[--C-:B------:R-:W-:Y:S01]  /*bc40*/  FFMA.FTZ R25, R29, UR33, -R7.reuse ;  /* 0x000000211d197c23 */ /* 0x100fe20008010807 */
[----:B------:R-:W-:Y:S01]  /*bc50*/  ISETP.LT.OR P3, PT, R138, 0x71, P3 ;  /* 0x000000718a00780c */ /* 0x000fe20001f61670 */
[--C-:B------:R-:W-:Y:S01]  /*bc60*/  FFMA.FTZ R20, R28, UR33, -R7.reuse ;  /* 0x000000211c147c23 */ /* 0x100fe20008010807 */
[----:B------:R-:W-:Y:S01]  /*bc70*/  FSEL R29, R26, -INF , !P6 ;  /* 0xff8000001a1d7808 */ /* 0x000fe20007000000 */
[--C-:B------:R-:W-:Y:S01]  /*bc80*/  FFMA.FTZ R14, R24, UR33, -R7.reuse ;  /* 0x00000021180e7c23 */ /* 0x100fe20008010807 */
[----:B------:R-:W-:Y:S01]  /*bc90*/  FSEL R82, R82, -INF , !P3 ;  /* 0xff80000052527808 */ /* 0x000fe20005800000 */
[--C-:B------:R-:W-:Y:S01]  /*bca0*/  FFMA.FTZ R24, R32, UR33, -R7.reuse ;  /* 0x0000002120187c23 */ /* 0x100fe20008010807 */
[----:B------:R-:W-:Y:S01]  /*bcb0*/  FMNMX.FTZ R26, R29, R13, !PT ;  /* 0x0000000d1d1a7209 */ /* 0x000fe20007810000 */
[--C-:B------:R-:W-:Y:S01]  /*bcc0*/  FFMA.FTZ R141, R41, UR33, -R7.reuse ;  /* 0x00000021298d7c23 */ /* 0x100fe20008010807 */
[----:B------:R-:W-:Y:S01]  /*bcd0*/  ISETP.GT.AND P3, PT, R21, 0x71, P2 ;  /* 0x000000711500780c */ /* 0x000fe20001764270 */
[--C-:B------:R-:W-:Y:S01]  /*bce0*/  FFMA.FTZ R144, R45, UR33, -R7.reuse ;  /* 0x000000212d907c23 */ /* 0x100fe20008010807 */
[----:B------:R-:W-:Y:S01]  /*bcf0*/  ISETP.GT.AND P6, PT, R21, 0x78, P2 ;  /* 0x000000781500780c */ /* 0x000fe200017c4270 */
[--C-:B------:R-:W-:Y:S01]  /*bd00*/  FFMA.FTZ R57, R57, UR33, -R7.reuse ;  /* 0x0000002139397c23 */ /* 0x100fe20008010807 */
[----:B------:R-:W-:Y:S01]  /*bd10*/  ISETP.GT.AND P2, PT, R21, 0x79, P2 ;  /* 0x000000791500780c */ /* 0x000fe20001744270 */
[--C-:B------:R-:W-:Y:S01]  /*bd20*/  FFMA.FTZ R21, R33, UR33, -R7.reuse ;  /* 0x0000002121157c23 */ /* 0x100fe20008010807 */
[----:B------:R-:W-:Y:S01]  /*bd30*/  FMNMX.FTZ R33, R27, R26, !PT ;  /* 0x0000001a1b217209 */ /* 0x000fe20007810000 */
[--C-:B------:R-:W-:Y:S01]  /*bd40*/  FFMA.FTZ R26, R36, UR33, -R7.reuse ;  /* 0x00000021241a7c23 */ /* 0x100fe20008010807 */
[----:B------:R-:W-:Y:S01]  /*bd50*/  ISETP.LT.OR P3, PT, R138, 0x72, P3 ;  /* 0x000000728a00780c */ /* 0x000fe20001f61670 */
[----:B------:R-:W-:Y:S01]  /*bd60*/  FFMA.FTZ R61, R61, UR33, -R7 ;  /* 0x000000213d3d7c23 */ /* 0x000fe20008010807 */
[----:B------:R-:W-:Y:S01]  /*bd70*/  FMNMX.FTZ R28, R30, R33, !PT ;  /* 0x000000211e1c7209 */ /* 0x000fe20007810000 */
[----:B------:R-:W-:Y:S01]  /*bd80*/  MUFU.EX2 R14, R14 ;  /* 0x0000000e000e7308 */ /* 0x000fe20000000800 */
[----:B------:R-:W-:-:S02]  /*bd90*/  ISETP.LT.OR P6, PT, R138, 0x79, P6 ;  /* 0x000000798a00780c */ /* 0x000fc400037c1670 */
[----:B------:R-:W-:Y:S01]  /*bda0*/  FMNMX.FTZ R33, R31, R28, !PT ;  /* 0x0000001c1f217209 */ /* 0x000fe20007810000 */
[--C-:B------:R-:W-:Y:S01]  /*bdb0*/  FFMA.FTZ R28, R37, UR33, -R7.reuse ;  /* 0x00000021251c7c23 */ /* 0x100fe20008010807 */
[----:B------:R-:W-:Y:S02]  /*bdc0*/  FSEL R83, R83, -INF , !P3 ;  /* 0xff80000053537808 */ /* 0x000fe40005800000 */
[----:B------:R-:W-:Y:S01]  /*bdd0*/  FMNMX.FTZ R32, R34, R33, !PT ;  /* 0x0000002122207209 */ /* 0x000fe20007810000 */
[----:B------:R-:W-:Y:S01]  /*bde0*/  MUFU.EX2 R15, R15 ;  /* 0x0000000f000f7308 */ /* 0x000fe20000000800 */
[----:B------:R-:W-:Y:S02]  /*bdf0*/  ISETP.LT.OR P2, PT, R138, 0x7a, P2 ;  /* 0x0000007a8a00780c */ /* 0x000fe40001741670 */
[----:B------:R-:W-:Y:S01]  /*be00*/  FMNMX.FTZ R33, R35, R32, !PT ;  /* 0x0000002023217209 */ /* 0x000fe20007810000 */
[----:B------:R-:W-:Y:S01]  /*be10*/  FFMA.FTZ R32, R40, UR33, -R7 ;  /* 0x0000002128207c23 */ /* 0x000fe20008010807 */
[----:B------:R-:W-:-:S02]  /*be20*/  FSEL R86, R86, -INF , !P6 ;  /* 0xff80000056567808 */ /* 0x000fc40007000000 */
[----:B------:R-:W-:Y:S01]  /*be30*/  FMNMX.FTZ R36, R38, R33, !PT ;  /* 0x0000002126247209 */ /* 0x000fe20007810000 */
[----:B------:R-:W-:Y:S01]  /*be40*/  MUFU.EX2 R20, R20 ;  /* 0x0000001400147308 */ /* 0x000fe20000000800 */
[----:B------:R-:W-:Y:S02]  /*be50*/  FSEL R87, R87, -INF , !P2 ;  /* 0xff80000057577808 */ /* 0x000fe40005000000 */
[----:B------:R-:W-:-:S04]  /*be60*/  FMNMX.FTZ R33, R39, R36, !PT ;  /* 0x0000002427217209 */ /* 0x000fc80007810000 */
[----:B------:R-:W-:Y:S01]  /*be70*/  FMNMX.FTZ R36, R42, R33, !PT ;  /* 0x000000212a247209 */ /* 0x000fe20007810000 */
[----:B------:R-:W-:Y:S03]  /*be80*/  MUFU.EX2 R25, R25 ;  /* 0x0000001900197308 */ /* 0x000fe60000000800 */
[----:B------:R-:W-:Y:S01]  /*be90*/  FMNMX.FTZ R37, R43, R36, !PT ;  /* 0x000000242b257209 */ /* 0x000fe20007810000 */
[----:B------:R-:W-:-:S03]  /*bea0*/  FFMA.FTZ R36, R44, UR33, -R7 ;  /* 0x000000212c247c23 */ /* 0x000fc60008010807 */
[----:B------:R-:W-:Y:S01]  /*beb0*/  FMNMX.FTZ R40, R46, R37, !PT ;  /* 0x000000252e287209 */ /* 0x000fe20007810000 */
[----:B------:R0:W-:Y:S03]  /*bec0*/  MUFU.EX2 R33, R141 ;  /* 0x0000008d00217308 */ /* 0x0001e60000000800 */
[----:B------:R-:W-:-:S04]  /*bed0*/  FMNMX.FTZ R37, R47, R40, !PT ;  /* 0x000000282f257209 */ /* 0x000fc80007810000 */
[----:B------:R-:W-:Y:S01]  /*bee0*/  FMNMX.FTZ R40, R50, R37, !PT ;  /* 0x0000002532287209 */ /* 0x000fe20007810000 */
[----:B------:R-:W-:Y:S01]  /*bef0*/  MUFU.EX2 R24, R24 ;  /* 0x0000001800187308 */ /* 0x000fe20000000800 */
[--C-:B0-----:R-:W-:Y:S02]  /*bf00*/  FFMA.FTZ R141, R49, UR33, -R7.reuse ;  /* 0x00000021318d7c23 */ /* 0x101fe40008010807 */
        /* <DEDUP_REMOVED lines=11> */
[----:B------:R-:W-:Y:S03]  /*bfc0*/  MUFU.EX2 R41, R141 ;  /* 0x0000008d00297308 */ /* 0x000fe60000000800 */
[----:B------:R-:W-:-:S04]  /*bfd0*/  FMNMX.FTZ R45, R63, R48, !PT ;  /* 0x000000303f2d7209 */ /* 0x000fc80007810000 */
[----:B------:R-:W-:Y:S01]  /*bfe0*/  FMNMX.FTZ R48, R66, R45, !PT ;  /* 0x0000002d42307209 */ /* 0x000fe20007810000 */
[----:B------:R-:W-:Y:S03]  /*bff0*/  MUFU.EX2 R26, R26 ;  /* 0x0000001a001a7308 */ /* 0x000fe60000000800 */
        /* <DEDUP_REMOVED lines=13> */
[----:B------:R-:W-:Y:S03]  /*c0d0*/  MUFU.EX2 R36, R36 ;  /* 0x0000002400247308 */ /* 0x000fe60000000800 */
[----:B0-----:R-:W-:Y:S01]  /*c0e0*/  FMNMX.FTZ R57, R83, R56, !PT ;  /* 0x0000003853397209 */ /* 0x001fe20007810000 */
[--C-:B------:R-:W-:Y:S01]  /*c0f0*/  FFMA.FTZ R56, R64, UR33, -R7.reuse ;  /* 0x0000002140387c23 */ /* 0x100fe20008010807 */
[--C-:B------:R-:W-:Y:S01]  /*c100*/  FFMA.FTZ R64, R72, UR33, -R7.reuse ;  /* 0x0000002148407c23 */ /* 0x100fe20008010807 */
[--C-:B------:R-:W-:Y:S01]  /*c110*/  FFMA.FTZ R72, R80, UR33, -R7.reuse ;  /* 0x0000002150487c23 */ /* 0x100fe20008010807 */
[----:B------:R-:W-:Y:S01]  /*c120*/  FMNMX.FTZ R60, R86, R57, !PT ;  /* 0x00000039563c7209 */ /* 0x000fe20007810000 */
[----:B------:R0:W-:Y:S01]  /*c130*/  MUFU.EX2 R53, R61 ;  /* 0x0000003d00357308 */ /* 0x0001e20000000800 */
[--C-:B------:R-:W-:Y:S01]  /*c140*/  FFMA.FTZ R57, R65, UR33, -R7.reuse ;  /* 0x0000002141397c23 */ /* 0x100fe20008010807 */
[--C-:B------:R-:W-:Y:S01]  /*c150*/  FFMA.FTZ R65, R73, UR33, -R7.reuse ;  /* 0x0000002149417c23 */ /* 0x100fe20008010807 */
[----:B------:R-:W-:Y:S01]  /*c160*/  FMNMX.FTZ R141, R87, R60, !PT ;  /* 0x0000003c578d7209 */ /* 0x000fe20007810000 */
[--C-:B------:R-:W-:Y:S01]  /*c170*/  FFMA.FTZ R60, R68, UR33, -R7.reuse ;  /* 0x00000021443c7c23 */ /* 0x100fe20008010807 */
[--C-:B------:R-:W-:Y:S01]  /*c180*/  FFMA.FTZ R68, R76, UR33, -R7.reuse ;  /* 0x000000214c447c23 */ /* 0x100fe20008010807 */
[--C-:B------:R-:W-:Y:S01]  /*c190*/  FFMA.FTZ R73, R81, UR33, -R7.reuse ;  /* 0x0000002151497c23 */ /* 0x100fe20008010807 */
[--C-:B------:R-:W-:Y:S01]  /*c1a0*/  FFMA.FTZ R76, R84, UR33, -R7.reuse ;  /* 0x00000021544c7c23 */ /* 0x100fe20008010807 */
[----:B------:R-:W1:Y:S01]  /*c1b0*/  SHFL.BFLY PT, R138, R141, 0x2, 0x1f ;  /* 0x0c401f008d8a7f89 */ /* 0x000e6200000e0000 */
[--C-:B0-----:R-:W-:Y:S01]  /*c1c0*/  FFMA.FTZ R61, R69, UR33, -R7.reuse ;  /* 0x00000021453d7c23 */ /* 0x101fe20008010807 */
[--C-:B------:R-:W-:Y:S01]  /*c1d0*/  FFMA.FTZ R69, R77, UR33, -R7.reuse ;  /* 0x000000214d457c23 */ /* 0x100fe20008010807 */
[----:B------:R-:W-:Y:S01]  /*c1e0*/  FFMA.FTZ R80, R85, UR33, -R7 ;  /* 0x0000002155507c23 */ /* 0x000fe20008010807 */
[----:B------:R-:W-:Y:S01]  /*c1f0*/  FSEL R77, R0, RZ, P4 ;  /* 0x000000ff004d7208 */ /* 0x000fe20002000000 */
[----:B------:R-:W-:Y:S04]  /*c200*/  MUFU.EX2 R45, R144 ;  /* 0x00000090002d7308 */ /* 0x000fe80000000800 */
[----:B------:R-:W-:-:S04]  /*c210*/  FADD.FTZ R77, -R77, R12 ;  /* 0x0000000c4d4d7221 */ /* 0x000fc80000010100 */
[----:B------:R-:W-:Y:S01]  /*c220*/  FMUL.FTZ R77, R77, UR33 ;  /* 0x000000214d4d7c20 */ /* 0x000fe20008410000 */
[----:B------:R-:W-:Y:S08]  /*c230*/  MUFU.EX2 R40, R40 ;  /* 0x0000002800287308 */ /* 0x000ff00000000800 */
[----:B------:R-:W0:Y:S01]  /*c240*/  MUFU.EX2 R77, R77 ;  /* 0x0000004d004d7308 */ /* 0x000e220000000800 */
[----:B-1----:R-:W-:-:S05]  /*c250*/  FMNMX.FTZ R138, R141, R138, !PT ;  /* 0x0000008a8d8a7209 */ /* 0x002fca0007810000 */
[----:B------:R-:W1:Y:S02]  /*c260*/  SHFL.BFLY PT, R141, R138, 0x1, 0x1f ;  /* 0x0c201f008a8d7f89 */ /* 0x000e6400000e0000 */
[----:B------:R-:W-:Y:S08]  /*c270*/  MUFU.EX2 R44, R44 ;  /* 0x0000002c002c7308 */ /* 0x000ff00000000800 */
[----:B------:R-:W-:Y:S01]  /*c280*/  MUFU.EX2 R48, R48 ;  /* 0x0000003000307308 */ /* 0x000fe20000000800 */
[-C--:B0-----:R-:W-:Y:S01]  /*c290*/  FMUL.FTZ R88, R88, R77.reuse ;  /* 0x0000004d58587220 */ /* 0x081fe20000410000 */
        /* <DEDUP_REMOVED lines=12> */
[----:B------:R-:W-:Y:S01]  /*c360*/  FMUL.FTZ R112, R112, R77 ;  /* 0x0000004d70707220 */ /* 0x000fe20000410000 */
[----:B-1----:R-:W-:Y:S01]  /*c370*/  FMNMX.FTZ R7, R138, R141, !PT ;  /* 0x0000008d8a077209 */ /* 0x002fe20007810000 */
[----:B------:R-:W-:Y:S01]  /*c380*/  MUFU.EX2 R56, R56 ;  /* 0x0000003800387308 */ /* 0x000fe20000000800 */
[-C--:B------:R-:W-:Y:S01]  /*c390*/  FMUL.FTZ R113, R113, R77.reuse ;  /* 0x0000004d71717220 */ /* 0x080fe20000410000 */
[-C--:B------:R-:W-:Y:S01]  /*c3a0*/  FMUL.FTZ R116, R116, R77.reuse ;  /* 0x0000004d74747220 */ /* 0x080fe20000410000 */
[C---:B------:R-:W-:Y:S01]  /*c3b0*/  FSETP.NEU.FTZ.AND P2, PT, R7.reuse, -INF , PT ;  /* 0xff8000000700780b */ /* 0x040fe20003f5d000 */
[----:B------:R-:W-:Y:S01]  /*c3c0*/  FMUL.FTZ R84, R7, UR33 ;  /* 0x0000002107547c20 */ /* 0x000fe20008410000 */
[-C--:B------:R-:W-:Y:S01]  /*c3d0*/  FMUL.FTZ R117, R117, R77.reuse ;  /* 0x0000004d75757220 */ /* 0x080fe20000410000 */
[-C--:B------:R-:W-:Y:S01]  /*c3e0*/  FMUL.FTZ R120, R120, R77.reuse ;  /* 0x0000004d78787220 */ /* 0x080fe20000410000 */
[----:B------:R-:W-:Y:S01]  /*c3f0*/  FSEL R12, R7, RZ, P2 ;  /* 0x000000ff070c7208 */ /* 0x000fe20001000000 */
[----:B------:R-:W-:Y:S01]  /*c400*/  MUFU.EX2 R57, R57 ;  /* 0x0000003900397308 */ /* 0x000fe20000000800 */
[----:B------:R-:W-:Y:S01]  /*c410*/  FSEL R84, R84, RZ, P2 ;  /* 0x000000ff54547208 */ /* 0x000fe20001000000 */
[----:B------:R-:W-:Y:S01]  /*c420*/  FMUL.FTZ R121, R121, R77 ;  /* 0x0000004d79797220 */ /* 0x000fe20000410000 */
[----:B------:R-:W-:Y:S01]  /*c430*/  ISETP.GT.AND P2, PT, R2, UR39, PT ;  /* 0x0000002702007c0c */ /* 0x000fe2000bf44270 */
[----:B------:R-:W-:Y:S01]  /*c440*/  FADD.FTZ R12, -R12, R13 ;  /* 0x0000000d0c0c7221 */ /* 0x000fe20000010100 */
[----:B------:R-:W-:-:S02]  /*c450*/  IMAD.U32 R13, RZ, RZ, UR50 ;  /* 0x00000032ff0d7e24 */ /* 0x000fc4000f8e00ff */
[--C-:B------:R-:W-:Y:S01]  /*c460*/  FFMA.FTZ R81, R29, UR33, -R84.reuse ;  /* 0x000000211d517c23 */ /* 0x100fe20008010854 */
[--C-:B------:R-:W-:Y:S01]  /*c470*/  FFMA.FTZ R85, R27, UR33, -R84.reuse ;  /* 0x000000211b557c23 */ /* 0x100fe20008010854 */
[----:B------:R-:W-:Y:S01]  /*c480*/  FMUL.FTZ R12, R12, UR33 ;  /* 0x000000210c0c7c20 */ /* 0x000fe20008410000 */
[--C-:B------:R-:W-:Y:S01]  /*c490*/  FFMA.FTZ R138, R30, UR33, -R84.reuse ;  /* 0x000000211e8a7c23 */ /* 0x100fe20008010854 */
[----:B------:R-:W-:Y:S01]  /*c4a0*/  @!P1 LEA R13, R13, UR42, 0x3 ;  /* 0x0000002a0d0d9c11 */ /* 0x000fe2000f8e18ff */
[--C-:B------:R-:W-:Y:S01]  /*c4b0*/  FFMA.FTZ R145, R31, UR33, -R84.reuse ;  /* 0x000000211f917c23 */ /* 0x100fe20008010854 */
[----:B------:R-:W-:Y:S01]  /*c4c0*/  MUFU.EX2 R81, R81 ;  /* 0x0000005100517308 */ /* 0x000fe20000000800 */
[----:B------:R-:W-:Y:S01]  /*c4d0*/  FFMA.FTZ R27, R34, UR33, -R84 ;  /* 0x00000021221b7c23 */ /* 0x000fe20008010854 */
[----:B------:R-:W-:Y:S01]  /*c4e0*/  FFMA.FTZ R34, R77, R4, R14 ;  /* 0x000000044d227223 */ /* 0x000fe2000001000e */
[----:B------:R-:W-:Y:S02]  /*c4f0*/  @!P1 VIADD R13, R13, 0x2d860 ;  /* 0x0002d8600d0d9836 */ /* 0x000fe40000000000 */
[--C-:B------:R-:W-:Y:S01]  /*c500*/  FFMA.FTZ R35, R35, UR33, -R84.reuse ;  /* 0x0000002123237c23 */ /* 0x100fe20008010854 */
[--C-:B------:R-:W-:Y:S01]  /*c510*/  FFMA.FTZ R30, R50, UR33, -R84.reuse ;  /* 0x00000021321e7c23 */ /* 0x100fe20008010854 */
[--C-:B------:R-:W-:Y:S01]  /*c520*/  FFMA.FTZ R38, R38, UR33, -R84.reuse ;  /* 0x0000002126267c23 */ /* 0x100fe20008010854 */
[--C-:B------:R-:W-:Y:S01]  /*c530*/  FFMA.FTZ R39, R39, UR33, -R84.reuse ;  /* 0x0000002127277c23 */ /* 0x100fe20008010854 */
[----:B------:R0:W1:Y:S01]  /*c540*/  MUFU.EX2 R29, R12 ;  /* 0x0000000c001d7308 */ /* 0x0000620000000800 */
[----:B------:R-:W-:Y:S01]  /*c550*/  @!P1 PRMT R13, RZ, 0x654, R13 ;  /* 0x00000654ff0d9816 */ /* 0x000fe2000000000d */
[--C-:B------:R-:W-:Y:S01]  /*c560*/  FFMA.FTZ R42, R42, UR33, -R84.reuse ;  /* 0x000000212a2a7c23 */ /* 0x100fe20008010854 */
[--C-:B------:R-:W-:Y:S01]  /*c570*/  FFMA.FTZ R63, R63, UR33, -R84.reuse ;  /* 0x000000213f3f7c23 */ /* 0x100fe20008010854 */
[--C-:B------:R-:W-:Y:S01]  /*c580*/  FFMA.FTZ R141, R43, UR33, -R84.reuse ;  /* 0x000000212b8d7c23 */ /* 0x100fe20008010854 */
[----:B------:R2:W-:Y:S01]  /*c590*/  @!P1 SYNCS.ARRIVE.TRANS64.RED.A1T0 RZ, [R13+URZ], RZ ;  /* 0x000000ff0dff99a7 */ /* 0x0005e2000810043f */
[--C-:B------:R-:W-:Y:S01]  /*c5a0*/  FFMA.FTZ R46, R46, UR33, -R84.reuse ;  /* 0x000000212e2e7c23 */ /* 0x100fe20008010854 */
[--C-:B------:R-:W-:Y:S01]  /*c5b0*/  FFMA.FTZ R144, R47, UR33, -R84.reuse ;  /* 0x000000212f907c23 */ /* 0x100fe20008010854 */
[----:B------:R-:W3:Y:S01]  /*c5c0*/  MUFU.EX2 R85, R85 ;  /* 0x0000005500557308 */ /* 0x000ee20000000800 */
[----:B0-----:R-:W-:Y:S01]  /*c5d0*/  F2FP.F16.F32.PACK_AB R12, R15, R14 ;  /* 0x0000000e0f0c723e */ /* 0x001fe200000000ff */
[--C-:B------:R-:W-:Y:S01]  /*c5e0*/  FFMA.FTZ R47, R55, UR33, -R84.reuse ;  /* 0x00000021372f7c23 */ /* 0x100fe20008010854 */
[----:B------:R-:W-:Y:S01]  /*c5f0*/  F2FP.F16.F32.PACK_AB R14, R25, R20 ;  /* 0x00000014190e723e */ /* 0x000fe200000000ff */
[----:B------:R-:W-:Y:S01]  /*c600*/  FFMA.FTZ R55, R67, UR33, -R84 ;  /* 0x0000002143377c23 */ /* 0x000fe20008010854 */
[----:B--2---:R-:W-:Y:S01]  /*c610*/  FADD.FTZ R13, R15, R34 ;  /* 0x000000220f0d7221 */ /* 0x004fe20000010000 */
[--C-:B------:R-:W-:Y:S01]  /*c620*/  FFMA.FTZ R31, R51, UR33, -R84.reuse ;  /* 0x00000021331f7c23 */ /* 0x100fe20008010854 */
[--C-:B------:R-:W-:Y:S01]  /*c630*/  FFMA.FTZ R43, R54, UR33, -R84.reuse ;  /* 0x00000021362b7c23 */ /* 0x100fe20008010854 */
[----:B------:R-:W0:Y:S01]  /*c640*/  MUFU.EX2 R138, R138 ;  /* 0x0000008a008a7308 */ /* 0x000e220000000800 */
[----:B-1----:R-:W-:Y:S01]  /*c650*/  FFMA.FTZ R34, R29, R3, R81 ;  /* 0x000000031d227223 */ /* 0x002fe20000010051 */
[----:B------:R-:W-:Y:S01]  /*c660*/  FADD.FTZ R50, R20, R13 ;  /* 0x0000000d14327221 */ /* 0x000fe20000010000 */
[--C-:B------:R-:W-:Y:S01]  /*c670*/  FFMA.FTZ R51, R58, UR33, -R84.reuse ;  /* 0x000000213a337c23 */ /* 0x100fe20008010854 */
[--C-:B------:R-:W-:Y:S01]  /*c680*/  FFMA.FTZ R54, R59, UR33, -R84.reuse ;  /* 0x000000213b367c23 */ /* 0x100fe20008010854 */
[----:B------:R-:W-:Y:S01]  /*c690*/  FFMA.FTZ R4, R62, UR33, -R84 ;  /* 0x000000213e047c23 */ /* 0x000fe20008010854 */
[----:B------:R-:W-:Y:S01]  /*c6a0*/  FADD.FTZ R15, R25, R50 ;  /* 0x00000032190f7221 */ /* 0x000fe20000010000 */
[----:B------:R-:W-:Y:S01]  /*c6b0*/  FFMA.FTZ R59, R70, UR33, -R84 ;  /* 0x00000021463b7c23 */ /* 0x000fe20008010854 */
[----:B------:R-:W1:Y:S01]  /*c6c0*/  MUFU.EX2 R145, R145 ;  /* 0x0000009100917308 */ /* 0x000e620000000800 */
[C---:B---3--:R-:W-:Y:S01]  /*c6d0*/  FADD.FTZ R3, R85.reuse, R34 ;  /* 0x0000002255037221 */ /* 0x048fe20000010000 */
[----:B------:R-:W-:Y:S01]  /*c6e0*/  FADD.FTZ R50, R24, R15 ;  /* 0x0000000f18327221 */ /* 0x000fe20000010000 */
[----:B------:R-:W-:Y:S01]  /*c6f0*/  F2FP.F16.F32.PACK_AB R13, R85, R81 ;  /* 0x00000051550d723e */ /* 0x000fe200000000ff */
[----:B------:R-:W-:Y:S01]  /*c700*/  FFMA.FTZ R62, R71, UR33, -R84 ;  /* 0x00000021473e7c23 */ /* 0x000fe20008010854 */
[C---:B------:R-:W-:Y:S01]  /*c710*/  F2FP.F16.F32.PACK_AB R24, R21.reuse, R24 ;  /* 0x000000181518723e */ /* 0x040fe200000000ff */
[----:B------:R-:W-:Y:S01]  /*c720*/  FADD.FTZ R25, R21, R50 ;  /* 0x0000003215197221 */ /* 0x000fe20000010000 */
        /* <DEDUP_REMOVED lines=8> */
[----:B------:R-:W-:Y:S01]  /*c7b0*/  FFMA.FTZ R86, R86, UR33, -R84 ;  /* 0x0000002156567c23 */ /* 0x000fe20008010854 */
[----:B------:R-:W0:Y:S01]  /*c7c0*/  MUFU.EX2 R35, R35 ;  /* 0x0000002300237308 */ /* 0x000e220000000800 */
[C---:B-1----:R-:W-:Y:S01]  /*c7d0*/  FADD.FTZ R34, R145.reuse, R34 ;  /* 0x0000002291227221 */ /* 0x042fe20000010000 */
[----:B------:R-:W-:Y:S01]  /*c7e0*/  F2FP.F16.F32.PACK_AB R15, R145, R138 ;  /* 0x0000008a910f723e */ /* 0x000fe200000000ff */
[----:B------:R-:W-:Y:S01]  /*c7f0*/  UMOV UR50, UR43 ;  /* 0x0000002b00327c82 */ /* 0x000fe20008000000 */
[-C--:B------:R-:W-:Y:S01]  /*c800*/  FMUL.FTZ R124, R124, R77.reuse ;  /* 0x0000004d7c7c7220 */ /* 0x080fe20000410000 */
[-C--:B------:R-:W-:Y:S01]  /*c810*/  FMUL.FTZ R125, R125, R77.reuse ;  /* 0x0000004d7d7d7220 */ /* 0x080fe20000410000 */
[-C--:B------:R-:W-:Y:S01]  /*c820*/  FMUL.FTZ R128, R128, R77.reuse ;  /* 0x0000004d80807220 */ /* 0x080fe20000410000 */
[----:B------:R1:W-:Y:S01]  /*c830*/  STSM.16.M88.4 [R17+0x21800], R12 ;  /* 0x0218000c11007844 */ /* 0x0003e20000000200 */
[----:B------:R-:W3:Y:S01]  /*c840*/  MUFU.EX2 R38, R38 ;  /* 0x0000002600267308 */ /* 0x000ee20000000800 */
[----:B--2---:R-:W-:Y:S01]  /*c850*/  FADD.FTZ R34, R27, R34 ;  /* 0x000000221b227221 */ /* 0x004fe20000010000 */
[-C--:B------:R-:W-:Y:S01]  /*c860*/  FMUL.FTZ R129, R129, R77.reuse ;  /* 0x0000004d81817220 */ /* 0x080fe20000410000 */
[-C--:B------:R-:W-:Y:S01]  /*c870*/  FMUL.FTZ R132, R132, R77.reuse ;  /* 0x0000004d84847220 */ /* 0x080fe20000410000 */
[----:B------:R-:W-:Y:S01]  /*c880*/  FMUL.FTZ R133, R133, R77 ;  /* 0x0000004d85857220 */ /* 0x000fe20000410000 */
[----:B------:R-:W-:-:S02]  /*c890*/  VIADD R2, R2, 0xffffffff ;  /* 0xffffffff02027836 */ /* 0x000fc40000000000 */
[-C--:B------:R-:W-:Y:S01]  /*c8a0*/  FMUL.FTZ R90, R90, R29.reuse ;  /* 0x0000001d5a5a7220 */ /* 0x080fe20000410000 */
[-C--:B------:R-:W-:Y:S01]  /*c8b0*/  FMUL.FTZ R91, R91, R29.reuse ;  /* 0x0000001d5b5b7220 */ /* 0x080fe20000410000 */
[----:B------:R-:W2:Y:S01]  /*c8c0*/  MUFU.EX2 R39, R39 ;  /* 0x0000002700277308 */ /* 0x000ea20000000800 */
[-C--:B------:R-:W-:Y:S01]  /*c8d0*/  FMUL.FTZ R94, R94, R29.reuse ;  /* 0x0000001d5e5e7220 */ /* 0x080fe20000410000 */
[-C--:B------:R-:W-:Y:S01]  /*c8e0*/  FMUL.FTZ R95, R95, R29.reuse ;  /* 0x0000001d5f5f7220 */ /* 0x080fe20000410000 */
[-C--:B------:R-:W-:Y:S01]  /*c8f0*/  FMUL.FTZ R98, R98, R29.reuse ;  /* 0x0000001d62627220 */ /* 0x080fe20000410000 */
[-C--:B------:R-:W-:Y:S01]  /*c900*/  FMUL.FTZ R99, R99, R29.reuse ;  /* 0x0000001d63637220 */ /* 0x080fe20000410000 */
[-C--:B------:R-:W-:Y:S01]  /*c910*/  FMUL.FTZ R102, R102, R29.reuse ;  /* 0x0000001d66667220 */ /* 0x080fe20000410000 */
[-C--:B------:R-:W-:Y:S01]  /*c920*/  FMUL.FTZ R103, R103, R29.reuse ;  /* 0x0000001d67677220 */ /* 0x080fe20000410000 */
[-C--:B------:R-:W-:Y:S01]  /*c930*/  FMUL.FTZ R106, R106, R29.reuse ;  /* 0x0000001d6a6a7220 */ /* 0x080fe20000410000 */
[----:B------:R-:W4:Y:S01]  /*c940*/  MUFU.EX2 R42, R42 ;  /* 0x0000002a002a7308 */ /* 0x000f220000000800 */
[-C--:B------:R-:W-:Y:S01]  /*c950*/  FMUL.FTZ R107, R107, R29.reuse ;  /* 0x0000001d6b6b7220 */ /* 0x080fe20000410000 */
[-C--:B------:R-:W-:Y:S01]  /*c960*/  FMUL.FTZ R110, R110, R29.reuse ;  /* 0x0000001d6e6e7220 */ /* 0x080fe20000410000 */
[-C--:B------:R-:W-:Y:S01]  /*c970*/  FMUL.FTZ R111, R111, R29.reuse ;  /* 0x0000001d6f6f7220 */ /* 0x080fe20000410000 */
[-C--:B------:R-:W-:Y:S01]  /*c980*/  FMUL.FTZ R114, R114, R29.reuse ;  /* 0x0000001d72727220 */ /* 0x080fe20000410000 */
[-C--:B------:R-:W-:Y:S01]  /*c990*/  FMUL.FTZ R115, R115, R29.reuse ;  /* 0x0000001d73737220 */ /* 0x080fe20000410000 */
[-C--:B------:R-:W-:Y:S01]  /*c9a0*/  FMUL.FTZ R118, R118, R29.reuse ;  /* 0x0000001d76767220 */ /* 0x080fe20000410000 */
[-C--:B------:R-:W-:Y:S01]  /*c9b0*/  FMUL.FTZ R119, R119, R29.reuse ;  /* 0x0000001d77777220 */ /* 0x080fe20000410000 */
[----:B------:R5:W-:Y:S01]  /*c9c0*/  MUFU.EX2 R20, R63 ;  /* 0x0000003f00147308 */ /* 0x000be20000000800 */
[-C--:B------:R-:W-:Y:S01]  /*c9d0*/  FMUL.FTZ R122, R122, R29.reuse ;  /* 0x0000001d7a7a7220 */ /* 0x080fe20000410000 */
[-C--:B------:R-:W-:Y:S01]  /*c9e0*/  FMUL.FTZ R123, R123, R29.reuse ;  /* 0x0000001d7b7b7220 */ /* 0x080fe20000410000 */
[-C--:B------:R-:W-:Y:S01]  /*c9f0*/  FMUL.FTZ R126, R126, R29.reuse ;  /* 0x0000001d7e7e7220 */ /* 0x080fe20000410000 */
[-C--:B------:R-:W-:Y:S01]  /*ca00*/  FMUL.FTZ R127, R127, R29.reuse ;  /* 0x0000001d7f7f7220 */ /* 0x080fe20000410000 */
[-C--:B------:R-:W-:Y:S01]  /*ca10*/  FMUL.FTZ R130, R130, R29.reuse ;  /* 0x0000001d82827220 */ /* 0x080fe20000410000 */
[-C--:B------:R-:W-:Y:S01]  /*ca20*/  FMUL.FTZ R131, R131, R29.reuse ;  /* 0x0000001d83837220 */ /* 0x080fe20000410000 */
[-C--:B------:R-:W-:Y:S01]  /*ca30*/  FMUL.FTZ R134, R134, R29.reuse ;  /* 0x0000001d86867220 */ /* 0x080fe20000410000 */
[----:B------:R-:W1:Y:S01]  /*ca40*/  MUFU.EX2 R141, R141 ;  /* 0x0000008d008d7308 */ /* 0x000e620000000800 */
[----:B-----5:R-:W-:Y:S01]  /*ca50*/  FADD.FTZ R63, R26, R25 ;  /* 0x000000191a3f7221 */ /* 0x020fe20000010000 */
[----:B0-----:R-:W-:Y:S01]  /*ca60*/  FADD.FTZ R25, R35, R34 ;  /* 0x0000002223197221 */ /* 0x001fe20000010000 */
[C---:B------:R-:W-:Y:S01]  /*ca70*/  F2FP.F16.F32.PACK_AB R26, R28.reuse, R26 ;  /* 0x0000001a1c1a723e */ /* 0x040fe200000000ff */
[----:B------:R-:W-:Y:S01]  /*ca80*/  FMUL.FTZ R135, R135, R29 ;  /* 0x0000001d87877220 */ /* 0x000fe20000410000 */
[----:B------:R-:W-:Y:S01]  /*ca90*/  FADD.FTZ R67, R28, R63 ;  /* 0x0000003f1c437221 */ /* 0x000fe20000010000 */
[----:B---3--:R-:W-:Y:S01]  /*caa0*/  FADD.FTZ R34, R38, R25 ;  /* 0x0000001926227221 */ /* 0x008fe20000010000 */
[----:B------:R-:W-:Y:S01]  /*cab0*/  FFMA.FTZ R63, R74, UR33, -R84 ;  /* 0x000000214a3f7c23 */ /* 0x000fe20008010854 */
[----:B------:R-:W0:Y:S01]  /*cac0*/  MUFU.EX2 R46, R46 ;  /* 0x0000002e002e7308 */ /* 0x000e220000000800 */
[----:B------:R-:W-:Y:S01]  /*cad0*/  FADD.FTZ R50, R32, R67 ;  /* 0x0000004320327221 */ /* 0x000fe20000010000 */
[----:B--2---:R-:W-:Y:S01]  /*cae0*/  FADD.FTZ R25, R39, R34 ;  /* 0x0000002227197221 */ /* 0x004fe20000010000 */
[----:B------:R-:W-:Y:S01]  /*caf0*/  FFMA.FTZ R84, R87, UR33, -R84 ;  /* 0x0000002157547c23 */ /* 0x000fe20008010854 */
[C---:B------:R-:W-:Y:S01]  /*cb00*/  F2FP.F16.F32.PACK_AB R32, R33.reuse, R32 ;  /* 0x000000202120723e */ /* 0x040fe200000000ff */
[----:B------:R-:W-:Y:S01]  /*cb10*/  FADD.FTZ R67, R33, R50 ;  /* 0x0000003221437221 */ /* 0x000fe20000010000 */
[----:B----4-:R-:W-:-:S02]  /*cb20*/  FADD.FTZ R34, R42, R25 ;  /* 0x000000192a227221 */ /* 0x010fc40000010000 */
[----:B------:R-:W2:Y:S01]  /*cb30*/  MUFU.EX2 R144, R144 ;  /* 0x0000009000907308 */ /* 0x000ea20000000800 */
[----:B------:R-:W-:Y:S01]  /*cb40*/  FADD.FTZ R50, R36, R67 ;  /* 0x0000004324327221 */ /* 0x000fe20000010000 */
[C---:B-1----:R-:W-:Y:S01]  /*cb50*/  FADD.FTZ R25, R141.reuse, R34 ;  /* 0x000000228d197221 */ /* 0x042fe20000010000 */
[----:B------:R-:W-:Y:S02]  /*cb60*/  F2FP.F16.F32.PACK_AB R33, R141, R42 ;  /* 0x0000002a8d21723e */ /* 0x000fe400000000ff */
[----:B------:R-:W-:Y:S01]  /*cb70*/  FADD.FTZ R67, R37, R50 ;  /* 0x0000003225437221 */ /* 0x000fe20000010000 */
[----:B------:R-:W-:Y:S02]  /*cb80*/  F2FP.F16.F32.PACK_AB R42, R45, R44 ;  /* 0x0000002c2d2a723e */ /* 0x000fe400000000ff */
[----:B------:R-:W1:Y:S01]  /*cb90*/  MUFU.EX2 R30, R30 ;  /* 0x0000001e001e7308 */ /* 0x000e620000000800 */
[----:B0-----:R-:W-:Y:S01]  /*cba0*/  FADD.FTZ R25, R46, R25 ;  /* 0x000000192e197221 */ /* 0x001fe20000010000 */
[----:B------:R-:W-:Y:S01]  /*cbb0*/  FADD.FTZ R34, R40, R67 ;  /* 0x0000004328227221 */ /* 0x000fe20000010000 */
[----:B------:R-:W-:-:S03]  /*cbc0*/  F2FP.F16.F32.PACK_AB R40, R41, R40 ;  /* 0x000000282928723e */ /* 0x000fc600000000ff */
[----:B------:R-:W-:Y:S02]  /*cbd0*/  FADD.FTZ R67, R41, R34 ;  /* 0x0000002229437221 */ /* 0x000fe40000010000 */
[----:B------:R-:W0:Y:S01]  /*cbe0*/  MUFU.EX2 R31, R31 ;  /* 0x0000001f001f7308 */ /* 0x000e220000000800 */
[----:B--2---:R-:W-:Y:S01]  /*cbf0*/  FADD.FTZ R25, R144, R25 ;  /* 0x0000001990197221 */ /* 0x004fe20000010000 */
[----:B------:R-:W-:-:S04]  /*cc00*/  FADD.FTZ R50, R44, R67 ;  /* 0x000000432c327221 */ /* 0x000fc80000010000 */
[----:B------:R-:W-:Y:S01]  /*cc10*/  FADD.FTZ R21, R45, R50 ;  /* 0x000000322d157221 */ /* 0x000fe20000010000 */
[----:B------:R-:W-:Y:S01]  /*cc20*/  F2FP.F16.F32.PACK_AB R50, R53, R52 ;  /* 0x000000343532723e */ /* 0x000fe200000000ff */
[----:B------:R-:W2:Y:S01]  /*cc30*/  MUFU.EX2 R43, R43 ;  /* 0x0000002b002b7308 */ /* 0x000ea20000000800 */
[----:B-1----:R-:W-:Y:S01]  /*cc40*/  FADD.FTZ R34, R30, R25 ;  /* 0x000000191e227221 */ /* 0x002fe20000010000 */
[----:B------:R-:W-:Y:S01]  /*cc50*/  FADD.FTZ R14, R48, R21 ;  /* 0x00000015300e7221 */ /* 0x000fe20000010000 */
[----:B------:R-:W-:Y:S02]  /*cc60*/  F2FP.F16.F32.PACK_AB R25, R35, R27 ;  /* 0x0000001b2319723e */ /* 0x000fe400000000ff */
[----:B------:R-:W-:Y:S01]  /*cc70*/  F2FP.F16.F32.PACK_AB R27, R39, R38 ;  /* 0x00000026271b723e */ /* 0x000fe200000000ff */
[C---:B------:R-:W-:Y:S01]  /*cc80*/  FADD.FTZ R15, R49.reuse, R14 ;  /* 0x0000000e310f7221 */ /* 0x040fe20000010000 */
[----:B------:R-:W-:Y:S01]  /*cc90*/  F2FP.F16.F32.PACK_AB R48, R49, R48 ;  /* 0x000000303130723e */ /* 0x000fe200000000ff */
[----:B------:R-:W1:Y:S01]  /*cca0*/  MUFU.EX2 R47, R47 ;  /* 0x0000002f002f7308 */ /* 0x000e620000000800 */
[----:B0-----:R-:W-:Y:S01]  /*ccb0*/  FADD.FTZ R28, R31, R34 ;  /* 0x000000221f1c7221 */ /* 0x001fe20000010000 */
[----:B------:R-:W-:Y:S01]  /*ccc0*/  FADD.FTZ R14, R52, R15 ;  /* 0x0000000f340e7221 */ /* 0x000fe20000010000 */
[----:B------:R-:W-:Y:S01]  /*ccd0*/  F2FP.F16.F32.PACK_AB R34, R37, R36 ;  /* 0x000000242522723e */ /* 0x000fe200000000ff */
[----:B------:R0:W-:Y:S01]  /*cce0*/  STSM.16.M88.4 [R23], R24 ;  /* 0x0000001817007844 */ /* 0x0001e20000000200 */
[----:B------:R-:W-:Y:S01]  /*ccf0*/  F2FP.F16.F32.PACK_AB R35, R144, R46 ;  /* 0x0000002e9023723e */ /* 0x000fe200000000ff */
[----:B------:R-:W-:Y:S01]  /*cd00*/  FADD.FTZ R15, R53, R14 ;  /* 0x0000000e350f7221 */ /* 0x000fe20000010000 */
[----:B------:R-:W-:Y:S01]  /*cd10*/  F2FP.F16.F32.PACK_AB R41, R31, R30 ;  /* 0x0000001e1f29723e */ /* 0x000fe200000000ff */
[----:B------:R-:W3:Y:S01]  /*cd20*/  MUFU.EX2 R51, R51 ;  /* 0x0000003300337308 */ /* 0x000ee20000000800 */
[----:B--2---:R-:W-:Y:S01]  /*cd30*/  FADD.FTZ R28, R43, R28 ;  /* 0x0000001c2b1c7221 */ /* 0x004fe20000010000 */
[----:B------:R-:W-:Y:S01]  /*cd40*/  FADD.FTZ R36, R56, R15 ;  /* 0x0000000f38247221 */ /* 0x000fe20000010000 */
[----:B------:R-:W-:Y:S01]  /*cd50*/  F2FP.F16.F32.PACK_AB R56, R57, R56 ;  /* 0x000000383938723e */ /* 0x000fe200000000ff */
[----:B------:R4:W-:Y:S04]  /*cd60*/  STSM.16.M88.4 [R19], R32 ;  /* 0x0000002013007844 */ /* 0x0009e80000000200 */
[----:B------:R-:W2:Y:S01]  /*cd70*/  MUFU.EX2 R54, R54 ;  /* 0x0000003600367308 */ /* 0x000ea20000000800 */
[C---:B-1----:R-:W-:Y:S01]  /*cd80*/  FADD.FTZ R28, R47.reuse, R28 ;  /* 0x0000001c2f1c7221 */ /* 0x042fe20000010000 */
[----:B------:R-:W-:-:S05]  /*cd90*/  F2FP.F16.F32.PACK_AB R43, R47, R43 ;  /* 0x0000002b2f2b723e */ /* 0x000fca00000000ff */
[----:B------:R4:W-:Y:S01]  /*cda0*/  STSM.16.M88.4 [R18], R40 ;  /* 0x0000002812007844 */ /* 0x0009e20000000200 */
[----:B------:R-:W1:Y:S01]  /*cdb0*/  MUFU.EX2 R4, R4 ;  /* 0x0000000400047308 */ /* 0x000e620000000800 */
[----:B---3--:R-:W-:-:S07]  /*cdc0*/  FADD.FTZ R13, R51, R28 ;  /* 0x0000001c330d7221 */ /* 0x008fce0000010000 */
[----:B------:R-:W3:Y:S01]  /*cdd0*/  MUFU.EX2 R3, R3 ;  /* 0x0000000300037308 */ /* 0x000ee20000000800 */
[C---:B--2---:R-:W-:Y:S01]  /*cde0*/  FADD.FTZ R13, R54.reuse, R13 ;  /* 0x0000000d360d7221 */ /* 0x044fe20000010000 */
[----:B------:R-:W-:-:S06]  /*cdf0*/  F2FP.F16.F32.PACK_AB R49, R54, R51 ;  /* 0x000000333631723e */ /* 0x000fcc00000000ff */
[----:B------:R-:W0:Y:S01]  /*ce00*/  MUFU.EX2 R60, R60 ;  /* 0x0000003c003c7308 */ /* 0x000e220000000800 */
[----:B-1----:R-:W-:Y:S01]  /*ce10*/  FADD.FTZ R13, R4, R13 ;  /* 0x0000000d040d7221 */ /* 0x002fe20000010000 */
[----:B------:R-:W-:-:S03]  /*ce20*/  F2FP.F16.F32.PACK_AB R51, R20, R4 ;  /* 0x000000041433723e */ /* 0x000fc600000000ff */
[----:B------:R-:W-:Y:S01]  /*ce30*/  FADD.FTZ R28, R20, R13 ;  /* 0x0000000d141c7221 */ /* 0x000fe20000010000 */
[----:B------:R-:W-:Y:S01]  /*ce40*/  FADD.FTZ R13, R57, R36 ;  /* 0x00000024390d7221 */ /* 0x000fe20000010000 */
[----:B------:R4:W-:Y:S01]  /*ce50*/  STSM.16.M88.4 [R17+0x27800], R48 ;  /* 0x0278003011007844 */ /* 0x0009e20000000200 */
[----:B------:R-:W1:Y:S01]  /*ce60*/  MUFU.EX2 R55, R55 ;  /* 0x0000003700377308 */ /* 0x000e620000000800 */
[----:B---3--:R-:W-:-:S07]  /*ce70*/  FADD.FTZ R28, R3, R28 ;  /* 0x0000001c031c7221 */ /* 0x008fce0000010000 */
[----:B------:R-:W2:Y:S01]  /*ce80*/  MUFU.EX2 R61, R61 ;  /* 0x0000003d003d7308 */ /* 0x000ea20000000800 */
[----:B0-----:R-:W-:-:S07]  /*ce90*/  FADD.FTZ R24, R60, R13 ;  /* 0x0000000d3c187221 */ /* 0x001fce0000010000 */
[----:B------:R-:W0:Y:S01]  /*cea0*/  MUFU.EX2 R59, R59 ;  /* 0x0000003b003b7308 */ /* 0x000e220000000800 */
[C---:B-1----:R-:W-:Y:S01]  /*ceb0*/  FADD.FTZ R28, R55.reuse, R28 ;  /* 0x0000001c371c7221 */ /* 0x042fe20000010000 */
[----:B------:R-:W-:-:S06]  /*cec0*/  F2FP.F16.F32.PACK_AB R57, R55, R3 ;  /* 0x000000033739723e */ /* 0x000fcc00000000ff */
[----:B------:R-:W1:Y:S01]  /*ced0*/  MUFU.EX2 R64, R64 ;  /* 0x0000004000407308 */ /* 0x000e620000000800 */
[C---:B--2---:R-:W-:Y:S01]  /*cee0*/  FADD.FTZ R15, R61.reuse, R24 ;  /* 0x000000183d0f7221 */ /* 0x044fe20000010000 */
[----:B------:R-:W-:-:S06]  /*cef0*/  F2FP.F16.F32.PACK_AB R58, R61, R60 ;  /* 0x0000003c3d3a723e */ /* 0x000fcc00000000ff */
[----:B------:R-:W2:Y:S01]  /*cf00*/  MUFU.EX2 R62, R62 ;  /* 0x0000003e003e7308 */ /* 0x000ea20000000800 */
[----:B0-----:R-:W-:-:S07]  /*cf10*/  FADD.FTZ R13, R59, R28 ;  /* 0x0000001c3b0d7221 */ /* 0x001fce0000010000 */
[----:B------:R-:W0:Y:S01]  /*cf20*/  MUFU.EX2 R65, R65 ;  /* 0x0000004100417308 */ /* 0x000e220000000800 */
[----:B-1----:R-:W-:-:S07]  /*cf30*/  FADD.FTZ R24, R64, R15 ;  /* 0x0000000f40187221 */ /* 0x002fce0000010000 */
[----:B------:R-:W1:Y:S01]  /*cf40*/  MUFU.EX2 R63, R63 ;  /* 0x0000003f003f7308 */ /* 0x000e620000000800 */
[C---:B--2---:R-:W-:Y:S01]  /*cf50*/  FADD.FTZ R4, R62.reuse, R13 ;  /* 0x0000000d3e047221 */ /* 0x044fe20000010000 */
[----:B------:R-:W-:-:S05]  /*cf60*/  F2FP.F16.F32.PACK_AB R59, R62, R59 ;  /* 0x0000003b3e3b723e */ /* 0x000fca00000000ff */
[----:B------:R4:W-:Y:S01]  /*cf70*/  STSM.16.M88.4 [R136], R56 ;  /* 0x0000003888007844 */ /* 0x0009e20000000200 */
[----:B------:R-:W2:Y:S01]  /*cf80*/  MUFU.EX2 R68, R68 ;  /* 0x0000004400447308 */ /* 0x000ea20000000800 */
[C---:B0-----:R-:W-:Y:S01]  /*cf90*/  FADD.FTZ R15, R65.reuse, R24 ;  /* 0x00000018410f7221 */ /* 0x041fe20000010000 */
[----:B------:R-:W-:-:S06]  /*cfa0*/  F2FP.F16.F32.PACK_AB R64, R65, R64 ;  /* 0x000000404140723e */ /* 0x000fcc00000000ff */
[----:B------:R-:W0:Y:S01]  /*cfb0*/  MUFU.EX2 R12, R75 ;  /* 0x0000004b000c7308 */ /* 0x000e220000000800 */
[----:B-1----:R-:W-:-:S07]  /*cfc0*/  FADD.FTZ R13, R63, R4 ;  /* 0x000000043f0d7221 */ /* 0x002fce0000010000 */
[----:B------:R-:W1:Y:S01]  /*cfd0*/  MUFU.EX2 R69, R69 ;  /* 0x0000004500457308 */ /* 0x000e620000000800 */
[----:B--2---:R-:W-:-:S07]  /*cfe0*/  FADD.FTZ R20, R68, R15 ;  /* 0x0000000f44147221 */ /* 0x004fce0000010000 */
[----:B------:R-:W2:Y:S01]  /*cff0*/  MUFU.EX2 R67, R78 ;  /* 0x0000004e00437308 */ /* 0x000ea20000000800 */
[C---:B0-----:R-:W-:Y:S01]  /*d000*/  FADD.FTZ R4, R12.reuse, R13 ;  /* 0x0000000d0c047221 */ /* 0x041fe20000010000 */
[----:B------:R-:W-:Y:S01]  /*d010*/  F2FP.F16.F32.PACK_AB R65, R12, R63 ;  /* 0x0000003f0c41723e */ /* 0x000fe200000000ff */
[----:B------:R-:W-:-:S05]  /*d020*/  IMAD.MOV.U32 R12, RZ, RZ, R0 ;  /* 0x000000ffff0c7224 */ /* 0x000fca00078e0000 */
[----:B------:R-:W0:Y:S01]  /*d030*/  MUFU.EX2 R72, R72 ;  /* 0x0000004800487308 */ /* 0x000e220000000800 */
[C---:B-1----:R-:W-:Y:S01]  /*d040*/  FADD.FTZ R15, R69.reuse, R20 ;  /* 0x00000014450f7221 */ /* 0x042fe20000010000 */
[----:B------:R-:W-:-:S06]  /*d050*/  F2FP.F16.F32.PACK_AB R66, R69, R68 ;  /* 0x000000444542723e */ /* 0x000fcc00000000ff */
[----:B------:R-:W1:Y:S01]  /*d060*/  MUFU.EX2 R73, R73 ;  /* 0x0000004900497308 */ /* 0x000e620000000800 */
[----:B--2---:R-:W-:-:S07]  /*d070*/  FADD.FTZ R13, R67, R4 ;  /* 0x00000004430d7221 */ /* 0x004fce0000010000 */
[----:B------:R-:W2:Y:S01]  /*d080*/  MUFU.EX2 R14, R79 ;  /* 0x0000004f000e7308 */ /* 0x000ea20000000800 */
[----:B0-----:R-:W-:-:S07]  /*d090*/  FADD.FTZ R4, R72, R15 ;  /* 0x0000000f48047221 */ /* 0x001fce0000010000 */
[----:B------:R-:W0:Y:S01]  /*d0a0*/  MUFU.EX2 R76, R76 ;  /* 0x0000004c004c7308 */ /* 0x000e220000000800 */
[C---:B-1----:R-:W-:Y:S01]  /*d0b0*/  FADD.FTZ R15, R73.reuse, R4 ;  /* 0x00000004490f7221 */ /* 0x042fe20000010000 */
[----:B------:R-:W-:-:S06]  /*d0c0*/  F2FP.F16.F32.PACK_AB R72, R73, R72 ;  /* 0x000000484948723e */ /* 0x000fcc00000000ff */
[----:B------:R-:W1:Y:S01]  /*d0d0*/  MUFU.EX2 R80, R80 ;  /* 0x0000005000507308 */ /* 0x000e620000000800 */
[C---:B--2---:R-:W-:Y:S01]  /*d0e0*/  F2FP.F16.F32.PACK_AB R67, R14.reuse, R67 ;  /* 0x000000430e43723e */ /* 0x044fe200000000ff */
[----:B------:R-:W-:-:S04]  /*d0f0*/  FADD.FTZ R13, R14, R13 ;  /* 0x0000000d0e0d7221 */ /* 0x000fc80000010000 */
[----:B------:R4:W-:Y:S02]  /*d100*/  STSM.16.M88.4 [R19+0x6000], R64 ;  /* 0x0060004013007844 */ /* 0x0009e40000000200 */
[----:B------:R-:W2:Y:S01]  /*d110*/  MUFU.EX2 R82, R82 ;  /* 0x0000005200527308 */ /* 0x000ea20000000800 */
[----:B0-----:R-:W-:-:S07]  /*d120*/  FADD.FTZ R15, R76, R15 ;  /* 0x0000000f4c0f7221 */ /* 0x001fce0000010000 */
[----:B------:R-:W0:Y:S01]  /*d130*/  MUFU.EX2 R83, R83 ;  /* 0x0000005300537308 */ /* 0x000e220000000800 */
[C---:B-1----:R-:W-:Y:S01]  /*d140*/  F2FP.F16.F32.PACK_AB R74, R80.reuse, R76 ;  /* 0x0000004c504a723e */ /* 0x042fe200000000ff */
[----:B------:R-:W-:-:S06]  /*d150*/  FADD.FTZ R4, R80, R15 ;  /* 0x0000000f50047221 */ /* 0x000fcc0000010000 */
[----:B------:R-:W1:Y:S01]  /*d160*/  MUFU.EX2 R86, R86 ;  /* 0x0000005600567308 */ /* 0x000e620000000800 */
[----:B--2---:R-:W-:-:S07]  /*d170*/  FADD.FTZ R13, R82, R13 ;  /* 0x0000000d520d7221 */ /* 0x004fce0000010000 */
[----:B------:R-:W2:Y:S01]  /*d180*/  MUFU.EX2 R84, R84 ;  /* 0x0000005400547308 */ /* 0x000ea20000000800 */
[C---:B0-----:R-:W-:Y:S01]  /*d190*/  F2FP.F16.F32.PACK_AB R73, R83.reuse, R82 ;  /* 0x000000525349723e */ /* 0x041fe200000000ff */
[----:B------:R-:W-:-:S04]  /*d1a0*/  FADD.FTZ R13, R83, R13 ;  /* 0x0000000d530d7221 */ /* 0x000fc80000010000 */
[----:B-1----:R-:W-:Y:S01]  /*d1b0*/  FADD.FTZ R13, R86, R13 ;  /* 0x0000000d560d7221 */ /* 0x002fe20000010000 */
[----:B--2---:R-:W-:-:S03]  /*d1c0*/  F2FP.F16.F32.PACK_AB R75, R84, R86 ;  /* 0x00000056544b723e */ /* 0x004fc600000000ff */
[----:B------:R-:W-:Y:S01]  /*d1d0*/  FADD.FTZ R3, R84, R13 ;  /* 0x0000000d54037221 */ /* 0x000fe20000010000 */
[----:B------:R-:W-:Y:S01]  /*d1e0*/  IMAD.MOV.U32 R13, RZ, RZ, R7 ;  /* 0x000000ffff0d7224 */ /* 0x000fe200078e0007 */
[----:B------:R4:W-:Y:S01]  /*d1f0*/  STSM.16.M88.4 [R18+0x6000], R72 ;  /* 0x0060004812007844 */ /* 0x0009e20000000200 */
[----:B------:R0:W-:Y:S06]  /*d200*/  MEMBAR.ALL.CTA ;  /* 0x0000000000007992 */ /* 0x0001ec0000008000 */
[----:B0-----:R-:W0:Y:S02]  /*d210*/  FENCE.VIEW.ASYNC.S ;  /* 0x00000000000073c6 */ /* 0x001e240000000000 */
[----:B0-----:R-:W-:Y:S01]  /*d220*/  NOP ;  /* 0x0000000000007918 */ /* 0x001fe20000000000 */
[----:B------:R-:W-:Y:S05]  /*d230*/  @P2 BRA `(.L_x_915) ;  /* 0xffffffd000002947 */ /* 0x000fea000383ffff */
.L_x_898:
[----:B------:R-:W-:Y:S06]  /*d240*/  BAR.ARV 0x8, 0x1a0 ;  /* 0x0206800000007b1d */ /* 0x000fec0000002000 */
[----:B------:R-:W-:Y:S05]  /*d250*/  @!P0 BRA `(.L_x_916) ;  /* 0x0000000000048947 */ /* 0x000fea0003800000 */
[----:B------:R-:W-:Y:S01]  /*d260*/  BPT.TRAP 0x1 ;  /* 0x000000040000795c */ /* 0x000fe20000300000 */
.L_x_916:
[----:B------:R-:W-:Y:S01]  /*d270*/  ULEA UR9, UR43, UR42, 0x3 ;  /* 0x0000002a2b097291 */ /* 0x000fe2000f8e183f */
[----:B------:R-:W-:-:S05]  /*d280*/  IMAD.U32 R2, RZ, RZ, UR46 ;  /* 0x0000002eff027e24 */ /* 0x000fca000f8e00ff */
[----:B------:R-:W-:-:S04]  /*d290*/  SHF.L.U32 R2, R2, 0x1f, RZ ;  /* 0x0000001f02027819 */ /* 0x000fc800000006ff */
[----:B------:R0:W3:Y:S01]  /*d2a0*/  SYNCS.PHASECHK.TRANS64.TRYWAIT P2, [UR9+0x2d850], R2 ;  /* 0x02d85002ff0075a7 */ /* 0x0000e20008040149 */
[----:B------:R-:W-:Y:S05]  /*d2b0*/  @!P0 BRA `(.L_x_917) ;  /* 0x0000000000048947 */ /* 0x000fea0003800000 */
[----:B------:R-:W-:Y:S01]  /*d2c0*/  BPT.TRAP 0x1 ;  /* 0x000000040000795c */ /* 0x000fe20000300000 */
.L_x_917:
[----:B---3--:R-:W-:Y:S05]  /*d2d0*/  @P2 BRA `(.L_x_918) ;  /* 0x0000000000082947 */ /* 0x008fea0003800000 */
[----:B------:R-:W3:Y:S02]  /*d2e0*/  SYNCS.PHASECHK.TRANS64.TRYWAIT P0, [UR9+0x2d850], R2 ;  /* 0x02d85002ff0075a7 */ /* 0x000ee40008000149 */
[----:B---3--:R-:W-:Y:S05]  /*d2f0*/  @!P0 BRA `(.L_x_919) ;  /* 0x0000007000788947 */ /* 0x008fea0003800000 */
.L_x_918:
[----:B------:R-:W-:Y:S01]  /*d300*/  UIADD3 UR42, UR42, 0x400, URZ ;  /* 0x000004002a2a7890 */ /* 0x000fe2000fffe03f */
[----:B------:R-:W-:Y:S01]  /*d310*/  WARPGROUP.ARRIVE ;  /* 0x00000000000079c5 */ /* 0x000fe20000000000 */
[----:B------:R-:W-:Y:S01]  /*d320*/  ULOP3.LUT UR37, UR37, 0x10000, URZ, 0xfc, !UPT ;  /* 0x0001000025257892 */ /* 0x000fe2000f8efc3f */
[----:B---3--:R-:W3:Y:S01]  /*d330*/  SHFL.BFLY PT, R5, R4, 0x2, 0x1f ;  /* 0x0c401f0004057f89 */ /* 0x008ee200000e0000 */
[----:B------:R-:W-:Y:S01]  /*d340*/  USHF.R.U32.HI UR42, URZ, 0x4, UR42 ;  /* 0x000000043f2a7899 */ /* 0x000fe2000801162a */
[----:B-1----:R-:W-:Y:S01]  /*d350*/  IMAD.U32 R13, RZ, RZ, UR33 ;  /* 0x00000021ff0d7e24 */ /* 0x002fe2000f8e00ff */
[----:B------:R-:W-:Y:S01]  /*d360*/  UMOV UR5, 0x40000040 ;  /* 0x4000004000057882 */ /* 0x000fe20000000000 */
[----:B------:R-:W-:Y:S01]  /*d370*/  UMOV UR7, 0x80000020 ;  /* 0x8000002000077882 */ /* 0x000fe20000000000 */
[----:B------:R-:W-:Y:S01]  /*d380*/  ULOP3.LUT UR42, UR42, 0x3fff, URZ, 0xc0, !UPT ;  /* 0x00003fff2a2a7892 */ /* 0x000fe2000f8ec03f */
[----:B0-----:R-:W0:Y:S01]  /*d390*/  SHFL.BFLY PT, R2, R3, 0x2, 0x1f ;  /* 0x0c401f0003027f89 */ /* 0x001e2200000e0000 */
[----:B------:R-:W-:Y:S01]  /*d3a0*/  UMOV UR4, UR37 ;  /* 0x0000002500047c82 */ /* 0x000fe20008000000 */
[----:B------:R-:W-:-:S02]  /*d3b0*/  UIADD3 UR44, UR44, 0x1, URZ ;  /* 0x000000012c2c7890 */ /* 0x000fc4000fffe03f */
[----:B------:R-:W-:-:S04]  /*d3c0*/  ULOP3.LUT UR8, UR42, 0x2000000, URZ, 0xfc, !UPT ;  /* 0x020000002a087892 */ /* 0x000fc8000f8efc3f */
[----:B------:R-:W-:Y:S02]  /*d3d0*/  UIMAD UR8, UR43, 0x600, UR8 ;  /* 0x000006002b0878a4 */ /* 0x000fe4000f8e0208 */
[----:B------:R-:W-:-:S04]  /*d3e0*/  UIADD3 UR43, UR43, 0x1, URZ ;  /* 0x000000012b2b7890 */ /* 0x000fc8000fffe03f */
[----:B------:R-:W-:Y:S01]  /*d3f0*/  UISETP.NE.AND UP0, UPT, UR43, 0x2, UPT ;  /* 0x000000022b00788c */ /* 0x000fe2000bf05270 */
[----:B------:R-:W-:Y:S02]  /*d400*/  UMOV UR6, UR8 ;  /* 0x0000000800067c82 */ /* 0x000fe40008000000 */
[----:B------:R-:W-:Y:S01]  /*d410*/  HGMMA.64x96x16.F32 R88, gdesc[UR4].tnspB, R88, gsb0 ;  /* 0x41600000045879f0 */ /* 0x000fe20008000858 */
[----:B------:R-:W-:Y:S01]  /*d420*/  UIADD3 UR4, UR37, 0x2, URZ ;  /* 0x0000000225047890 */ /* 0x000fe2000fffe03f */
[----:B---3--:R-:W-:Y:S01]  /*d430*/  FADD.FTZ R5, R5, R4 ;  /* 0x0000000405057221 */ /* 0x008fe20000010000 */
[----:B------:R-:W-:Y:S01]  /*d440*/  UIADD3 UR6, UR8, 0x40, URZ ;  /* 0x0000004008067890 */ /* 0x000fe2000fffe03f */
[----:B------:R-:W-:Y:S01]  /*d450*/  IMAD.MOV.U32 R4, RZ, RZ, RZ ;  /* 0x000000ffff047224 */ /* 0x000fe200078e00ff */
[----:B------:R-:W-:Y:S01]  /*d460*/  UMOV UR5, 0x40000040 ;  /* 0x4000004000057882 */ /* 0x000fe20000000000 */
[----:B------:R-:W-:Y:S01]  /*d470*/  UMOV UR7, 0x80000020 ;  /* 0x8000002000077882 */ /* 0x000fe20000000000 */
[----:B0-----:R-:W-:Y:S01]  /*d480*/  FADD.FTZ R6, R2, R3 ;  /* 0x0000000302067221 */ /* 0x001fe20000010000 */
[----:B------:R-:W-:Y:S01]  /*d490*/  IMAD.MOV.U32 R3, RZ, RZ, -0x800000 ;  /* 0xff800000ff037424 */ /* 0x000fe200078e00ff */
[----:B------:R-:W0:Y:S01]  /*d4a0*/  SHFL.BFLY PT, R2, R5, 0x1, 0x1f ;  /* 0x0c201f0005027f89 */ /* 0x000e2200000e0000 */
[----:B------:R-:W-:-:S03]  /*d4b0*/  USEL UR43, UR43, URZ, UP0 ;  /* 0x0000003f2b2b7287 */ /* 0x000fc60008000000 */
[----:B------:R-:W1:Y:S01]  /*d4c0*/  SHFL.BFLY PT, R9, R6, 0x1, 0x1f ;  /* 0x0c201f0006097f89 */ /* 0x000e6200000e0000 */
[----:B0-----:R-:W-:Y:S01]  /*d4d0*/  FADD.FTZ R11, R5, R2 ;  /* 0x00000002050b7221 */ /* 0x001fe20000010000 */
[----:B------:R-:W-:Y:S02]  /*d4e0*/  IMAD.U32 R5, RZ, RZ, UR33 ;  /* 0x00000021ff057e24 */ /* 0x000fe4000f8e00ff */
[----:B------:R-:W-:Y:S02]  /*d4f0*/  IMAD.MOV.U32 R2, RZ, RZ, -0x800000 ;  /* 0xff800000ff027424 */ /* 0x000fe400078e00ff */
[----:B-1----:R-:W-:Y:S01]  /*d500*/  FADD.FTZ R12, R6, R9 ;  /* 0x00000009060c7221 */ /* 0x002fe20000010000 */
[----:B------:R-:W-:Y:S01]  /*d510*/  FSETP.NE.FTZ.AND P0, PT, R11, RZ, PT ;  /* 0x000000ff0b00720b */ /* 0x000fe20003f15000 */
[----:B------:R-:W-:Y:S02]  /*d520*/  IMAD.U32 R6, RZ, RZ, UR9 ;  /* 0x00000009ff067e24 */ /* 0x000fe4000f8e00ff */
[----:B------:R-:W-:Y:S01]  /*d530*/  IMAD.MOV.U32 R9, RZ, RZ, RZ ;  /* 0x000000ffff097224 */ /* 0x000fe200078e00ff */
[----:B------:R-:W-:Y:S01]  /*d540*/  FSETP.NE.FTZ.AND P2, PT, R12, RZ, PT ;  /* 0x000000ff0c00720b */ /* 0x000fe20003f55000 */
[----:B------:R-:W-:-:S08]  /*d550*/  @!P1 VIADD R6, R6, 0x2d860 ;  /* 0x0002d86006069836 */ /* 0x000fd00000000000 */
[----:B------:R-:W0:Y:S01]  /*d560*/  @P0 MUFU.LG2 R8, R11 ;  /* 0x0000000b00080308 */ /* 0x000e220000000c00 */
[----:B------:R-:W-:-:S07]  /*d570*/  @P0 FMUL.FTZ R5, R5, 0.69314718246459960938 ;  /* 0x3f31721805050820 */ /* 0x000fce0000410000 */
[----:B------:R-:W1:Y:S08]  /*d580*/  @P2 MUFU.LG2 R10, R12 ;  /* 0x0000000c000a2308 */ /* 0x000e700000000c00 */
[----:B------:R3:W5:Y:S01]  /*d590*/  @P0 MUFU.RCP R4, R11 ;  /* 0x0000000b00040308 */ /* 0x0007620000001000 */
[----:B0-----:R-:W-:-:S04]  /*d5a0*/  @P0 FMUL.FTZ R8, R8, 0.69314718246459960938 ;  /* 0x3f31721808080820 */ /* 0x001fc80000410000 */
[----:B------:R-:W-:Y:S01]  /*d5b0*/  @P0 FFMA.FTZ R2, R5, R0, R8 ;  /* 0x0000000005020223 */ /* 0x000fe20000010008 */
[----:B------:R-:W-:Y:S02]  /*d5c0*/  @!P1 PRMT R5, RZ, 0x654, R6 ;  /* 0x00000654ff059816 */ /* 0x000fe40000000006 */
[----:B------:R-:W0:Y:S01]  /*d5d0*/  @P2 MUFU.RCP R9, R12 ;  /* 0x0000000c00092308 */ /* 0x000e220000001000 */
[----:B---3--:R-:W-:Y:S01]  /*d5e0*/  @P2 FMUL.FTZ R11, R13, 0.69314718246459960938 ;  /* 0x3f3172180d0b2820 */ /* 0x008fe20000410000 */
[----:B-1----:R-:W-:Y:S01]  /*d5f0*/  @P2 FMUL.FTZ R10, R10, 0.69314718246459960938 ;  /* 0x3f3172180a0a2820 */ /* 0x002fe20000410000 */
[----:B------:R-:W-:-:S03]  /*d600*/  PLOP3.LUT P0, PT, PT, PT, PT, 0x8, 0x0 ;  /* 0x000000000000781c */ /* 0x000fc60003f0e170 */
        /* <DEDUP_REMOVED lines=50> */
[-C--:B-----5:R-:W-:Y:S01]  /*d930*/  FMUL.FTZ R0, R88, R4.reuse ;  /* 0x0000000458007220 */ /* 0x0a0fe20000410000 */
        /* <DEDUP_REMOVED lines=17> */
[-C--:B--2---:R-:W-:Y:S01]  /*da50*/  FMUL.FTZ R26, R124, R4.reuse ;  /* 0x000000047c1a7220 */ /* 0x084fe20000410000 */
        /* <DEDUP_REMOVED lines=29> */
.L_x_849:
[----:B------:R-:W0:Y:S08]  /*dc30*/  S2UR UR4, SR_CgaCtaId ;  /* 0x00000000000479c3 */ /* 0x000e300000008800 */
[----:B------:R-:W-:Y:S06]  /*dc40*/  BAR.SYNC.DEFER_BLOCKING 0x5, 0x1a0 ;  /* 0x0146800000007b1d */ /* 0x000fec0000010000 */
[----:B------:R-:W-:Y:S01]  /*dc50*/  UMOV UR42, 0x400 ;  /* 0x00000400002a7882 */ /* 0x000fe20000000000 */
[----:B------:R-:W-:Y:S01]  /*dc60*/  BSSY B0, `(.L_x_920) ;  /* 0x0000179000007945 */ /* 0x000fe20003800000 */
[----:B0-----:R-:W-:-:S09]  /*dc70*/  ULEA UR42, UR4, UR42, 0x18 ;  /* 0x0000002a042a7291 */ /* 0x001fd2000f8ec03f */
[----:B------:R-:W0:Y:S02]  /*dc80*/  LDS.128 R144, [UR42+0x2d8d0] ;  /* 0x02d8d02aff907984 */ /* 0x000e240008000c00 */
[----:B0-----:R-:W-:Y:S02]  /*dc90*/  R2UR UR6, R146 ;  /* 0x00000000920672ca */ /* 0x001fe400000e0000 */
[----:B------:R-:W-:Y:S01]  /*dca0*/  R2UR UR5, R147 ;  /* 0x00000000930572ca */ /* 0x000fe200000e0000 */
[----:B------:R-:W-:Y:S06]  /*dcb0*/  BAR.ARV 0x4, 0x1a0 ;  /* 0x0106800000007b1d */ /* 0x000fec0000002000 */
[----:B------:R-:W-:Y:S08]  /*dcc0*/  @P0 BRA `(.L_x_921) ;  /* 0x0000000c00cc0947 */ /* 0x000ff00003800000 */
[----:B------:R-:W0:Y:S08]  /*dcd0*/  S2UR UR4, SR_SWINHI ;  /* 0x00000000000479c3 */ /* 0x000e300000002f00 */
[----:B------:R-:W-:Y:S01]  /*dce0*/  BAR.SYNC.DEFER_BLOCKING 0x1, 0x180 ;  /* 0x0046000000007b1d */ /* 0x000fe20000010000 */
[----:B------:R-:W-:Y:S02]  /*dcf0*/  F2FP.F16.F32.PACK_AB R6, R6, R29 ;  /* 0x0000001d0606723e */ /* 0x000fe400000000ff */
[----:B------:R-:W-:-:S02]  /*dd00*/  F2FP.F16.F32.PACK_AB R7, R7, R94 ;  /* 0x0000005e0707723e */ /* 0x000fc400000000ff */
[----:B------:R-:W-:Y:S02]  /*dd10*/  F2FP.F16.F32.PACK_AB R128, R129, R128 ;  /* 0x000000808180723e */ /* 0x000fe400000000ff */
[----:B------:R-:W-:Y:S02]  /*dd20*/  F2FP.F16.F32.PACK_AB R26, R125, R26 ;  /* 0x0000001a7d1a723e */ /* 0x000fe400000000ff */
[----:B------:R-:W-:Y:S02]  /*dd30*/  F2FP.F16.F32.PACK_AB R27, R27, R126 ;  /* 0x0000007e1b1b723e */ /* 0x000fe400000000ff */
[----:B------:R-:W-:Y:S02]  /*dd40*/  F2FP.F16.F32.PACK_AB R129, R131, R130 ;  /* 0x000000828381723e */ /* 0x000fe400000000ff */
[----:B------:R-:W-:Y:S02]  /*dd50*/  F2FP.F16.F32.PACK_AB R130, R133, R132 ;  /* 0x000000848582723e */ /* 0x000fe400000000ff */
[----:B------:R-:W-:Y:S01]  /*dd60*/  F2FP.F16.F32.PACK_AB R131, R135, R134 ;  /* 0x000000868783723e */ /* 0x000fe200000000ff */
[----:B------:R-:W-:Y:S01]  /*dd70*/  UMOV UR8, UR42 ;  /* 0x0000002a00087c82 */ /* 0x000fe20008000000 */
[----:B0-----:R-:W-:Y:S01]  /*dd80*/  UMOV UR9, UR4 ;  /* 0x0000000400097c82 */ /* 0x001fe20008000000 */
[----:B------:R-:W-:-:S02]  /*dd90*/  IMAD.U32 R20, RZ, RZ, UR8 ;  /* 0x00000008ff147e24 */ /* 0x000fc4000f8e00ff */
[----:B------:R-:W-:Y:S01]  /*dda0*/  IMAD.U32 R21, RZ, RZ, UR9 ;  /* 0x00000009ff157e24 */ /* 0x000fe2000f8e00ff */
[----:B------:R-:W-:Y:S02]  /*ddb0*/  ULDC.64 UR8, c[0x0][0xbd8] ;  /* 0x0002f60000087ab9 */ /* 0x000fe40000000a00 */
[----:B------:R-:W-:Y:S01]  /*ddc0*/  UISETP.NE.U32.AND UP0, UPT, UR8, URZ, UPT ;  /* 0x0000003f0800728c */ /* 0x000fe2000bf05070 */
[----:B------:R-:W-:-:S03]  /*ddd0*/  IMAD.WIDE R4, R152, 0x2, R20 ;  /* 0x0000000298047825 */ /* 0x000fc600078e0214 */
[----:B------:R-:W-:Y:S01]  /*dde0*/  UISETP.NE.AND.EX UP0, UPT, UR9, URZ, UPT, UP0 ;  /* 0x0000003f0900728c */ /* 0x000fe2000bf05300 */
[C---:B------:R-:W-:Y:S02]  /*ddf0*/  LOP3.LUT R9, R4.reuse, 0x180, RZ, 0xc0, !PT ;  /* 0x0000018004097812 */ /* 0x040fe400078ec0ff */
[----:B------:R-:W-:Y:S01]  /*de00*/  ULDC.64 UR8, c[0x0][0xbd8] ;  /* 0x0002f60000087ab9 */ /* 0x000fe20000000a00 */
[C---:B------:R-:W-:Y:S01]  /*de10*/  IADD3 R25, P0, R4.reuse, 0x6020, RZ ;  /* 0x0000602004197810 */ /* 0x040fe20007f1e0ff */
[----:B------:R-:W-:Y:S01]  /*de20*/  UIMAD.WIDE UR8, UR40, 0x4, UR8 ;  /* 0x00000004280878a5 */ /* 0x000fe2000f8e0208 */
[----:B------:R-:W-:Y:S02]  /*de30*/  SHF.R.U64 R9, R9, 0x3, RZ ;  /* 0x0000000309097819 */ /* 0x000fe400000012ff */
[C---:B------:R-:W-:Y:S02]  /*de40*/  IADD3 R11, P1, R4.reuse, 0x6000, RZ ;  /* 0x00006000040b7810 */ /* 0x040fe40007f3e0ff */
[----:B------:R-:W-:-:S02]  /*de50*/  IADD3 R37, P2, R4, 0x3020, RZ ;  /* 0x0000302004257810 */ /* 0x000fc40007f5e0ff */
[C---:B----4-:R-:W-:Y:S02]  /*de60*/  IADD3 R35, P3, R4.reuse, 0x3000, RZ ;  /* 0x0000300004237810 */ /* 0x050fe40007f7e0ff */
[----:B------:R-:W-:Y:S01]  /*de70*/  IADD3 R33, P4, R4, 0x20, RZ ;  /* 0x0000002004217810 */ /* 0x000fe20007f9e0ff */
[--C-:B------:R-:W-:Y:S01]  /*de80*/  IMAD.X R13, RZ, RZ, R5.reuse, P2 ;  /* 0x000000ffff0d7224 */ /* 0x100fe200010e0605 */
[----:B------:R-:W-:Y:S01]  /*de90*/  LOP3.LUT R4, R9, R4, RZ, 0x3c, !PT ;  /* 0x0000000409047212 */ /* 0x000fe200078e3cff */
[--C-:B------:R-:W-:Y:S01]  /*dea0*/  IMAD.X R15, RZ, RZ, R5.reuse, P3 ;  /* 0x000000ffff0f7224 */ /* 0x100fe200018e0605 */
[----:B------:R-:W-:Y:S01]  /*deb0*/  LOP3.LUT R24, R25, 0x180, RZ, 0xc0, !PT ;  /* 0x0000018019187812 */ /* 0x000fe200078ec0ff */
[----:B------:R-:W-:Y:S01]  /*dec0*/  IMAD.X R9, RZ, RZ, R5, P4 ;  /* 0x000000ffff097224 */ /* 0x000fe200020e0605 */
[----:B------:R-:W-:Y:S02]  /*ded0*/  LOP3.LUT R10, R11, 0x180, RZ, 0xc0, !PT ;  /* 0x000001800b0a7812 */ /* 0x000fe400078ec0ff */
[----:B------:R-:W-:-:S02]  /*dee0*/  MOV R31, R4 ;  /* 0x00000004001f7202 */ /* 0x000fc40000000f00 */
[----:B------:R-:W-:Y:S02]  /*def0*/  F2FP.F16.F32.PACK_AB R4, R89, R0 ;  /* 0x000000005904723e */ /* 0x000fe400000000ff */
[----:B------:R-:W-:Y:S02]  /*df00*/  LOP3.LUT R8, R35, 0x180, RZ, 0xc0, !PT ;  /* 0x0000018023087812 */ /* 0x000fe400078ec0ff */
[----:B------:R-:W-:Y:S02]  /*df10*/  LOP3.LUT R0, R33, 0x180, RZ, 0xc0, !PT ;  /* 0x0000018021007812 */ /* 0x000fe400078ec0ff */
[----:B------:R-:W-:Y:S02]  /*df20*/  SHF.R.U64 R24, R24, 0x3, RZ ;  /* 0x0000000318187819 */ /* 0x000fe400000012ff */
[----:B------:R-:W-:Y:S02]  /*df30*/  SHF.R.U64 R10, R10, 0x3, RZ ;  /* 0x000000030a0a7819 */ /* 0x000fe400000012ff */
[----:B------:R-:W-:-:S02]  /*df40*/  LOP3.LUT R12, R37, 0x180, RZ, 0xc0, !PT ;  /* 0x00000180250c7812 */ /* 0x000fc400078ec0ff */
[----:B------:R-:W-:Y:S02]  /*df50*/  SHF.R.U64 R8, R8, 0x3, RZ ;  /* 0x0000000308087819 */ /* 0x000fe400000012ff */
[----:B------:R-:W-:Y:S02]  /*df60*/  SHF.R.U64 R0, R0, 0x3, RZ ;  /* 0x0000000300007819 */ /* 0x000fe400000012ff */
[----:B------:R-:W-:Y:S01]  /*df70*/  LOP3.LUT R24, R24, R25, RZ, 0x3c, !PT ;  /* 0x0000001918187212 */ /* 0x000fe200078e3cff */
[--C-:B------:R-:W-:Y:S01]  /*df80*/  IMAD.X R25, RZ, RZ, R5.reuse, P0 ;  /* 0x000000ffff197224 */ /* 0x100fe200000e0605 */
[----:B------:R-:W-:Y:S01]  /*df90*/  LOP3.LUT R10, R10, R11, RZ, 0x3c, !PT ;  /* 0x0000000b0a0a7212 */ /* 0x000fe200078e3cff */
[----:B------:R-:W-:Y:S01]  /*dfa0*/  IMAD.X R11, RZ, RZ, R5, P1 ;  /* 0x000000ffff0b7224 */ /* 0x000fe200008e0605 */
[----:B------:R-:W-:Y:S02]  /*dfb0*/  SHF.R.U64 R12, R12, 0x3, RZ ;  /* 0x000000030c0c7819 */ /* 0x000fe400000012ff */
[----:B------:R-:W-:-:S02]  /*dfc0*/  LOP3.LUT R14, R8, R35, RZ, 0x3c, !PT ;  /* 0x00000023080e7212 */ /* 0x000fc400078e3cff */
[----:B------:R-:W-:Y:S02]  /*dfd0*/  F2FP.F16.F32.PACK_AB R5, R91, R90 ;  /* 0x0000005a5b05723e */ /* 0x000fe400000000ff */
[----:B------:R-:W-:Y:S02]  /*dfe0*/  LOP3.LUT R8, R0, R33, RZ, 0x3c, !PT ;  /* 0x0000002100087212 */ /* 0x000fe400078e3cff */
[----:B------:R-:W-:Y:S01]  /*dff0*/  LOP3.LUT R12, R12, R37, RZ, 0x3c, !PT ;  /* 0x000000250c0c7212 */ /* 0x000fe200078e3cff */
[----:B------:R0:W-:Y:S01]  /*e000*/  STSM.16.M88.4 [R31], R4 ;  /* 0x000000041f007844 */ /* 0x0001e20000000200 */
[----:B------:R-:W-:Y:S02]  /*e010*/  MOV R29, R10 ;  /* 0x0000000a001d7202 */ /* 0x000fe40000000f00 */
[----:B------:R-:W-:Y:S02]  /*e020*/  MOV R0, R8 ;  /* 0x0000000800007202 */ /* 0x000fe40000000f00 */
[----:B------:R-:W-:-:S02]  /*e030*/  F2FP.F16.F32.PACK_AB R8, R97, R96 ;  /* 0x000000606108723e */ /* 0x000fc400000000ff */
[----:B------:R-:W-:Y:S02]  /*e040*/  F2FP.F16.F32.PACK_AB R9, R99, R98 ;  /* 0x000000626309723e */ /* 0x000fe400000000ff */
[----:B------:R-:W-:Y:S02]  /*e050*/  F2FP.F16.F32.PACK_AB R10, R101, R100 ;  /* 0x00000064650a723e */ /* 0x000fe400000000ff */
[----:B------:R-:W-:Y:S02]  /*e060*/  F2FP.F16.F32.PACK_AB R11, R103, R102 ;  /* 0x00000066670b723e */ /* 0x000fe400000000ff */
[----:B------:R-:W-:Y:S02]  /*e070*/  MOV R30, R12 ;  /* 0x0000000c001e7202 */ /* 0x000fe40000000f00 */
[----:B------:R-:W-:Y:S01]  /*e080*/  MOV R28, R24 ;  /* 0x00000018001c7202 */ /* 0x000fe20000000f00 */
[----:B------:R1:W-:Y:S01]  /*e090*/  STSM.16.M88.4 [R0], R8 ;  /* 0x0000000800007844 */ /* 0x0003e20000000200 */
[----:B0-----:R-:W-:-:S02]  /*e0a0*/  MOV R31, R14 ;  /* 0x0000000e001f7202 */ /* 0x001fc40000000f00 */
[----:B------:R-:W-:Y:S02]  /*e0b0*/  F2FP.F16.F32.PACK_AB R4, R105, R104 ;  /* 0x000000686904723e */ /* 0x000fe400000000ff */
[----:B------:R-:W-:Y:S02]  /*e0c0*/  F2FP.F16.F32.PACK_AB R5, R107, R106 ;  /* 0x0000006a6b05723e */ /* 0x000fe400000000ff */
[----:B------:R-:W-:Y:S02]  /*e0d0*/  F2FP.F16.F32.PACK_AB R6, R109, R108 ;  /* 0x0000006c6d06723e */ /* 0x000fe400000000ff */
[----:B------:R-:W-:Y:S02]  /*e0e0*/  F2FP.F16.F32.PACK_AB R7, R111, R110 ;  /* 0x0000006e6f07723e */ /* 0x000fe400000000ff */
[----:B------:R-:W-:Y:S02]  /*e0f0*/  F2FP.F16.F32.PACK_AB R12, R113, R112 ;  /* 0x00000070710c723e */ /* 0x000fe400000000ff */
[----:B------:R-:W-:Y:S01]  /*e100*/  F2FP.F16.F32.PACK_AB R13, R115, R114 ;  /* 0x00000072730d723e */ /* 0x000fe200000000ff */
[----:B------:R0:W-:Y:S01]  /*e110*/  STSM.16.M88.4 [R31], R4 ;  /* 0x000000041f007844 */ /* 0x0001e20000000200 */
[----:B------:R-:W-:Y:S01]  /*e120*/  F2FP.F16.F32.PACK_AB R14, R117, R116 ;  /* 0x00000074750e723e */ /* 0x000fe200000000ff */
[----:B-1----:R-:W-:Y:S01]  /*e130*/  IMAD.U32 R8, RZ, RZ, UR8 ;  /* 0x00000008ff087e24 */ /* 0x002fe2000f8e00ff */
[----:B------:R-:W-:Y:S01]  /*e140*/  F2FP.F16.F32.PACK_AB R15, R119, R118 ;  /* 0x00000076770f723e */ /* 0x000fe200000000ff */
[----:B------:R-:W-:Y:S01]  /*e150*/  IMAD.U32 R9, RZ, RZ, UR9 ;  /* 0x00000009ff097e24 */ /* 0x000fe2000f8e00ff */
[----:B------:R-:W-:Y:S01]  /*e160*/  F2FP.F16.F32.PACK_AB R24, R121, R120 ;  /* 0x000000787918723e */ /* 0x000fe200000000ff */
[----:B------:R-:W-:Y:S01]  /*e170*/  ULDC.64 UR8, c[0x0][0xbe0] ;  /* 0x0002f80000087ab9 */ /* 0x000fe20000000a00 */
[----:B------:R-:W-:Y:S01]  /*e180*/  F2FP.F16.F32.PACK_AB R25, R123, R122 ;  /* 0x0000007a7b19723e */ /* 0x000fe200000000ff */
[----:B------:R1:W-:Y:S01]  /*e190*/  STSM.16.M88.4 [R30], R12 ;  /* 0x0000000c1e007844 */ /* 0x0003e20000000200 */
[----:B------:R-:W2:Y:S01]  /*e1a0*/  LDC R39, c[0x0][0xa88] ;  /* 0x0002a200ff277b82 */ /* 0x000ea20000000800 */
[----:B------:R-:W-:-:S02]  /*e1b0*/  PLOP3.LUT P0, PT, PT, PT, UP0, 0x80, 0x0 ;  /* 0x000000000000781c */ /* 0x000fc40003f0f008 */
[----:B------:R1:W-:Y:S04]  /*e1c0*/  STSM.16.M88.4 [R29], R24 ;  /* 0x000000181d007844 */ /* 0x0003e80000000200 */
[----:B------:R1:W-:Y:S01]  /*e1d0*/  STSM.16.M88.4 [R28], R128 ;  /* 0x000000801c007844 */ /* 0x0003e20000000200 */
[----:B------:R-:W-:Y:S01]  /*e1e0*/  UISETP.NE.U32.AND UP1, UPT, UR8, URZ, UPT ;  /* 0x0000003f0800728c */ /* 0x000fe2000bf25070 */
[----:B------:R-:W-:Y:S03]  /*e1f0*/  BAR.SYNC.DEFER_BLOCKING 0x1, 0x180 ;  /* 0x0046000000007b1d */ /* 0x000fe60000010000 */
[----:B------:R-:W-:-:S06]  /*e200*/  UISETP.NE.AND.EX UP1, UPT, UR9, URZ, UPT, UP1 ;  /* 0x0000003f0900728c */ /* 0x000fcc000bf25310 */
[----:B------:R-:W-:-:S05]  /*e210*/  PLOP3.LUT P1, PT, PT, PT, UP1, 0x80, 0x0 ;  /* 0x000000000000781c */ /* 0x000fca0003f2f018 */
[----:B------:R-:W-:Y:S02]  /*e220*/  @UP1 ULDC.64 UR8, c[0x0][0xbe0] ;  /* 0x0002f80000081ab9 */ /* 0x000fe40000000a00 */
[----:B------:R-:W-:-:S06]  /*e230*/  @UP1 UIMAD.WIDE UR8, UR40, 0x4, UR8 ;  /* 0x00000004280818a5 */ /* 0x000fcc000f8e0208 */
[----:B0-----:R-:W-:Y:S02]  /*e240*/  IMAD.U32 R6, RZ, RZ, UR8 ;  /* 0x00000008ff067e24 */ /* 0x001fe4000f8e00ff */
[----:B------:R-:W-:Y:S01]  /*e250*/  IMAD.U32 R7, RZ, RZ, UR9 ;  /* 0x00000009ff077e24 */ /* 0x000fe2000f8e00ff */
[----:B------:R-:W3:Y:S01]  /*e260*/  @P0 LDG.E R0, desc[UR48][R8.64] ;  /* 0x0000003008000981 */ /* 0x000ee2000c1e1900 */
[----:B------:R-:W-:Y:S01]  /*e270*/  IMAD R5, R142, 0x20, R140 ;  /* 0x000000208e057824 */ /* 0x000fe200078e028c */
[----:B------:R-:W-:Y:S02]  /*e280*/  UMOV UR4, URZ ;  /* 0x0000003f00047c82 */ /* 0x000fe40008000000 */
[----:B--2---:R1:W5:Y:S01]  /*e290*/  @P1 LDG.E R39, desc[UR48][R6.64] ;  /* 0x0000003006271981 */ /* 0x004362000c1e1900 */
[----:B------:R-:W-:-:S03]  /*e2a0*/  IMAD.WIDE R20, R5, 0x2, R20 ;  /* 0x0000000205147825 */ /* 0x000fc600078e0214 */
[----:B------:R-:W-:Y:S02]  /*e2b0*/  IADD3 R5, P6, R20, 0x1800, RZ ;  /* 0x0000180014057810 */ /* 0x000fe40007fde0ff */
[----:B---3--:R-:W-:Y:S01]  /*e2c0*/  @P0 R2UR UR4, R0 ;  /* 0x00000000000402ca */ /* 0x008fe200000e0000 */
[----:B-1----:R-:W-:-:S14]  /*e2d0*/  @P1 BRA `(.L_x_922) ;  /* 0x0000000000101947 */ /* 0x002fdc0003800000 */
[----:B------:R-:W-:Y:S05]  /*e2e0*/  @!P0 BRA `(.L_x_922) ;  /* 0x00000000000c8947 */ /* 0x000fea0003800000 */
[----:B------:R-:W2:Y:S04]  /*e2f0*/  LDG.E R0, desc[UR48][R8.64] ;  /* 0x0000003008007981 */ /* 0x000ea8000c1e1900 */
[----:B-----5:R-:W2:Y:S02]  /*e300*/  LDG.E R39, desc[UR48][R8.64+0x4] ;  /* 0x0000043008277981 */ /* 0x020ea4000c1e1900 */
[----:B--2---:R-:W-:-:S07]  /*e310*/  IMAD.IADD R39, R39, 0x1, -R0 ;  /* 0x0000000127277824 */ /* 0x004fce00078e0a00 */
.L_x_922:
[----:B------:R-:W-:Y:S01]  /*e320*/  USHF.R.S32.HI UR14, URZ, 0x1f, UR41 ;  /* 0x0000001f3f0e7899 */ /* 0x000fe20008011429 */
[----:B------:R-:W-:Y:S01]  /*e330*/  LOP3.LUT R4, R5, 0x180, RZ, 0xc0, !PT ;  /* 0x0000018005047812 */ /* 0x000fe200078ec0ff */
[----:B------:R-:W-:Y:S01]  /*e340*/  ULDC.64 UR12, c[0x0][0xb70] ;  /* 0x0002dc00000c7ab9 */ /* 0x000fe20000000a00 */
[----:B------:R-:W-:Y:S01]  /*e350*/  USHF.R.S32.HI UR11, URZ, 0x1f, UR4 ;  /* 0x0000001f3f0b7899 */ /* 0x000fe20008011404 */
[----:B------:R-:W-:Y:S01]  /*e360*/  IMAD R8, R148, 0xc0, R150 ;  /* 0x000000c094087824 */ /* 0x000fe200078e0296 */
[----:B------:R-:W-:Y:S01]  /*e370*/  UIMAD UR7, UR14, UR12, URZ ;  /* 0x0000000c0e0772a4 */ /* 0x000fe2000f8e023f */
[----:B------:R-:W-:Y:S01]  /*e380*/  SHF.R.U64 R4, R4, 0x3, RZ ;  /* 0x0000000304047819 */ /* 0x000fe200000012ff */
[----:B------:R-:W-:Y:S01]  /*e390*/  UMOV UR10, UR4 ;  /* 0x00000004000a7c82 */ /* 0x000fe20008000000 */
[----:B------:R-:W-:Y:S01]  /*e3a0*/  USEL UR16, UR40, URZ, !UP0 ;  /* 0x0000003f28107287 */ /* 0x000fe2000c000000 */
[----:B------:R-:W-:Y:S01]  /*e3b0*/  SHF.R.S32.HI R0, RZ, 0x1f, R8 ;  /* 0x0000001fff007819 */ /* 0x000fe20000011408 */
[----:B------:R-:W-:Y:S01]  /*e3c0*/  UIMAD.WIDE.U32 UR8, UR41, UR12, UR10 ;  /* 0x0000000c290872a5 */ /* 0x000fe2000f8e000a */
[----:B------:R-:W-:Y:S01]  /*e3d0*/  LOP3.LUT R4, R4, R5, RZ, 0x3c, !PT ;  /* 0x0000000504047212 */ /* 0x000fe200078e3cff */
[----:B------:R-:W-:Y:S01]  /*e3e0*/  UIMAD UR10, UR41, UR13, UR7 ;  /* 0x0000000d290a72a4 */ /* 0x000fe2000f8e0207 */
[----:B------:R-:W-:Y:S01]  /*e3f0*/  LOP3.LUT P0, RZ, R149, 0x3, RZ, 0xc0, !PT ;  /* 0x0000000395ff7812 */ /* 0x000fe2000780c0ff */
[----:B------:R-:W-:Y:S01]  /*e400*/  USHF.R.S32.HI UR7, URZ, 0x1f, UR40 ;  /* 0x0000001f3f077899 */ /* 0x000fe20008011428 */
[C---:B------:R-:W-:Y:S01]  /*e410*/  IADD3 R25, P5, R20.reuse, 0x3000, RZ ;  /* 0x0000300014197810 */ /* 0x040fe20007fbe0ff */
[----:B------:R-:W-:Y:S01]  /*e420*/  ULDC.64 UR12, c[0x0][0xb78] ;  /* 0x0002de00000c7ab9 */ /* 0x000fe20000000a00 */
[----:B------:R-:W-:Y:S01]  /*e430*/  UIADD3 UR9, UR9, UR10, URZ ;  /* 0x0000000a09097290 */ /* 0x000fe2000fffe03f */
[C---:B------:R-:W-:Y:S01]  /*e440*/  IADD3 R13, P4, R20.reuse, 0x4800, RZ ;  /* 0x00004800140d7810 */ /* 0x040fe20007f9e0ff */
[----:B------:R-:W-:Y:S01]  /*e450*/  USEL UR15, UR7, URZ, !UP0 ;  /* 0x0000003f070f7287 */ /* 0x000fe2000c000000 */
[----:B------:R-:W-:Y:S01]  /*e460*/  IADD3 R33, P3, R20, 0x6000, RZ ;  /* 0x0000600014217810 */ /* 0x000fe20007f7e0ff */
[----:B------:R-:W-:Y:S01]  /*e470*/  UIMAD.WIDE.U32 UR8, UR16, UR12, UR8 ;  /* 0x0000000c100872a5 */ /* 0x000fe2000f8e0008 */
[----:B------:R-:W-:Y:S01]  /*e480*/  LOP3.LUT R24, R25, 0x180, RZ, 0xc0, !PT ;  /* 0x0000018019187812 */ /* 0x000fe200078ec0ff */
[----:B------:R-:W-:Y:S01]  /*e490*/  UIMAD UR7, UR15, UR12, URZ ;  /* 0x0000000c0f0772a4 */ /* 0x000fe2000f8e023f */
[----:B------:R-:W-:-:S02]  /*e4a0*/  LOP3.LUT R12, R13, 0x180, RZ, 0xc0, !PT ;  /* 0x000001800d0c7812 */ /* 0x000fc400078ec0ff */
[----:B------:R-:W-:Y:S01]  /*e4b0*/  LOP3.LUT R32, R33, 0x180, RZ, 0xc0, !PT ;  /* 0x0000018021207812 */ /* 0x000fe200078ec0ff */
[----:B------:R-:W-:Y:S01]  /*e4c0*/  UIMAD UR7, UR16, UR13, UR7 ;  /* 0x0000000d100772a4 */ /* 0x000fe2000f8e0207 */
[----:B------:R-:W-:Y:S02]  /*e4d0*/  IADD3 R5, P1, R8, UR8, RZ ;  /* 0x0000000808057c10 */ /* 0x000fe4000ff3e0ff */
[----:B------:R-:W-:Y:S01]  /*e4e0*/  ULDC.64 UR12, c[0x0][0xb40] ;  /* 0x0002d000000c7ab9 */ /* 0x000fe20000000a00 */
[----:B------:R-:W-:Y:S02]  /*e4f0*/  LOP3.LUT R9, R20, 0x180, RZ, 0xc0, !PT ;  /* 0x0000018014097812 */ /* 0x000fe400078ec0ff */
[----:B------:R-:W-:Y:S01]  /*e500*/  IMAD.U32 R7, RZ, RZ, UR7 ;  /* 0x00000007ff077e24 */ /* 0x000fe2000f8e00ff */
[----:B------:R-:W-:Y:S02]  /*e510*/  LEA R36, P2, R5, UR12, 0x2 ;  /* 0x0000000c05247c11 */ /* 0x000fe4000f8410ff */
[----:B------:R-:W-:-:S02]  /*e520*/  SHF.R.U64 R24, R24, 0x3, RZ ;  /* 0x0000000318187819 */ /* 0x000fc400000012ff */
[----:B------:R-:W-:Y:S01]  /*e530*/  IADD3.X R6, R0, UR9, R7, P1, !PT ;  /* 0x0000000900067c10 */ /* 0x000fe20008ffe407 */
[C---:B------:R-:W-:Y:S01]  /*e540*/  VIADD R0, R8.reuse, 0x8 ;  /* 0x0000000808007836 */ /* 0x040fe20000000000 */
[-C--:B-----5:R-:W-:Y:S01]  /*e550*/  ISETP.GE.OR P1, PT, R8, R39.reuse, P0 ;  /* 0x000000270800720c */ /* 0x0a0fe20000726670 */
[----:B------:R-:W-:Y:S01]  /*e560*/  ULDC.64 UR8, c[0x0][0xaa0] ;  /* 0x0002a80000087ab9 */ /* 0x000fe20000000a00 */
[----:B------:R-:W-:Y:S01]  /*e570*/  LEA.HI.X R37, R5, UR13, R6, 0x2, P2 ;  /* 0x0000000d05257c11 */ /* 0x000fe200090f1406 */
[--C-:B------:R-:W-:Y:S01]  /*e580*/  IMAD.X R5, RZ, RZ, R21.reuse, P6 ;  /* 0x000000ffff057224 */ /* 0x100fe200030e0615 */
[----:B------:R-:W-:Y:S02]  /*e590*/  IADD3 R7, P2, R20, 0x7800, RZ ;  /* 0x0000780014077810 */ /* 0x000fe40007f5e0ff */
[----:B------:R-:W-:Y:S02]  /*e5a0*/  ISETP.GE.OR P0, PT, R0, R39, P0 ;  /* 0x000000270000720c */ /* 0x000fe40000706670 */
[----:B------:R-:W-:Y:S01]  /*e5b0*/  LOP3.LUT R0, R7, 0x180, RZ, 0xc0, !PT ;  /* 0x0000018007007812 */ /* 0x000fe200078ec0ff */
[----:B------:R-:W-:Y:S01]  /*e5c0*/  IMAD.X R29, RZ, RZ, R21, P2 ;  /* 0x000000ffff1d7224 */ /* 0x000fe200010e0615 */
[----:B------:R-:W-:-:S02]  /*e5d0*/  SHF.R.U64 R12, R12, 0x3, RZ ;  /* 0x000000030c0c7819 */ /* 0x000fc400000012ff */
[----:B------:R-:W-:Y:S02]  /*e5e0*/  SHF.R.U64 R32, R32, 0x3, RZ ;  /* 0x0000000320207819 */ /* 0x000fe400000012ff */
[----:B------:R-:W-:Y:S02]  /*e5f0*/  SHF.R.U64 R9, R9, 0x3, RZ ;  /* 0x0000000309097819 */ /* 0x000fe400000012ff */
[----:B------:R-:W-:Y:S01]  /*e600*/  LOP3.LUT R24, R24, R25, RZ, 0x3c, !PT ;  /* 0x0000001918187212 */ /* 0x000fe200078e3cff */
[--C-:B------:R-:W-:Y:S01]  /*e610*/  IMAD.X R25, RZ, RZ, R21.reuse, P5 ;  /* 0x000000ffff197224 */ /* 0x100fe200028e0615 */
[----:B------:R-:W-:Y:S01]  /*e620*/  SHF.R.U64 R0, R0, 0x3, RZ ;  /* 0x0000000300007819 */ /* 0x000fe200000012ff */
[----:B------:R-:W-:Y:S01]  /*e630*/  UIMAD UR7, UR11, UR8, URZ ;  /* 0x000000080b0772a4 */ /* 0x000fe2000f8e023f */
[----:B------:R-:W-:Y:S01]  /*e640*/  LOP3.LUT R12, R12, R13, RZ, 0x3c, !PT ;  /* 0x0000000d0c0c7212 */ /* 0x000fe200078e3cff */
[--C-:B------:R-:W-:Y:S01]  /*e650*/  IMAD.X R13, RZ, RZ, R21.reuse, P4 ;  /* 0x000000ffff0d7224 */ /* 0x100fe200020e0615 */
[----:B------:R-:W-:Y:S01]  /*e660*/  LOP3.LUT R32, R32, R33, RZ, 0x3c, !PT ;  /* 0x0000002120207212 */ /* 0x000fe200078e3cff */
[----:B------:R-:W-:Y:S01]  /*e670*/  IMAD.X R33, RZ, RZ, R21, P3 ;  /* 0x000000ffff217224 */ /* 0x000fe200018e0615 */
[----:B------:R-:W-:Y:S01]  /*e680*/  LOP3.LUT R28, R0, R7, RZ, 0x3c, !PT ;  /* 0x00000007001c7212 */ /* 0x000fe200078e3cff */
[----:B------:R-:W-:Y:S01]  /*e690*/  IMAD.U32 R41, RZ, RZ, UR8 ;  /* 0x00000008ff297e24 */ /* 0x000fe2000f8e00ff */
[----:B------:R-:W-:Y:S01]  /*e6a0*/  LOP3.LUT R20, R9, R20, RZ, 0x3c, !PT ;  /* 0x0000001409147212 */ /* 0x000fe200078e3cff */
[----:B------:R-:W-:Y:S01]  /*e6b0*/  @!P1 STG.E desc[UR48][R36.64], R2 ;  /* 0x0000000224009986 */ /* 0x000fe2000c101930 */
[----:B------:R-:W-:Y:S01]  /*e6c0*/  SHF.R.S32.HI R141, RZ, 0x1f, R140 ;  /* 0x0000001fff8d7819 */ /* 0x000fe2000001148c */
[----:B------:R-:W-:-:S02]  /*e6d0*/  UIMAD UR7, UR4, UR9, UR7 ;  /* 0x00000009040772a4 */ /* 0x000fc4000f8e0207 */
[----:B------:R0:W-:Y:S01]  /*e6e0*/  @!P0 STG.E desc[UR48][R36.64+0x20], R3 ;  /* 0x0000200324008986 */ /* 0x0001e2000c101930 */
[----:B------:R-:W-:-:S03]  /*e6f0*/  ULDC.64 UR8, c[0x0][0xae0] ;  /* 0x0002b80000087ab9 */ /* 0x000fc60000000a00 */
[----:B------:R1:W5:Y:S04]  /*e700*/  LD.E.128 R8, desc[UR48][R20.64] ;  /* 0x0000003014087980 */ /* 0x000368000c101d00 */
[----:B------:R-:W5:Y:S04]  /*e710*/  LD.E.128 R4, desc[UR48][R4.64] ;  /* 0x0000003004047980 */ /* 0x000f68000c101d00 */
[----:B------:R-:W5:Y:S01]  /*e720*/  LD.E.128 R24, desc[UR48][R24.64] ;  /* 0x0000003018187980 */ /* 0x000f62000c101d00 */
[----:B0-----:R-:W-:-:S03]  /*e730*/  IMAD.WIDE.U32 R2, R41, UR4, R140 ;  /* 0x0000000429027c25 */ /* 0x001fc6000f8e008c */
[----:B------:R-:W5:Y:S04]  /*e740*/  LD.E.128 R12, desc[UR48][R12.64] ;  /* 0x000000300c0c7980 */ /* 0x000f68000c101d00 */
[----:B------:R-:W5:Y:S04]  /*e750*/  LD.E.128 R32, desc[UR48][R32.64] ;  /* 0x0000003020207980 */ /* 0x000f68000c101d00 */
[----:B------:R-:W5:Y:S01]  /*e760*/  LD.E.128 R28, desc[UR48][R28.64] ;  /* 0x000000301c1c7980 */ /* 0x000f62000c101d00 */
[----:B------:R-:W-:Y:S01]  /*e770*/  UIMAD UR4, UR14, UR8, URZ ;  /* 0x000000080e0472a4 */ /* 0x000fe2000f8e023f */
[----:B------:R-:W-:Y:S01]  /*e780*/  VIADD R3, R3, UR7 ;  /* 0x0000000703037c36 */ /* 0x000fe20008000000 */
[----:B------:R-:W-:Y:S01]  /*e790*/  SHF.R.S32.HI R143, RZ, 0x1f, R142 ;  /* 0x0000001fff8f7819 */ /* 0x000fe2000001148e */
[----:B------:R-:W-:Y:S01]  /*e7a0*/  @!PT LDS RZ, [RZ] ;  /* 0x00000000fffff984 */ /* 0x000fe20000000800 */
[----:B------:R-:W-:Y:S01]  /*e7b0*/  @!PT LDS RZ, [RZ] ;  /* 0x00000000fffff984 */ /* 0x000fe20000000800 */
[----:B------:R-:W-:Y:S01]  /*e7c0*/  @!PT LDS RZ, [RZ] ;  /* 0x00000000fffff984 */ /* 0x000fe20000000800 */
[----:B------:R-:W-:Y:S01]  /*e7d0*/  @!PT LDS RZ, [RZ] ;  /* 0x00000000fffff984 */ /* 0x000fe20000000800 */
[----:B------:R0:W-:Y:S06]  /*e7e0*/  MEMBAR.ALL.CTA ;  /* 0x0000000000007992 */ /* 0x0001ec0000008000 */
[----:B0-----:R-:W0:Y:S01]  /*e7f0*/  FENCE.VIEW.ASYNC.S ;  /* 0x00000000000073c6 */ /* 0x001e220000000000 */
[----:B-1----:R-:W-:Y:S01]  /*e800*/  IMAD.U32 R21, RZ, RZ, UR8 ;  /* 0x00000008ff157e24 */ /* 0x002fe2000f8e00ff */
[----:B------:R-:W-:Y:S01]  /*e810*/  UIMAD UR7, UR41, UR9, UR4 ;  /* 0x00000009290772a4 */ /* 0x000fe2000f8e0204 */
[----:B------:R-:W-:Y:S01]  /*e820*/  IMAD R39, R148, -0xc0, R39 ;  /* 0xffffff4094277824 */ /* 0x000fe200078e0227 */
[----:B------:R-:W-:Y:S01]  /*e830*/  UIADD3 UR4, UR42, 0x2d820, URZ ;  /* 0x0002d8202a047890 */ /* 0x000fe2000fffe03f */
[----:B------:R-:W-:Y:S01]  /*e840*/  IMAD.WIDE.U32 R2, R21, UR41, R2 ;  /* 0x0000002915027c25 */ /* 0x000fe2000f8e0002 */
[----:B------:R-:W-:Y:S01]  /*e850*/  ULDC.64 UR8, c[0x0][0xae8] ;  /* 0x0002ba0000087ab9 */ /* 0x000fe20000000a00 */
[----:B------:R-:W-:Y:S01]  /*e860*/  BSSY B1, `(.L_x_923) ;  /* 0x0000021000017945 */ /* 0x000fe20003800000 */
[----:B------:R-:W-:Y:S01]  /*e870*/  ISETP.GE.AND P0, PT, R142, R39, PT ;  /* 0x000000278e00720c */ /* 0x000fe20003f06270 */
[----:B------:R-:W-:Y:S01]  /*e880*/  VIADD R3, R3, UR7 ;  /* 0x0000000703037c36 */ /* 0x000fe20008000000 */
[----:B------:R-:W-:-:S02]  /*e890*/  UIMAD UR7, UR15, UR8, URZ ;  /* 0x000000080f0772a4 */ /* 0x000fc4000f8e023f */
[----:B------:R-:W-:Y:S01]  /*e8a0*/  IMAD.U32 R37, RZ, RZ, UR8 ;  /* 0x00000008ff257e24 */ /* 0x000fe2000f8e00ff */
[----:B------:R-:W-:Y:S01]  /*e8b0*/  UPRMT UR4, URZ, 0x654, UR4 ;  /* 0x000006543f047896 */ /* 0x000fe20008000004 */
[----:B------:R-:W-:Y:S01]  /*e8c0*/  VIADD R0, R142, 0x60 ;  /* 0x000000608e007836 */ /* 0x000fe20000000000 */
[----:B------:R-:W-:Y:S02]  /*e8d0*/  UIMAD UR7, UR16, UR9, UR7 ;  /* 0x00000009100772a4 */ /* 0x000fe4000f8e0207 */
[----:B------:R-:W-:Y:S02]  /*e8e0*/  IMAD.WIDE.U32 R36, R37, UR16, R2 ;  /* 0x0000001025247c25 */ /* 0x000fe4000f8e0002 */
[----:B------:R-:W-:Y:S02]  /*e8f0*/  ISETP.GE.AND P3, PT, R0, R39, PT ;  /* 0x000000270000720c */ /* 0x000fe40003f66270 */
[----:B------:R-:W-:-:S04]  /*e900*/  IMAD.WIDE R20, R148, 0xc0, R142 ;  /* 0x000000c094147825 */ /* 0x000fc800078e028e */
[----:B------:R-:W-:Y:S01]  /*e910*/  VIADD R41, R37, UR7 ;  /* 0x0000000725297c36 */ /* 0x000fe20008000000 */
[----:B0-----:R-:W-:Y:S01]  /*e920*/  SYNCS.ARRIVE.TRANS64.RED.A1T0 RZ, [UR4], RZ ;  /* 0x000000ffffff79a7 */ /* 0x001fe20008100404 */
[----:B------:R-:W-:Y:S05]  /*e930*/  @P0 BRA `(.L_x_924) ;  /* 0x00000000004c0947 */ /* 0x000fea0003800000 */
        /* <DEDUP_REMOVED lines=19> */
.L_x_924:
[----:B------:R-:W-:Y:S05]  /*ea70*/  BSYNC B1 ;  /* 0x0000000000017941 */ /* 0x000fea0003800000 */
.L_x_923:
[----:B------:R-:W-:Y:S05]  /*ea80*/  @P3 BRA `(.L_x_925) ;  /* 0x0000000800583947 */ /* 0x000fea0003800000 */
[----:B0----5:R-:W-:Y:S01]  /*ea90*/  IADD3 R9, P0, R20, 0x60, RZ ;  /* 0x0000006014097810 */ /* 0x021fe20007f1e0ff */
[----:B------:R-:W-:Y:S01]  /*eaa0*/  ULDC.64 UR8, c[0x0][0xad8] ;  /* 0x0002b60000087ab9 */ /* 0x000fe20000000a00 */
[----:B------:R-:W-:Y:S01]  /*eab0*/  IMAD.MOV.U32 R2, RZ, RZ, R36 ;  /* 0x000000ffff027224 */ /* 0x000fe200078e0024 */
[----:B------:R-:W-:Y:S01]  /*eac0*/  ULDC UR4, c[0x0][0xa8c] ;  /* 0x0002a30000047ab9 */ /* 0x000fe20000000800 */
[----:B------:R-:W-:Y:S01]  /*ead0*/  IMAD.MOV.U32 R3, RZ, RZ, R41 ;  /* 0x000000ffff037224 */ /* 0x000fe200078e0029 */
[C---:B------:R-:W-:Y:S01]  /*eae0*/  ISETP.GE.AND P1, PT, R140.reuse, UR4, PT ;  /* 0x000000048c007c0c */ /* 0x040fe2000bf26270 */
[----:B------:R-:W-:Y:S02]  /*eaf0*/  IMAD.X R20, RZ, RZ, R21, P0 ;  /* 0x000000ffff147224 */ /* 0x000fe400000e0615 */
[----:B------:R-:W-:Y:S02]  /*eb00*/  VIADD R0, R140, 0x20 ;  /* 0x000000208c007836 */ /* 0x000fe40000000000 */
[----:B------:R-:W-:-:S02]  /*eb10*/  IMAD R20, R20, UR8, RZ ;  /* 0x0000000814147c24 */ /* 0x000fc4000f8e02ff */
[----:B------:R-:W-:Y:S01]  /*eb20*/  IMAD.WIDE.U32 R2, R9, UR8, R2 ;  /* 0x0000000809027c25 */ /* 0x000fe2000f8e0002 */
[----:B------:R-:W-:-:S03]  /*eb30*/  ISETP.GE.AND P2, PT, R0, UR4, PT ;  /* 0x0000000400007c0c */ /* 0x000fc6000bf46270 */
[----:B------:R-:W-:Y:S01]  /*eb40*/  IMAD R9, R9, UR9, R20 ;  /* 0x0000000909097c24 */ /* 0x000fe2000f8e0214 */
[----:B------:R-:W-:Y:S01]  /*eb50*/  ULDC.64 UR8, c[0x0][0xa80] ;  /* 0x0002a00000087ab9 */ /* 0x000fe20000000a00 */
        /* <DEDUP_REMOVED lines=10> */
.L_x_921:
[----:B------:R-:W-:Y:S01]  /*ec00*/  ULDC.64 UR8, c[0x0][0xbd8] ;  /* 0x0002f60000087ab9 */ /* 0x000fe20000000a00 */
[----:B------:R-:W-:Y:S01]  /*ec10*/  IMAD.MOV.U32 R9, RZ, RZ, RZ ;  /* 0x000000ffff097224 */ /* 0x000fe200078e00ff */
[----:B------:R-:W-:-:S04]  /*ec20*/  UISETP.NE.U32.AND UP0, UPT, UR8, URZ, UPT ;  /* 0x0000003f0800728c */ /* 0x000fc8000bf05070 */
[----:B------:R-:W-:-:S03]  /*ec30*/  UISETP.NE.AND.EX UP0, UPT, UR9, URZ, UPT, UP0 ;  /* 0x0000003f0900728c */ /* 0x000fc6000bf05300 */
[----:B------:R-:W-:Y:S02]  /*ec40*/  ULDC.64 UR8, c[0x0][0xbd8] ;  /* 0x0002f60000087ab9 */ /* 0x000fe40000000a00 */
[----:B------:R-:W-:Y:S01]  /*ec50*/  UIMAD.WIDE UR8, UR40, 0x4, UR8 ;  /* 0x00000004280878a5 */ /* 0x000fe2000f8e0208 */
[----:B------:R-:W0:Y:S01]  /*ec60*/  LDC R7, c[0x0][0xa88] ;  /* 0x0002a200ff077b82 */ /* 0x000e220000000800 */
[----:B------:R-:W-:-:S04]  /*ec70*/  PLOP3.LUT P1, PT, PT, PT, UP0, 0x80, 0x0 ;  /* 0x000000000000781c */ /* 0x000fc80003f2f008 */
[----:B------:R-:W-:Y:S02]  /*ec80*/  IMAD.U32 R2, RZ, RZ, UR8 ;  /* 0x00000008ff027e24 */ /* 0x000fe4000f8e00ff */
[----:B------:R-:W-:Y:S01]  /*ec90*/  IMAD.U32 R3, RZ, RZ, UR9 ;  /* 0x00000009ff037e24 */ /* 0x000fe2000f8e00ff */
[----:B------:R-:W-:Y:S02]  /*eca0*/  ULDC.64 UR8, c[0x0][0xbe0] ;  /* 0x0002f80000087ab9 */ /* 0x000fe40000000a00 */
[----:B------:R-:W-:-:S04]  /*ecb0*/  UISETP.NE.U32.AND UP1, UPT, UR8, URZ, UPT ;  /* 0x0000003f0800728c */ /* 0x000fc8000bf25070 */
[----:B------:R-:W-:Y:S01]  /*ecc0*/  UISETP.NE.AND.EX UP1, UPT, UR9, URZ, UPT, UP1 ;  /* 0x0000003f0900728c */ /* 0x000fe2000bf25310 */
[----:B------:R1:W5:Y:S05]  /*ecd0*/  @P1 LDG.E R9, desc[UR48][R2.64] ;  /* 0x0000003002091981 */ /* 0x00036a000c1e1900 */
[----:B------:R-:W-:-:S05]  /*ece0*/  PLOP3.LUT P2, PT, PT, PT, UP1, 0x80, 0x0 ;  /* 0x000000000000781c */ /* 0x000fca0003f4f018 */
[----:B------:R-:W-:Y:S02]  /*ecf0*/  @UP1 ULDC.64 UR8, c[0x0][0xbe0] ;  /* 0x0002f80000081ab9 */ /* 0x000fe40000000a00 */
[----:B------:R-:W-:-:S06]  /*ed00*/  @UP1 UIMAD.WIDE UR8, UR40, 0x4, UR8 ;  /* 0x00000004280818a5 */ /* 0x000fcc000f8e0208 */
[----:B------:R-:W-:Y:S02]  /*ed10*/  IMAD.U32 R4, RZ, RZ, UR8 ;  /* 0x00000008ff047e24 */ /* 0x000fe4000f8e00ff */
[----:B------:R-:W-:-:S05]  /*ed20*/  IMAD.U32 R5, RZ, RZ, UR9 ;  /* 0x00000009ff057e24 */ /* 0x000fca000f8e00ff */
[----:B0-----:R1:W5:Y:S01]  /*ed30*/  @P2 LDG.E R7, desc[UR48][R4.64] ;  /* 0x0000003004072981 */ /* 0x001362000c1e1900 */
[----:B------:R-:W-:Y:S01]  /*ed40*/  USHF.R.S32.HI UR8, URZ, 0x1f, UR41 ;  /* 0x0000001f3f087899 */ /* 0x000fe20008011429 */
[----:B------:R-:W-:Y:S01]  /*ed50*/  ISETP.GT.AND P0, PT, R153, 0xbf, PT ;  /* 0x000000bf9900780c */ /* 0x000fe20003f04270 */
[----:B------:R-:W-:-:S12]  /*ed60*/  @P2 BRA `(.L_x_926) ;  /* 0x0000000000102947 */ /* 0x000fd80003800000 */
[----:B------:R-:W-:Y:S05]  /*ed70*/  @!P1 BRA `(.L_x_926) ;  /* 0x00000000000c9947 */ /* 0x000fea0003800000 */
[----:B------:R-:W2:Y:S04]  /*ed80*/  LDG.E R0, desc[UR48][R2.64] ;  /* 0x0000003002007981 */ /* 0x000ea8000c1e1900 */
[----:B-----5:R-:W2:Y:S02]  /*ed90*/  LDG.E R7, desc[UR48][R2.64+0x4] ;  /* 0x0000043002077981 */ /* 0x020ea4000c1e1900 */
[----:B--2---:R-:W-:-:S07]  /*eda0*/  IMAD.IADD R7, R7, 0x1, -R0 ;  /* 0x0000000107077824 */ /* 0x004fce00078e0a00 */
.L_x_926:
[----:B------:R-:W-:Y:S01]  /*edb0*/  USHF.R.S32.HI UR4, URZ, 0x1f, UR40 ;  /* 0x0000001f3f047899 */ /* 0x000fe20008011428 */
[----:B------:R-:W-:Y:S01]  /*edc0*/  BSSY B1, `(.L_x_927) ;  /* 0x000001e000017945 */ /* 0x000fe20003800000 */
[----:B------:R-:W-:Y:S01]  /*edd0*/  USEL UR10, UR40, URZ, !UP0 ;  /* 0x0000003f280a7287 */ /* 0x000fe2000c000000 */
[----:B------:R-:W-:Y:S01]  /*ede0*/  SHF.R.S32.HI R141, RZ, 0x1f, R140 ;  /* 0x0000001fff8d7819 */ /* 0x000fe2000001148c */
[----:B------:R-:W-:Y:S01]  /*edf0*/  USEL UR9, UR4, URZ, !UP0 ;  /* 0x0000003f04097287 */ /* 0x000fe2000c000000 */
[----:B-----5:R-:W-:Y:S01]  /*ee00*/  SHF.R.S32.HI R6, RZ, 0x1f, R9 ;  /* 0x0000001fff067819 */ /* 0x020fe20000011409 */
[----:B------:R-:W-:Y:S10]  /*ee10*/  @P0 BRA `(.L_x_928) ;  /* 0x0000000000600947 */ /* 0x000ff40003800000 */
[----:B------:R-:W0:Y:S02]  /*ee20*/  S2R R0, SR_TID.X ;  /* 0x0000000000007919 */ /* 0x000e240000002100 */
[----:B0-----:R-:W-:-:S04]  /*ee30*/  IMAD R0, R148, 0xc0, R0 ;  /* 0x000000c094007824 */ /* 0x001fc800078e0200 */
[----:B------:R-:W-:-:S05]  /*ee40*/  VIADD R0, R0, 0xffffff80 ;  /* 0xffffff8000007836 */ /* 0x000fca0000000000 */
[----:B------:R-:W-:-:S13]  /*ee50*/  ISETP.GE.AND P0, PT, R0, R7, PT ;  /* 0x000000070000720c */ /* 0x000fda0003f06270 */
[----:B------:R-:W-:Y:S05]  /*ee60*/  @P0 BRA `(.L_x_928) ;  /* 0x00000000004c0947 */ /* 0x000fea0003800000 */
[C---:B-1----:R-:W-:Y:S01]  /*ee70*/  IADD3 R2, P0, R0.reuse, R9, RZ ;  /* 0x0000000900027210 */ /* 0x042fe20007f1e0ff */
[----:B------:R-:W-:Y:S02]  /*ee80*/  ULDC.64 UR12, c[0x0][0xb70] ;  /* 0x0002dc00000c7ab9 */ /* 0x000fe40000000a00 */
[----:B------:R-:W-:Y:S01]  /*ee90*/  UIMAD UR4, UR8, UR12, URZ ;  /* 0x0000000c080472a4 */ /* 0x000fe2000f8e023f */
[----:B------:R-:W-:Y:S01]  /*eea0*/  LEA.HI.X.SX32 R3, R0, R6, 0x1, P0 ;  /* 0x0000000600037211 */ /* 0x000fe200000f0eff */
[----:B------:R-:W-:Y:S02]  /*eeb0*/  IMAD.U32 R5, RZ, RZ, UR12 ;  /* 0x0000000cff057e24 */ /* 0x000fe4000f8e00ff */
[----:B------:R-:W-:Y:S02]  /*eec0*/  UIMAD UR4, UR41, UR13, UR4 ;  /* 0x0000000d290472a4 */ /* 0x000fe4000f8e0204 */
[----:B------:R-:W-:Y:S01]  /*eed0*/  IMAD.WIDE.U32 R2, R5, UR41, R2 ;  /* 0x0000002905027c25 */ /* 0x000fe2000f8e0002 */
[----:B------:R-:W-:-:S02]  /*eee0*/  ULDC.64 UR12, c[0x0][0xb78] ;  /* 0x0002de00000c7ab9 */ /* 0x000fc40000000a00 */
[----:B------:R-:W-:Y:S01]  /*eef0*/  UIMAD UR7, UR9, UR12, URZ ;  /* 0x0000000c090772a4 */ /* 0x000fe2000f8e023f */
[----:B------:R-:W-:Y:S02]  /*ef00*/  VIADD R3, R3, UR4 ;  /* 0x0000000403037c36 */ /* 0x000fe40008000000 */
[----:B------:R-:W-:Y:S01]  /*ef10*/  IMAD.U32 R5, RZ, RZ, UR12 ;  /* 0x0000000cff057e24 */ /* 0x000fe2000f8e00ff */
[----:B------:R-:W-:-:S03]  /*ef20*/  UIMAD UR7, UR10, UR13, UR7 ;  /* 0x0000000d0a0772a4 */ /* 0x000fc6000f8e0207 */
[----:B------:R-:W-:Y:S01]  /*ef30*/  IMAD.WIDE.U32 R2, R5, UR10, R2 ;  /* 0x0000000a05027c25 */ /* 0x000fe2000f8e0002 */
[----:B------:R-:W-:-:S03]  /*ef40*/  ULDC.64 UR12, c[0x0][0xb40] ;  /* 0x0002d000000c7ab9 */ /* 0x000fc60000000a00 */
[----:B------:R-:W-:Y:S01]  /*ef50*/  VIADD R3, R3, UR7 ;  /* 0x0000000703037c36 */ /* 0x000fe20008000000 */
[----:B------:R-:W-:-:S04]  /*ef60*/  LEA R4, P0, R2, UR12, 0x2 ;  /* 0x0000000c02047c11 */ /* 0x000fc8000f8010ff */
[----:B------:R-:W-:Y:S01]  /*ef70*/  LEA.HI.X R5, R2, UR13, R3, 0x2, P0 ;  /* 0x0000000d02057c11 */ /* 0x000fe200080f1403 */
[----:B------:R-:W-:-:S05]  /*ef80*/  IMAD.MOV.U32 R3, RZ, RZ, -0x800000 ;  /* 0xff800000ff037424 */ /* 0x000fca00078e00ff */
[----:B------:R0:W-:Y:S03]  /*ef90*/  STG.E desc[UR48][R4.64], R3 ;  /* 0x0000000304007986 */ /* 0x0001e6000c101930 */
.L_x_928:
[----:B------:R-:W-:Y:S05]  /*efa0*/  BSYNC B1 ;  /* 0x0000000000017941 */ /* 0x000fea0003800000 */
.L_x_927:
[----:B------:R-:W-:Y:S01]  /*efb0*/  ULDC.64 UR12, c[0x0][0xaa0] ;  /* 0x0002a800000c7ab9 */ /* 0x000fe20000000a00 */
[----:B------:R-:W-:Y:S01]  /*efc0*/  IMAD R7, R148, -0xc0, R7 ;  /* 0xffffff4094077824 */ /* 0x000fe200078e0207 */
[----:B------:R-:W-:Y:S01]  /*efd0*/  BSSY B1, `(.L_x_929) ;  /* 0x000002b000017945 */ /* 0x000fe20003800000 */
[----:B------:R-:W-:Y:S02]  /*efe0*/  IMAD R0, R6, UR12, RZ ;  /* 0x0000000c06007c24 */ /* 0x000fe4000f8e02ff */
[----:B01----:R-:W-:Y:S01]  /*eff0*/  IMAD.WIDE.U32 R2, R9, UR12, R140 ;  /* 0x0000000c09027c25 */ /* 0x003fe2000f8e008c */
[----:B------:R-:W-:-:S03]  /*f000*/  ISETP.GE.AND P0, PT, R142, R7, PT ;  /* 0x000000078e00720c */ /* 0x000fc60003f06270 */
[----:B------:R-:W-:Y:S01]  /*f010*/  IMAD R9, R9, UR13, R0 ;  /* 0x0000000d09097c24 */ /* 0x000fe2000f8e0200 */
[----:B------:R-:W-:Y:S01]  /*f020*/  ULDC.64 UR12, c[0x0][0xae0] ;  /* 0x0002b800000c7ab9 */ /* 0x000fe20000000a00 */
[----:B------:R-:W-:Y:S01]  /*f030*/  VIADD R0, R142, 0x60 ;  /* 0x000000608e007836 */ /* 0x000fe20000000000 */
[----:B------:R-:W-:Y:S01]  /*f040*/  UIMAD UR4, UR8, UR12, URZ ;  /* 0x0000000c080472a4 */ /* 0x000fe2000f8e023f */
[----:B------:R-:W-:Y:S02]  /*f050*/  IMAD.IADD R3, R3, 0x1, R9 ;  /* 0x0000000103037824 */ /* 0x000fe400078e0209 */
[----:B------:R-:W-:Y:S01]  /*f060*/  IMAD.U32 R5, RZ, RZ, UR12 ;  /* 0x0000000cff057e24 */ /* 0x000fe2000f8e00ff */
[----:B------:R-:W-:Y:S01]  /*f070*/  UIMAD UR4, UR41, UR13, UR4 ;  /* 0x0000000d290472a4 */ /* 0x000fe2000f8e0204 */
[----:B------:R-:W-:Y:S01]  /*f080*/  ISETP.GE.AND P1, PT, R0, R7, PT ;  /* 0x000000070000720c */ /* 0x000fe20003f26270 */
[----:B------:R-:W-:Y:S01]  /*f090*/  IMAD.MOV.U32 R6, RZ, RZ, R142 ;  /* 0x000000ffff067224 */ /* 0x000fe200078e008e */
[----:B------:R-:W-:Y:S01]  /*f0a0*/  ULDC.64 UR12, c[0x0][0xae8] ;  /* 0x0002ba00000c7ab9 */ /* 0x000fe20000000a00 */
[----:B------:R-:W-:Y:S01]  /*f0b0*/  IMAD.WIDE.U32 R2, R5, UR41, R2 ;  /* 0x0000002905027c25 */ /* 0x000fe2000f8e0002 */
[----:B------:R-:W-:-:S03]  /*f0c0*/  SHF.R.S32.HI R7, RZ, 0x1f, R142 ;  /* 0x0000001fff077819 */ /* 0x000fc6000001148e */
[----:B------:R-:W-:Y:S01]  /*f0d0*/  VIADD R3, R3, UR4 ;  /* 0x0000000403037c36 */ /* 0x000fe20008000000 */
[----:B------:R-:W-:Y:S02]  /*f0e0*/  UIMAD UR4, UR9, UR12, URZ ;  /* 0x0000000c090472a4 */ /* 0x000fe4000f8e023f */
[----:B------:R-:W-:Y:S02]  /*f0f0*/  IMAD.U32 R5, RZ, RZ, UR12 ;  /* 0x0000000cff057e24 */ /* 0x000fe4000f8e00ff */
[----:B------:R-:W-:Y:S01]  /*f100*/  IMAD.WIDE R6, R148, 0xc0, R6 ;  /* 0x000000c094067825 */ /* 0x000fe200078e0206 */
[----:B------:R-:W-:-:S03]  /*f110*/  UIMAD UR4, UR10, UR13, UR4 ;  /* 0x0000000d0a0472a4 */ /* 0x000fc6000f8e0204 */
[----:B------:R-:W-:-:S04]  /*f120*/  IMAD.WIDE.U32 R4, R5, UR10, R2 ;  /* 0x0000000a05047c25 */ /* 0x000fc8000f8e0002 */
[----:B------:R-:W-:Y:S01]  /*f130*/  VIADD R11, R5, UR4 ;  /* 0x00000004050b7c36 */ /* 0x000fe20008000000 */
        /* <DEDUP_REMOVED lines=20> */
.L_x_930:
[----:B------:R-:W-:Y:S05]  /*f280*/  BSYNC B1 ;  /* 0x0000000000017941 */ /* 0x000fea0003800000 */
.L_x_929:
        /* <DEDUP_REMOVED lines=22> */
.L_x_925:
[----:B------:R-:W-:Y:S05]  /*f3f0*/  BSYNC B0 ;  /* 0x0000000000007941 */ /* 0x000fea0003800000 */
.L_x_920:
[----:B------:R-:W-:Y:S02]  /*f400*/  ULDC UR4, c[0x0][0xc14] ;  /* 0x0003050000047ab9 */ /* 0x000fe40000000800 */
[----:B------:R-:W-:-:S06]  /*f410*/  UISETP.GE.AND UP0, UPT, UR5, UR4, UPT ;  /* 0x000000040500728c */ /* 0x000fcc000bf06270 */
[----:B------:R-:W-:-:S13]  /*f420*/  PLOP3.LUT P0, PT, PT, PT, UP0, 0x80, 0x0 ;  /* 0x000000000000781c */ /* 0x000fda0003f0f008 */
[----:B------:R-:W-:Y:S05]  /*f430*/  @!P0 BRA `(.L_x_931) ;  /* 0xffffff1800b08947 */ /* 0x000fea000383ffff */
[----:B------:R-:W-:Y:S05]  /*f440*/  EXIT ;  /* 0x000000000000794d */ /* 0x000fea0003800000 */
.L_x_838:
[----:B------:R-:W-:-:S08]  /*f450*/  NOP ;  /* 0x0000000000007918 */ /* 0x000fd00000000000 */
[----:B------:R-:W0:-:S00]  /*f460*/  USETMAXREG.DEALLOC.CTAPOOL 0x20 ;  /* 0x00000020000079c8 */ /* 0x000e0000080e0500 */
        /* <DEDUP_REMOVED lines=35> */
[----:B0-----:R-:W-:Y:S01]  /*f6a0*/  SEL R3, R6, RZ, P0 ;  /* 0x000000ff06037207 */ /* 0x001fe20000000000 */
[----:B------:R-:W-:Y:S01]  /*f6b0*/  IMAD.MOV.U32 R6, RZ, RZ, RZ ;  /* 0x000000ffff067224 */ /* 0x000fe200078e00ff */
[----:B------:R-:W-:-:S03]  /*f6c0*/  ISETP.GE.U32.AND P0, PT, R27, 0x8, PT ;  /* 0x000000081b00780c */ /* 0x000fc60003f06070 */
[----:B------:R-:W-:-:S05]  /*f6d0*/  IMAD.IADD R3, R4, 0x1, R3 ;  /* 0x0000000104037824 */ /* 0x000fca00078e0203 */
        /* <DEDUP_REMOVED lines=20> */
.L_x_936:
        /* <DEDUP_REMOVED lines=13> */
.L_x_935:
[----:B------:R-:W-:Y:S05]  /*f8f0*/  BSYNC B0 ;  /* 0x0000000000007941 */ /* 0x000fea0003800000 */
.L_x_934:
        /* <DEDUP_REMOVED lines=25> */
[----:B------:R-:W-:-:S07]  /*fa90*/  IMAD.MOV.U32 R5, RZ, RZ, R7 ;  /* 0x000000ffff057224 */ /* 0x000fce00078e0007 */
.L_x_932:
[----:B------:R-:W-:-:S04]  /*faa0*/  IMAD.IADD R11, R4, 0x1, -R3 ;  /* 0x00000001040b7824 */ /* 0x000fc800078e0a03 */
[----:B------:R-:W-:-:S05]  /*fab0*/  IMAD R2, R5, UR4, R11 ;  /* 0x0000000405027c24 */ /* 0x000fca000f8e020b */
[----:B------:R-:W-:Y:S02]  /*fac0*/  ISETP.GT.AND P0, PT, R2, UR6, PT ;  /* 0x0000000602007c0c */ /* 0x000fe4000bf04270 */
[----:B------:R-:W0:Y:S11]  /*fad0*/  LDC.64 R2, c[0x0][0xc68] ;  /* 0x00031a00ff027b82 */ /* 0x000e360000000a00 */
[----:B------:R-:W-:-:S04]  /*fae0*/  VOTE.ANY R8, PT, !P0 ;  /* 0x0000000000087806 */ /* 0x000fc800040e0100 */
[----:B------:R-:W1:Y:S02]  /*faf0*/  POPC R13, R8 ;  /* 0x00000008000d7309 */ /* 0x000e640000000000 */
[----:B-1----:R-:W-:-:S04]  /*fb00*/  IMAD.IADD R19, R13, 0x1, R6 ;  /* 0x000000010d137824 */ /* 0x002fc800078e0206 */
[----:B0-----:R-:W-:-:S05]  /*fb10*/  IMAD.WIDE R2, R19, 0x4, R2 ;  /* 0x0000000413027825 */ /* 0x001fca00078e0202 */
[----:B------:R-:W2:Y:S01]  /*fb20*/  LDG.E R7, desc[UR48][R2.64] ;  /* 0x0000003002077981 */ /* 0x000ea2000c1e1900 */
[----:B------:R-:W-:-:S03]  /*fb30*/  ISETP.NE.AND P0, PT, R8, RZ, PT ;  /* 0x000000ff0800720c */ /* 0x000fc60003f05270 */
[----:B------:R-:W2:Y:S02]  /*fb40*/  SHFL.IDX PT, R0, R0, R13, 0x1f ;  /* 0x00001f0d00007589 */ /* 0x000ea400000e0000 */
[----:B--2---:R-:W-:-:S05]  /*fb50*/  IMAD R4, R0, R7, RZ ;  /* 0x0000000700047224 */ /* 0x004fca00078e02ff */
[----:B------:R-:W-:-:S04]  /*fb60*/  IABS R6, R4 ;  /* 0x0000000400067213 */ /* 0x000fc80000000000 */
[----:B------:R-:W0:Y:S08]  /*fb70*/  I2F.RP R9, R6 ;  /* 0x0000000600097306 */ /* 0x000e300000209400 */
[----:B0-----:R-:W0:Y:S02]  /*fb80*/  MUFU.RCP R9, R9 ;  /* 0x0000000900097308 */ /* 0x001e240000001000 */
[----:B0-----:R-:W-:-:S06]  /*fb90*/  VIADD R10, R9, 0xffffffe ;  /* 0x0ffffffe090a7836 */ /* 0x001fcc0000000000 */
[----:B------:R0:W1:Y:S01]  /*fba0*/  F2I.FTZ.U32.TRUNC.NTZ R3, R10 ;  /* 0x0000000a00037305 */ /* 0x000062000021f000 */
[----:B------:R-:W-:Y:S05]  /*fbb0*/  @!P0 BRA `(.L_x_937) ;  /* 0x0000000000088947 */ /* 0x000fea0003800000 */
[----:B------:R-:W-:-:S06]  /*fbc0*/  VIADD R16, R13, 0xffffffff ;  /* 0xffffffff0d107836 */ /* 0x000fcc0000000000 */
[----:B------:R2:W3:Y:S02]  /*fbd0*/  SHFL.IDX PT, R16, R5, R16, 0x1f ;  /* 0x00001f1005107589 */ /* 0x0004e400000e0000 */
.L_x_937:
[----:B---3--:R-:W-:Y:S01]  /*fbe0*/  IMAD R16, R16, UR4, R11 ;  /* 0x0000000410107c24 */ /* 0x008fe2000f8e020b */
[----:B------:R-:W-:Y:S01]  /*fbf0*/  IABS R2, R4 ;  /* 0x0000000400027213 */ /* 0x000fe20000000000 */
[----:B-1----:R-:W-:-:S03]  /*fc00*/  IMAD.MOV R9, RZ, RZ, -R3 ;  /* 0x000000ffff097224 */ /* 0x002fc600078e0a03 */
[----:B--2---:R-:W-:Y:S01]  /*fc10*/  IADD3 R5, -R16, UR6, RZ ;  /* 0x0000000610057c10 */ /* 0x004fe2000fffe1ff */
[----:B0-----:R-:W-:Y:S02]  /*fc20*/  IMAD.MOV R10, RZ, RZ, -R2 ;  /* 0x000000ffff0a7224 */ /* 0x001fe400078e0a02 */
[----:B------:R-:W-:Y:S01]  /*fc30*/  IMAD R9, R9, R6, RZ ;  /* 0x0000000609097224 */ /* 0x000fe200078e02ff */
[----:B------:R-:W-:Y:S01]  /*fc40*/  IABS R8, R5 ;  /* 0x0000000500087213 */ /* 0x000fe20000000000 */
[----:B------:R-:W-:-:S04]  /*fc50*/  IMAD.MOV.U32 R2, RZ, RZ, RZ ;  /* 0x000000ffff027224 */ /* 0x000fc800078e00ff */
[----:B------:R-:W-:-:S04]  /*fc60*/  IMAD.HI.U32 R2, R3, R9, R2 ;  /* 0x0000000903027227 */ /* 0x000fc800078e0002 */
[----:B------:R-:W-:Y:S02]  /*fc70*/  IMAD.MOV.U32 R3, RZ, RZ, R8 ;  /* 0x000000ffff037224 */ /* 0x000fe400078e0008 */
[----:B------:R-:W-:Y:S02]  /*fc80*/  IMAD.MOV.U32 R8, RZ, RZ, R10 ;  /* 0x000000ffff087224 */ /* 0x000fe400078e000a */
[----:B------:R-:W-:-:S04]  /*fc90*/  IMAD.HI.U32 R2, R2, R3, RZ ;  /* 0x0000000302027227 */ /* 0x000fc800078e00ff */
[----:B------:R-:W-:-:S05]  /*fca0*/  IMAD R3, R2, R8, R3 ;  /* 0x0000000802037224 */ /* 0x000fca00078e0203 */
[----:B------:R-:W-:-:S13]  /*fcb0*/  ISETP.GT.U32.AND P0, PT, R6, R3, PT ;  /* 0x000000030600720c */ /* 0x000fda0003f04070 */
[----:B------:R-:W-:Y:S02]  /*fcc0*/  @!P0 IMAD.IADD R3, R3, 0x1, -R6 ;  /* 0x0000000103038824 */ /* 0x000fe400078e0a06 */
[----:B------:R-:W-:-:S03]  /*fcd0*/  @!P0 VIADD R2, R2, 0x1 ;  /* 0x0000000102028836 */ /* 0x000fc60000000000 */
[----:B------:R-:W-:Y:S02]  /*fce0*/  ISETP.GE.U32.AND P0, PT, R3, R6, PT ;  /* 0x000000060300720c */ /* 0x000fe40003f06070 */
[----:B------:R-:W-:-:S11]  /*fcf0*/  LOP3.LUT R3, R5, R4, RZ, 0x3c, !PT ;  /* 0x0000000405037212 */ /* 0x000fd600078e3cff */
[----:B------:R-:W-:Y:S01]  /*fd00*/  @P0 VIADD R2, R2, 0x1 ;  /* 0x0000000102020836 */ /* 0x000fe20000000000 */
[----:B------:R-:W-:-:S13]  /*fd10*/  ISETP.GE.AND P0, PT, R3, RZ, PT ;  /* 0x000000ff0300720c */ /* 0x000fda0003f06270 */
[----:B------:R-:W-:Y:S01]  /*fd20*/  @!P0 IMAD.MOV R2, RZ, RZ, -R2 ;  /* 0x000000ffff028224 */ /* 0x000fe200078e0a02 */
[----:B------:R-:W-:-:S13]  /*fd30*/  ISETP.NE.AND P0, PT, R4, RZ, PT ;  /* 0x000000ff0400720c */ /* 0x000fda0003f05270 */
[----:B------:R-:W-:-:S05]  /*fd40*/  @!P0 LOP3.LUT R2, RZ, R4, RZ, 0x33, !PT ;  /* 0x00000004ff028212 */ /* 0x000fca00078e33ff */
[----:B------:R-:W-:Y:S02]  /*fd50*/  IMAD R6, R7, R2, RZ ;  /* 0x0000000207067224 */ /* 0x000fe400078e02ff */
[----:B------:R-:W-:Y:S02]  /*fd60*/  IMAD.MOV R2, RZ, RZ, -R2 ;  /* 0x000000ffff027224 */ /* 0x000fe400078e0a02 */
[----:B------:R-:W-:Y:S02]  /*fd70*/  IMAD.MOV R8, RZ, RZ, -R6 ;  /* 0x000000ffff087224 */ /* 0x000fe400078e0a06 */
[----:B------:R-:W-:Y:S02]  /*fd80*/  IMAD R4, R4, R2, R5 ;  /* 0x0000000204047224 */ /* 0x000fe400078e0205 */
[----:B------:R-:W-:Y:S01]  /*fd90*/  IMAD.MOV.U32 R2, RZ, RZ, RZ ;  /* 0x000000ffff027224 */ /* 0x000fe200078e00ff */
[----:B------:R-:W-:Y:S02]  /*fda0*/  VIADDMNMX R7, R8, UR4, R7, PT ;  /* 0x0000000408077c46 */ /* 0x000fe4000b800107 */
[----:B------:R-:W-:-:S02]  /*fdb0*/  IABS R11, R4 ;  /* 0x00000004000b7213 */ /* 0x000fc40000000000 */
[----:B------:R-:W-:-:S04]  /*fdc0*/  IABS R8, R7 ;  /* 0x0000000700087213 */ /* 0x000fc80000000000 */
[----:B------:R-:W0:Y:S08]  /*fdd0*/  I2F.RP R9, R8 ;  /* 0x0000000800097306 */ /* 0x000e300000209400 */
[----:B0-----:R-:W0:Y:S02]  /*fde0*/  MUFU.RCP R9, R9 ;  /* 0x0000000900097308 */ /* 0x001e240000001000 */
[----:B0-----:R-:W-:-:S06]  /*fdf0*/  VIADD R3, R9, 0xffffffe ;  /* 0x0ffffffe09037836 */ /* 0x001fcc0000000000 */
[----:B------:R-:W0:Y:S02]  /*fe00*/  F2I.FTZ.U32.TRUNC.NTZ R3, R3 ;  /* 0x0000000300037305 */ /* 0x000e24000021f000 */
[----:B0-----:R-:W-:-:S04]  /*fe10*/  IMAD.MOV R10, RZ, RZ, -R3 ;  /* 0x000000ffff0a7224 */ /* 0x001fc800078e0a03 */
[----:B------:R-:W-:Y:S01]  /*fe20*/  IMAD.MOV.U32 R5, RZ, RZ, R10 ;  /* 0x000000ffff057224 */ /* 0x000fe200078e000a */
[----:B------:R-:W-:-:S03]  /*fe30*/  IABS R10, R7 ;  /* 0x00000007000a7213 */ /* 0x000fc60000000000 */
[----:B------:R-:W-:-:S04]  /*fe40*/  IMAD R5, R5, R8, RZ ;  /* 0x0000000805057224 */ /* 0x000fc800078e02ff */
[----:B------:R-:W-:-:S04]  /*fe50*/  IMAD.HI.U32 R2, R3, R5, R2 ;  /* 0x0000000503027227 */ /* 0x000fc800078e0002 */
[----:B------:R-:W-:Y:S02]  /*fe60*/  IMAD.MOV R3, RZ, RZ, -R10 ;  /* 0x000000ffff037224 */ /* 0x000fe400078e0a0a */
        /* <DEDUP_REMOVED lines=8> */
[----:B------:R-:W-:Y:S01]  /*fef0*/  ISETP.GE.AND P0, PT, R3, RZ, PT ;  /* 0x000000ff0300720c */ /* 0x000fe20003f06270 */
[----:B------:R-:W-:-:S12]  /*ff00*/  IMAD.IADD R3, R4, 0x1, R6 ;  /* 0x0000000104037824 */ /* 0x000fd800078e0206 */
[----:B------:R-:W-:Y:S01]  /*ff10*/  @!P0 IMAD.MOV R2, RZ, RZ, -R2 ;  /* 0x000000ffff028224 */ /* 0x000fe200078e0a02 */
[----:B------:R-:W-:-:S13]  /*ff20*/  ISETP.NE.AND P0, PT, R7, RZ, PT ;  /* 0x000000ff0700720c */ /* 0x000fda0003f05270 */
[----:B------:R-:W-:Y:S01]  /*ff30*/  @!P0 LOP3.LUT R2, RZ, R7, RZ, 0x33, !PT ;  /* 0x00000007ff028212 */ /* 0x000fe200078e33ff */
[----:B------:R-:W-:-:S03]  /*ff40*/  IMAD.MOV R7, RZ, RZ, -R7 ;  /* 0x000000ffff077224 */ /* 0x000fc600078e0a07 */
[----:B------:R-:W-:Y:S01]  /*ff50*/  LOP3.LUT R17, RZ, R2, RZ, 0x33, !PT ;  /* 0x00000002ff117212 */ /* 0x000fe200078e33ff */
[----:B------:R-:W-:-:S04]  /*ff60*/  IMAD R18, R2, R7, R3 ;  /* 0x0000000702127224 */ /* 0x000fc800078e0203 */
[----:B------:R-:W-:Y:S01]  /*ff70*/  IMAD.IADD R17, R0, 0x1, R17 ;  /* 0x0000000100117824 */ /* 0x000fe200078e0211 */
[----:B------:R-:W-:Y:S06]  /*ff80*/  BRA `(.L_x_938) ;  /* 0x00000000000c7947 */ /* 0x000fec0003800000 */
.L_x_933:
[----:B------:R-:W-:Y:S02]  /*ff90*/  IMAD.MOV.U32 R17, RZ, RZ, RZ ;  /* 0x000000ffff117224 */ /* 0x000fe400078e00ff */
[----:B------:R-:W-:Y:S02]  /*ffa0*/  IMAD.U32 R16, RZ, RZ, UR6 ;  /* 0x00000006ff107e24 */ /* 0x000fe4000f8e00ff */
[----:B------:R-:W-:-:S07]  /*ffb0*/  IMAD.MOV.U32 R18, RZ, RZ, RZ ;  /* 0x000000ffff127224 */ /* 0x000fce00078e00ff */
.L_x_938:
[----:B------:R-:W-:Y:S01]  /*ffc0*/  ISETP.NE.AND P0, PT, R27, RZ, PT ;  /* 0x000000ff1b00720c */ /* 0x000fe20003f05270 */
[----:B------:R-:W-:Y:S02]  /*ffd0*/  IMAD.MOV.U32 R24, RZ, RZ, 0x1 ;  /* 0x00000001ff187424 */ /* 0x000fe400078e00ff */
[----:B------:R-:W-:Y:S02]  /*ffe0*/  IMAD.MOV.U32 R22, RZ, RZ, RZ ;  /* 0x000000ffff167224 */ /* 0x000fe400078e00ff */
[----:B------:R-:W-:-:S08]  /*fff0*/  IMAD.MOV.U32 R29, RZ, RZ, RZ ;  /* 0x000000ffff1d7224 */ /* 0x000fd000078e00ff */
[----:B------:R-:W0:Y:S01]  /*10000*/  @!P0 S2R R3, SR_CgaCtaId ;  /* 0x0000000000038919 */ /* 0x000e220000008800 */
[----:B------:R-:W-:-:S04]  /*10010*/  @!P0 MOV R0, 0x400 ;  /* 0x0000040000008802 */ /* 0x000fc80000000f00 */
[----:B0-----:R-:W-:-:S05]  /*10020*/  @!P0 LEA R0, R3, R0, 0x18 ;  /* 0x0000000003008211 */ /* 0x001fca00078ec0ff */
[----:B------:R0:W-:Y:S01]  /*10030*/  @!P0 STS.128 [R0+0x2d8d0], R16 ;  /* 0x02d8d01000008388 */ /* 0x0001e20000000c00 */
[----:B------:R-:W-:Y:S06]  /*10040*/  BAR.ARV 0x5, 0x1a0 ;  /* 0x0146800000007b1d */ /* 0x000fec0000002000 */
[----:B------:R-:W-:-:S13]  /*10050*/  ISETP.GE.AND P0, PT, R19, UR5, PT ;  /* 0x0000000513007c0c */ /* 0x000fda000bf06270 */
[----:B------:R-:W-:Y:S05]  /*10060*/  @P0 BRA `(.L_x_939) ;  /* 0x0000003c007c0947 */ /* 0x000fea0003800000 */
[----:B------:R-:W-:Y:S01]  /*10070*/  IMAD.MOV.U32 R24, RZ, RZ, 0x1 ;  /* 0x00000001ff187424 */ /* 0x000fe200078e00ff */
[----:B------:R-:W-:Y:S01]  /*10080*/  ULDC UR37, c[0x0][0xc] ;  /* 0x0000030000257ab9 */ /* 0x000fe20000000800 */
[----:B------:R-:W-:Y:S01]  /*10090*/  IMAD.MOV.U32 R29, RZ, RZ, RZ ;  /* 0x000000ffff1d7224 */ /* 0x000fe200078e00ff */
[----:B------:R-:W-:Y:S01]  /*100a0*/  ULDC.64 UR38, c[0x0][0x198] ;  /* 0x0000660000267ab9 */ /* 0x000fe20000000a00 */
[----:B------:R-:W-:-:S07]  /*100b0*/  IMAD.MOV.U32 R22, RZ, RZ, RZ ;  /* 0x000000ffff167224 */ /* 0x000fce00078e00ff */
.L_x_1014:
[----:B------:R-:W-:Y:S05]  /*100c0*/  YIELD ;  /* 0x0000000000007946 */ /* 0x000fea0003800000 */
[----:B------:R-:W-:Y:S01]  /*100d0*/  ULDC.64 UR4, c[0x0][0xa28] ;  /* 0x00028a0000047ab9 */ /* 0x000fe20000000a00 */
[----:B0-----:R-:W-:Y:S01]  /*100e0*/  IMAD.MOV.U32 R0, RZ, RZ, RZ ;  /* 0x000000ffff007224 */ /* 0x001fe200078e00ff */
[----:B------:R-:W-:-:S04]  /*100f0*/  ISETP.NE.U32.AND P0, PT, RZ, UR4, PT ;  /* 0x00000004ff007c0c */ /* 0x000fc8000bf05070 */
[----:B------:R-:W-:Y:S01]  /*10100*/  ISETP.NE.AND.EX P0, PT, RZ, UR5, PT, P0 ;  /* 0x00000005ff007c0c */ /* 0x000fe2000bf05300 */
[----:B------:R-:W-:-:S12]  /*10110*/  ULDC.64 UR4, c[0x0][0xa00] ;  /* 0x0002800000047ab9 */ /* 0x000fd80000000a00 */
[----:B-1----:R-:W0:Y:S01]  /*10120*/  @P0 LDC.64 R2, c[0x0][0xa28] ;  /* 0x00028a00ff020b82 */ /* 0x002e220000000a00 */
[----:B------:R-:W-:Y:S01]  /*10130*/  ISETP.NE.U32.AND P2, PT, RZ, UR4, PT ;  /* 0x00000004ff007c0c */ /* 0x000fe2000bf45070 */
[----:B0-----:R-:W-:-:S05]  /*10140*/  @P0 IMAD.WIDE R2, R19, 0x4, R2 ;  /* 0x0000000413020825 */ /* 0x001fca00078e0202 */
[----:B------:R0:W5:Y:S01]  /*10150*/  @P0 LDG.E R0, desc[UR48][R2.64] ;  /* 0x0000003002000981 */ /* 0x000162000c1e1900 */
[----:B------:R-:W-:Y:S01]  /*10160*/  ISETP.NE.AND.EX P2, PT, RZ, UR5, PT, P2 ;  /* 0x00000005ff007c0c */ /* 0x000fe2000bf45320 */
[----:B------:R-:W-:Y:S01]  /*10170*/  IMAD.MOV.U32 R4, RZ, RZ, RZ ;  /* 0x000000ffff047224 */ /* 0x000fe200078e00ff */
[----:B------:R-:W-:Y:S01]  /*10180*/  ULDC.64 UR4, c[0x0][0xa18] ;  /* 0x0002860000047ab9 */ /* 0x000fe20000000a00 */
[----:B0-----:R-:W0:Y:S02]  /*10190*/  LDC.64 R2, c[0x0][0xa00] ;  /* 0x00028000ff027b82 */ /* 0x001e240000000a00 */
[----:B0-----:R-:W-:-:S08]  /*101a0*/  IMAD.WIDE R2, R19, 0x4, R2 ;  /* 0x0000000413027825 */ /* 0x001fd000078e0202 */
[----:B------:R-:W2:Y:S01]  /*101b0*/  @P2 LDG.E R4, desc[UR48][R2.64] ;  /* 0x0000003002042981 */ /* 0x000ea2000c1e1900 */
[----:B------:R-:W-:Y:S01]  /*101c0*/  ISETP.NE.U32.AND P1, PT, RZ, UR4, PT ;  /* 0x00000004ff007c0c */ /* 0x000fe2000bf25070 */
[----:B------:R-:W-:Y:S02]  /*101d0*/  ULDC UR6, c[0x0][0x288] ;  /* 0x0000a20000067ab9 */ /* 0x000fe40000000800 */
[----:B------:R-:W-:Y:S01]  /*101e0*/  IMAD.U32 R6, RZ, RZ, UR6 ;  /* 0x00000006ff067e24 */ /* 0x000fe2000f8e00ff */
[----:B------:R-:W-:Y:S01]  /*101f0*/  ISETP.NE.AND.EX P1, PT, RZ, UR5, PT, P1 ;  /* 0x00000005ff007c0c */ /* 0x000fe2000bf25310 */
[----:B------:R-:W-:Y:S01]  /*10200*/  ULDC.64 UR4, c[0x0][0x3f8] ;  /* 0x0000fe0000047ab9 */ /* 0x000fe20000000a00 */
[----:B------:R-:W-:Y:S01]  /*10210*/  ULDC.64 UR6, c[0x0][0xa08] ;  /* 0x0002820000067ab9 */ /* 0x000fe20000000a00 */
[----:B------:R-:W-:-:S03]  /*10220*/  UISETP.NE.U32.AND UP0, UPT, UR4, URZ, UPT ;  /* 0x0000003f0400728c */ /* 0x000fc6000bf05070 */
[----:B------:R-:W-:Y:S01]  /*10230*/  ULDC UR4, c[0x0][0x404] ;  /* 0x0001010000047ab9 */ /* 0x000fe20000000800 */
[----:B--2---:R0:W-:Y:S06]  /*10240*/  STL [R1], R4 ;  /* 0x0000000401007387 */ /* 0x0041ec0000100800 */
[----:B0-----:R-:W0:Y:S02]  /*10250*/  @P1 LDC.64 R4, c[0x0][0xa18] ;  /* 0x00028600ff041b82 */ /* 0x001e240000000a00 */
[----:B0-----:R-:W-:-:S05]  /*10260*/  @P1 IMAD.WIDE R4, R19, 0x4, R4 ;  /* 0x0000000413041825 */ /* 0x001fca00078e0204 */
[----:B------:R0:W5:Y:S01]  /*10270*/  @P1 LDG.E R6, desc[UR48][R4.64] ;  /* 0x0000003004061981 */ /* 0x000162000c1e1900 */
[----:B------:R-:W-:Y:S01]  /*10280*/  UISETP.NE.AND.EX UP0, UPT, UR5, URZ, UPT, UP0 ;  /* 0x0000003f0500728c */ /* 0x000fe2000bf05300 */
[----:B------:R-:W-:Y:S02]  /*10290*/  ISETP.NE.U32.AND P0, PT, RZ, UR6, PT ;  /* 0x00000006ff007c0c */ /* 0x000fe4000bf05070 */
[----:B------:R-:W-:Y:S01]  /*102a0*/  ULDC UR5, c[0x0][0x2e0] ;  /* 0x0000b80000057ab9 */ /* 0x000fe20000000800 */
[----:B------:R-:W-:Y:S01]  /*102b0*/  USEL UR4, UR4, 0x1, UP0 ;  /* 0x0000000104047887 */ /* 0x000fe20008000000 */
[----:B------:R-:W-:-:S03]  /*102c0*/  ISETP.NE.AND.EX P0, PT, RZ, UR7, PT, P0 ;  /* 0x00000007ff007c0c */ /* 0x000fc6000bf05300 */
[----:B------:R-:W-:-:S06]  /*102d0*/  UIMAD UR4, UR4, UR5, URZ ;  /* 0x00000005040472a4 */ /* 0x000fcc000f8e023f */
[----:B------:R-:W-:Y:S01]  /*102e0*/  IMAD.U32 R7, RZ, RZ, UR4 ;  /* 0x00000004ff077e24 */ /* 0x000fe2000f8e00ff */
[----:B0--3--:R-:W-:Y:S06]  /*102f0*/  @P1 BRA `(.L_x_940) ;  /* 0x0000000000101947 */ /* 0x009fec0003800000 */
[----:B------:R-:W-:Y:S05]  /*10300*/  @!P2 BRA `(.L_x_940) ;  /* 0x00000000000ca947 */ /* 0x000fea0003800000 */
[----:B------:R-:W2:Y:S04]  /*10310*/  LDG.E R5, desc[UR48][R2.64] ;  /* 0x0000003002057981 */ /* 0x000ea8000c1e1900 */
[----:B-----5:R-:W2:Y:S02]  /*10320*/  LDG.E R6, desc[UR48][R2.64+0x4] ;  /* 0x0000043002067981 */ /* 0x020ea4000c1e1900 */
[----:B--2---:R-:W-:-:S07]  /*10330*/  IMAD.IADD R6, R6, 0x1, -R5 ;  /* 0x0000000106067824 */ /* 0x004fce00078e0a05 */
.L_x_940:
[----:B------:R-:W0:Y:S01]  /*10340*/  LDC.64 R2, c[0x0][0xa08] ;  /* 0x00028200ff027b82 */ /* 0x000e220000000a00 */
[----:B------:R-:W-:Y:S01]  /*10350*/  IMAD.MOV.U32 R23, RZ, RZ, RZ ;  /* 0x000000ffff177224 */ /* 0x000fe200078e00ff */
[----:B------:R-:W-:Y:S01]  /*10360*/  ULDC.64 UR4, c[0x0][0xa20] ;  /* 0x0002880000047ab9 */ /* 0x000fe20000000a00 */
[----:B0-----:R-:W-:-:S05]  /*10370*/  IMAD.WIDE R2, R19, 0x4, R2 ;  /* 0x0000000413027825 */ /* 0x001fca00078e0202 */
[----:B------:R-:W2:Y:S01]  /*10380*/  @P0 LDG.E R23, desc[UR48][R2.64] ;  /* 0x0000003002170981 */ /* 0x000ea2000c1e1900 */
[----:B------:R-:W-:-:S04]  /*10390*/  ISETP.NE.U32.AND P1, PT, RZ, UR4, PT ;  /* 0x00000004ff007c0c */ /* 0x000fc8000bf25070 */
[----:B------:R-:W-:Y:S01]  /*103a0*/  ISETP.NE.AND.EX P1, PT, RZ, UR5, PT, P1 ;  /* 0x00000005ff007c0c */ /* 0x000fe2000bf25310 */
[----:B--2--5:R-:W-:-:S12]  /*103b0*/  IMAD.IADD R23, R23, 0x1, R0 ;  /* 0x0000000117177824 */ /* 0x024fd800078e0200 */
[----:B------:R-:W-:Y:S05]  /*103c0*/  @!P1 BRA `(.L_x_941) ;  /* 0x0000000000109947 */ /* 0x000fea0003800000 */
[----:B------:R-:W0:Y:S02]  /*103d0*/  LDC.64 R2, c[0x0][0xa20] ;  /* 0x00028800ff027b82 */ /* 0x000e240000000a00 */
[----:B0-----:R-:W-:-:S05]  /*103e0*/  IMAD.WIDE R2, R19, 0x4, R2 ;  /* 0x0000000413027825 */ /* 0x001fca00078e0202 */
[----:B------:R0:W5:Y:S01]  /*103f0*/  LDG.E R7, desc[UR48][R2.64] ;  /* 0x0000003002077981 */ /* 0x000162000c1e1900 */
[----:B------:R-:W-:Y:S05]  /*10400*/  BRA `(.L_x_942) ;  /* 0x0000000000107947 */ /* 0x000fea0003800000 */
.L_x_941:
[----:B------:R-:W-:Y:S05]  /*10410*/  @!P0 BRA `(.L_x_942) ;  /* 0x00000000000c8947 */ /* 0x000fea0003800000 */
[----:B------:R-:W2:Y:S04]  /*10420*/  LDG.E R4, desc[UR48][R2.64] ;  /* 0x0000003002047981 */ /* 0x000ea8000c1e1900 */
[----:B------:R-:W2:Y:S02]  /*10430*/  LDG.E R7, desc[UR48][R2.64+0x4] ;  /* 0x0000043002077981 */ /* 0x000ea4000c1e1900 */
[----:B--2---:R-:W-:-:S07]  /*10440*/  IMAD.IADD R7, R7, 0x1, -R4 ;  /* 0x0000000107077824 */ /* 0x004fce00078e0a04 */
.L_x_942:
[----:B0-----:R-:W0:Y:S01]  /*10450*/  LDC.64 R2, c[0x0][0x9e0] ;  /* 0x00027800ff027b82 */ /* 0x001e220000000a00 */
[----:B------:R-:W-:Y:S02]  /*10460*/  IMAD R5, R17, 0xc0, RZ ;  /* 0x000000c011057824 */ /* 0x000fe400078e02ff */
[----:B-----5:R-:W-:-:S03]  /*10470*/  IMAD.IADD R0, R7, 0x1, -R0 ;  /* 0x0000000107007824 */ /* 0x020fc600078e0a00 */
[----:B------:R-:W-:-:S05]  /*10480*/  IADD3 R5, -R6, 0xc0, R5 ;  /* 0x000000c006057810 */ /* 0x000fca0007ffe105 */
[----:B------:R-:W-:Y:S01]  /*10490*/  IMAD.IADD R9, R0, 0x1, R5 ;  /* 0x0000000100097824 */ /* 0x000fe200078e0205 */
[----:B0-----:R-:W-:-:S03]  /*104a0*/  ISETP.GE.AND P0, PT, R3, 0x1, PT ;  /* 0x000000010300780c */ /* 0x001fc60003f06270 */
[----:B------:R-:W-:-:S10]  /*104b0*/  IMAD.IADD R2, R9, 0x1, R2 ;  /* 0x0000000109027824 */ /* 0x000fd400078e0202 */
[----:B------:R-:W-:Y:S05]  /*104c0*/  @!P0 BRA `(.L_x_943) ;  /* 0x0000000000488947 */ /* 0x000fea0003800000 */
[C---:B------:R-:W-:Y:S01]  /*104d0*/  ISETP.GT.AND P1, PT, R9.reuse, RZ, PT ;  /* 0x000000ff0900720c */ /* 0x040fe20003f24270 */
[----:B------:R-:W-:Y:S01]  /*104e0*/  BSSY B0, `(.L_x_944) ;  /* 0x000000e000007945 */ /* 0x000fe20003800000 */
[----:B------:R-:W-:-:S11]  /*104f0*/  VIADD R7, R9, 0xffffffff ;  /* 0xffffffff09077836 */ /* 0x000fd60000000000 */
        /* <DEDUP_REMOVED lines=8> */
.L_x_945:
[----:B------:R-:W-:-:S13]  /*10580*/  ISETP.NE.AND P1, PT, R3, 0x1, PT ;  /* 0x000000010300780c */ /* 0x000fda0003f25270 */
[----:B------:R-:W0:Y:S02]  /*10590*/  @P1 LDC.64 R4, c[0x0][0x9e8] ;  /* 0x00027a00ff041b82 */ /* 0x000e240000000a00 */
[----:B0-----:R-:W-:-:S05]  /*105a0*/  @P1 IMAD.HI.U32 R4, R7, R4, RZ ;  /* 0x0000000407041227 */ /* 0x001fca00078e00ff */
[----:B------:R-:W-:-:S07]  /*105b0*/  @P1 SHF.R.U32.HI R7, RZ, R5, R4 ;  /* 0x00000005ff071219 */ /* 0x000fce0000011604 */
.L_x_946:
[----:B------:R-:W-:Y:S05]  /*105c0*/  BSYNC B0 ;  /* 0x0000000000007941 */ /* 0x000fea0003800000 */
.L_x_944:
[----:B------:R-:W-:-:S05]  /*105d0*/  IMAD R7, R7, R3, R3 ;  /* 0x0000000307077224 */ /* 0x000fca00078e0203 */
[----:B------:R-:W-:-:S07]  /*105e0*/  VIMNMX R2, R2, R7, PT ;  /* 0x0000000702027248 */ /* 0x000fce0003fe0100 */
.L_x_943:
[----:B------:R-:W-:Y:S01]  /*105f0*/  VIADD R2, R2, 0x7f ;  /* 0x0000007f02027836 */ /* 0x000fe20000000000 */
[----:B------:R-:W-:Y:S01]  /*10600*/  ULDC UR4, c[0x0][0x9dc] ;  /* 0x0002770000047ab9 */ /* 0x000fe20000000800 */
[----:B------:R-:W-:-:S03]  /*10610*/  IMAD R7, R17, 0xc0, -R6 ;  /* 0x000000c011077824 */ /* 0x000fc600078e0a06 */
[----:B------:R-:W-:Y:S01]  /*10620*/  SHF.R.S32.HI R5, RZ, 0x1f, R2 ;  /* 0x0000001fff057819 */ /* 0x000fe20000011402 */
[----:B------:R-:W-:-:S03]  /*10630*/  IMAD.IADD R7, R0, 0x1, R7 ;  /* 0x0000000100077824 */ /* 0x000fc600078e0207 */
[----:B------:R-:W-:Y:S01]  /*10640*/  LEA.HI R4, R5, R2, RZ, 0x7 ;  /* 0x0000000205047211 */ /* 0x000fe200078f38ff */
[----:B------:R-:W-:Y:S02]  /*10650*/  VIADD R2, R0, 0x7f ;  /* 0x0000007f00027836 */ /* 0x000fe40000000000 */
[----:B------:R-:W-:Y:S01]  /*10660*/  VIADD R0, R7, -UR4 ;  /* 0x8000000407007c36 */ /* 0x000fe20008000000 */
[----:B------:R-:W-:Y:S02]  /*10670*/  SHF.R.S32.HI R4, RZ, 0x7, R4 ;  /* 0x00000007ff047819 */ /* 0x000fe40000011404 */
[----:B------:R-:W-:-:S04]  /*10680*/  SHF.R.S32.HI R5, RZ, 0x1f, R2 ;  /* 0x0000001fff057819 */ /* 0x000fc80000011402 */
[----:B------:R-:W-:-:S04]  /*10690*/  LEA.HI R5, R5, R2, RZ, 0x7 ;  /* 0x0000000205057211 */ /* 0x000fc800078f38ff */
[----:B------:R-:W-:-:S04]  /*106a0*/  SHF.R.S32.HI R5, RZ, 0x7, R5 ;  /* 0x00000007ff057819 */ /* 0x000fc80000011405 */
[----:B------:R-:W-:Y:S01]  /*106b0*/  VIMNMX R28, R5, R4, PT ;  /* 0x00000004051c7248 */ /* 0x000fe20003fe0100 */
[----:B------:R-:W-:Y:S06]  /*106c0*/  @!P0 BRA `(.L_x_947) ;  /* 0x0000000000448947 */ /* 0x000fec0003800000 */
[----:B------:R-:W-:Y:S01]  /*106d0*/  ISETP.GT.AND P0, PT, R7, -0x1, PT ;  /* 0xffffffff0700780c */ /* 0x000fe20003f04270 */
[----:B------:R-:W-:-:S12]  /*106e0*/  BSSY B0, `(.L_x_948) ;  /* 0x000000d000007945 */ /* 0x000fd80003800000 */
        /* <DEDUP_REMOVED lines=8> */
.L_x_949:
[----:B------:R-:W-:-:S13]  /*10770*/  ISETP.NE.AND P0, PT, R3, 0x1, PT ;  /* 0x000000010300780c */ /* 0x000fda0003f05270 */
[----:B------:R-:W0:Y:S02]  /*10780*/  @P0 LDC.64 R4, c[0x0][0x9e8] ;  /* 0x00027a00ff040b82 */ /* 0x000e240000000a00 */
[----:B0-----:R-:W-:-:S05]  /*10790*/  @P0 IMAD.HI.U32 R4, R7, R4, RZ ;  /* 0x0000000407040227 */ /* 0x001fca00078e00ff */
[----:B------:R-:W-:-:S07]  /*107a0*/  @P0 SHF.R.U32.HI R7, RZ, R5, R4 ;  /* 0x00000005ff070219 */ /* 0x000fce0000011604 */
.L_x_950:
[----:B------:R-:W-:Y:S05]  /*107b0*/  BSYNC B0 ;  /* 0x0000000000007941 */ /* 0x000fea0003800000 */
.L_x_948:
[----:B------:R-:W-:-:S05]  /*107c0*/  IMAD R3, R7, R3, RZ ;  /* 0x0000000307037224 */ /* 0x000fca00078e02ff */
[----:B------:R-:W-:-:S07]  /*107d0*/  VIMNMX R0, R0, R3, !PT ;  /* 0x0000000300007248 */ /* 0x000fce0007fe0100 */
.L_x_947:
[----:B------:R-:W-:Y:S01]  /*107e0*/  SHF.R.S32.HI R3, RZ, 0x1f, R0 ;  /* 0x0000001fff037819 */ /* 0x000fe20000011400 */
[----:B------:R-:W-:Y:S03]  /*107f0*/  BSSY B6, `(.L_x_951) ;  /* 0x00002ac000067945 */ /* 0x000fe60003800000 */
[----:B------:R-:W-:-:S04]  /*10800*/  LEA.HI R3, R3, R0, RZ, 0x7 ;  /* 0x0000000003037211 */ /* 0x000fc800078f38ff */
[----:B------:R-:W-:-:S04]  /*10810*/  SHF.R.S32.HI R3, RZ, 0x7, R3 ;  /* 0x00000007ff037819 */ /* 0x000fc80000011403 */
[----:B------:R-:W-:-:S04]  /*10820*/  VIMNMX R26, RZ, R3, !PT ;  /* 0x00000003ff1a7248 */ /* 0x000fc80007fe0100 */
[----:B------:R-:W-:-:S13]  /*10830*/  ISETP.GT.AND P0, PT, R28, R26, PT ;  /* 0x0000001a1c00720c */ /* 0x000fda0003f04270 */
[----:B------:R-:W-:Y:S05]  /*10840*/  @P0 BRA `(.L_x_952) ;  /* 0x00000000003c0947 */ /* 0x000fea0003800000 */
[----:B------:R-:W-:-:S13]  /*10850*/  ISETP.NE.AND P1, PT, R27, RZ, PT ;  /* 0x000000ff1b00720c */ /* 0x000fda0003f25270 */
[----:B------:R-:W-:Y:S05]  /*10860*/  @P1 BRA `(.L_x_953) ;  /* 0x0000002800901947 */ /* 0x000fea0003800000 */
[----:B------:R-:W0:Y:S01]  /*10870*/  S2R R7, SR_LANEID ;  /* 0x0000000000077919 */ /* 0x000e220000000000 */
[----:B------:R-:W-:Y:S01]  /*10880*/  VOTEU.ANY UR4, UPT, PT ;  /* 0x0000000000047886 */ /* 0x000fe200038e0100 */
[----:B------:R-:W1:Y:S01]  /*10890*/  LDC.64 R2, c[0x0][0xc38] ;  /* 0x00030e00ff027b82 */ /* 0x000e620000000a00 */
[----:B------:R-:W0:Y:S08]  /*108a0*/  FLO.U32 R0, UR4 ;  /* 0x0000000400007d00 */ /* 0x000e3000080e0000 */
[----:B------:R-:W1:Y:S01]  /*108b0*/  POPC R5, UR4 ;  /* 0x0000000400057d09 */ /* 0x000e620008000000 */
[----:B0-----:R-:W-:-:S13]  /*108c0*/  ISETP.EQ.U32.AND P0, PT, R0, R7, PT ;  /* 0x000000070000720c */ /* 0x001fda0003f02070 */
[----:B-1----:R-:W2:Y:S01]  /*108d0*/  @P0 ATOMG.E.ADD.STRONG.GPU PT, R3, desc[UR48][R2.64], R5 ;  /* 0x00000005020309a8 */ /* 0x002ea200081ee1f0 */
[----:B------:R-:W0:Y:S02]  /*108e0*/  S2R R4, SR_LTMASK ;  /* 0x0000000000047919 */ /* 0x000e240000003900 */
[----:B0-----:R-:W-:-:S04]  /*108f0*/  LOP3.LUT R4, R4, UR4, RZ, 0xc0, !PT ;  /* 0x0000000404047c12 */ /* 0x001fc8000f8ec0ff */
[----:B------:R-:W0:Y:S01]  /*10900*/  POPC R7, R4 ;  /* 0x0000000400077309 */ /* 0x000e220000000000 */
[----:B--2---:R-:W0:Y:S02]  /*10910*/  SHFL.IDX PT, R0, R3, R0, 0x1f ;  /* 0x00001f0003007589 */ /* 0x004e2400000e0000 */
[----:B0-----:R-:W-:Y:S01]  /*10920*/  IADD3 R16, R0, UR37, R7 ;  /* 0x0000002500107c10 */ /* 0x001fe2000fffe007 */
[----:B------:R-:W-:Y:S06]  /*10930*/  BRA `(.L_x_953) ;  /* 0x00000028005c7947 */ /* 0x000fec0003800000 */
.L_x_952:
        /* <DEDUP_REMOVED lines=22> */
.L_x_954:
[----:B------:R-:W-:-:S05]  /*10aa0*/  VIADD R0, R25, 0x400 ;  /* 0x0000040019007836 */ /* 0x000fca0000000000 */
[----:B------:R-:W-:-:S13]  /*10ab0*/  LOP3.LUT P0, RZ, R0, 0x1bf, RZ, 0xc0, !PT ;  /* 0x000001bf00ff7812 */ /* 0x000fda000780c0ff */
[----:B------:R-:W-:Y:S05]  /*10ac0*/  @!P0 BRA `(.L_x_955) ;  /* 0x0000000000808947 */ /* 0x000fea0003800000 */
[----:B------:R-:W-:Y:S01]  /*10ad0*/  MOV R0, 0x0 ;  /* 0x0000000000007802 */ /* 0x000fe20000000f00 */
[----:B------:R-:W-:Y:S01]  /*10ae0*/  ULDC.64 UR6, c[0x4][0xa8] ;  /* 0x01002a0000067ab9 */ /* 0x000fe20000000a00 */
[----:B------:R-:W-:Y:S01]  /*10af0*/  ULDC.64 UR8, c[0x4][0xb0] ;  /* 0x01002c0000087ab9 */ /* 0x000fe20000000a00 */
[----:B------:R-:W-:Y:S01]  /*10b00*/  ULDC.64 UR4, c[0x4][0x38] ;  /* 0x01000e0000047ab9 */ /* 0x000fe20000000a00 */
[----:B------:R0:W1:Y:S01]  /*10b10*/  LDC.64 R2, c[0x4][R0] ;  /* 0x0100000000027b82 */ /* 0x0000620000000a00 */
        /* <DEDUP_REMOVED lines=10> */
[----:B-1----:R-:W-:Y:S05]  /*10bc0*/  CALL.ABS.NOINC R2 ;  /* 0x0000000002007343 */ /* 0x002fea0003c00000 */
.L_x_956:
        /* <DEDUP_REMOVED lines=16> */
.L_x_955:
[----:B------:R-:W2:Y:S01]  /*10cd0*/  LDL.LU R20, [R1] ;  /* 0x0000000001147983 */ /* 0x000ea20000300800 */
[----:B------:R-:W-:Y:S01]  /*10ce0*/  ULDC.64 UR4, c[0x0][0x9f8] ;  /* 0x00027e0000047ab9 */ /* 0x000fe20000000a00 */
[----:B------:R-:W0:Y:S01]  /*10cf0*/  LDC R0, c[0x0][0x428] ;  /* 0x00010a00ff007b82 */ /* 0x000e220000000800 */
[----:B------:R-:W-:Y:S01]  /*10d00*/  ISETP.NE.U32.AND P0, PT, RZ, UR4, PT ;  /* 0x00000004ff007c0c */ /* 0x000fe2000bf05070 */
[----:B------:R-:W-:-:S03]  /*10d10*/  IMAD.MOV.U32 R6, RZ, RZ, R19 ;  /* 0x000000ffff067224 */ /* 0x000fc600078e0013 */
[----:B------:R-:W-:Y:S01]  /*10d20*/  ISETP.NE.AND.EX P0, PT, RZ, UR5, PT, P0 ;  /* 0x00000005ff007c0c */ /* 0x000fe2000bf05300 */
[----:B------:R-:W-:-:S12]  /*10d30*/  ULDC.64 UR4, c[0x0][0xa00] ;  /* 0x0002800000047ab9 */ /* 0x000fd80000000a00 */
[----:B------:R-:W1:Y:S02]  /*10d40*/  @P0 LDC.64 R2, c[0x0][0x9f8] ;  /* 0x00027e00ff020b82 */ /* 0x000e640000000a00 */
[----:B-1----:R-:W-:-:S05]  /*10d50*/  @P0 IMAD.WIDE R2, R19, 0x4, R2 ;  /* 0x0000000413020825 */ /* 0x002fca00078e0202 */
[----:B------:R1:W5:Y:S01]  /*10d60*/  @P0 LDG.E R6, desc[UR48][R2.64] ;  /* 0x0000003002060981 */ /* 0x000362000c1e1900 */
[----:B0-----:R-:W-:Y:S01]  /*10d70*/  ISETP.NE.AND P0, PT, R0, 0x1, PT ;  /* 0x000000010000780c */ /* 0x001fe20003f05270 */
[----:B------:R-:W-:Y:S01]  /*10d80*/  IMAD.MOV.U32 R0, RZ, RZ, R18 ;  /* 0x000000ffff007224 */ /* 0x000fe200078e0012 */
[----:B------:R-:W-:-:S04]  /*10d90*/  ISETP.NE.AND P6, PT, R27, RZ, PT ;  /* 0x000000ff1b00720c */ /* 0x000fc80003fc5270 */
[----:B------:R-:W-:-:S07]  /*10da0*/  PLOP3.LUT P1, PT, P6, PT, PT, 0x8, 0x0 ;  /* 0x000000000000781c */ /* 0x000fce000372e170 */
[----:B------:R-:W0:Y:S02]  /*10db0*/  @P0 LDC R5, c[0x0][0x42c] ;  /* 0x00010b00ff050b82 */ /* 0x000e240000000800 */
[----:B------:R-:W-:-:S05]  /*10dc0*/  VOTEU.ALL UP1, P6 ;  /* 0x00000000003f7886 */ /* 0x000fca0003020000 */
[----:B------:R-:W-:Y:S01]  /*10dd0*/  @!UP1 UIADD3 UR8, UP0, UR38, 0x270, URZ ;  /* 0x0000027026089890 */ /* 0x000fe2000ff1e03f */
[----:B------:R-:W3:Y:S03]  /*10de0*/  @P0 LDC R7, c[0x0][0x430] ;  /* 0x00010c00ff070b82 */ /* 0x000ee60000000800 */
[----:B------:R-:W-:-:S03]  /*10df0*/  @!UP1 UIADD3.X UR9, URZ, UR39, URZ, UP0, !UPT ;  /* 0x000000273f099290 */ /* 0x000fc600087fe43f */
[----:B------:R-:W-:Y:S01]  /*10e00*/  VOTEU.ALL UP0, P6 ;  /* 0x00000000003f7886 */ /* 0x000fe20003000000 */
[----:B0-----:R-:W-:-:S05]  /*10e10*/  @P0 IMAD.HI.U32 R4, R18, R5, RZ ;  /* 0x0000000512040227 */ /* 0x001fca00078e00ff */
[----:B---3--:R-:W-:Y:S02]  /*10e20*/  @P0 SHF.R.U32.HI R0, RZ, R7, R4 ;  /* 0x00000007ff000219 */ /* 0x008fe40000011604 */
[----:B------:R-:W-:-:S04]  /*10e30*/  ISETP.NE.U32.AND P0, PT, RZ, UR4, PT ;  /* 0x00000004ff007c0c */ /* 0x000fc8000bf05070 */
[----:B------:R-:W-:-:S04]  /*10e40*/  ISETP.NE.AND.EX P0, PT, RZ, UR5, PT, P0 ;  /* 0x00000005ff007c0c */ /* 0x000fc8000bf05300 */
[----:B------:R-:W-:Y:S01]  /*10e50*/  SEL R10, R19, RZ, !P0 ;  /* 0x000000ff130a7207 */ /* 0x000fe20004000000 */
[----:B-12---:R-:W-:-:S08]  /*10e60*/  IMAD R17, R17, 0xc0, R20 ;  /* 0x000000c011117824 */ /* 0x006fd000078e0214 */
.L_x_957:
        /* <DEDUP_REMOVED lines=14> */
.L_x_958:
        /* <DEDUP_REMOVED lines=13> */
.L_x_959:
        /* <DEDUP_REMOVED lines=10> */
[----:B------:R-:W-:Y:S01]  /*110c0*/  ULDC.64 UR4, c[0x0][0xa08] ;  /* 0x0002820000047ab9 */ /* 0x000fe20000000a00 */
[----:B------:R-:W-:Y:S01]  /*110d0*/  VIADD R7, R28, 0xffffffff ;  /* 0xffffffff1c077836 */ /* 0x000fe20000000000 */
[----:B0-----:R-:W-:Y:S01]  /*110e0*/  LOP3.LUT P0, RZ, R2, UR4, RZ, 0xfc, !PT ;  /* 0x0000000402ff7c12 */ /* 0x001fe2000f80fcff */
[----:B------:R-:W-:-:S03]  /*110f0*/  UMOV UR4, 0xffffffff ;  /* 0xffffffff00047882 */ /* 0x000fc60000000000 */
[----:B------:R-:W-:-:S04]  /*11100*/  LOP3.LUT P0, RZ, R3, UR5, RZ, 0xfc, P0 ;  /* 0x0000000503ff7c12 */ /* 0x000fc8000800fcff */
[----:B-----5:R-:W-:Y:S01]  /*11110*/  SEL R8, R6, RZ, !P0 ;  /* 0x000000ff06087207 */ /* 0x020fe20004000000 */
[----:B------:R-:W-:Y:S08]  /*11120*/  BRA.DIV UR4, `(.L_x_960) ;  /* 0x0000003604047947 */ /* 0x000ff0000b800000 */
.L_x_1030:
[----:B------:R-:W-:Y:S01]  /*11130*/  UMOV UR4, 0xffffffff ;  /* 0xffffffff00047882 */ /* 0x000fe20000000000 */
[----:B------:R-:W-:Y:S02]  /*11140*/  SHF.R.S32.HI R9, RZ, 0x1f, R6 ;  /* 0x0000001fff097819 */ /* 0x000fe40000011406 */
[----:B------:R-:W-:Y:S05]  /*11150*/  BRA.DIV UR4, `(.L_x_961) ;  /* 0x00000036042c7947 */ /* 0x000fea000b800000 */
[----:B------:R-:W-:-:S13]  /*11160*/  ELECT P6, URZ, PT ;  /* 0x00000000003f782f */ /* 0x000fda00038c0000 */
.L_x_1033:
[----:B------:R-:W-:Y:S05]  /*11170*/  @!P6 BRA `(.L_x_962) ;  /* 0x0000000000f8e947 */ /* 0x000fea0003800000 */
[----:B------:R-:W-:-:S04]  /*11180*/  ISETP.NE.U32.AND P0, PT, R2, RZ, PT ;  /* 0x000000ff0200720c */ /* 0x000fc80003f05070 */
        /* <DEDUP_REMOVED lines=20> */
.L_x_963:
[----:B------:R-:W-:Y:S01]  /*112d0*/  IMAD R5, R22, 0x8, R25 ;  /* 0x0000000816057824 */ /* 0x000fe200078e0219 */
[----:B------:R-:W-:-:S04]  /*112e0*/  SHF.L.U32 R4, R24, 0x1f, RZ ;  /* 0x0000001f18047819 */ /* 0x000fc800000006ff */
[----:B------:R-:W1:Y:S02]  /*112f0*/  SYNCS.PHASECHK.TRANS64.TRYWAIT P0, [R5+URZ+0x2d840], R4 ;  /* 0x02d84004050075a7 */ /* 0x000e64000800017f */
[----:B-1----:R-:W-:Y:S05]  /*11300*/  @!P0 BRA `(.L_x_964) ;  /* 0x0000003000e08947 */ /* 0x002fea0003800000 */
.L_x_1034:
[----:B------:R-:W2:Y:S02]  /*11310*/  S2R R11, SR_TID.X ;  /* 0x00000000000b7919 */ /* 0x000ea40000002100 */
[----:B--2---:R-:W-:-:S04]  /*11320*/  LOP3.LUT R11, R11, 0x7f, RZ, 0xc0, !PT ;  /* 0x0000007f0b0b7812 */ /* 0x004fc800078ec0ff */
[----:B------:R-:W-:-:S13]  /*11330*/  ISETP.NE.AND P0, PT, R11, RZ, PT ;  /* 0x000000ff0b00720c */ /* 0x000fda0003f05270 */
[----:B------:R-:W-:Y:S05]  /*11340*/  @P0 BRA `(.L_x_965) ;  /* 0x0000000000140947 */ /* 0x000fea0003800000 */
[----:B------:R-:W-:Y:S01]  /*11350*/  ISETP.NE.AND P1, PT, R27, RZ, PT ;  /* 0x000000ff1b00720c */ /* 0x000fe20003f25270 */
[----:B-1----:R-:W-:-:S04]  /*11360*/  IMAD.MOV.U32 R4, RZ, RZ, 0x6000 ;  /* 0x00006000ff047424 */ /* 0x002fc800078e00ff */
[----:B------:R2:W-:Y:S08]  /*11370*/  SYNCS.ARRIVE.TRANS64 RZ, [R5+URZ+0x2d830], R4 ;  /* 0x02d8300405ff79a7 */ /* 0x0005f0000800003f */
[----:B------:R-:W-:Y:S05]  /*11380*/  @!P1 BRA `(.L_x_965) ;  /* 0x0000000000049947 */ /* 0x000fea0003800000 */
[----:B------:R-:W-:Y:S01]  /*11390*/  BPT.TRAP 0x1 ;  /* 0x000000040000795c */ /* 0x000fe20000300000 */
.L_x_965:
[----:B-12---:R-:W-:Y:S01]  /*113a0*/  IMAD R4, R22, 0x6000, R25 ;  /* 0x0000600016047824 */ /* 0x006fe200078e0219 */
        /* <DEDUP_REMOVED lines=11> */
[----:B------:R-:W-:Y:S02]  /*11460*/  ULEA UR11, UR11, UR5, 0x7 ;  /* 0x000000050b0b7291 */ /* 0x000fe4000f8e383f */
        /* <DEDUP_REMOVED lines=8> */
[----:B-1----:R-:W-:Y:S01]  /*114f0*/  UMOV UR8, UR15 ;  /* 0x0000000f00087c82 */ /* 0x002fe20008000000 */
[----:B------:R-:W-:Y:S02]  /*11500*/  UMOV UR10, UR16 ;  /* 0x00000010000a7c82 */ /* 0x000fe40008000000 */
[----:B------:R1:W-:Y:S02]  /*11510*/  UTMALDG.4D [UR8], [UR4], desc[UR6] ;  /* 0x00000608040075b4 */ /* 0x0003e40008019000 */
[----:B-1----:R-:W-:Y:S01]  /*11520*/  UMOV UR8, UR17 ;  /* 0x0000001100087c82 */ /* 0x002fe20008000000 */
[----:B------:R-:W-:-:S02]  /*11530*/  UMOV UR10, UR14 ;  /* 0x0000000e000a7c82 */ /* 0x000fc40008000000 */
[----:B------:R1:W-:Y:S02]  /*11540*/  UTMALDG.4D [UR8], [UR4], desc[UR6] ;  /* 0x00000608040075b4 */ /* 0x0003e40008019000 */
[----:B-1----:R-:W-:Y:S01]  /*11550*/  NOP ;  /* 0x0000000000007918 */ /* 0x002fe20000000000 */
.L_x_962:
[----:B------:R-:W-:Y:S05]  /*11560*/  WARPSYNC.ALL ;  /* 0x0000000000007948 */ /* 0x000fea0003800000 */
[----:B------:R-:W-:Y:S01]  /*11570*/  BAR.SYNC.DEFER_BLOCKING 0x8, 0x1a0 ;  /* 0x0206800000007b1d */ /* 0x000fe20000010000 */
[----:B------:R-:W-:Y:S02]  /*11580*/  R2UR UR24, R25 ;  /* 0x00000000191872ca */ /* 0x000fe400000e0000 */
[----:B------:R-:W-:-:S13]  /*11590*/  ELECT P0, URZ, PT ;  /* 0x00000000003f782f */ /* 0x000fda0003800000 */
[----:B------:R-:W-:Y:S01]  /*115a0*/  @P0 R2UR UR13, R10 ;  /* 0x000000000a0d02ca */ /* 0x000fe200000e0000 */
[----:B------:R-:W-:Y:S01]  /*115b0*/  UIADD3 UR4, UP0, UR38, 0x270, URZ ;  /* 0x0000027026047890 */ /* 0x000fe2000ff1e03f */
[----:B------:R-:W-:Y:S01]  /*115c0*/  @P0 R2UR UR12, R18 ;  /* 0x00000000120c02ca */ /* 0x000fe200000e0000 */
[----:B------:R-:W-:Y:S01]  /*115d0*/  VIADD R29, R29, 0x1 ;  /* 0x000000011d1d7836 */ /* 0x000fe20000000000 */
[C---:B------:R-:W-:Y:S01]  /*115e0*/  @P0 R2UR UR11, R17.reuse ;  /* 0x00000000110b02ca */ /* 0x040fe200000e0000 */
[----:B------:R-:W-:Y:S01]  /*115f0*/  UIADD3.X UR5, URZ, UR39, URZ, UP0, !UPT ;  /* 0x000000273f057290 */ /* 0x000fe200087fe43f */
[----:B------:R-:W-:Y:S01]  /*11600*/  @P0 R2UR UR21, R10 ;  /* 0x000000000a1502ca */ /* 0x000fe200000e0000 */
[----:B------:R-:W-:Y:S01]  /*11610*/  UMOV UR6, 0x0 ;  /* 0x0000000000067882 */ /* 0x000fe20000000000 */
[----:B------:R-:W-:Y:S01]  /*11620*/  UMOV UR7, 0x12f00000 ;  /* 0x12f0000000077882 */ /* 0x000fe20000000000 */
[----:B------:R-:W-:Y:S01]  /*11630*/  UMOV UR10, URZ ;  /* 0x0000003f000a7c82 */ /* 0x000fe20008000000 */
[----:B------:R-:W-:Y:S01]  /*11640*/  @P0 R2UR UR20, R18 ;  /* 0x00000000121402ca */ /* 0x000fe200000e0000 */
        /* <DEDUP_REMOVED lines=13> */
[----:B------:R-:W-:-:S03]  /*11720*/  UMOV UR23, 0x12f00000 ;  /* 0x12f0000000177882 */ /* 0x000fc60000000000 */
[----:B------:R3:W-:Y:S01]  /*11730*/  UTMALDG.4D [UR16], [UR4], desc[UR14] ;  /* 0x00000e10040075b4 */ /* 0x0007e20008019000 */
[----:B-1----:R-:W-:-:S04]  /*11740*/  LEA.HI R4, R29, R29, RZ, 0x1 ;  /* 0x0000001d1d047211 */ /* 0x002fc800078f08ff */
[----:B------:R-:W-:-:S05]  /*11750*/  LOP3.LUT R4, R4, 0xfffffffe, RZ, 0xc0, !PT ;  /* 0xfffffffe04047812 */ /* 0x000fca00078ec0ff */
[----:B------:R-:W-:-:S05]  /*11760*/  IMAD.IADD R4, R29, 0x1, -R4 ;  /* 0x000000011d047824 */ /* 0x000fca00078e0a04 */
[----:B------:R-:W-:Y:S02]  /*11770*/  SHF.L.U32 R4, R4, 0x1f, RZ ;  /* 0x0000001f04047819 */ /* 0x000fe400000006ff */
[----:B--2---:R-:W-:Y:S01]  /*11780*/  @P0 R2UR UR13, R10 ;  /* 0x000000000a0d02ca */ /* 0x004fe200000e0000 */
[----:B------:R-:W-:Y:S01]  /*11790*/  UIADD3 UR8, UR24, 0x12400, URZ ;  /* 0x0001240018087890 */ /* 0x000fe2000fffe03f */
[----:B------:R-:W-:Y:S01]  /*117a0*/  @P0 R2UR UR12, R18 ;  /* 0x00000000120c02ca */ /* 0x000fe200000e0000 */
[----:B------:R-:W-:Y:S01]  /*117b0*/  UMOV UR10, 0x40 ;  /* 0x00000040000a7882 */ /* 0x000fe20000000000 */
[----:B------:R-:W-:-:S13]  /*117c0*/  @P0 R2UR UR11, R17 ;  /* 0x00000000110b02ca */ /* 0x000fda00000e0000 */
[----:B------:R3:W-:Y:S01]  /*117d0*/  UTMALDG.4D [UR8], [UR4], desc[UR22] ;  /* 0x00001608040075b4 */ /* 0x0007e20008019000 */
[----:B------:R-:W1:Y:S02]  /*117e0*/  SYNCS.PHASECHK.TRANS64.TRYWAIT P0, [R25+URZ+0x2d820], R4 ;  /* 0x02d82004190075a7 */ /* 0x000e64000800017f */
[----:B-1-3--:R-:W-:Y:S05]  /*117f0*/  @!P0 BRA `(.L_x_967) ;  /* 0x0000002c00b88947 */ /* 0x00afea0003800000 */
.L_x_1035:
[----:B------:R-:W-:Y:S05]  /*11800*/  BSYNC B0 ;  /* 0x0000000000007941 */ /* 0x000fea0003800000 */
.L_x_966:
[----:B------:R-:W-:Y:S01]  /*11810*/  VIADD R10, R28, 0xfffffffe ;  /* 0xfffffffe1c0a7836 */ /* 0x000fe20000000000 */
[----:B------:R-:W-:Y:S04]  /*11820*/  BSSY B0, `(.L_x_968) ;  /* 0x0000167000007945 */ /* 0x000fe80003800000 */
[----:B------:R-:W-:-:S13]  /*11830*/  ISETP.GE.AND P0, PT, R10, R26, PT ;  /* 0x0000001a0a00720c */ /* 0x000fda0003f06270 */
[----:B------:R-:W-:Y:S05]  /*11840*/  @!P0 BRA `(.L_x_969) ;  /* 0x0000001400908947 */ /* 0x000fea0003800000 */
[----:B-1----:R-:W-:Y:S01]  /*11850*/  IMAD.MOV R4, RZ, RZ, -R28 ;  /* 0x000000ffff047224 */ /* 0x002fe200078e0a1c */
[----:B------:R-:W-:Y:S01]  /*11860*/  LOP3.LUT R11, RZ, R26, RZ, 0x33, !PT ;  /* 0x0000001aff0b7212 */ /* 0x000fe200078e33ff */
[----:B------:R-:W-:Y:S03]  /*11870*/  BSSY B1, `(.L_x_970) ;  /* 0x0000078000017945 */ /* 0x000fe60003800000 */
[----:B------:R-:W-:-:S05]  /*11880*/  VIADDMNMX R11, R4, 0x1, R11, !PT ;  /* 0x00000001040b7846 */ /* 0x000fca000780010b */
[----:B------:R-:W-:-:S05]  /*11890*/  IMAD.IADD R4, R28, 0x1, R11 ;  /* 0x000000011c047824 */ /* 0x000fca00078e020b */
[----:B------:R-:W-:-:S04]  /*118a0*/  LOP3.LUT R4, R4, 0x1, RZ, 0xc0, !PT ;  /* 0x0000000104047812 */ /* 0x000fc800078ec0ff */
[----:B------:R-:W-:-:S13]  /*118b0*/  ISETP.NE.U32.AND P0, PT, R4, 0x1, PT ;  /* 0x000000010400780c */ /* 0x000fda0003f05070 */
[----:B------:R-:W-:Y:S05]  /*118c0*/  @P0 BRA `(.L_x_971) ;  /* 0x0000000400c80947 */ /* 0x000fea0003800000 */
[----:B0-----:R-:W-:Y:S01]  /*118d0*/  VIADD R12, R22, 0x1 ;  /* 0x00000001160c7836 */ /* 0x001fe20000000000 */
        /* <DEDUP_REMOVED lines=28> */
.L_x_974:
[----:B0-----:R-:W-:Y:S01]  /*11aa0*/  IMAD R3, R12, 0x8, R25 ;  /* 0x000000080c037824 */ /* 0x001fe200078e0219 */
[----:B------:R-:W-:-:S04]  /*11ab0*/  SHF.L.U32 R2, R13, 0x1f, RZ ;  /* 0x0000001f0d027819 */ /* 0x000fc800000006ff */
[----:B------:R-:W0:Y:S02]  /*11ac0*/  SYNCS.PHASECHK.TRANS64.TRYWAIT P0, [R3+URZ+0x2d840], R2 ;  /* 0x02d84002030075a7 */ /* 0x000e24000800017f */
[----:B0-----:R-:W-:Y:S05]  /*11ad0*/  @!P0 BRA `(.L_x_975) ;  /* 0x0000002c00148947 */ /* 0x001fea0003800000 */
.L_x_1036:
[----:B------:R-:W1:Y:S02]  /*11ae0*/  S2R R5, SR_TID.X ;  /* 0x0000000000057919 */ /* 0x000e640000002100 */
[----:B-1----:R-:W-:-:S04]  /*11af0*/  LOP3.LUT R5, R5, 0x7f, RZ, 0xc0, !PT ;  /* 0x0000007f05057812 */ /* 0x002fc800078ec0ff */
[----:B------:R-:W-:-:S13]  /*11b00*/  ISETP.NE.AND P1, PT, R5, RZ, PT ;  /* 0x000000ff0500720c */ /* 0x000fda0003f25270 */
[----:B------:R-:W-:Y:S05]  /*11b10*/  @P1 BRA `(.L_x_976) ;  /* 0x0000000000141947 */ /* 0x000fea0003800000 */
[----:B------:R-:W-:Y:S01]  /*11b20*/  ISETP.NE.AND P0, PT, R27, RZ, PT ;  /* 0x000000ff1b00720c */ /* 0x000fe20003f05270 */
[----:B0-----:R-:W-:-:S04]  /*11b30*/  IMAD.MOV.U32 R2, RZ, RZ, 0x6000 ;  /* 0x00006000ff027424 */ /* 0x001fc800078e00ff */
[----:B------:R1:W-:Y:S08]  /*11b40*/  SYNCS.ARRIVE.TRANS64 RZ, [R3+URZ+0x2d830], R2 ;  /* 0x02d8300203ff79a7 */ /* 0x0003f0000800003f */
[----:B------:R-:W-:Y:S05]  /*11b50*/  @!P0 BRA `(.L_x_976) ;  /* 0x0000000000048947 */ /* 0x000fea0003800000 */
[----:B------:R-:W-:Y:S01]  /*11b60*/  BPT.TRAP 0x1 ;  /* 0x000000040000795c */ /* 0x000fe20000300000 */
.L_x_976:
[----:B01----:R-:W-:Y:S01]  /*11b70*/  IMAD R2, R12, 0x6000, R25 ;  /* 0x000060000c027824 */ /* 0x003fe200078e0219 */
        /* <DEDUP_REMOVED lines=14> */
[----:B------:R-:W-:Y:S01]  /*11c60*/  ULEA UR11, UR11, UR5, 0x7 ;  /* 0x000000050b0b7291 */ /* 0x000fe2000f8e383f */
        /* <DEDUP_REMOVED lines=13> */
[----:B------:R-:W1:Y:S02]  /*11d40*/  SYNCS.PHASECHK.TRANS64.TRYWAIT P0, [R2+URZ+0x60], R5 ;  /* 0x00006005020075a7 */ /* 0x000e64000800017f */
[----:B01----:R-:W-:Y:S05]  /*11d50*/  @!P0 BRA `(.L_x_977) ;  /* 0x0000002800888947 */ /* 0x003fea0003800000 */
.L_x_1037:
[----:B------:R-:W-:Y:S05]  /*11d60*/  @P1 BRA `(.L_x_978) ;  /* 0x0000000000181947 */ /* 0x000fea0003800000 */
[----:B------:R-:W-:Y:S01]  /*11d70*/  ISETP.NE.AND P0, PT, R27, RZ, PT ;  /* 0x000000ff1b00720c */ /* 0x000fe20003f05270 */
[----:B0-----:R-:W-:Y:S02]  /*11d80*/  IMAD R2, R22, 0x8, R25 ;  /* 0x0000000816027824 */ /* 0x001fe400078e0219 */
[----:B------:R-:W-:-:S04]  /*11d90*/  IMAD.MOV.U32 R3, RZ, RZ, 0x6000 ;  /* 0x00006000ff037424 */ /* 0x000fc800078e00ff */
[----:B------:R1:W-:Y:S06]  /*11da0*/  SYNCS.ARRIVE.TRANS64 RZ, [R2+URZ+0x2d850], R3 ;  /* 0x02d8500302ff79a7 */ /* 0x0003ec000800003f */
[----:B------:R-:W-:Y:S05]  /*11db0*/  @!P0 BRA `(.L_x_978) ;  /* 0x0000000000048947 */ /* 0x000fea0003800000 */
[----:B------:R-:W-:Y:S01]  /*11dc0*/  BPT.TRAP 0x1 ;  /* 0x000000040000795c */ /* 0x000fe20000300000 */
.L_x_978:
[C-C-:B01----:R-:W-:Y:S01]  /*11dd0*/  IMAD R2, R22.reuse, 0x8, R25.reuse ;  /* 0x0000000816027824 */ /* 0x143fe200078e0219 */
        /* <DEDUP_REMOVED lines=14> */
[----:B------:R-:W-:Y:S02]  /*11ec0*/  ULEA UR11, UR11, UR5, 0x7 ;  /* 0x000000050b0b7291 */ /* 0x000fe4000f8e383f */
        /* <DEDUP_REMOVED lines=14> */
.L_x_973:
[----:B------:R-:W-:Y:S05]  /*11fb0*/  BSYNC B2 ;  /* 0x0000000000027941 */ /* 0x000fea0003800000 */
.L_x_972:
[----:B------:R-:W-:Y:S02]  /*11fc0*/  IMAD.MOV.U32 R22, RZ, RZ, R12 ;  /* 0x000000ffff167224 */ /* 0x000fe400078e000c */
[----:B------:R-:W-:Y:S02]  /*11fd0*/  IMAD.MOV.U32 R24, RZ, RZ, R13 ;  /* 0x000000ffff187224 */ /* 0x000fe400078e000d */
[----:B------:R-:W-:-:S07]  /*11fe0*/  VIADD R10, R28, 0xfffffffd ;  /* 0xfffffffd1c0a7836 */ /* 0x000fce0000000000 */
.L_x_971:
[----:B------:R-:W-:Y:S05]  /*11ff0*/  BSYNC B1 ;  /* 0x0000000000017941 */ /* 0x000fea0003800000 */
.L_x_970:
[----:B------:R-:W-:Y:S01]  /*12000*/  VIADD R11, R11, 0xfffffffe ;  /* 0xfffffffe0b0b7836 */ /* 0x000fe20000000000 */
[----:B------:R-:W-:-:S04]  /*12010*/  LOP3.LUT R28, RZ, R28, RZ, 0x33, !PT ;  /* 0x0000001cff1c7212 */ /* 0x000fc800078e33ff */
[----:B------:R-:W-:-:S13]  /*12020*/  ISETP.NE.AND P0, PT, R11, R28, PT ;  /* 0x0000001c0b00720c */ /* 0x000fda0003f05270 */
[----:B------:R-:W-:Y:S05]  /*12030*/  @!P0 BRA `(.L_x_969) ;  /* 0x0000000c00948947 */ /* 0x000fea0003800000 */
[----:B------:R-:W-:-:S07]  /*12040*/  IMAD.MOV.U32 R4, RZ, RZ, R8 ;  /* 0x000000ffff047224 */ /* 0x000fce00078e0008 */
.L_x_993:
[----:B------:R-:W-:Y:S01]  /*12050*/  VIADD R11, R22, 0x1 ;  /* 0x00000001160b7836 */ /* 0x000fe20000000000 */
[----:B------:R-:W-:Y:S05]  /*12060*/  YIELD ;  /* 0x0000000000007946 */ /* 0x000fea0003800000 */
[----:B------:R-:W-:Y:S01]  /*12070*/  ISETP.NE.AND P0, PT, R11, 0x2, PT ;  /* 0x000000020b00780c */ /* 0x000fe20003f05270 */
[----:B------:R-:W-:Y:S03]  /*12080*/  BSSY B1, `(.L_x_979) ;  /* 0x000006c000017945 */ /* 0x000fe60003800000 */
[----:B01----:R-:W-:-:S02]  /*12090*/  SEL R3, RZ, 0x1, P0 ;  /* 0x00000001ff037807 */ /* 0x003fc40000000000 */
[----:B------:R-:W-:Y:S02]  /*120a0*/  SEL R11, R11, RZ, P0 ;  /* 0x000000ff0b0b7207 */ /* 0x000fe40000000000 */
[----:B0-----:R-:W-:Y:S01]  /*120b0*/  LOP3.LUT R12, R24, R3, RZ, 0x3c, !PT ;  /* 0x00000003180c7212 */ /* 0x001fe200078e3cff */
[----:B------:R-:W-:Y:S06]  /*120c0*/  @!P6 BRA `(.L_x_980) ;  /* 0x00000004009ce947 */ /* 0x000fec0003800000 */
[----:B------:R-:W-:Y:S01]  /*120d0*/  ULDC.64 UR4, c[0x0][0x3f8] ;  /* 0x0000fe0000047ab9 */ /* 0x000fe20000000a00 */
[----:B------:R-:W-:Y:S01]  /*120e0*/  IMAD.MOV.U32 R13, RZ, RZ, R10 ;  /* 0x000000ffff0d7224 */ /* 0x000fe200078e000a */
        /* <DEDUP_REMOVED lines=21> */
.L_x_981:
[----:B------:R-:W-:Y:S01]  /*12240*/  IMAD R3, R11, 0x8, R25 ;  /* 0x000000080b037824 */ /* 0x000fe200078e0219 */
[----:B------:R-:W-:-:S04]  /*12250*/  SHF.L.U32 R2, R12, 0x1f, RZ ;  /* 0x0000001f0c027819 */ /* 0x000fc800000006ff */
[----:B------:R-:W1:Y:S02]  /*12260*/  SYNCS.PHASECHK.TRANS64.TRYWAIT P0, [R3+URZ+0x2d840], R2 ;  /* 0x02d84002030075a7 */ /* 0x000e64000800017f */
[----:B-1----:R-:W-:Y:S05]  /*12270*/  @!P0 BRA `(.L_x_982) ;  /* 0x0000002400548947 */ /* 0x002fea0003800000 */
.L_x_1038:
[----:B0-----:R-:W0:Y:S02]  /*12280*/  S2R R5, SR_TID.X ;  /* 0x0000000000057919 */ /* 0x001e240000002100 */
[----:B0-----:R-:W-:-:S04]  /*12290*/  LOP3.LUT R5, R5, 0x7f, RZ, 0xc0, !PT ;  /* 0x0000007f05057812 */ /* 0x001fc800078ec0ff */
[----:B------:R-:W-:-:S13]  /*122a0*/  ISETP.NE.AND P0, PT, R5, RZ, PT ;  /* 0x000000ff0500720c */ /* 0x000fda0003f05270 */
[----:B------:R-:W-:Y:S05]  /*122b0*/  @P0 BRA `(.L_x_983) ;  /* 0x0000000000140947 */ /* 0x000fea0003800000 */
[----:B------:R-:W-:Y:S01]  /*122c0*/  ISETP.NE.AND P1, PT, R27, RZ, PT ;  /* 0x000000ff1b00720c */ /* 0x000fe20003f25270 */
[----:B-1----:R-:W-:-:S04]  /*122d0*/  IMAD.MOV.U32 R2, RZ, RZ, 0x6000 ;  /* 0x00006000ff027424 */ /* 0x002fc800078e00ff */
[----:B------:R0:W-:Y:S08]  /*122e0*/  SYNCS.ARRIVE.TRANS64 RZ, [R3+URZ+0x2d830], R2 ;  /* 0x02d8300203ff79a7 */ /* 0x0001f0000800003f */
[----:B------:R-:W-:Y:S05]  /*122f0*/  @!P1 BRA `(.L_x_983) ;  /* 0x0000000000049947 */ /* 0x000fea0003800000 */
[----:B------:R-:W-:Y:S01]  /*12300*/  BPT.TRAP 0x1 ;  /* 0x000000040000795c */ /* 0x000fe20000300000 */
.L_x_983:
        /* <DEDUP_REMOVED lines=31> */
.L_x_1039:
[----:B------:R-:W-:Y:S05]  /*12500*/  @P0 BRA `(.L_x_985) ;  /* 0x0000000000140947 */ /* 0x000fea0003800000 */
[----:B------:R-:W-:Y:S01]  /*12510*/  ISETP.NE.AND P1, PT, R27, RZ, PT ;  /* 0x000000ff1b00720c */ /* 0x000fe20003f25270 */
[----:B------:R-:W-:-:S04]  /*12520*/  IMAD.MOV.U32 R2, RZ, RZ, 0x6000 ;  /* 0x00006000ff027424 */ /* 0x000fc800078e00ff */
[----:B------:R1:W-:Y:S08]  /*12530*/  SYNCS.ARRIVE.TRANS64 RZ, [R3+URZ+0x50], R2 ;  /* 0x0000500203ff79a7 */ /* 0x0003f0000800003f */
[----:B------:R-:W-:Y:S05]  /*12540*/  @!P1 BRA `(.L_x_985) ;  /* 0x0000000000049947 */ /* 0x000fea0003800000 */
[----:B------:R-:W-:Y:S01]  /*12550*/  BPT.TRAP 0x1 ;  /* 0x000000040000795c */ /* 0x000fe20000300000 */
.L_x_985:
        /* <DEDUP_REMOVED lines=14> */
[----:B------:R-:W-:Y:S02]  /*12640*/  ULEA UR11, UR11, UR5, 0x7 ;  /* 0x000000050b0b7291 */ /* 0x000fe4000f8e383f */
        /* <DEDUP_REMOVED lines=15> */
.L_x_980:
[----:B------:R-:W-:Y:S05]  /*12740*/  BSYNC B1 ;  /* 0x0000000000017941 */ /* 0x000fea0003800000 */
.L_x_979:
[----:B------:R-:W-:Y:S01]  /*12750*/  VIADD R22, R11, 0x1 ;  /* 0x000000010b167836 */ /* 0x000fe20000000000 */
[----:B------:R-:W-:Y:S01]  /*12760*/  BSSY B1, `(.L_x_986) ;  /* 0x000006f000017945 */ /* 0x000fe20003800000 */
[----:B------:R-:W-:-:S03]  /*12770*/  VIADD R13, R10, 0xffffffff ;  /* 0xffffffff0a0d7836 */ /* 0x000fc60000000000 */
[----:B------:R-:W-:-:S04]  /*12780*/  ISETP.NE.AND P0, PT, R22, 0x2, PT ;  /* 0x000000021600780c */ /* 0x000fc80003f05270 */
[----:B01----:R-:W-:Y:S02]  /*12790*/  SEL R3, RZ, 0x1, P0 ;  /* 0x00000001ff037807 */ /* 0x003fe40000000000 */
        /* <DEDUP_REMOVED lines=26> */
.L_x_988:
[----:B------:R-:W-:Y:S01]  /*12940*/  IMAD R2, R22, 0x8, R25 ;  /* 0x0000000816027824 */ /* 0x000fe200078e0219 */
[----:B------:R-:W-:-:S04]  /*12950*/  SHF.L.U32 R3, R24, 0x1f, RZ ;  /* 0x0000001f18037819 */ /* 0x000fc800000006ff */
[----:B------:R-:W1:Y:S02]  /*12960*/  SYNCS.PHASECHK.TRANS64.TRYWAIT P0, [R2+URZ+0x2d840], R3 ;  /* 0x02d84003020075a7 */ /* 0x000e64000800017f */
[----:B-1----:R-:W-:Y:S05]  /*12970*/  @!P0 BRA `(.L_x_989) ;  /* 0x0000001c00bc8947 */ /* 0x002fea0003800000 */
.L_x_1040:
        /* <DEDUP_REMOVED lines=9> */
.L_x_990:
[----:B01----:R-:W-:Y:S01]  /*12a10*/  IMAD R2, R22, 0x6000, R25 ;  /* 0x0000600016027824 */ /* 0x003fe200078e0219 */
        /* <DEDUP_REMOVED lines=15> */
[----:B------:R-:W-:Y:S01]  /*12b10*/  ULEA UR11, UR11, UR5, 0x7 ;  /* 0x000000050b0b7291 */ /* 0x000fe2000f8e383f */
        /* <DEDUP_REMOVED lines=16> */
.L_x_1041:
[----:B------:R-:W-:Y:S05]  /*12c20*/  @P0 BRA `(.L_x_992) ;  /* 0x0000000000140947 */ /* 0x000fea0003800000 */
[----:B------:R-:W-:Y:S01]  /*12c30*/  ISETP.NE.AND P1, PT, R27, RZ, PT ;  /* 0x000000ff1b00720c */ /* 0x000fe20003f25270 */
[----:B0-----:R-:W-:-:S04]  /*12c40*/  IMAD.MOV.U32 R3, RZ, RZ, 0x6000 ;  /* 0x00006000ff037424 */ /* 0x001fc800078e00ff */
[----:B------:R1:W-:Y:S08]  /*12c50*/  SYNCS.ARRIVE.TRANS64 RZ, [R2+URZ+0x50], R3 ;  /* 0x0000500302ff79a7 */ /* 0x0003f0000800003f */
[----:B------:R-:W-:Y:S05]  /*12c60*/  @!P1 BRA `(.L_x_992) ;  /* 0x0000000000049947 */ /* 0x000fea0003800000 */
[----:B------:R-:W-:Y:S01]  /*12c70*/  BPT.TRAP 0x1 ;  /* 0x000000040000795c */ /* 0x000fe20000300000 */
.L_x_992:
        /* <DEDUP_REMOVED lines=27> */
[----:B------:R2:W-:Y:S02]  /*12e30*/  UTMALDG.4D [UR8], [UR4], desc[UR6] ;  /* 0x00000608040075b4 */ /* 0x0005e40008019000 */
[----:B--2---:R-:W-:Y:S01]  /*12e40*/  NOP ;  /* 0x0000000000007918 */ /* 0x004fe20000000000 */
.L_x_987:
[----:B------:R-:W-:Y:S05]  /*12e50*/  BSYNC B1 ;  /* 0x0000000000017941 */ /* 0x000fea0003800000 */
.L_x_986:
[----:B------:R-:W-:Y:S01]  /*12e60*/  ISETP.GT.AND P0, PT, R13, R26, PT ;  /* 0x0000001a0d00720c */ /* 0x000fe20003f04270 */
[----:B------:R-:W-:-:S12]  /*12e70*/  VIADD R10, R10, 0xfffffffe ;  /* 0xfffffffe0a0a7836 */ /* 0x000fd80000000000 */
[----:B------:R-:W-:Y:S05]  /*12e80*/  @P0 BRA `(.L_x_993) ;  /* 0xfffffff000700947 */ /* 0x000fea000383ffff */
.L_x_969:
[----:B------:R-:W-:Y:S05]  /*12e90*/  BSYNC B0 ;  /* 0x0000000000007941 */ /* 0x000fea0003800000 */
.L_x_968:
[----:B------:R-:W-:Y:S01]  /*12ea0*/  ISETP.NE.AND P0, PT, R27, RZ, PT ;  /* 0x000000ff1b00720c */ /* 0x000fe20003f05270 */
[----:B------:R-:W-:-:S12]  /*12eb0*/  BSSY B0, `(.L_x_994) ;  /* 0x000000e000007945 */ /* 0x000fd80003800000 */
[----:B------:R-:W-:Y:S05]  /*12ec0*/  @P0 BRA `(.L_x_995) ;  /* 0x0000000000300947 */ /* 0x000fea0003800000 */
[----:B------:R-:W2:Y:S01]  /*12ed0*/  S2R R9, SR_LANEID ;  /* 0x0000000000097919 */ /* 0x000ea20000000000 */
[----:B------:R-:W-:Y:S01]  /*12ee0*/  VOTEU.ANY UR4, UPT, PT ;  /* 0x0000000000047886 */ /* 0x000fe200038e0100 */
[----:B01----:R-:W0:Y:S01]  /*12ef0*/  LDC.64 R2, c[0x0][0xc38] ;  /* 0x00030e00ff027b82 */ /* 0x003e220000000a00 */
[----:B------:R-:W2:Y:S08]  /*12f00*/  FLO.U32 R4, UR4 ;  /* 0x0000000400047d00 */ /* 0x000eb000080e0000 */
[----:B------:R-:W0:Y:S01]  /*12f10*/  POPC R5, UR4 ;  /* 0x0000000400057d09 */ /* 0x000e220008000000 */
[----:B--2---:R-:W-:-:S13]  /*12f20*/  ISETP.EQ.U32.AND P0, PT, R4, R9, PT ;  /* 0x000000090400720c */ /* 0x004fda0003f02070 */
[----:B0-----:R-:W2:Y:S01]  /*12f30*/  @P0 ATOMG.E.ADD.STRONG.GPU PT, R3, desc[UR48][R2.64], R5 ;  /* 0x00000005020309a8 */ /* 0x001ea200081ee1f0 */
[----:B------:R-:W0:Y:S02]  /*12f40*/  S2R R6, SR_LTMASK ;  /* 0x0000000000067919 */ /* 0x000e240000003900 */
[----:B0-----:R-:W-:-:S04]  /*12f50*/  LOP3.LUT R6, R6, UR4, RZ, 0xc0, !PT ;  /* 0x0000000406067c12 */ /* 0x001fc8000f8ec0ff */
[----:B------:R-:W0:Y:S01]  /*12f60*/  POPC R9, R6 ;  /* 0x0000000600097309 */ /* 0x000e220000000000 */
[----:B--2---:R-:W0:Y:S02]  /*12f70*/  SHFL.IDX PT, R4, R3, R4, 0x1f ;  /* 0x00001f0403047589 */ /* 0x004e2400000e0000 */
[----:B0-----:R-:W-:-:S07]  /*12f80*/  IADD3 R16, R4, UR37, R9 ;  /* 0x0000002504107c10 */ /* 0x001fce000fffe009 */
.L_x_995:
[----:B------:R-:W-:Y:S05]  /*12f90*/  BSYNC B0 ;  /* 0x0000000000007941 */ /* 0x000fea0003800000 */
.L_x_994:
[----:B------:R-:W-:Y:S04]  /*12fa0*/  BSSY B0, `(.L_x_996) ;  /* 0x000002b000007945 */ /* 0x000fe80003800000 */
[----:B------:R-:W-:Y:S05]  /*12fb0*/  @!P6 BRA `(.L_x_997) ;  /* 0x0000000000a4e947 */ /* 0x000fea0003800000 */
[----:B01----:R-:W-:Y:S01]  /*12fc0*/  IMAD R3, R22, 0x8, R25 ;  /* 0x0000000816037824 */ /* 0x003fe200078e0219 */
[----:B------:R-:W-:-:S04]  /*12fd0*/  SHF.L.U32 R2, R24, 0x1f, RZ ;  /* 0x0000001f18027819 */ /* 0x000fc800000006ff */
[----:B------:R-:W0:Y:S02]  /*12fe0*/  SYNCS.PHASECHK.TRANS64.TRYWAIT P0, [R3+URZ+0x2d860], R2 ;  /* 0x02d86002030075a7 */ /* 0x000e24000800017f */
[----:B0-----:R-:W-:Y:S05]  /*12ff0*/  @!P0 BRA `(.L_x_998) ;  /* 0x0000001800448947 */ /* 0x001fea0003800000 */
.L_x_1042:
        /* <DEDUP_REMOVED lines=9> */
.L_x_999:
        /* <DEDUP_REMOVED lines=28> */
.L_x_997:
[----:B------:R-:W-:Y:S05]  /*13250*/  BSYNC B0 ;  /* 0x0000000000007941 */ /* 0x000fea0003800000 */
.L_x_996:
[----:B------:R-:W-:-:S05]  /*13260*/  VIADD R22, R22, 0x1 ;  /* 0x0000000116167836 */ /* 0x000fca0000000000 */
[----:B------:R-:W-:-:S04]  /*13270*/  ISETP.NE.AND P0, PT, R22, 0x2, PT ;  /* 0x000000021600780c */ /* 0x000fc80003f05270 */
[----:B01----:R-:W-:Y:S02]  /*13280*/  SEL R3, RZ, 0x1, P0 ;  /* 0x00000001ff037807 */ /* 0x003fe40000000000 */
[----:B------:R-:W-:Y:S02]  /*13290*/  SEL R22, R22, RZ, P0 ;  /* 0x000000ff16167207 */ /* 0x000fe40000000000 */
[----:B------:R-:W-:-:S07]  /*132a0*/  LOP3.LUT R24, R24, R3, RZ, 0x3c, !PT ;  /* 0x0000000318187212 */ /* 0x000fce00078e3cff */
.L_x_953:
[----:B------:R-:W-:Y:S05]  /*132b0*/  BSYNC B6 ;  /* 0x0000000000067941 */ /* 0x000fea0003800000 */
.L_x_951:
[----:B------:R-:W-:-:S03]  /*132c0*/  UMOV UR4, 0xffffffff ;  /* 0xffffffff00047882 */ /* 0x000fc60000000000 */
[----:B------:R-:W-:Y:S05]  /*132d0*/  BRA.DIV UR4, `(.L_x_1000) ;  /* 0x0000001604a07947 */ /* 0x000fea000b800000 */
[----:B------:R0:W1:Y:S04]  /*132e0*/  SHFL.IDX PT, R5, R16, RZ, 0x1f ;  /* 0x00001fff10057589 */ /* 0x00006800000e0000 */
[----:B------:R0:W2:Y:S02]  /*132f0*/  SHFL.IDX PT, R4, R16, 0x1, 0x1f ;  /* 0x00201f0010047f89 */ /* 0x0000a400000e0000 */
.L_x_1046:
        /* <DEDUP_REMOVED lines=8> */
[----:B------:R-:W3:Y:S02]  /*13380*/  LDC.64 R2, c[0x0][0xc58] ;  /* 0x00031600ff027b82 */ /* 0x000ee40000000a00 */
[----:B---3--:R-:W-:-:S06]  /*13390*/  IMAD.WIDE R2, R7, 0x4, R2 ;  /* 0x0000000407027825 */ /* 0x008fcc00078e0202 */
[----:B------:R3:W5:Y:S02]  /*133a0*/  LDG.E R2, desc[UR48][R2.64] ;  /* 0x0000003002027981 */ /* 0x000764000c1e1900 */
.L_x_1002:
[----:B------:R-:W-:Y:S05]  /*133b0*/  BSYNC B0 ;  /* 0x0000000000007941 */ /* 0x000fea0003800000 */
.L_x_1001:
[----:B------:R-:W-:-:S03]  /*133c0*/  UMOV UR4, 0xffffffff ;  /* 0xffffffff00047882 */ /* 0x000fc60000000000 */
[----:B------:R-:W-:Y:S05]  /*133d0*/  BRA.DIV UR4, `(.L_x_1003) ;  /* 0x0000001604ac7947 */ /* 0x000fea000b800000 */
[----:B-----5:R-:W4:Y:S01]  /*133e0*/  SHFL.UP PT, R14, R2, 0x1, RZ ;  /* 0x04200000020e7989 */ /* 0x020f2200000e00ff */
[C---:B------:R-:W-:Y:S02]  /*133f0*/  ISETP.NE.AND P0, PT, R27.reuse, RZ, PT ;  /* 0x000000ff1b00720c */ /* 0x040fe40003f05270 */
[C---:B------:R-:W-:Y:S02]  /*13400*/  ISETP.GE.U32.AND P1, PT, R27.reuse, 0x2, PT ;  /* 0x000000021b00780c */ /* 0x040fe40003f26070 */
[----:B----4-:R-:W-:Y:S02]  /*13410*/  SEL R13, R14, RZ, P0 ;  /* 0x000000ff0e0d7207 */ /* 0x010fe40000000000 */
[----:B------:R-:W-:-:S03]  /*13420*/  ISETP.GE.U32.AND P0, PT, R27, 0x4, PT ;  /* 0x000000041b00780c */ /* 0x000fc60003f06070 */
[----:B------:R-:W-:-:S05]  /*13430*/  IMAD.IADD R13, R2, 0x1, R13 ;  /* 0x00000001020d7824 */ /* 0x000fca00078e020d */
[----:B------:R-:W4:Y:S02]  /*13440*/  SHFL.UP PT, R14, R13, 0x2, RZ ;  /* 0x044000000d0e7989 */ /* 0x000f2400000e00ff */
[----:B----4-:R-:W-:Y:S02]  /*13450*/  SEL R14, R14, RZ, P1 ;  /* 0x000000ff0e0e7207 */ /* 0x010fe40000800000 */
[----:B------:R-:W-:-:S03]  /*13460*/  ISETP.GE.U32.AND P1, PT, R27, 0x8, PT ;  /* 0x000000081b00780c */ /* 0x000fc60003f26070 */
[----:B---3--:R-:W-:-:S05]  /*13470*/  IMAD.IADD R3, R13, 0x1, R14 ;  /* 0x000000010d037824 */ /* 0x008fca00078e020e */
[----:B------:R-:W3:Y:S02]  /*13480*/  SHFL.UP PT, R14, R3, 0x4, RZ ;  /* 0x04800000030e7989 */ /* 0x000ee400000e00ff */
[----:B---3--:R-:W-:Y:S02]  /*13490*/  SEL R6, R14, RZ, P0 ;  /* 0x000000ff0e067207 */ /* 0x008fe40000000000 */
[----:B------:R-:W-:-:S03]  /*134a0*/  ISETP.GE.U32.AND P0, PT, R27, 0x10, PT ;  /* 0x000000101b00780c */ /* 0x000fc60003f06070 */
[----:B------:R-:W-:-:S05]  /*134b0*/  IMAD.IADD R6, R3, 0x1, R6 ;  /* 0x0000000103067824 */ /* 0x000fca00078e0206 */
[----:B------:R-:W3:Y:S02]  /*134c0*/  SHFL.UP PT, R14, R6, 0x8, RZ ;  /* 0x05000000060e7989 */ /* 0x000ee400000e00ff */
[----:B---3--:R-:W-:-:S05]  /*134d0*/  SEL R7, R14, RZ, P1 ;  /* 0x000000ff0e077207 */ /* 0x008fca0000800000 */
[----:B------:R-:W-:-:S05]  /*134e0*/  IMAD.IADD R7, R6, 0x1, R7 ;  /* 0x0000000106077824 */ /* 0x000fca00078e0207 */
[----:B------:R-:W3:Y:S02]  /*134f0*/  SHFL.UP PT, R14, R7, 0x10, RZ ;  /* 0x06000000070e7989 */ /* 0x000ee400000e00ff */
[----:B---3--:R-:W-:-:S05]  /*13500*/  SEL R8, R14, RZ, P0 ;  /* 0x000000ff0e087207 */ /* 0x008fca0000000000 */
[----:B------:R-:W-:-:S05]  /*13510*/  IMAD.IADD R8, R7, 0x1, R8 ;  /* 0x0000000107087824 */ /* 0x000fca00078e0208 */
[----:B------:R3:W4:Y:S02]  /*13520*/  SHFL.IDX PT, R14, R8, 0x1f, 0x1f ;  /* 0x03e01f00080e7f89 */ /* 0x00072400000e0000 */
.L_x_1054:
[----:B------:R-:W-:Y:S02]  /*13530*/  ULDC UR4, c[0x0][0xc10] ;  /* 0x0003040000047ab9 */ /* 0x000fe40000000800 */
[----:B------:R-:W-:-:S04]  /*13540*/  IMAD.U32 R6, RZ, RZ, UR4 ;  /* 0x00000004ff067e24 */ /* 0x000fc8000f8e00ff */
[----:B----4-:R-:W-:-:S04]  /*13550*/  IMAD R7, R14, R6, RZ ;  /* 0x000000060e077224 */ /* 0x010fc800078e02ff */
[----:B--2---:R-:W-:-:S05]  /*13560*/  IMAD.IADD R4, R4, 0x1, R7 ;  /* 0x0000000104047824 */ /* 0x004fca00078e0207 */
[----:B-1----:R-:W-:-:S13]  /*13570*/  ISETP.GT.AND P0, PT, R4, R5, PT ;  /* 0x000000050400720c */ /* 0x002fda0003f04270 */
[----:B------:R-:W-:Y:S05]  /*13580*/  @P0 BRA `(.L_x_1004) ;  /* 0x0000000000ac0947 */ /* 0x000fea0003800000 */
[----:B------:R-:W1:Y:S02]  /*13590*/  LDC R0, c[0x0][0xc14] ;  /* 0x00030500ff007b82 */ /* 0x000e640000000800 */
.L_x_1009:
[----:B------:R-:W-:-:S05]  /*135a0*/  VIADD R19, R19, 0x1f ;  /* 0x0000001f13137836 */ /* 0x000fca0000000000 */
[----:B-1----:R-:W-:-:S13]  /*135b0*/  ISETP.GE.AND P0, PT, R19, R0, PT ;  /* 0x000000001300720c */ /* 0x002fda0003f06270 */
[----:B------:R-:W-:Y:S05]  /*135c0*/  @P0 BRA `(.L_x_1005) ;  /* 0x0000000400e00947 */ /* 0x000fea0003800000 */
[C---:B------:R-:W-:Y:S01]  /*135d0*/  IMAD.IADD R7, R27.reuse, 0x1, R19 ;  /* 0x000000011b077824 */ /* 0x040fe200078e0213 */
[----:B------:R-:W-:Y:S01]  /*135e0*/  ISETP.NE.AND P1, PT, R27, 0x1f, PT ;  /* 0x0000001f1b00780c */ /* 0x000fe20003f25270 */
[----:B------:R-:W-:Y:S01]  /*135f0*/  BSSY B0, `(.L_x_1006) ;  /* 0x0000007000007945 */ /* 0x000fe20003800000 */
[----:B------:R-:W-:Y:S02]  /*13600*/  IMAD.MOV.U32 R2, RZ, RZ, RZ ;  /* 0x000000ffff027224 */ /* 0x000fe400078e00ff */
[----:B------:R-:W-:-:S13]  /*13610*/  ISETP.GE.OR P0, PT, R7, R0, !P1 ;  /* 0x000000000700720c */ /* 0x000fda0004f06670 */
[----:B------:R-:W-:Y:S05]  /*13620*/  @P0 BRA `(.L_x_1007) ;  /* 0x00000000000c0947 */ /* 0x000fea0003800000 */
[----:B------:R-:W1:Y:S02]  /*13630*/  LDC.64 R2, c[0x0][0xc58] ;  /* 0x00031600ff027b82 */ /* 0x000e640000000a00 */
[----:B-1----:R-:W-:-:S06]  /*13640*/  IMAD.WIDE R2, R7, 0x4, R2 ;  /* 0x0000000407027825 */ /* 0x002fcc00078e0202 */
[----:B------:R1:W5:Y:S02]  /*13650*/  LDG.E R2, desc[UR48][R2.64] ;  /* 0x0000003002027981 */ /* 0x000364000c1e1900 */
.L_x_1007:
[----:B------:R-:W-:Y:S05]  /*13660*/  BSYNC B0 ;  /* 0x0000000000007941 */ /* 0x000fea0003800000 */
.L_x_1006:
[----:B------:R-:W-:-:S03]  /*13670*/  UMOV UR4, 0xffffffff ;  /* 0xffffffff00047882 */ /* 0x000fc60000000000 */
[----:B------:R-:W-:Y:S05]  /*13680*/  BRA.DIV UR4, `(.L_x_1008) ;  /* 0x0000001604d07947 */ /* 0x000fea000b800000 */
[----:B-----5:R-:W2:Y:S01]  /*13690*/  SHFL.UP PT, R14, R2, 0x1, RZ ;  /* 0x04200000020e7989 */ /* 0x020ea200000e00ff */
[C---:B------:R-:W-:Y:S02]  /*136a0*/  ISETP.NE.AND P0, PT, R27.reuse, RZ, PT ;  /* 0x000000ff1b00720c */ /* 0x040fe40003f05270 */
[C---:B------:R-:W-:Y:S02]  /*136b0*/  ISETP.GE.U32.AND P1, PT, R27.reuse, 0x2, PT ;  /* 0x000000021b00780c */ /* 0x040fe40003f26070 */
[----:B--2---:R-:W-:Y:S02]  /*136c0*/  SEL R13, R14, RZ, P0 ;  /* 0x000000ff0e0d7207 */ /* 0x004fe40000000000 */
[----:B------:R-:W-:-:S03]  /*136d0*/  ISETP.GE.U32.AND P0, PT, R27, 0x4, PT ;  /* 0x000000041b00780c */ /* 0x000fc60003f06070 */
[----:B------:R-:W-:-:S05]  /*136e0*/  IMAD.IADD R13, R2, 0x1, R13 ;  /* 0x00000001020d7824 */ /* 0x000fca00078e020d */
[----:B------:R-:W2:Y:S02]  /*136f0*/  SHFL.UP PT, R14, R13, 0x2, RZ ;  /* 0x044000000d0e7989 */ /* 0x000ea400000e00ff */
[----:B--2---:R-:W-:Y:S02]  /*13700*/  SEL R14, R14, RZ, P1 ;  /* 0x000000ff0e0e7207 */ /* 0x004fe40000800000 */
[----:B------:R-:W-:-:S03]  /*13710*/  ISETP.GE.U32.AND P1, PT, R27, 0x8, PT ;  /* 0x000000081b00780c */ /* 0x000fc60003f26070 */
[----:B-1----:R-:W-:-:S05]  /*13720*/  IMAD.IADD R3, R13, 0x1, R14 ;  /* 0x000000010d037824 */ /* 0x002fca00078e020e */
[----:B------:R-:W1:Y:S02]  /*13730*/  SHFL.UP PT, R14, R3, 0x4, RZ ;  /* 0x04800000030e7989 */ /* 0x000e6400000e00ff */
[----:B-1----:R-:W-:Y:S02]  /*13740*/  SEL R6, R14, RZ, P0 ;  /* 0x000000ff0e067207 */ /* 0x002fe40000000000 */
[----:B------:R-:W-:-:S03]  /*13750*/  ISETP.GE.U32.AND P0, PT, R27, 0x10, PT ;  /* 0x000000101b00780c */ /* 0x000fc60003f06070 */
[----:B------:R-:W-:-:S05]  /*13760*/  IMAD.IADD R6, R3, 0x1, R6 ;  /* 0x0000000103067824 */ /* 0x000fca00078e0206 */
[----:B------:R-:W1:Y:S02]  /*13770*/  SHFL.UP PT, R14, R6, 0x8, RZ ;  /* 0x05000000060e7989 */ /* 0x000e6400000e00ff */
[----:B-1----:R-:W-:-:S05]  /*13780*/  SEL R7, R14, RZ, P1 ;  /* 0x000000ff0e077207 */ /* 0x002fca0000800000 */
[----:B------:R-:W-:-:S05]  /*13790*/  IMAD.IADD R7, R6, 0x1, R7 ;  /* 0x0000000106077824 */ /* 0x000fca00078e0207 */
[----:B------:R-:W3:Y:S02]  /*137a0*/  SHFL.UP PT, R14, R7, 0x10, RZ ;  /* 0x06000000070e7989 */ /* 0x000ee400000e00ff */
[----:B---3--:R-:W-:-:S05]  /*137b0*/  SEL R8, R14, RZ, P0 ;  /* 0x000000ff0e087207 */ /* 0x008fca0000000000 */
[----:B------:R-:W-:-:S05]  /*137c0*/  IMAD.IADD R8, R7, 0x1, R8 ;  /* 0x0000000107087824 */ /* 0x000fca00078e0208 */
[----:B------:R1:W2:Y:S02]  /*137d0*/  SHFL.IDX PT, R14, R8, 0x1f, 0x1f ;  /* 0x03e01f00080e7f89 */ /* 0x0002a400000e0000 */
.L_x_1062:
[----:B------:R-:W-:Y:S02]  /*137e0*/  ULDC UR4, c[0x0][0xc10] ;  /* 0x0003040000047ab9 */ /* 0x000fe40000000800 */
[----:B------:R-:W-:-:S04]  /*137f0*/  IMAD.U32 R6, RZ, RZ, UR4 ;  /* 0x00000004ff067e24 */ /* 0x000fc8000f8e00ff */
[----:B--2---:R-:W-:-:S04]  /*13800*/  IMAD R7, R14, R6, RZ ;  /* 0x000000060e077224 */ /* 0x004fc800078e02ff */
[----:B------:R-:W-:-:S05]  /*13810*/  IMAD.IADD R4, R7, 0x1, R4 ;  /* 0x0000000107047824 */ /* 0x000fca00078e0204 */
[----:B------:R-:W-:-:S13]  /*13820*/  ISETP.GT.AND P0, PT, R4, R5, PT ;  /* 0x000000050400720c */ /* 0x000fda0003f04270 */
[----:B------:R-:W-:Y:S05]  /*13830*/  @!P0 BRA `(.L_x_1009) ;  /* 0xfffffffc00588947 */ /* 0x000fea000383ffff */
.L_x_1004:
[----:B------:R-:W-:Y:S01]  /*13840*/  IMAD.IADD R7, R4, 0x1, -R7 ;  /* 0x0000000104077824 */ /* 0x000fe200078e0a07 */
[----:B------:R-:W-:-:S03]  /*13850*/  UMOV UR4, 0xffffffff ;  /* 0xffffffff00047882 */ /* 0x000fc60000000000 */
[----:B------:R-:W-:-:S05]  /*13860*/  IMAD R4, R8, R6, R7 ;  /* 0x0000000608047224 */ /* 0x000fca00078e0207 */
[----:B------:R-:W-:Y:S01]  /*13870*/  ISETP.GT.AND P6, PT, R4, R5, PT ;  /* 0x000000050400720c */ /* 0x000fe20003fc4270 */
[----:B------:R-:W-:-:S12]  /*13880*/  BRA.DIV UR4, `(.L_x_1010) ;  /* 0x0000001a04207947 */ /* 0x000fd8000b800000 */
[----:B------:R-:W-:-:S04]  /*13890*/  VOTE.ANY R3, PT, !P6 ;  /* 0x0000000000037806 */ /* 0x000fc800070e0100 */
[----:B------:R-:W2:Y:S02]  /*138a0*/  POPC R4, R3 ;  /* 0x0000000300047309 */ /* 0x000ea40000000000 */
[----:B--2---:R2:W4:Y:S02]  /*138b0*/  SHFL.IDX PT, R17, R2, R4, 0x1f ;  /* 0x00001f0402117589 */ /* 0x00452400000e0000 */
.L_x_1066:
[----:B------:R-:W-:Y:S01]  /*138c0*/  ISETP.NE.AND P0, PT, R3, RZ, PT ;  /* 0x000000ff0300720c */ /* 0x000fe20003f05270 */
[----:B------:R-:W-:-:S12]  /*138d0*/  IMAD.MOV.U32 R14, RZ, RZ, RZ ;  /* 0x000000ffff0e7224 */ /* 0x000fd800078e00ff */
[----:B------:R-:W-:Y:S05]  /*138e0*/  @!P0 BRA `(.L_x_1011) ;  /* 0x0000000000108947 */ /* 0x000fea0003800000 */
[----:B------:R-:W-:Y:S01]  /*138f0*/  UMOV UR4, 0xffffffff ;  /* 0xffffffff00047882 */ /* 0x000fe20000000000 */
[----:B------:R-:W-:Y:S02]  /*13900*/  VIADD R12, R4, 0xffffffff ;  /* 0xffffffff040c7836 */ /* 0x000fe40000000000 */
[----:B------:R-:W-:Y:S05]  /*13910*/  BRA.DIV UR4, `(.L_x_1012) ;  /* 0x0000001a04447947 */ /* 0x000fea000b800000 */
[----:B------:R0:W0:Y:S02]  /*13920*/  SHFL.IDX PT, R14, R8, R12, 0x1f ;  /* 0x00001f0c080e7589 */ /* 0x00002400000e0000 */
.L_x_1011:
[----:B--2---:R-:W2:Y:S01]  /*13930*/  LDC.64 R2, c[0x0][0xc68] ;  /* 0x00031a00ff027b82 */ /* 0x004ea20000000a00 */
[----:B------:R-:W-:-:S04]  /*13940*/  IMAD.IADD R19, R4, 0x1, R19 ;  /* 0x0000000104137824 */ /* 0x000fc800078e0213 */
[----:B--2---:R-:W-:-:S05]  /*13950*/  IMAD.WIDE R2, R19, 0x4, R2 ;  /* 0x0000000413027825 */ /* 0x004fca00078e0202 */
[----:B01-3--:R0:W4:Y:S01]  /*13960*/  LDG.E R8, desc[UR48][R2.64] ;  /* 0x0000003002087981 */ /* 0x00b122000c1e1900 */
[----:B------:R-:W-:-:S04]  /*13970*/  IMAD R16, R14, R6, R7 ;  /* 0x000000060e107224 */ /* 0x000fc800078e0207 */
[----:B------:R-:W-:Y:S02]  /*13980*/  IMAD.IADD R5, R5, 0x1, -R16 ;  /* 0x0000000105057824 */ /* 0x000fe400078e0a10 */
[----:B0-----:R-:W-:Y:S02]  /*13990*/  IMAD.MOV.U32 R2, RZ, RZ, RZ ;  /* 0x000000ffff027224 */ /* 0x001fe400078e00ff */
[----:B----4-:R-:W-:-:S05]  /*139a0*/  IMAD R4, R17, R8, RZ ;  /* 0x0000000811047224 */ /* 0x010fca00078e02ff */
[----:B------:R-:W-:-:S04]  /*139b0*/  IABS R9, R4 ;  /* 0x0000000400097213 */ /* 0x000fc80000000000 */
[----:B------:R-:W0:Y:S08]  /*139c0*/  I2F.RP R10, R9 ;  /* 0x00000009000a7306 */ /* 0x000e300000209400 */
[----:B0-----:R-:W0:Y:S02]  /*139d0*/  MUFU.RCP R10, R10 ;  /* 0x0000000a000a7308 */ /* 0x001e240000001000 */
[----:B0-----:R-:W-:-:S06]  /*139e0*/  VIADD R11, R10, 0xffffffe ;  /* 0x0ffffffe0a0b7836 */ /* 0x001fcc0000000000 */
[----:B------:R-:W0:Y:S02]  /*139f0*/  F2I.FTZ.U32.TRUNC.NTZ R3, R11 ;  /* 0x0000000b00037305 */ /* 0x000e24000021f000 */
[----:B0-----:R-:W-:-:S04]  /*13a00*/  IMAD.MOV R12, RZ, RZ, -R3 ;  /* 0x000000ffff0c7224 */ /* 0x001fc800078e0a03 */
[----:B------:R-:W-:-:S04]  /*13a10*/  IMAD R7, R12, R9, RZ ;  /* 0x000000090c077224 */ /* 0x000fc800078e02ff */
[----:B------:R-:W-:Y:S01]  /*13a20*/  IMAD.HI.U32 R2, R3, R7, R2 ;  /* 0x0000000703027227 */ /* 0x000fe200078e0002 */
[----:B------:R-:W-:Y:S02]  /*13a30*/  IABS R3, R5 ;  /* 0x0000000500037213 */ /* 0x000fe40000000000 */
[----:B------:R-:W-:-:S03]  /*13a40*/  IABS R7, R4 ;  /* 0x0000000400077213 */ /* 0x000fc60000000000 */
[----:B------:R-:W-:-:S04]  /*13a50*/  IMAD.HI.U32 R2, R2, R3, RZ ;  /* 0x0000000302027227 */ /* 0x000fc800078e00ff */
[----:B------:R-:W-:-:S04]  /*13a60*/  IMAD.MOV R10, RZ, RZ, -R7 ;  /* 0x000000ffff0a7224 */ /* 0x000fc800078e0a07 */
        /* <DEDUP_REMOVED lines=16> */
[----:B------:R-:W-:Y:S01]  /*13b70*/  VIADDMNMX R6, R3, R6, R8, PT ;  /* 0x0000000603067246 */ /* 0x000fe20003800108 */
[----:B------:R-:W-:-:S03]  /*13b80*/  IMAD.IADD R7, R4, 0x1, R7 ;  /* 0x0000000104077824 */ /* 0x000fc600078e0207 */
[----:B------:R-:W-:-:S04]  /*13b90*/  IABS R8, R6 ;  /* 0x0000000600087213 */ /* 0x000fc80000000000 */
[----:B------:R-:W0:Y:S08]  /*13ba0*/  I2F.RP R9, R8 ;  /* 0x0000000800097306 */ /* 0x000e300000209400 */
[----:B0-----:R-:W0:Y:S02]  /*13bb0*/  MUFU.RCP R9, R9 ;  /* 0x0000000900097308 */ /* 0x001e240000001000 */
[----:B0-----:R-:W-:Y:S01]  /*13bc0*/  VIADD R3, R9, 0xffffffe ;  /* 0x0ffffffe09037836 */ /* 0x001fe20000000000 */
[----:B------:R-:W-:-:S05]  /*13bd0*/  IABS R9, R6 ;  /* 0x0000000600097213 */ /* 0x000fca0000000000 */
[----:B------:R-:W0:Y:S02]  /*13be0*/  F2I.FTZ.U32.TRUNC.NTZ R3, R3 ;  /* 0x0000000300037305 */ /* 0x000e24000021f000 */
[----:B0-----:R-:W-:-:S04]  /*13bf0*/  IMAD.MOV R11, RZ, RZ, -R3 ;  /* 0x000000ffff0b7224 */ /* 0x001fc800078e0a03 */
[----:B------:R-:W-:-:S04]  /*13c00*/  IMAD R5, R11, R8, RZ ;  /* 0x000000080b057224 */ /* 0x000fc800078e02ff */
[----:B------:R-:W-:Y:S01]  /*13c10*/  IMAD.HI.U32 R2, R3, R5, R2 ;  /* 0x0000000503027227 */ /* 0x000fe200078e0002 */
[----:B------:R-:W-:-:S03]  /*13c20*/  IABS R5, R4 ;  /* 0x0000000400057213 */ /* 0x000fc60000000000 */
        /* <DEDUP_REMOVED lines=18> */
.L_x_1005:
[----:B------:R-:W-:Y:S01]  /*13d50*/  UMOV UR4, URZ ;  /* 0x0000003f00047c82 */ /* 0x000fe20008000000 */
[----:B------:R-:W-:Y:S01]  /*13d60*/  UMOV UR5, URZ ;  /* 0x0000003f00057c82 */ /* 0x000fe20008000000 */
[----:B------:R-:W-:Y:S01]  /*13d70*/  ULDC UR6, c[0x0][0xc14] ;  /* 0x0003050000067ab9 */ /* 0x000fe20000000800 */
[----:B0-----:R-:W-:Y:S02]  /*13d80*/  IMAD.MOV.U32 R16, RZ, RZ, R5 ;  /* 0x000000ffff107224 */ /* 0x001fe400078e0005 */
[----:B------:R-:W-:Y:S02]  /*13d90*/  IMAD.U32 R17, RZ, RZ, UR4 ;  /* 0x00000004ff117e24 */ /* 0x000fe4000f8e00ff */
[----:B------:R-:W-:Y:S02]  /*13da0*/  IMAD.U32 R18, RZ, RZ, UR5 ;  /* 0x00000005ff127e24 */ /* 0x000fe4000f8e00ff */
[----:B------:R-:W-:-:S07]  /*13db0*/  IMAD.U32 R19, RZ, RZ, UR6 ;  /* 0x00000006ff137e24 */ /* 0x000fce000f8e00ff */
.L_x_1013:
[----:B------:R-:W-:Y:S01]  /*13dc0*/  ISETP.NE.AND P0, PT, R27, RZ, PT ;  /* 0x000000ff1b00720c */ /* 0x000fe20003f05270 */
[----:B------:R-:W-:Y:S05]  /*13dd0*/  WARPSYNC.ALL ;  /* 0x0000000000007948 */ /* 0x000fea0003800000 */
[----:B------:R-:W-:Y:S07]  /*13de0*/  BAR.SYNC.DEFER_BLOCKING 0x4, 0x1a0 ;  /* 0x0106800000007b1d */ /* 0x000fee0000010000 */
[----:B------:R-:W-:Y:S01]  /*13df0*/  @!P0 MOV R2, 0x400 ;  /* 0x0000040000028802 */ /* 0x000fe20000000f00 */
[----:B------:R-:W0:Y:S03]  /*13e00*/  @!P0 S2R R3, SR_CgaCtaId ;  /* 0x0000000000038919 */ /* 0x000e260000008800 */
[----:B0-----:R-:W-:-:S05]  /*13e10*/  @!P0 LEA R2, R3, R2, 0x18 ;  /* 0x0000000203028211 */ /* 0x001fca00078ec0ff */
[----:B------:R1:W-:Y:S01]  /*13e20*/  @!P0 STS.128 [R2+0x2d8d0], R16 ;  /* 0x02d8d01002008388 */ /* 0x0003e20000000c00 */
[----:B------:R-:W-:Y:S06]  /*13e30*/  BAR.ARV 0x5, 0x1a0 ;  /* 0x0146800000007b1d */ /* 0x000fec0000002000 */
[----:B------:R-:W-:-:S13]  /*13e40*/  ISETP.GE.AND P0, PT, R19, R0, PT ;  /* 0x000000001300720c */ /* 0x000fda0003f06270 */
[----:B------:R-:W-:Y:S05]  /*13e50*/  @!P0 BRA `(.L_x_1014) ;  /* 0xffffffc000988947 */ /* 0x000fea000383ffff */
.L_x_939:
[----:B------:R-:W2:Y:S01]  /*13e60*/  S2R R3, SR_CgaCtaId ;  /* 0x0000000000037919 */ /* 0x000ea20000008800 */
[----:B------:R-:W-:Y:S01]  /*13e70*/  VIADD R29, R29, 0x1 ;  /* 0x000000011d1d7836 */ /* 0x000fe20000000000 */
[----:B-1----:R-:W-:Y:S01]  /*13e80*/  MOV R2, 0x400 ;  /* 0x0000040000027802 */ /* 0x002fe20000000f00 */
[----:B------:R-:W-:Y:S03]  /*13e90*/  BSSY B0, `(.L_x_1015) ;  /* 0x0000008000007945 */ /* 0x000fe60003800000 */
[----:B0-----:R-:W-:-:S04]  /*13ea0*/  LEA.HI R0, R29, R29, RZ, 0x1 ;  /* 0x0000001d1d007211 */ /* 0x001fc800078f08ff */
[----:B------:R-:W-:-:S05]  /*13eb0*/  LOP3.LUT R0, R0, 0xfffffffe, RZ, 0xc0, !PT ;  /* 0xfffffffe00007812 */ /* 0x000fca00078ec0ff */
[----:B------:R-:W-:-:S05]  /*13ec0*/  IMAD.IADD R0, R29, 0x1, -R0 ;  /* 0x000000011d007824 */ /* 0x000fca00078e0a00 */
[----:B------:R-:W-:Y:S02]  /*13ed0*/  SHF.L.U32 R0, R0, 0x1f, RZ ;  /* 0x0000001f00007819 */ /* 0x000fe400000006ff */
[----:B--2---:R-:W-:-:S04]  /*13ee0*/  LEA R9, R3, R2, 0x18 ;  /* 0x0000000203097211 */ /* 0x004fc800078ec0ff */
[----:B------:R-:W0:Y:S02]  /*13ef0*/  SYNCS.PHASECHK.TRANS64.TRYWAIT P0, [R9+URZ+0x2d820], R0 ;  /* 0x02d82000090075a7 */ /* 0x000e24000800017f */
[----:B0-----:R-:W-:Y:S05]  /*13f00*/  @!P0 BRA `(.L_x_1016) ;  /* 0x0000001000ec8947 */ /* 0x001fea0003800000 */
.L_x_1069:
[----:B------:R-:W-:Y:S05]  /*13f10*/  BSYNC B0 ;  /* 0x0000000000007941 */ /* 0x000fea0003800000 */
.L_x_1015:
[----:B------:R-:W-:-:S03]  /*13f20*/  UMOV UR4, 0xffffffff ;  /* 0xffffffff00047882 */ /* 0x000fc60000000000 */
[----:B------:R-:W-:Y:S05]  /*13f30*/  BRA.DIV UR4, `(.L_x_1017) ;  /* 0x0000001204f47947 */ /* 0x000fea000b800000 */
[----:B0-----:R-:W0:Y:S02]  /*13f40*/  S2R R0, SR_TID.X ;  /* 0x0000000000007919 */ /* 0x001e240000002100 */
[----:B0-----:R-:W-:-:S04]  /*13f50*/  SHF.R.U32.HI R0, RZ, 0x5, R0 ;  /* 0x00000005ff007819 */ /* 0x001fc80000011600 */
[----:B------:R-:W-:-:S05]  /*13f60*/  LOP3.LUT R0, R0, 0x3, RZ, 0xc0, !PT ;  /* 0x0000000300007812 */ /* 0x000fca00078ec0ff */
[----:B------:R0:W1:Y:S02]  /*13f70*/  SHFL.IDX PT, R14, R0, RZ, 0x1f ;  /* 0x00001fff000e7589 */ /* 0x00006400000e0000 */
.L_x_1072:
[----:B-1----:R-:W-:Y:S01]  /*13f80*/  ISETP.NE.AND P0, PT, R14, RZ, PT ;  /* 0x000000ff0e00720c */ /* 0x002fe20003f05270 */
[----:B------:R-:W-:-:S12]  /*13f90*/  BSSY B0, `(.L_x_1018) ;  /* 0x0000024000007945 */ /* 0x000fd80003800000 */
[----:B------:R-:W-:Y:S05]  /*13fa0*/  @P0 BRA `(.L_x_1019) ;  /* 0x0000000000880947 */ /* 0x000fea0003800000 */
[----:B------:R-:W-:-:S03]  /*13fb0*/  UMOV UR4, 0xffffffff ;  /* 0xffffffff00047882 */ /* 0x000fc60000000000 */
[----:B------:R-:W-:Y:S05]  /*13fc0*/  BRA.DIV UR4, `(.L_x_1020) ;  /* 0x0000001604047947 */ /* 0x000fea000b800000 */
[----:B------:R-:W-:-:S13]  /*13fd0*/  ELECT P6, URZ, PT ;  /* 0x00000000003f782f */ /* 0x000fda00038c0000 */
.L_x_1075:
[----:B------:R-:W-:Y:S05]  /*13fe0*/  @!P6 BRA `(.L_x_1019) ;  /* 0x000000000078e947 */ /* 0x000fea0003800000 */
[----:B------:R-:W-:-:S06]  /*13ff0*/  ULOP3.LUT UR4, UR36, 0x2, URZ, 0xfc, !UPT ;  /* 0x0000000224047892 */ /* 0x000fcc000f8efc3f */
[----:B0-----:R-:W-:-:S05]  /*14000*/  IMAD.U32 R0, RZ, RZ, UR4 ;  /* 0x00000004ff007e24 */ /* 0x001fca000f8e00ff */
[----:B------:R-:W-:-:S13]  /*14010*/  ISETP.NE.AND P2, PT, R0, 0x3, PT ;  /* 0x000000030000780c */ /* 0x000fda0003f45270 */
[----:B------:R-:W-:Y:S05]  /*14020*/  @!P2 BRA `(.L_x_1021) ;  /* 0x000000000004a947 */ /* 0x000fea0003800000 */
[----:B------:R-:W-:Y:S01]  /*14030*/  BPT.TRAP 0x1 ;  /* 0x000000040000795c */ /* 0x000fe20000300000 */
.L_x_1021:
        /* <DEDUP_REMOVED lines=12> */
.L_x_1076:
[----:B------:R-:W1:Y:S02]  /*14100*/  SYNCS.PHASECHK.TRANS64.TRYWAIT P0, [R3+URZ], R0 ;  /* 0x00000000030075a7 */ /* 0x000e64000800017f */
[----:B-1----:R-:W-:Y:S05]  /*14110*/  @!P0 BRA `(.L_x_1023) ;  /* 0x0000001000e48947 */ /* 0x002fea0003800000 */
.L_x_1077:
[----:B------:R-:W-:Y:S05]  /*14120*/  @!P2 BRA `(.L_x_1024) ;  /* 0x000000000004a947 */ /* 0x000fea0003800000 */
[----:B------:R-:W-:Y:S01]  /*14130*/  BPT.TRAP 0x1 ;  /* 0x000000040000795c */ /* 0x000fe20000300000 */
.L_x_1024:
[----:B-1----:R-:W-:-:S04]  /*14140*/  VIADD R3, R9, 0x2d860 ;  /* 0x0002d86009037836 */ /* 0x002fc80000000000 */
[----:B------:R-:W-:-:S04]  /*14150*/  IMAD R5, R22, 0x8, R3 ;  /* 0x0000000816057824 */ /* 0x000fc800078e0203 */
[----:B------:R-:W1:Y:S02]  /*14160*/  SYNCS.PHASECHK.TRANS64.TRYWAIT P0, [R5+URZ], R2 ;  /* 0x00000002050075a7 */ /* 0x000e64000800017f */
[----:B-1----:R-:W-:Y:S05]  /*14170*/  @!P0 BRA `(.L_x_1025) ;  /* 0x0000001000e08947 */ /* 0x002fea0003800000 */
.L_x_1078:
[----:B------:R-:W-:-:S07]  /*14180*/  IMAD R3, R4, 0x8, R3 ;  /* 0x0000000804037824 */ /* 0x000fce00078e0203 */
.L_x_1026:
[----:B--2---:R2:W4:Y:S02]  /*14190*/  SYNCS.PHASECHK.TRANS64.TRYWAIT P0, [R3+URZ], R0 ;  /* 0x00000000030075a7 */ /* 0x004524000800017f */
[----:B----4-:R-:W-:Y:S05]  /*141a0*/  @!P0 NANOSLEEP.SYNCS 0x989680 ;  /* 0x009896800000895d */ /* 0x010fea0003900000 */
[----:B------:R-:W4:Y:S02]  /*141b0*/  @!P0 SYNCS.PHASECHK.TRANS64 P0, [R3+URZ], R0 ;  /* 0x00000000030085a7 */ /* 0x000f24000800007f */
[----:B----4-:R-:W-:Y:S05]  /*141c0*/  @!P0 BRA `(.L_x_1026) ;  /* 0xfffffffc00f08947 */ /* 0x010fea000383ffff */
.L_x_1019:
[----:B------:R-:W-:Y:S05]  /*141d0*/  BSYNC B0 ;  /* 0x0000000000007941 */ /* 0x000fea0003800000 */
.L_x_1018:
[----:B------:R-:W-:Y:S05]  /*141e0*/  EXIT ;  /* 0x000000000000794d */ /* 0x000fea0003800000 */
.L_x_851:
[----:B0-----:R-:W-:-:S04]  /*141f0*/  IMAD.U32 R3, RZ, RZ, UR42 ;  /* 0x0000002aff037e24 */ /* 0x001fc8000f8e00ff */
[----:B------:R0:W1:Y:S03]  /*14200*/  SYNCS.PHASECHK.TRANS64.TRYWAIT P1, [R3+URZ+0x2d800], R0 ;  /* 0x02d80000030075a7 */ /* 0x000066000802017f */
[----:B-1----:R-:W-:Y:S05]  /*14210*/  @!P1 NANOSLEEP.SYNCS 0x989680 ;  /* 0x009896800000995d */ /* 0x002fea0003900000 */
[----:B------:R-:W1:Y:S02]  /*14220*/  @!P1 SYNCS.PHASECHK.TRANS64 P1, [R3+URZ+0x2d800], R0 ;  /* 0x02d80000030095a7 */ /* 0x000e64000802007f */
[----:B-1----:R-:W-:Y:S05]  /*14230*/  @!P1 BRA `(.L_x_851) ;  /* 0xfffffffc00ec9947 */ /* 0x002fea000383ffff */
[----:B------:R-:W-:Y:S05]  /*14240*/  BRA `(.L_x_1027) ;  /* 0xfffffed8003c7947 */ /* 0x000fea000383ffff */
.L_x_855:
[----:B-1----:R1:W2:Y:S02]  /*14250*/  SYNCS.PHASECHK.TRANS64.TRYWAIT P2, [R5+URZ+0x2d830], R0 ;  /* 0x02d83000050075a7 */ /* 0x0022a4000804017f */
[----:B--2---:R-:W-:Y:S05]  /*14260*/  @!P2 NANOSLEEP.SYNCS 0x989680 ;  /* 0x009896800000a95d */ /* 0x004fea0003900000 */
[----:B------:R-:W2:Y:S02]  /*14270*/  @!P2 SYNCS.PHASECHK.TRANS64 P2, [R5+URZ+0x2d830], R0 ;  /* 0x02d830000500a5a7 */ /* 0x000ea4000804007f */
[----:B--2---:R-:W-:Y:S05]  /*14280*/  @!P2 BRA `(.L_x_855) ;  /* 0xfffffffc00f0a947 */ /* 0x004fea000383ffff */
[----:B------:R-:W-:Y:S05]  /*14290*/  BRA `(.L_x_854) ;  /* 0xfffffed800607947 */ /* 0x000fea000383ffff */
.L_x_871:
[----:B-1----:R-:W-:-:S04]  /*142a0*/  IMAD.U32 R13, RZ, RZ, UR6 ;  /* 0x00000006ff0d7e24 */ /* 0x002fc8000f8e00ff */
[----:B------:R1:W2:Y:S03]  /*142b0*/  SYNCS.PHASECHK.TRANS64.TRYWAIT P2, [R13+URZ+0x2d830], R12 ;  /* 0x02d8300c0d0075a7 */ /* 0x0002a6000804017f */
[----:B--2---:R-:W-:Y:S05]  /*142c0*/  @!P2 NANOSLEEP.SYNCS 0x989680 ;  /* 0x009896800000a95d */ /* 0x004fea0003900000 */
[----:B------:R-:W2:Y:S02]  /*142d0*/  @!P2 SYNCS.PHASECHK.TRANS64 P2, [R13+URZ+0x2d830], R12 ;  /* 0x02d8300c0d00a5a7 */ /* 0x000ea4000804007f */
[----:B--2---:R-:W-:Y:S05]  /*142e0*/  @!P2 BRA `(.L_x_871) ;  /* 0xfffffffc00eca947 */ /* 0x004fea000383ffff */
[----:B------:R-:W-:Y:S05]  /*142f0*/  BRA `(.L_x_868) ;  /* 0xffffff0c001c7947 */ /* 0x000fea000383ffff */
.L_x_875:
[----:B-1----:R-:W-:-:S04]  /*14300*/  IMAD.U32 R13, RZ, RZ, UR6 ;  /* 0x00000006ff0d7e24 */ /* 0x002fc8000f8e00ff */
[----:B------:R1:W2:Y:S03]  /*14310*/  SYNCS.PHASECHK.TRANS64.TRYWAIT P2, [R13+URZ+0x2d850], R12 ;  /* 0x02d8500c0d0075a7 */ /* 0x0002a6000804017f */
[----:B--2---:R-:W-:Y:S05]  /*14320*/  @!P2 NANOSLEEP.SYNCS 0x989680 ;  /* 0x009896800000a95d */ /* 0x004fea0003900000 */
[----:B------:R-:W2:Y:S02]  /*14330*/  @!P2 SYNCS.PHASECHK.TRANS64 P2, [R13+URZ+0x2d850], R12 ;  /* 0x02d8500c0d00a5a7 */ /* 0x000ea4000804007f */
[----:B--2---:R-:W-:Y:S05]  /*14340*/  @!P2 BRA `(.L_x_875) ;  /* 0xfffffffc00eca947 */ /* 0x004fea000383ffff */
[----:B------:R-:W-:Y:S05]  /*14350*/  BRA `(.L_x_872) ;  /* 0xffffff0c00bc7947 */ /* 0x000fea000383ffff */
.L_x_892:
[----:B-1----:R-:W-:-:S04]  /*14360*/  IMAD.U32 R7, RZ, RZ, UR6 ;  /* 0x00000006ff077e24 */ /* 0x002fc8000f8e00ff */
[----:B------:R1:W3:Y:S03]  /*14370*/  SYNCS.PHASECHK.TRANS64.TRYWAIT P2, [R7+URZ+0x2d830], R0 ;  /* 0x02d83000070075a7 */ /* 0x0002e6000804017f */
[----:B---3--:R-:W-:Y:S05]  /*14380*/  @!P2 NANOSLEEP.SYNCS 0x989680 ;  /* 0x009896800000a95d */ /* 0x008fea0003900000 */
[----:B------:R-:W3:Y:S02]  /*14390*/  @!P2 SYNCS.PHASECHK.TRANS64 P2, [R7+URZ+0x2d830], R0 ;  /* 0x02d830000700a5a7 */ /* 0x000ee4000804007f */
[----:B---3--:R-:W-:Y:S05]  /*143a0*/  @!P2 BRA `(.L_x_892) ;  /* 0xfffffffc00eca947 */ /* 0x008fea000383ffff */
[----:B------:R-:W-:Y:S05]  /*143b0*/  BRA `(.L_x_889) ;  /* 0xffffff3c009c7947 */ /* 0x000fea000383ffff */
.L_x_896:
[----:B-1----:R-:W-:-:S04]  /*143c0*/  IMAD.U32 R7, RZ, RZ, UR6 ;  /* 0x00000006ff077e24 */ /* 0x002fc8000f8e00ff */
[----:B------:R1:W2:Y:S03]  /*143d0*/  SYNCS.PHASECHK.TRANS64.TRYWAIT P2, [R7+URZ+0x2d850], R0 ;  /* 0x02d85000070075a7 */ /* 0x0002a6000804017f */
[----:B--2---:R-:W-:Y:S05]  /*143e0*/  @!P2 NANOSLEEP.SYNCS 0x989680 ;  /* 0x009896800000a95d */ /* 0x004fea0003900000 */
[----:B------:R-:W2:Y:S02]  /*143f0*/  @!P2 SYNCS.PHASECHK.TRANS64 P2, [R7+URZ+0x2d850], R0 ;  /* 0x02d850000700a5a7 */ /* 0x000ea4000804007f */
[----:B--2---:R-:W-:Y:S05]  /*14400*/  @!P2 BRA `(.L_x_896) ;  /* 0xfffffffc00eca947 */ /* 0x004fea000383ffff */
[----:B------:R-:W-:Y:S05]  /*14410*/  BRA `(.L_x_893) ;  /* 0xffffff40003c7947 */ /* 0x000fea000383ffff */
.L_x_902:
[----:B-1----:R-:W-:-:S04]  /*14420*/  IMAD.U32 R7, RZ, RZ, UR6 ;  /* 0x00000006ff077e24 */ /* 0x002fc8000f8e00ff */
[----:B------:R1:W3:Y:S03]  /*14430*/  SYNCS.PHASECHK.TRANS64.TRYWAIT P2, [R7+URZ+0x2d830], R0 ;  /* 0x02d83000070075a7 */ /* 0x0002e6000804017f */
[----:B---3--:R-:W-:Y:S05]  /*14440*/  @!P2 NANOSLEEP.SYNCS 0x989680 ;  /* 0x009896800000a95d */ /* 0x008fea0003900000 */
[----:B------:R-:W3:Y:S02]  /*14450*/  @!P2 SYNCS.PHASECHK.TRANS64 P2, [R7+URZ+0x2d830], R0 ;  /* 0x02d830000700a5a7 */ /* 0x000ee4000804007f */
[----:B---3--:R-:W-:Y:S05]  /*14460*/  @!P2 BRA `(.L_x_902) ;  /* 0xfffffffc00eca947 */ /* 0x008fea000383ffff */
[----:B------:R-:W-:Y:S05]  /*14470*/  BRA `(.L_x_899) ;  /* 0xffffff5c00b87947 */ /* 0x000fea000383ffff */
.L_x_906:
[----:B-1----:R-:W-:-:S04]  /*14480*/  IMAD.U32 R7, RZ, RZ, UR6 ;  /* 0x00000006ff077e24 */ /* 0x002fc8000f8e00ff */
[----:B------:R1:W2:Y:S03]  /*14490*/  SYNCS.PHASECHK.TRANS64.TRYWAIT P2, [R7+URZ+0x2d850], R0 ;  /* 0x02d85000070075a7 */ /* 0x0002a6000804017f */
[----:B--2---:R-:W-:Y:S05]  /*144a0*/  @!P2 NANOSLEEP.SYNCS 0x989680 ;  /* 0x009896800000a95d */ /* 0x004fea0003900000 */
[----:B------:R-:W2:Y:S02]  /*144b0*/  @!P2 SYNCS.PHASECHK.TRANS64 P2, [R7+URZ+0x2d850], R0 ;  /* 0x02d850000700a5a7 */ /* 0x000ea4000804007f */
[----:B--2---:R-:W-:Y:S05]  /*144c0*/  @!P2 BRA `(.L_x_906) ;  /* 0xfffffffc00eca947 */ /* 0x004fea000383ffff */
[----:B------:R-:W-:Y:S05]  /*144d0*/  BRA `(.L_x_903) ;  /* 0xffffff6000587947 */ /* 0x000fea000383ffff */
.L_x_919:
[----:B---3--:R-:W-:-:S04]  /*144e0*/  IMAD.U32 R5, RZ, RZ, UR9 ;  /* 0x00000009ff057e24 */ /* 0x008fc8000f8e00ff */
[----:B------:R3:W0:Y:S03]  /*144f0*/  SYNCS.PHASECHK.TRANS64.TRYWAIT P0, [R5+URZ+0x2d850], R2 ;  /* 0x02d85002050075a7 */ /* 0x000626000800017f */
[----:B0-----:R-:W-:Y:S05]  /*14500*/  @!P0 NANOSLEEP.SYNCS 0x989680 ;  /* 0x009896800000895d */ /* 0x001fea0003900000 */
[----:B------:R-:W0:Y:S02]  /*14510*/  @!P0 SYNCS.PHASECHK.TRANS64 P0, [R5+URZ+0x2d850], R2 ;  /* 0x02d85002050085a7 */ /* 0x000e24000800007f */
[----:B0-----:R-:W-:Y:S05]  /*14520*/  @!P0 BRA `(.L_x_919) ;  /* 0xfffffffc00ec8947 */ /* 0x001fea000383ffff */
[----:B------:R-:W-:Y:S05]  /*14530*/  BRA `(.L_x_918) ;  /* 0xffffff8c00707947 */ /* 0x000fea000383ffff */
.L_x_960:
        /* <DEDUP_REMOVED lines=8> */
[----:B------:R-:W-:Y:S05]  /*145c0*/  WARPSYNC.COLLECTIVE R15, `(.L_x_1029) ;  /* 0x000000000f087348 */ /* 0x000fea0003c00000 */
[----:B------:R0:W1:Y:S02]  /*145d0*/  SHFL.IDX P6, R14, R13, R12, R11 ;  /* 0x0000000c0d0e7389 */ /* 0x00006400000c000b */
[----:B01----:R-:W-:Y:S01]  /*145e0*/  ENDCOLLECTIVE ;  /* 0x000000000000791b */ /* 0x003fe20003800000 */
.L_x_1029:
[----:B------:R-:W-:Y:S05]  /*145f0*/  BSYNC B0 ;  /* 0x0000000000007941 */ /* 0x000fea0003800000 */
.L_x_1028:
[----:B------:R-:W-:Y:S05]  /*14600*/  BRA `(.L_x_1030) ;  /* 0xffffffc800c87947 */ /* 0x000fea000383ffff */
.L_x_961:
[----:B------:R-:W-:Y:S01]  /*14610*/  BSSY B0, `(.L_x_1031) ;  /* 0x0000006000007945 */ /* 0x000fe20003800000 */
[----:B------:R-:W-:-:S07]  /*14620*/  IMAD.MOV.U32 R15, RZ, RZ, -0x1 ;  /* 0xffffffffff0f7424 */ /* 0x000fce00078e00ff */
[----:B------:R-:W-:Y:S05]  /*14630*/  WARPSYNC.COLLECTIVE R15, `(.L_x_1032) ;  /* 0x000000000f0c7348 */ /* 0x000fea0003c00000 */
[----:B------:R-:W-:Y:S02]  /*14640*/  ELECT P6, UR62, PT ;  /* 0x00000000003e782f */ /* 0x000fe400038c0000 */
[----:B------:R-:W-:Y:S01]  /*14650*/  MOV R14, UR62 ;  /* 0x0000003e000e7c02 */ /* 0x000fe20008000f00 */
[----:B------:R-:W-:Y:S10]  /*14660*/  ENDCOLLECTIVE ;  /* 0x000000000000791b */ /* 0x000ff40003800000 */
.L_x_1032:
[----:B------:R-:W-:Y:S05]  /*14670*/  BSYNC B0 ;  /* 0x0000000000007941 */ /* 0x000fea0003800000 */
.L_x_1031:
[----:B------:R-:W-:Y:S05]  /*14680*/  BRA `(.L_x_1033) ;  /* 0xffffffc800b87947 */ /* 0x000fea000383ffff */
.L_x_964:
[----:B-1----:R1:W2:Y:S02]  /*14690*/  SYNCS.PHASECHK.TRANS64.TRYWAIT P0, [R5+URZ+0x2d840], R4 ;  /* 0x02d84004050075a7 */ /* 0x0022a4000800017f */
[----:B--2---:R-:W-:Y:S05]  /*146a0*/  @!P0 NANOSLEEP.SYNCS 0x989680 ;  /* 0x009896800000895d */ /* 0x004fea0003900000 */
[----:B------:R-:W2:Y:S02]  /*146b0*/  @!P0 SYNCS.PHASECHK.TRANS64 P0, [R5+URZ+0x2d840], R4 ;  /* 0x02d84004050085a7 */ /* 0x000ea4000800007f */
[----:B--2---:R-:W-:Y:S05]  /*146c0*/  @!P0 BRA `(.L_x_964) ;  /* 0xfffffffc00f08947 */ /* 0x004fea000383ffff */
[----:B------:R-:W-:Y:S05]  /*146d0*/  BRA `(.L_x_1034) ;  /* 0xffffffcc000c7947 */ /* 0x000fea000383ffff */
.L_x_967:
[----:B-1----:R1:W2:Y:S02]  /*146e0*/  SYNCS.PHASECHK.TRANS64.TRYWAIT P0, [R25+URZ+0x2d820], R4 ;  /* 0x02d82004190075a7 */ /* 0x0022a4000800017f */
[----:B--2---:R-:W-:Y:S05]  /*146f0*/  @!P0 NANOSLEEP.SYNCS 0x989680 ;  /* 0x009896800000895d */ /* 0x004fea0003900000 */
[----:B------:R-:W2:Y:S02]  /*14700*/  @!P0 SYNCS.PHASECHK.TRANS64 P0, [R25+URZ+0x2d820], R4 ;  /* 0x02d82004190085a7 */ /* 0x000ea4000800007f */
[----:B--2---:R-:W-:Y:S05]  /*14710*/  @!P0 BRA `(.L_x_967) ;  /* 0xfffffffc00f08947 */ /* 0x004fea000383ffff */
[----:B------:R-:W-:Y:S05]  /*14720*/  BRA `(.L_x_1035) ;  /* 0xffffffd000347947 */ /* 0x000fea000383ffff */
.L_x_975:
[----:B0-----:R0:W1:Y:S02]  /*14730*/  SYNCS.PHASECHK.TRANS64.TRYWAIT P0, [R3+URZ+0x2d840], R2 ;  /* 0x02d84002030075a7 */ /* 0x001064000800017f */
[----:B-1----:R-:W-:Y:S05]  /*14740*/  @!P0 NANOSLEEP.SYNCS 0x989680 ;  /* 0x009896800000895d */ /* 0x002fea0003900000 */
[----:B------:R-:W1:Y:S02]  /*14750*/  @!P0 SYNCS.PHASECHK.TRANS64 P0, [R3+URZ+0x2d840], R2 ;  /* 0x02d84002030085a7 */ /* 0x000e64000800007f */
[----:B-1----:R-:W-:Y:S05]  /*14760*/  @!P0 BRA `(.L_x_975) ;  /* 0xfffffffc00f08947 */ /* 0x002fea000383ffff */
[----:B------:R-:W-:Y:S05]  /*14770*/  BRA `(.L_x_1036) ;  /* 0xffffffd000d87947 */ /* 0x000fea000383ffff */
.L_x_977:
[----:B0-----:R0:W1:Y:S02]  /*14780*/  SYNCS.PHASECHK.TRANS64.TRYWAIT P0, [R2+URZ+0x60], R5 ;  /* 0x00006005020075a7 */ /* 0x001064000800017f */
[----:B-1----:R-:W-:Y:S05]  /*14790*/  @!P0 NANOSLEEP.SYNCS 0x989680 ;  /* 0x009896800000895d */ /* 0x002fea0003900000 */
[----:B------:R-:W1:Y:S02]  /*147a0*/  @!P0 SYNCS.PHASECHK.TRANS64 P0, [R2+URZ+0x60], R5 ;  /* 0x00006005020085a7 */ /* 0x000e64000800007f */
[----:B-1----:R-:W-:Y:S05]  /*147b0*/  @!P0 BRA `(.L_x_977) ;  /* 0xfffffffc00f08947 */ /* 0x002fea000383ffff */
[----:B------:R-:W-:Y:S05]  /*147c0*/  BRA `(.L_x_1037) ;  /* 0xffffffd400647947 */ /* 0x000fea000383ffff */
.L_x_982:
[----:B-1----:R1:W2:Y:S02]  /*147d0*/  SYNCS.PHASECHK.TRANS64.TRYWAIT P0, [R3+URZ+0x2d840], R2 ;  /* 0x02d84002030075a7 */ /* 0x0022a4000800017f */
[----:B--2---:R-:W-:Y:S05]  /*147e0*/  @!P0 NANOSLEEP.SYNCS 0x989680 ;  /* 0x009896800000895d */ /* 0x004fea0003900000 */
[----:B------:R-:W2:Y:S02]  /*147f0*/  @!P0 SYNCS.PHASECHK.TRANS64 P0, [R3+URZ+0x2d840], R2 ;  /* 0x02d84002030085a7 */ /* 0x000ea4000800007f */
[----:B--2---:R-:W-:Y:S05]  /*14800*/  @!P0 BRA `(.L_x_982) ;  /* 0xfffffffc00f08947 */ /* 0x004fea000383ffff */
[----:B------:R-:W-:Y:S05]  /*14810*/  BRA `(.L_x_1038) ;  /* 0xffffffd800987947 */ /* 0x000fea000383ffff */
.L_x_984:
[----:B0-----:R0:W1:Y:S02]  /*14820*/  SYNCS.PHASECHK.TRANS64.TRYWAIT P1, [R3+URZ+0x60], R24 ;  /* 0x00006018030075a7 */ /* 0x001064000802017f */
[----:B-1----:R-:W-:Y:S05]  /*14830*/  @!P1 NANOSLEEP.SYNCS 0x989680 ;  /* 0x009896800000995d */ /* 0x002fea0003900000 */
[----:B------:R-:W1:Y:S02]  /*14840*/  @!P1 SYNCS.PHASECHK.TRANS64 P1, [R3+URZ+0x60], R24 ;  /* 0x00006018030095a7 */ /* 0x000e64000802007f */
[----:B-1----:R-:W-:Y:S05]  /*14850*/  @!P1 BRA `(.L_x_984) ;  /* 0xfffffffc00f09947 */ /* 0x002fea000383ffff */
[----:B------:R-:W-:Y:S05]  /*14860*/  BRA `(.L_x_1039) ;  /* 0xffffffdc00247947 */ /* 0x000fea000383ffff */
.L_x_989:
[----:B-1----:R1:W2:Y:S02]  /*14870*/  SYNCS.PHASECHK.TRANS64.TRYWAIT P0, [R2+URZ+0x2d840], R3 ;  /* 0x02d84003020075a7 */ /* 0x0022a4000800017f */
[----:B--2---:R-:W-:Y:S05]  /*14880*/  @!P0 NANOSLEEP.SYNCS 0x989680 ;  /* 0x009896800000895d */ /* 0x004fea0003900000 */
[----:B------:R-:W2:Y:S02]  /*14890*/  @!P0 SYNCS.PHASECHK.TRANS64 P0, [R2+URZ+0x2d840], R3 ;  /* 0x02d84003020085a7 */ /* 0x000ea4000800007f */
[----:B--2---:R-:W-:Y:S05]  /*148a0*/  @!P0 BRA `(.L_x_989) ;  /* 0xfffffffc00f08947 */ /* 0x004fea000383ffff */
[----:B------:R-:W-:Y:S05]  /*148b0*/  BRA `(.L_x_1040) ;  /* 0xffffffe000307947 */ /* 0x000fea000383ffff */
.L_x_991:
[----:B0-----:R0:W1:Y:S02]  /*148c0*/  SYNCS.PHASECHK.TRANS64.TRYWAIT P1, [R2+URZ+0x60], R3 ;  /* 0x00006003020075a7 */ /* 0x001064000802017f */
[----:B-1----:R-:W-:Y:S05]  /*148d0*/  @!P1 NANOSLEEP.SYNCS 0x989680 ;  /* 0x009896800000995d */ /* 0x002fea0003900000 */
[----:B------:R-:W1:Y:S02]  /*148e0*/  @!P1 SYNCS.PHASECHK.TRANS64 P1, [R2+URZ+0x60], R3 ;  /* 0x00006003020095a7 */ /* 0x000e64000802007f */
[----:B-1----:R-:W-:Y:S05]  /*148f0*/  @!P1 BRA `(.L_x_991) ;  /* 0xfffffffc00f09947 */ /* 0x002fea000383ffff */
[----:B------:R-:W-:Y:S05]  /*14900*/  BRA `(.L_x_1041) ;  /* 0xffffffe000c47947 */ /* 0x000fea000383ffff */
.L_x_998:
[----:B0-----:R0:W1:Y:S02]  /*14910*/  SYNCS.PHASECHK.TRANS64.TRYWAIT P0, [R3+URZ+0x2d860], R2 ;  /* 0x02d86002030075a7 */ /* 0x001064000800017f */
[----:B-1----:R-:W-:Y:S05]  /*14920*/  @!P0 NANOSLEEP.SYNCS 0x989680 ;  /* 0x009896800000895d */ /* 0x002fea0003900000 */
[----:B------:R-:W1:Y:S02]  /*14930*/  @!P0 SYNCS.PHASECHK.TRANS64 P0, [R3+URZ+0x2d860], R2 ;  /* 0x02d86002030085a7 */ /* 0x000e64000800007f */
[----:B-1----:R-:W-:Y:S05]  /*14940*/  @!P0 BRA `(.L_x_998) ;  /* 0xfffffffc00f08947 */ /* 0x002fea000383ffff */
[----:B------:R-:W-:Y:S05]  /*14950*/  BRA `(.L_x_1042) ;  /* 0xffffffe400a87947 */ /* 0x000fea000383ffff */
.L_x_1000:
[----:B------:R-:W-:Y:S01]  /*14960*/  BSSY B0, `(.L_x_1043) ;  /* 0x0000008000007945 */ /* 0x000fe20003800000 */
[----:B------:R-:W-:Y:S02]  /*14970*/  IMAD.MOV.U32 R13, RZ, RZ, R16 ;  /* 0x000000ffff0d7224 */ /* 0x000fe400078e0010 */
[----:B------:R-:W-:Y:S02]  /*14980*/  IMAD.MOV.U32 R12, RZ, RZ, RZ ;  /* 0x000000ffff0c7224 */ /* 0x000fe400078e00ff */
[----:B------:R-:W-:Y:S02]  /*14990*/  IMAD.MOV.U32 R11, RZ, RZ, 0x1f ;  /* 0x0000001fff0b7424 */ /* 0x000fe400078e00ff */
[----:B------:R-:W-:-:S07]  /*149a0*/  IMAD.MOV.U32 R15, RZ, RZ, -0x1 ;  /* 0xffffffffff0f7424 */ /* 0x000fce00078e00ff */
[----:B------:R-:W-:Y:S05]  /*149b0*/  WARPSYNC.COLLECTIVE R15, `(.L_x_1044) ;  /* 0x000000000f087348 */ /* 0x000fea0003c00000 */
[----:B------:R0:W1:Y:S02]  /*149c0*/  SHFL.IDX P6, R14, R13, R12, R11 ;  /* 0x0000000c0d0e7389 */ /* 0x00006400000c000b */
[----:B01----:R-:W-:Y:S01]  /*149d0*/  ENDCOLLECTIVE ;  /* 0x000000000000791b */ /* 0x003fe20003800000 */
.L_x_1044:
[----:B------:R-:W-:Y:S05]  /*149e0*/  BSYNC B0 ;  /* 0x0000000000007941 */ /* 0x000fea0003800000 */
.L_x_1043:
        /* <DEDUP_REMOVED lines=8> */
.L_x_1045:
[----:B------:R-:W-:Y:S01]  /*14a70*/  IMAD.MOV.U32 R4, RZ, RZ, R14 ;  /* 0x000000ffff047224 */ /* 0x000fe200078e000e */
[----:B------:R-:W-:Y:S06]  /*14a80*/  BRA `(.L_x_1046) ;  /* 0xffffffe8001c7947 */ /* 0x000fec000383ffff */
.L_x_1003:
[----:B------:R-:W-:Y:S01]  /*14a90*/  BSSY B0, `(.L_x_1047) ;  /* 0x0000008000007945 */ /* 0x000fe20003800000 */
[----:B-----5:R-:W-:Y:S02]  /*14aa0*/  IMAD.MOV.U32 R13, RZ, RZ, R2 ;  /* 0x000000ffff0d7224 */ /* 0x020fe400078e0002 */
[----:B------:R-:W-:Y:S02]  /*14ab0*/  IMAD.MOV.U32 R12, RZ, RZ, 0x1 ;  /* 0x00000001ff0c7424 */ /* 0x000fe400078e00ff */
[----:B------:R-:W-:Y:S02]  /*14ac0*/  IMAD.MOV.U32 R11, RZ, RZ, RZ ;  /* 0x000000ffff0b7224 */ /* 0x000fe400078e00ff */
[----:B------:R-:W-:-:S07]  /*14ad0*/  IMAD.MOV.U32 R15, RZ, RZ, -0x1 ;  /* 0xffffffffff0f7424 */ /* 0x000fce00078e00ff */
[----:B0123--:R-:W-:Y:S05]  /*14ae0*/  WARPSYNC.COLLECTIVE R15, `(.L_x_1048) ;  /* 0x000000000f087348 */ /* 0x00ffea0003c00000 */
[----:B------:R4:W0:Y:S02]  /*14af0*/  SHFL.UP P6, R14, R13, R12, R11 ;  /* 0x0400000c0d0e7389 */ /* 0x00082400000c000b */
[----:B01234-:R-:W-:Y:S01]  /*14b00*/  ENDCOLLECTIVE ;  /* 0x000000000000791b */ /* 0x01ffe20003800000 */
.L_x_1048:
[----:B------:R-:W-:Y:S05]  /*14b10*/  BSYNC B0 ;  /* 0x0000000000007941 */ /* 0x000fea0003800000 */
.L_x_1047:
        /* <DEDUP_REMOVED lines=10> */
.L_x_1049:
        /* <DEDUP_REMOVED lines=8> */
.L_x_1050:
        /* <DEDUP_REMOVED lines=8> */
.L_x_1051:
        /* <DEDUP_REMOVED lines=8> */
.L_x_1052:
        /* <DEDUP_REMOVED lines=8> */
.L_x_1053:
[----:B------:R-:W-:Y:S05]  /*14dc0*/  BRA `(.L_x_1054) ;  /* 0xffffffe400d87947 */ /* 0x000fea000383ffff */
.L_x_1008:
[----:B------:R-:W-:Y:S01]  /*14dd0*/  BSSY B0, `(.L_x_1055) ;  /* 0x0000008000007945 */ /* 0x000fe20003800000 */
[----:B-----5:R-:W-:Y:S02]  /*14de0*/  IMAD.MOV.U32 R13, RZ, RZ, R2 ;  /* 0x000000ffff0d7224 */ /* 0x020fe400078e0002 */
[----:B------:R-:W-:Y:S02]  /*14df0*/  IMAD.MOV.U32 R12, RZ, RZ, 0x1 ;  /* 0x00000001ff0c7424 */ /* 0x000fe400078e00ff */
[----:B------:R-:W-:Y:S02]  /*14e00*/  IMAD.MOV.U32 R11, RZ, RZ, RZ ;  /* 0x000000ffff0b7224 */ /* 0x000fe400078e00ff */
[----:B------:R-:W-:-:S07]  /*14e10*/  IMAD.MOV.U32 R15, RZ, RZ, -0x1 ;  /* 0xffffffffff0f7424 */ /* 0x000fce00078e00ff */
[----:B01-3--:R-:W-:Y:S05]  /*14e20*/  WARPSYNC.COLLECTIVE R15, `(.L_x_1056) ;  /* 0x000000000f087348 */ /* 0x00bfea0003c00000 */
[----:B------:R2:W4:Y:S02]  /*14e30*/  SHFL.UP P6, R14, R13, R12, R11 ;  /* 0x0400000c0d0e7389 */ /* 0x00052400000c000b */
[----:B01234-:R-:W-:Y:S01]  /*14e40*/  ENDCOLLECTIVE ;  /* 0x000000000000791b */ /* 0x01ffe20003800000 */
.L_x_1056:
[----:B------:R-:W-:Y:S05]  /*14e50*/  BSYNC B0 ;  /* 0x0000000000007941 */ /* 0x000fea0003800000 */
.L_x_1055:
        /* <DEDUP_REMOVED lines=10> */
.L_x_1057:
        /* <DEDUP_REMOVED lines=8> */
.L_x_1058:
        /* <DEDUP_REMOVED lines=8> */
.L_x_1059:
        /* <DEDUP_REMOVED lines=8> */
.L_x_1060:
        /* <DEDUP_REMOVED lines=8> */
.L_x_1061:
[----:B------:R-:W-:Y:S05]  /*15100*/  BRA `(.L_x_1062) ;  /* 0xffffffe400b47947 */ /* 0x000fea000383ffff */
.L_x_1010:
[----:B------:R-:W-:Y:S01]  /*15110*/  BSSY B0, `(.L_x_1063) ;  /* 0x0000006000007945 */ /* 0x000fe20003800000 */
[----:B------:R-:W-:Y:S01]  /*15120*/  PLOP3.LUT P6, PT, P6, PT, PT, 0x8, 0x0 ;  /* 0x000000000000781c */ /* 0x000fe200037ce170 */
[----:B------:R-:W-:-:S12]  /*15130*/  IMAD.MOV.U32 R15, RZ, RZ, -0x1 ;  /* 0xffffffffff0f7424 */ /* 0x000fd800078e00ff */
[----:B01-3--:R-:W-:Y:S05]  /*15140*/  WARPSYNC.COLLECTIVE R15, `(.L_x_1064) ;  /* 0x000000000f087348 */ /* 0x00bfea0003c00000 */
[----:B------:R-:W-:Y:S01]  /*15150*/  VOTE.ANY R14, PT, P6 ;  /* 0x00000000000e7806 */ /* 0x000fe200030e0100 */
[----:B01-3--:R-:W-:Y:S06]  /*15160*/  ENDCOLLECTIVE ;  /* 0x000000000000791b */ /* 0x00bfec0003800000 */
.L_x_1064:
[----:B------:R-:W-:Y:S05]  /*15170*/  BSYNC B0 ;  /* 0x0000000000007941 */ /* 0x000fea0003800000 */
.L_x_1063:
        /* <DEDUP_REMOVED lines=9> */
.L_x_1065:
[----:B------:R-:W-:Y:S01]  /*15210*/  IMAD.MOV.U32 R17, RZ, RZ, R14 ;  /* 0x000000ffff117224 */ /* 0x000fe200078e000e */
[----:B------:R-:W-:Y:S06]  /*15220*/  BRA `(.L_x_1066) ;  /* 0xffffffe400a47947 */ /* 0x000fec000383ffff */
.L_x_1012:
[----:B------:R-:W-:Y:S01]  /*15230*/  BSSY B0, `(.L_x_1067) ;  /* 0x0000007000007945 */ /* 0x000fe20003800000 */
[----:B------:R-:W-:Y:S02]  /*15240*/  IMAD.MOV.U32 R13, RZ, RZ, R8 ;  /* 0x000000ffff0d7224 */ /* 0x000fe400078e0008 */
[----:B------:R-:W-:Y:S02]  /*15250*/  IMAD.MOV.U32 R11, RZ, RZ, 0x1f ;  /* 0x0000001fff0b7424 */ /* 0x000fe400078e00ff */
[----:B------:R-:W-:-:S07]  /*15260*/  IMAD.MOV.U32 R15, RZ, RZ, -0x1 ;  /* 0xffffffffff0f7424 */ /* 0x000fce00078e00ff */
[----:B01234-:R-:W-:Y:S05]  /*15270*/  WARPSYNC.COLLECTIVE R15, `(.L_x_1068) ;  /* 0x000000000f087348 */ /* 0x01ffea0003c00000 */
[----:B------:R0:W0:Y:S02]  /*15280*/  SHFL.IDX P6, R14, R13, R12, R11 ;  /* 0x0000000c0d0e7389 */ /* 0x00002400000c000b */
[----:B01234-:R-:W-:Y:S01]  /*15290*/  ENDCOLLECTIVE ;  /* 0x000000000000791b */ /* 0x01ffe20003800000 */
.L_x_1068:
[----:B------:R-:W-:Y:S05]  /*152a0*/  BSYNC B0 ;  /* 0x0000000000007941 */ /* 0x000fea0003800000 */
.L_x_1067:
[----:B------:R-:W-:Y:S05]  /*152b0*/  BRA `(.L_x_1011) ;  /* 0xffffffe4009c7947 */ /* 0x000fea000383ffff */
.L_x_1016:
[----:B0-----:R0:W1:Y:S02]  /*152c0*/  SYNCS.PHASECHK.TRANS64.TRYWAIT P0, [R9+URZ+0x2d820], R0 ;  /* 0x02d82000090075a7 */ /* 0x001064000800017f */
[----:B-1----:R-:W-:Y:S05]  /*152d0*/  @!P0 NANOSLEEP.SYNCS 0x989680 ;  /* 0x009896800000895d */ /* 0x002fea0003900000 */
[----:B------:R-:W1:Y:S02]  /*152e0*/  @!P0 SYNCS.PHASECHK.TRANS64 P0, [R9+URZ+0x2d820], R0 ;  /* 0x02d82000090085a7 */ /* 0x000e64000800007f */
[----:B-1----:R-:W-:Y:S05]  /*152f0*/  @!P0 BRA `(.L_x_1016) ;  /* 0xfffffffc00f08947 */ /* 0x002fea000383ffff */
[----:B------:R-:W-:Y:S05]  /*15300*/  BRA `(.L_x_1069) ;  /* 0xffffffec00007947 */ /* 0x000fea000383ffff */
.L_x_1017:
        /* <DEDUP_REMOVED lines=8> */
[----:B0--3--:R-:W-:Y:S05]  /*15390*/  WARPSYNC.COLLECTIVE R15, `(.L_x_1071) ;  /* 0x000000000f087348 */ /* 0x009fea0003c00000 */
[----:B------:R1:W2:Y:S02]  /*153a0*/  SHFL.IDX P6, R14, R13, R12, R11 ;  /* 0x0000000c0d0e7389 */ /* 0x0002a400000c000b */
[----:B0123--:R-:W-:Y:S01]  /*153b0*/  ENDCOLLECTIVE ;  /* 0x000000000000791b */ /* 0x00ffe20003800000 */
.L_x_1071:
[----:B------:R-:W-:Y:S05]  /*153c0*/  BSYNC B0 ;  /* 0x0000000000007941 */ /* 0x000fea0003800000 */
.L_x_1070:
[----:B------:R-:W-:Y:S05]  /*153d0*/  BRA `(.L_x_1072) ;  /* 0xffffffe800e87947 */ /* 0x000fea000383ffff */
.L_x_1020:
[----:B------:R-:W-:Y:S01]  /*153e0*/  BSSY B1, `(.L_x_1073) ;  /* 0x0000006000017945 */ /* 0x000fe20003800000 */
[----:B------:R-:W-:-:S07]  /*153f0*/  IMAD.MOV.U32 R15, RZ, RZ, -0x1 ;  /* 0xffffffffff0f7424 */ /* 0x000fce00078e00ff */
[----:B0--3--:R-:W-:Y:S05]  /*15400*/  WARPSYNC.COLLECTIVE R15, `(.L_x_1074) ;  /* 0x000000000f0c7348 */ /* 0x009fea0003c00000 */
[----:B------:R-:W-:Y:S02]  /*15410*/  ELECT P6, UR62, PT ;  /* 0x00000000003e782f */ /* 0x000fe400038c0000 */
[----:B------:R-:W-:Y:S01]  /*15420*/  MOV R14, UR62 ;  /* 0x0000003e000e7c02 */ /* 0x000fe20008000f00 */
[----:B0--3--:R-:W-:Y:S10]  /*15430*/  ENDCOLLECTIVE ;  /* 0x000000000000791b */ /* 0x009ff40003800000 */
.L_x_1074:
[----:B------:R-:W-:Y:S05]  /*15440*/  BSYNC B1 ;  /* 0x0000000000017941 */ /* 0x000fea0003800000 */
.L_x_1073:
[----:B------:R-:W-:Y:S05]  /*15450*/  BRA `(.L_x_1075) ;  /* 0xffffffe800e07947 */ /* 0x000fea000383ffff */
.L_x_1022:
[----:B0-----:R0:W1:Y:S02]  /*15460*/  SYNCS.PHASECHK.TRANS64.TRYWAIT P0, [R7+URZ], R2 ;  /* 0x00000002070075a7 */ /* 0x001064000800017f */
[----:B-1----:R-:W-:Y:S05]  /*15470*/  @!P0 NANOSLEEP.SYNCS 0x989680 ;  /* 0x009896800000895d */ /* 0x002fea0003900000 */
[----:B------:R-:W1:Y:S02]  /*15480*/  @!P0 SYNCS.PHASECHK.TRANS64 P0, [R7+URZ], R2 ;  /* 0x00000002070085a7 */ /* 0x000e64000800007f */
[----:B-1----:R-:W-:Y:S05]  /*15490*/  @!P0 BRA `(.L_x_1022) ;  /* 0xfffffffc00f08947 */ /* 0x002fea000383ffff */
[----:B------:R-:W-:Y:S05]  /*154a0*/  BRA `(.L_x_1076) ;  /* 0xffffffec00147947 */ /* 0x000fea000383ffff */
.L_x_1023:
[----:B-1----:R1:W2:Y:S02]  /*154b0*/  SYNCS.PHASECHK.TRANS64.TRYWAIT P0, [R3+URZ], R0 ;  /* 0x00000000030075a7 */ /* 0x0022a4000800017f */
[----:B--2---:R-:W-:Y:S05]  /*154c0*/  @!P0 NANOSLEEP.SYNCS 0x989680 ;  /* 0x009896800000895d */ /* 0x004fea0003900000 */
[----:B------:R-:W2:Y:S02]  /*154d0*/  @!P0 SYNCS.PHASECHK.TRANS64 P0, [R3+URZ], R0 ;  /* 0x00000000030085a7 */ /* 0x000ea4000800007f */
[----:B--2---:R-:W-:Y:S05]  /*154e0*/  @!P0 BRA `(.L_x_1023) ;  /* 0xfffffffc00f08947 */ /* 0x004fea000383ffff */
[----:B------:R-:W-:Y:S05]  /*154f0*/  BRA `(.L_x_1077) ;  /* 0xffffffec00087947 */ /* 0x000fea000383ffff */
.L_x_1025:
[----:B-1----:R1:W2:Y:S02]  /*15500*/  SYNCS.PHASECHK.TRANS64.TRYWAIT P0, [R5+URZ], R2 ;  /* 0x00000002050075a7 */ /* 0x0022a4000800017f */
[----:B--2---:R-:W-:Y:S05]  /*15510*/  @!P0 NANOSLEEP.SYNCS 0x989680 ;  /* 0x009896800000895d */ /* 0x004fea0003900000 */
[----:B------:R-:W2:Y:S02]  /*15520*/  @!P0 SYNCS.PHASECHK.TRANS64 P0, [R5+URZ], R2 ;  /* 0x00000002050085a7 */ /* 0x000ea4000800007f */
[----:B--2---:R-:W-:Y:S05]  /*15530*/  @!P0 BRA `(.L_x_1025) ;  /* 0xfffffffc00f08947 */ /* 0x004fea000383ffff */
[----:B------:R-:W-:Y:S05]  /*15540*/  BRA `(.L_x_1078) ;  /* 0xffffffec000c7947 */ /* 0x000fea000383ffff */
.L_x_1079:
        /* <DEDUP_REMOVED lines=11> */
.L_x_2211:


//--------------------- .text._ZN7cutlass13device_kernelIN5flash11enable_sm90INS1_16FlashAttnFwdSm90INS1_25CollectiveMainloopFwdSm90ILi2EN4cute5tupleIJNS5_1CILi1EEES8_S8_EEENS6_IJNS7_ILi192EEENS7_ILi128EEENS7_ILi96EEEEEELi96ENS_6half_tEfNS_4arch4Sm90ELb0ELb1ELb0ELb1ELb0ELb1ELb0ELb0ELb1ELb0ELb0ELb0EEENS1_21CollectiveEpilogueFwdINS6_IJSA_SC_SB_EEES9_SE_SG_Li384ELb1ELb0ELb0ELb0EEENS1_36VarlenDynamicPersistentTileSchedulerILi192ELi128ELi384ELi32ELb0ELb0ELb1ELb1ELb0ELb1EEEEEEEEEvNT_6ParamsE --------------------------
	.section	.text._ZN7cutlass13device_kernelIN5flash11enable_sm90INS1_16FlashAttnFwdSm90INS1_25CollectiveMainloopFwdSm90ILi2EN4cute5tupleIJNS5_1CILi1EEES8_S8_EEENS6_IJNS7_ILi192EEENS7_ILi128EEENS7_ILi96EEEEEELi96ENS_6half_tEfNS_4arch4Sm90ELb0ELb1ELb0ELb1ELb0ELb1ELb0ELb0ELb1ELb0ELb0ELb0EEENS1_21CollectiveEpilogueFwdINS6_IJSA_SC_SB_EEES9_SE_SG_Li384ELb1ELb0ELb0ELb0EEENS1_36VarlenDynamicPersistentTileSchedulerILi192ELi128ELi384ELi32ELb0ELb0ELb1ELb1ELb0ELb1EEEEEEEEEvNT_6ParamsE,"ax",@progbits
	.align	128
.text._ZN7cutlass13device_kernelIN5flash11enable_sm90INS1_16FlashAttnFwdSm90INS1_25CollectiveMainloopFwdSm90ILi2EN4cute5tupleIJNS5_1CILi1EEES8_S8_EEENS6_IJNS7_ILi192EEENS7_ILi128EEENS7_ILi96EEEEEELi96ENS_6half_tEfNS_4arch4Sm90ELb0ELb1ELb0ELb1ELb0ELb1ELb0ELb0ELb1ELb0ELb0ELb0EEENS1_21CollectiveEpilogueFwdINS6_IJSA_SC_SB_EEES9_SE_SG_Li384ELb1ELb0ELb0ELb0EEENS1_36VarlenDynamicPersistentTileSchedulerILi192ELi128ELi384ELi32ELb0ELb0ELb1ELb1ELb0ELb1EEEEEEEEEvNT_6ParamsE:
        .type           _ZN7cutlass13device_kernelIN5flash11enable_sm90INS1_16FlashAttnFwdSm90INS1_25CollectiveMainloopFwdSm90ILi2EN4cute5tupleIJNS5_1CILi1EEES8_S8_EEENS6_IJNS7_ILi192EEENS7_ILi128EEENS7_ILi96EEEEEELi96ENS_6half_tEfNS_4arch4Sm90ELb0ELb1ELb0ELb1ELb0ELb1ELb0ELb0ELb1ELb0ELb0ELb0EEENS1_21CollectiveEpilogueFwdINS6_IJSA_SC_SB_EEES9_SE_SG_Li384ELb1ELb0ELb0ELb0EEENS1_36VarlenDynamicPersistentTileSchedulerILi192ELi128ELi384ELi32ELb0ELb0ELb1ELb1ELb0ELb1EEEEEEEEEvNT_6ParamsE,@function
        .size           _ZN7cutlass13device_kernelIN5flash11enable_sm90INS1_16FlashAttnFwdSm90INS1_25CollectiveMainloopFwdSm90ILi2EN4cute5tupleIJNS5_1CILi1EEES8_S8_EEENS6_IJNS7_ILi192EEENS7_ILi128EEENS7_ILi96EEEEEELi96ENS_6half_tEfNS_4arch4Sm90ELb0ELb1ELb0ELb1ELb0ELb1ELb0ELb0ELb1ELb0ELb0ELb0EEENS1_21CollectiveEpilogueFwdINS6_IJSA_SC_SB_EEES9_SE_SG_Li384ELb1ELb0ELb0ELb0EEENS1_36VarlenDynamicPersistentTileSchedulerILi192ELi128ELi384ELi32ELb0ELb0ELb1ELb1ELb0ELb1EEEEEEEEEvNT_6ParamsE,(.L_x_2212 - _ZN7cutlass13device_kernelIN5flash11enable_sm90INS1_16FlashAttnFwdSm90INS1_25CollectiveMainloopFwdSm90ILi2EN4cute5tupleIJNS5_1CILi1EEES8_S8_EEENS6_IJNS7_ILi192EEENS7_ILi128EEENS7_ILi96EEEEEELi96ENS_6half_tEfNS_4arch4Sm90ELb0ELb1ELb0ELb1ELb0ELb1ELb0ELb0ELb1ELb0ELb0ELb0EEENS1_21CollectiveEpilogueFwdINS6_IJSA_SC_SB_EEES9_SE_SG_Li384ELb1ELb0ELb0ELb0EEENS1_36VarlenDynamicPersistentTileSchedulerILi192ELi128ELi384ELi32ELb0ELb0ELb1ELb1ELb0ELb1EEEEEEEEEvNT_6ParamsE)
        .other          _ZN7cutlass13device_kernelIN5flash11enable_sm90INS1_16FlashAttnFwdSm90INS1_25CollectiveMainloopFwdSm90ILi2EN4cute5tupleIJNS5_1CILi1EEES8_S8_EEENS6_IJNS7_ILi192EEENS7_ILi128EEENS7_ILi96EEEEEELi96ENS_6half_tEfNS_4arch4Sm90ELb0ELb1ELb0ELb1ELb0ELb1ELb0ELb0ELb1ELb0ELb0ELb0EEENS1_21CollectiveEpilogueFwdINS6_IJSA_SC_SB_EEES9_SE_SG_Li384ELb1ELb0ELb0ELb0EEENS1_36VarlenDynamicPersistentTileSchedulerILi192ELi128ELi384ELi32ELb0ELb0ELb1ELb1ELb0ELb1EEEEEEEEEvNT_6ParamsE,@"STO_CUDA_ENTRY STV_DEFAULT"
_ZN7cutlass13device_kernelIN5flash11enable_sm90INS1_16FlashAttnFwdSm90INS1_25CollectiveMainloopFwdSm90ILi2EN4cute5tupleIJNS5_1CILi1EEES8_S8_EEENS6_IJNS7_ILi192EEENS7_ILi128EEENS7_ILi96EEEEEELi96ENS_6half_tEfNS_4arch4Sm90ELb0ELb1ELb0ELb1ELb0ELb1ELb0ELb0ELb1ELb0ELb0ELb0EEENS1_21CollectiveEpilogueFwdINS6_IJSA_SC_SB_EEES9_SE_SG_Li384ELb1ELb0ELb0ELb0EEENS1_36VarlenDynamicPersistentTileSchedulerILi192ELi128ELi384ELi32ELb0ELb0ELb1ELb1ELb0ELb1EEEEEEEEEvNT_6ParamsE:
        /* <DEDUP_REMOVED lines=26> */
.L_x_1081:
[----:B------:R-:W-:Y:S05]  /*01a0*/  BSYNC B0 ;  /* 0x0000000000007941 */ /* 0x000fea0003800000 */
.L_x_1080:
        /* <DEDUP_REMOVED lines=40> */
.L_x_1082:
        /* <DEDUP_REMOVED lines=22> */
.L_x_1083:
        /* <DEDUP_REMOVED lines=18> */
.L_x_1084:
        /* <DEDUP_REMOVED lines=22> */
.L_x_1085:
        /* <DEDUP_REMOVED lines=22> */
.L_x_1086:
[----:B--2---:R-:W-:Y:S01]  /*0970*/  ISETP.NE.AND P0, PT, R2, RZ, PT ;  /* 0x000000ff0200720c */ /* 0x004fe20003f05270 */
[----:B------:R-:W-:Y:S01]  /*0980*/  IMAD.MOV.U32 R2, RZ, RZ, 0x1 ;  /* 0x00000001ff027424 */ /* 0x000fe200078e00ff */
[----:B------:R-:W-:Y:S01]  /*0990*/  NOP ;  /* 0x0000000000007918 */ /* 0x000fe20000000000 */
[----:B------:R-:W-:Y:S01]  /*09a0*/  ULDC.64 UR38, c[0x0][0x208] ;  /* 0x0000820000267ab9 */ /* 0x000fe20000000a00 */
[----:B------:R-:W-:Y:S02]  /*09b0*/  BSSY B7, `(.L_x_1087) ;  /* 0x0001f15000077945 */ /* 0x000fe40003800000 */
[----:B------:R-:W-:-:S05]  /*09c0*/  SEL R2, R2, 0x2, !P0 ;  /* 0x0000000202027807 */ /* 0x000fca0004000000 */
[----:B------:R2:W-:Y:S01]  /*09d0*/  STL [R1+0xc], R2 ;  /* 0x00000c0201007387 */ /* 0x0005e20000100800 */
[----:B01-34-:R-:W-:Y:S06]  /*09e0*/  BAR.SYNC.DEFER_BLOCKING 0x0 ;  /* 0x0000000000007b1d */ /* 0x01bfec0000010000 */
[----:B------:R-:W-:Y:S05]  /*09f0*/  @!P0 BRA `(.L_x_1088) ;  /* 0x0000019000688947 */ /* 0x000fea0003800000 */
.L_x_1089:
[----:B------:R-:W-:-:S08]  /*0a00*/  NOP ;  /* 0x0000000000007918 */ /* 0x000fd00000000000 */
[----:B------:R-:W0:Y:S02]  /*0a10*/  USETMAXREG.TRY_ALLOC.CTAPOOL UP0, 0xa0 ;  /* 0x000000a0000079c8 */ /* 0x000e240008000600 */
[----:B0-----:R-:W-:-:S13]  /*0a20*/  PLOP3.LUT P0, PT, PT, PT, UP0, 0x80, 0x0 ;  /* 0x000000000000781c */ /* 0x001fda0003f0f008 */
[----:B------:R-:W-:Y:S05]  /*0a30*/  @!P0 BRA `(.L_x_1089) ;  /* 0xfffffffc00f08947 */ /* 0x000fea000383ffff */
[----:B------:R-:W3:Y:S01]  /*0a40*/  LDL.LU R0, [R1] ;  /* 0x0000000001007983 */ /* 0x000ee20000300800 */
[----:B--2---:R-:W0:Y:S01]  /*0a50*/  S2R R2, SR_TID.X ;  /* 0x0000000000027919 */ /* 0x004e220000002100 */
        /* <DEDUP_REMOVED lines=12> */
[----:B---3--:R-:W-:-:S04]  /*0b20*/  LOP3.LUT R0, R0, 0xdfffffff, RZ, 0xc0, !PT ;  /* 0xdfffffff00007812 */ /* 0x008fc800078ec0ff */
[----:B------:R-:W-:-:S05]  /*0b30*/  @P0 LOP3.LUT R0, R0, 0x20000000, RZ, 0xfc, !PT ;  /* 0x2000000000000812 */ /* 0x000fca00078efcff */
[----:B------:R1:W-:Y:S01]  /*0b40*/  STL [R1], R0 ;  /* 0x0000000001007387 */ /* 0x0003e20000100800 */
[----:B0-----:R-:W-:-:S13]  /*0b50*/  ISETP.GE.AND P0, PT, R15, UR4, PT ;  /* 0x000000040f007c0c */ /* 0x001fda000bf06270 */
[----:B-1----:R-:W-:Y:S05]  /*0b60*/  @P0 BRA `(.L_x_1090) ;  /* 0x000001ec00e40947 */ /* 0x002fea0003800000 */
[----:B------:R-:W2:Y:S01]  /*0b70*/  LDL.LU R12, [R1+0xc] ;  /* 0x00000c00010c7983 */ /* 0x000ea20000300800 */
[----:B------:R-:W0:Y:S02]  /*0b80*/  S2R R0, SR_TID.X ;  /* 0x0000000000007919 */ /* 0x000e240000002100 */
[----:B0-----:R-:W-:-:S05]  /*0b90*/  VIADD R0, R0, 0xffffff80 ;  /* 0xffffff8000007836 */ /* 0x001fca0000000000 */
[----:B------:R-:W-:-:S04]  /*0ba0*/  SHF.R.S32.HI R3, RZ, 0x1f, R0 ;  /* 0x0000001fff037819 */ /* 0x000fc80000011400 */
[----:B------:R-:W-:-:S04]  /*0bb0*/  LEA.HI R4, R3, R0, RZ, 0x4 ;  /* 0x0000000003047211 */ /* 0x000fc800078f20ff */
[----:B------:R-:W-:Y:S02]  /*0bc0*/  LOP3.LUT R5, R4, 0xfffffff0, RZ, 0xc0, !PT ;  /* 0xfffffff004057812 */ /* 0x000fe400078ec0ff */
[----:B------:R-:W-:-:S03]  /*0bd0*/  LEA.HI R6, R3, R0, RZ, 0x2 ;  /* 0x0000000003067211 */ /* 0x000fc600078f10ff */
[C---:B------:R-:W-:Y:S01]  /*0be0*/  IMAD.IADD R5, R0.reuse, 0x1, -R5 ;  /* 0x0000000100057824 */ /* 0x040fe200078e0a05 */
[CC--:B------:R-:W-:Y:S02]  /*0bf0*/  LEA.HI R7, R3.reuse, R0.reuse, RZ, 0x5 ;  /* 0x0000000003077211 */ /* 0x0c0fe400078f28ff */
[-C--:B------:R-:W-:Y:S02]  /*0c00*/  LEA.HI R10, R0, R0.reuse, RZ, 0x1 ;  /* 0x00000000000a7211 */ /* 0x080fe400078f08ff */
[----:B------:R-:W-:Y:S02]  /*0c10*/  LEA.HI R3, R3, R0, RZ, 0x7 ;  /* 0x0000000003037211 */ /* 0x000fe400078f38ff */
[--C-:B------:R-:W-:Y:S02]  /*0c20*/  SHF.R.S32.HI R8, RZ, 0x2, R6.reuse ;  /* 0x00000002ff087819 */ /* 0x100fe40000011406 */
[----:B------:R-:W-:Y:S02]  /*0c30*/  SHF.R.S32.HI R17, RZ, 0x1f, R6 ;  /* 0x0000001fff117819 */ /* 0x000fe40000011406 */
[----:B------:R-:W-:-:S02]  /*0c40*/  SHF.R.S32.HI R6, RZ, 0x1f, R5 ;  /* 0x0000001fff067819 */ /* 0x000fc40000011405 */
[----:B------:R-:W-:Y:S02]  /*0c50*/  LOP3.LUT R11, R10, 0xfffffffe, RZ, 0xc0, !PT ;  /* 0xfffffffe0a0b7812 */ /* 0x000fe400078ec0ff */
[----:B------:R-:W-:Y:S02]  /*0c60*/  LOP3.LUT R9, R3, 0xffffff80, RZ, 0xc0, !PT ;  /* 0xffffff8003097812 */ /* 0x000fe400078ec0ff */
[----:B------:R-:W-:Y:S02]  /*0c70*/  SHF.R.S32.HI R3, RZ, 0x4, R4 ;  /* 0x00000004ff037819 */ /* 0x000fe40000011404 */
[----:B------:R-:W-:Y:S01]  /*0c80*/  LEA.HI R6, R6, R5, RZ, 0x3 ;  /* 0x0000000506067211 */ /* 0x000fe200078f18ff */
[----:B------:R-:W-:Y:S01]  /*0c90*/  IMAD.IADD R11, R0, 0x1, -R11 ;  /* 0x00000001000b7824 */ /* 0x000fe200078e0a0b */
[----:B------:R-:W-:Y:S01]  /*0ca0*/  LEA.HI R4, R4, R3, RZ, 0x1 ;  /* 0x0000000304047211 */ /* 0x000fe200078f08ff */
[----:B------:R-:W-:Y:S01]  /*0cb0*/  IMAD.IADD R9, R0, 0x1, -R9 ;  /* 0x0000000100097824 */ /* 0x000fe200078e0a09 */
[----:B------:R-:W-:-:S02]  /*0cc0*/  LOP3.LUT R0, R6, 0xfffffff8, RZ, 0xc0, !PT ;  /* 0xfffffff806007812 */ /* 0x000fc400078ec0ff */
[----:B------:R-:W-:-:S03]  /*0cd0*/  LOP3.LUT R4, R4, 0x1ffffffe, RZ, 0xc0, !PT ;  /* 0x1ffffffe04047812 */ /* 0x000fc600078ec0ff */
[----:B------:R-:W-:Y:S02]  /*0ce0*/  IMAD.IADD R0, R5, 0x1, -R0 ;  /* 0x0000000105007824 */ /* 0x000fe400078e0a00 */
[----:B------:R-:W-:Y:S02]  /*0cf0*/  IMAD.IADD R4, R3, 0x1, -R4 ;  /* 0x0000000103047824 */ /* 0x000fe400078e0a04 */
[----:B------:R-:W-:Y:S01]  /*0d00*/  IMAD.SHL.U32 R5, R0, 0x40, RZ ;  /* 0x0000004000057824 */ /* 0x000fe200078e00ff */
[----:B------:R-:W-:Y:S02]  /*0d10*/  LEA.HI R17, R17, R8, RZ, 0x2 ;  /* 0x0000000811117211 */ /* 0x000fe400078f10ff */
[----:B------:R-:W-:Y:S01]  /*0d20*/  SHF.R.S32.HI R23, RZ, 0x1, R10 ;  /* 0x00000001ff177819 */ /* 0x000fe2000001140a */
[----:B------:R-:W-:Y:S01]  /*0d30*/  IMAD.SHL.U32 R4, R4, 0x8, RZ ;  /* 0x0000000804047824 */ /* 0x000fe200078e00ff */
[----:B------:R-:W-:Y:S01]  /*0d40*/  LOP3.LUT R5, R5, 0x1c0, RZ, 0xc0, !PT ;  /* 0x000001c005057812 */ /* 0x000fe200078ec0ff */
[----:B------:R-:W-:Y:S01]  /*0d50*/  IMAD.SHL.U32 R6, R6, 0x40, RZ ;  /* 0x0000004006067824 */ /* 0x000fe200078e00ff */
[----:B------:R-:W-:-:S02]  /*0d60*/  LOP3.LUT R17, R17, 0xfffffffc, RZ, 0xc0, !PT ;  /* 0xfffffffc11117812 */ /* 0x000fc400078ec0ff */
[----:B------:R-:W-:Y:S02]  /*0d70*/  LEA.HI R10, R10, R23, RZ, 0x1 ;  /* 0x000000170a0a7211 */ /* 0x000fe400078f08ff */
[----:B------:R-:W-:Y:S01]  /*0d80*/  R2P PR, R0, 0x6 ;  /* 0x0000000600007804 */ /* 0x000fe20000000000 */
[----:B------:R-:W-:Y:S01]  /*0d90*/  VIADD R0, R2, 0xc400 ;  /* 0x0000c40002007836 */ /* 0x000fe20000000000 */
[----:B------:R-:W-:Y:S01]  /*0da0*/  LOP3.LUT R4, R5, 0x8, R4, 0xf8, !PT ;  /* 0x0000000805047812 */ /* 0x000fe200078ef804 */
[----:B------:R-:W-:Y:S01]  /*0db0*/  STL [R1+0x34], R13 ;  /* 0x0000340d01007387 */ /* 0x000fe20000100800 */
[----:B------:R-:W-:Y:S01]  /*0dc0*/  SHF.R.S32.HI R7, RZ, 0x5, R7 ;  /* 0x00000005ff077819 */ /* 0x000fe20000011407 */
[----:B------:R-:W-:Y:S01]  /*0dd0*/  IMAD.IADD R17, R8, 0x1, -R17 ;  /* 0x0000000108117824 */ /* 0x000fe200078e0a11 */
[----:B------:R-:W-:Y:S01]  /*0de0*/  LOP3.LUT R10, R10, 0x7fffffe, RZ, 0xc0, !PT ;  /* 0x07fffffe0a0a7812 */ /* 0x000fe200078ec0ff */
[----:B------:R-:W-:Y:S01]  /*0df0*/  STL [R1+0x38], R14 ;  /* 0x0000380e01007387 */ /* 0x000fe20000100800 */
[----:B------:R-:W-:-:S02]  /*0e00*/  LOP3.LUT R6, R6, 0x7ffffe00, RZ, 0xc0, !PT ;  /* 0x7ffffe0006067812 */ /* 0x000fc400078ec0ff */
[----:B------:R-:W-:Y:S01]  /*0e10*/  SHF.R.U32.HI R5, RZ, 0x3, R5 ;  /* 0x00000003ff057819 */ /* 0x000fe20000011605 */
[----:B------:R-:W-:Y:S01]  /*0e20*/  STL [R1+0x3c], R15 ;  /* 0x00003c0f01007387 */ /* 0x000fe20000100800 */
[----:B------:R-:W-:Y:S02]  /*0e30*/  IMAD.IADD R10, R23, 0x1, -R10 ;  /* 0x00000001170a7824 */ /* 0x000fe400078e0a0a */
[----:B------:R-:W-:Y:S01]  /*0e40*/  LOP3.LUT R5, R4, R5, RZ, 0x3c, !PT ;  /* 0x0000000504057212 */ /* 0x000fe200078e3cff */
[----:B------:R-:W-:Y:S01]  /*0e50*/  STL [R1+0x50], RZ ;  /* 0x000050ff01007387 */ /* 0x000fe20000100800 */
[----:B------:R-:W-:-:S03]  /*0e60*/  IMAD R6, R7, 0x400, R6 ;  /* 0x0000040007067824 */ /* 0x000fc600078e0206 */
[----:B------:R0:W-:Y:S01]  /*0e70*/  STL [R1+0x58], R0 ;  /* 0x0000580001007387 */ /* 0x0001e20000100800 */
[----:B------:R-:W-:Y:S02]  /*0e80*/  IMAD R10, R3, 0x8, R10 ;  /* 0x00000008030a7824 */ /* 0x000fe400078e020a */
[----:B------:R-:W-:Y:S02]  /*0e90*/  IMAD.IADD R5, R6, 0x1, R5 ;  /* 0x0000000106057824 */ /* 0x000fe400078e0205 */
[----:B------:R-:W-:Y:S02]  /*0ea0*/  IMAD.SHL.U32 R19, R11, 0x8, RZ ;  /* 0x000000080b137824 */ /* 0x000fe400078e00ff */
[----:B0-----:R-:W-:Y:S02]  /*0eb0*/  IMAD.SHL.U32 R0, R17, 0x40, RZ ;  /* 0x0000004011007824 */ /* 0x001fe400078e00ff */
[----:B------:R-:W-:-:S03]  /*0ec0*/  IMAD R137, R5, 0x2, R2 ;  /* 0x0000000205897824 */ /* 0x000fc600078e0202 */
[----:B------:R-:W-:-:S04]  /*0ed0*/  LOP3.LUT R3, R0, 0xc0, RZ, 0xc0, !PT ;  /* 0x000000c000037812 */ /* 0x000fc800078ec0ff */
[----:B------:R-:W-:Y:S02]  /*0ee0*/  LOP3.LUT R0, R3, 0x8, R19, 0xf8, !PT ;  /* 0x0000000803007812 */ /* 0x000fe400078ef813 */
[----:B------:R-:W-:Y:S01]  /*0ef0*/  SHF.R.U32.HI R5, RZ, 0x3, R3 ;  /* 0x00000003ff057819 */ /* 0x000fe20000011603 */
[----:B------:R-:W-:Y:S01]  /*0f00*/  VIADD R139, R137, 0x21800 ;  /* 0x00021800898b7836 */ /* 0x000fe20000000000 */
[----:B------:R-:W-:Y:S01]  /*0f10*/  SHF.R.S32.HI R4, RZ, 0x1f, R23 ;  /* 0x0000001fff047819 */ /* 0x000fe20000011417 */
[----:B------:R-:W-:Y:S01]  /*0f20*/  VIADD R4, R19, 0x10 ;  /* 0x0000001013047836 */ /* 0x000fe20000000000 */
[----:B------:R-:W-:Y:S01]  /*0f30*/  LOP3.LUT R0, R0, R5, RZ, 0x3c, !PT ;  /* 0x0000000500007212 */ /* 0x000fe200078e3cff */
[----:B------:R-:W-:Y:S01]  /*0f40*/  STL [R1+0x8], RZ ;  /* 0x000008ff01007387 */ /* 0x000fe20000100800 */
[----:B------:R-:W-:-:S03]  /*0f50*/  IMAD.SHL.U32 R4, R10, 0x20, RZ ;  /* 0x000000200a047824 */ /* 0x000fc600078e00ff */
[----:B------:R0:W-:Y:S01]  /*0f60*/  STL [R1+0x18], R3 ;  /* 0x0000180301007387 */ /* 0x0001e20000100800 */
[----:B------:R-:W-:-:S03]  /*0f70*/  IMAD.IADD R0, R4, 0x1, R0 ;  /* 0x0000000104007824 */ /* 0x000fc600078e0200 */
[----:B------:R-:W-:Y:S01]  /*0f80*/  STL [R1+0x1c], R5 ;  /* 0x00001c0501007387 */ /* 0x000fe20000100800 */
[----:B0-----:R-:W-:Y:S02]  /*0f90*/  VIADD R3, R137, 0x21820 ;  /* 0x0002182089037836 */ /* 0x001fe40000000000 */
[----:B------:R-:W-:Y:S01]  /*0fa0*/  @P1 VIADD R3, R139, 0xffffffe0 ;  /* 0xffffffe08b031836 */ /* 0x000fe20000000000 */
[----:B------:R-:W-:Y:S04]  /*0fb0*/  STL [R1+0x20], R4 ;  /* 0x0000200401007387 */ /* 0x000fe80000100800 */
[----:B------:R-:W-:Y:S04]  /*0fc0*/  STL [R1+0x28], R3 ;  /* 0x0000280301007387 */ /* 0x000fe80000100800 */
[----:B------:R0:W-:Y:S02]  /*0fd0*/  STL [R1+0x44], R0 ;  /* 0x0000440001007387 */ /* 0x0001e40000100800 */
[----:B0-----:R-:W-:-:S05]  /*0fe0*/  VIADD R0, R3, 0x6000 ;  /* 0x0000600003007836 */ /* 0x001fca0000000000 */
[----:B------:R0:W-:Y:S01]  /*0ff0*/  STL [R1+0x2c], R0 ;  /* 0x00002c0001007387 */ /* 0x0001e20000100800 */
[----:B------:R-:W-:Y:S01]  /*1000*/  SHF.R.S32.HI R8, RZ, 0x1f, R9 ;  /* 0x0000001fff087819 */ /* 0x000fe20000011409 */
[----:B------:R-:W-:-:S03]  /*1010*/  IMAD.MOV.U32 R138, RZ, RZ, 0x40 ;  /* 0x00000040ff8a7424 */ /* 0x000fc600078e00ff */
[----:B------:R-:W-:Y:S02]  /*1020*/  LEA.HI R8, R8, R9, RZ, 0x2 ;  /* 0x0000000908087211 */ /* 0x000fe400078f10ff */
[----:B------:R-:W-:Y:S02]  /*1030*/  SEL R138, R138, 0xffffffc0, !P2 ;  /* 0xffffffc08a8a7807 */ /* 0x000fe40005000000 */
[----:B------:R-:W-:Y:S01]  /*1040*/  LOP3.LUT R8, R8, 0x7ffffffc, RZ, 0xc0, !PT ;  /* 0x7ffffffc08087812 */ /* 0x000fe200078ec0ff */
[----:B------:R-:W-:Y:S02]  /*1050*/  IMAD.MOV.U32 R18, RZ, RZ, RZ ;  /* 0x000000ffff127224 */ /* 0x000fe400078e00ff */
[----:B------:R-:W-:Y:S02]  /*1060*/  IMAD.IADD R139, R139, 0x1, R138 ;  /* 0x000000018b8b7824 */ /* 0x000fe400078e028a */
[----:B------:R-:W-:Y:S02]  /*1070*/  IMAD.IADD R136, R9, 0x1, -R8 ;  /* 0x0000000109887824 */ /* 0x000fe400078e0a08 */
[----:B------:R-:W-:-:S02]  /*1080*/  IMAD.MOV.U32 R22, RZ, RZ, RZ ;  /* 0x000000ffff167224 */ /* 0x000fc400078e00ff */
[----:B------:R-:W-:Y:S02]  /*1090*/  IMAD.MOV.U32 R17, RZ, RZ, RZ ;  /* 0x000000ffff117224 */ /* 0x000fe400078e00ff */
[----:B------:R-:W-:Y:S02]  /*10a0*/  IMAD.SHL.U32 R16, R11, 0x4, RZ ;  /* 0x000000040b107824 */ /* 0x000fe400078e00ff */
[----:B------:R-:W-:Y:S02]  /*10b0*/  VIADD R5, R19, 0x20 ;  /* 0x0000002013057836 */ /* 0x000fe40000000000 */
[----:B------:R-:W-:Y:S01]  /*10c0*/  IMAD.IADD R138, R138, 0x1, R3 ;  /* 0x000000018a8a7824 */ /* 0x000fe200078e0203 */
[----:B0-2---:R-:W-:-:S07]  /*10d0*/  LOP3.LUT R157, R12, 0x1, RZ, 0xfc, !PT ;  /* 0x000000010c9d7812 */ /* 0x005fce00078efcff */
.L_x_1299:
[----:B0-2--5:R-:W2:Y:S01]  /*10e0*/  LDL R30, [R1+0x3c] ;  /* 0x00003c00011e7983 */ /* 0x025ea20000100800 */
[----:B------:R-:W-:Y:S05]  /*10f0*/  YIELD ;  /* 0x0000000000007946 */ /* 0x000fea0003800000 */
[----:B------:R-:W-:Y:S01]  /*1100*/  ULDC.64 UR4, c[0x0][0xa28] ;  /* 0x00028a0000047ab9 */ /* 0x000fe20000000a00 */
[----:B-1-3--:R-:W2:Y:S01]  /*1110*/  LDC.64 R6, c[0x0][0xa08] ;  /* 0x00028200ff067b82 */ /* 0x00aea20000000a00 */
[----:B------:R-:W-:Y:S01]  /*1120*/  ISETP.NE.U32.AND P1, PT, RZ, UR4, PT ;  /* 0x00000004ff007c0c */ /* 0x000fe2000bf25070 */
[----:B------:R-:W-:Y:S02]  /*1130*/  IMAD.MOV.U32 R0, RZ, RZ, RZ ;  /* 0x000000ffff007224 */ /* 0x000fe400078e00ff */
[----:B------:R-:W-:Y:S01]  /*1140*/  IMAD.MOV.U32 R72, RZ, RZ, RZ ;  /* 0x000000ffff487224 */ /* 0x000fe200078e00ff */
[----:B------:R-:W-:Y:S01]  /*1150*/  ISETP.NE.AND.EX P1, PT, RZ, UR5, PT, P1 ;  /* 0x00000005ff007c0c */ /* 0x000fe2000bf25310 */
[----:B------:R-:W-:-:S02]  /*1160*/  ULDC.64 UR4, c[0x0][0xa18] ;  /* 0x0002860000047ab9 */ /* 0x000fc40000000a00 */
[----:B------:R-:W-:-:S04]  /*1170*/  ISETP.NE.U32.AND P2, PT, RZ, UR4, PT ;  /* 0x00000004ff007c0c */ /* 0x000fc8000bf45070 */
[----:B------:R-:W-:Y:S01]  /*1180*/  ISETP.NE.AND.EX P2, PT, RZ, UR5, PT, P2 ;  /* 0x00000005ff007c0c */ /* 0x000fe2000bf45320 */
[----:B------:R-:W-:Y:S02]  /*1190*/  ULDC.64 UR4, c[0x0][0xa08] ;  /* 0x0002820000047ab9 */ /* 0x000fe40000000a00 */
[----:B------:R-:W-:-:S03]  /*11a0*/  ISETP.NE.U32.AND P0, PT, RZ, UR4, PT ;  /* 0x00000004ff007c0c */ /* 0x000fc6000bf05070 */
[----:B------:R-:W0:Y:S08]  /*11b0*/  @P1 LDC.64 R4, c[0x0][0xa28] ;  /* 0x00028a00ff041b82 */ /* 0x000e300000000a00 */
[----:B------:R-:W1:Y:S01]  /*11c0*/  @P2 LDC.64 R8, c[0x0][0xa18] ;  /* 0x00028600ff082b82 */ /* 0x000e620000000a00 */
[----:B------:R-:W-:Y:S01]  /*11d0*/  ULDC UR4, c[0x0][0x288] ;  /* 0x0000a20000047ab9 */ /* 0x000fe20000000800 */
[----:B------:R-:W-:Y:S01]  /*11e0*/  ISETP.NE.AND.EX P0, PT, RZ, UR5, PT, P0 ;  /* 0x00000005ff007c0c */ /* 0x000fe2000bf05300 */
[----:B------:R-:W-:Y:S01]  /*11f0*/  IMAD.U32 R3, RZ, RZ, UR4 ;  /* 0x00000004ff037e24 */ /* 0x000fe2000f8e00ff */
[----:B------:R-:W-:Y:S01]  /*1200*/  ULDC.64 UR4, c[0x0][0x3f8] ;  /* 0x0000fe0000047ab9 */ /* 0x000fe20000000a00 */
[----:B--2---:R-:W-:-:S04]  /*1210*/  IMAD.WIDE R10, R30, 0x4, R6 ;  /* 0x000000041e0a7825 */ /* 0x004fc800078e0206 */
[----:B-1----:R-:W-:-:S06]  /*1220*/  @P2 IMAD.WIDE R6, R30, 0x4, R8 ;  /* 0x000000041e062825 */ /* 0x002fcc00078e0208 */
[----:B------:R1:W5:Y:S01]  /*1230*/  @P0 LDG.E R72, desc[UR38][R10.64] ;  /* 0x000000260a480981 */ /* 0x000362000c1e1900 */
[----:B0-----:R-:W-:-:S03]  /*1240*/  @P1 IMAD.WIDE R4, R30, 0x4, R4 ;  /* 0x000000041e041825 */ /* 0x001fc600078e0204 */
[----:B------:R-:W2:Y:S04]  /*1250*/  @P2 LDG.E R3, desc[UR38][R6.64] ;  /* 0x0000002606032981 */ /* 0x000ea8000c1e1900 */
        /* <DEDUP_REMOVED lines=9> */
[----:B------:R-:W-:Y:S01]  /*12f0*/  IMAD.U32 R27, RZ, RZ, UR4 ;  /* 0x00000004ff1b7e24 */ /* 0x000fe2000f8e00ff */
[----:B--2---:R1:W-:Y:S01]  /*1300*/  STL [R1+0x40], R3 ;  /* 0x0000400301007387 */ /* 0x0043e20000100800 */
[----:B------:R-:W-:Y:S01]  /*1310*/  IMAD.MOV.U32 R14, RZ, RZ, R3 ;  /* 0x000000ffff0e7224 */ /* 0x000fe200078e0003 */
[----:B------:R-:W-:Y:S06]  /*1320*/  @P2 BRA `(.L_x_1091) ;  /* 0x0000000000282947 */ /* 0x000fec0003800000 */
[----:B------:R-:W-:Y:S02]  /*1330*/  ULDC.64 UR4, c[0x0][0xa00] ;  /* 0x0002800000047ab9 */ /* 0x000fe40000000a00 */
[----:B------:R-:W-:-:S04]  /*1340*/  ISETP.NE.U32.AND P1, PT, RZ, UR4, PT ;  /* 0x00000004ff007c0c */ /* 0x000fc8000bf25070 */
[----:B------:R-:W-:-:S13]  /*1350*/  ISETP.NE.AND.EX P1, PT, RZ, UR5, PT, P1 ;  /* 0x00000005ff007c0c */ /* 0x000fda000bf25310 */
[----:B------:R-:W-:Y:S05]  /*1360*/  @!P1 BRA `(.L_x_1091) ;  /* 0x0000000000189947 */ /* 0x000fea0003800000 */
[----:B-1----:R-:W0:Y:S02]  /*1370*/  LDC.64 R4, c[0x0][0xa00] ;  /* 0x00028000ff047b82 */ /* 0x002e240000000a00 */
[----:B0-----:R-:W-:-:S05]  /*1380*/  IMAD.WIDE R4, R30, 0x4, R4 ;  /* 0x000000041e047825 */ /* 0x001fca00078e0204 */
[----:B------:R-:W2:Y:S04]  /*1390*/  LDG.E R3, desc[UR38][R4.64] ;  /* 0x0000002604037981 */ /* 0x000ea8000c1e1900 */
[----:B------:R-:W2:Y:S02]  /*13a0*/  LDG.E R6, desc[UR38][R4.64+0x4] ;  /* 0x0000042604067981 */ /* 0x000ea4000c1e1900 */
[----:B--2---:R-:W-:-:S05]  /*13b0*/  IMAD.IADD R14, R6, 0x1, -R3 ;  /* 0x00000001060e7824 */ /* 0x004fca00078e0a03 */
[----:B------:R0:W-:Y:S02]  /*13c0*/  STL [R1+0x40], R14 ;  /* 0x0000400e01007387 */ /* 0x0001e40000100800 */
.L_x_1091:
[----:B------:R-:W2:Y:S01]  /*13d0*/  LDL R13, [R1+0x34] ;  /* 0x00003400010d7983 */ /* 0x000ea20000100800 */
[----:B------:R-:W-:-:S03]  /*13e0*/  ULDC.64 UR4, c[0x0][0xa20] ;  /* 0x0002880000047ab9 */ /* 0x000fc60000000a00 */
[----:B------:R-:W3:Y:S01]  /*13f0*/  LDL R29, [R1+0x38] ;  /* 0x00003800011d7983 */ /* 0x000ee20000100800 */
[----:B------:R-:W-:-:S04]  /*1400*/  ISETP.NE.U32.AND P1, PT, RZ, UR4, PT ;  /* 0x00000004ff007c0c */ /* 0x000fc8000bf25070 */
[----:B------:R-:W-:Y:S01]  /*1410*/  ISETP.NE.AND.EX P1, PT, RZ, UR5, PT, P1 ;  /* 0x00000005ff007c0c */ /* 0x000fe2000bf25310 */
[----:B--2---:R2:W-:Y:S04]  /*1420*/  STL [R1+0x54], R13 ;  /* 0x0000540d01007387 */ /* 0x0045e80000100800 */
[----:B---3--:R2:W-:Y:S04]  /*1430*/  STL [R1+0x48], R29 ;  /* 0x0000481d01007387 */ /* 0x0085e80000100800 */
[----:B------:R2:W-:Y:S04]  /*1440*/  STL [R1+0x4c], R30 ;  /* 0x00004c1e01007387 */ /* 0x0005e80000100800 */
[----:B------:R-:W-:Y:S05]  /*1450*/  @!P1 BRA `(.L_x_1092) ;  /* 0x0000000000109947 */ /* 0x000fea0003800000 */
[----:B-1----:R-:W1:Y:S02]  /*1460*/  LDC.64 R4, c[0x0][0xa20] ;  /* 0x00028800ff047b82 */ /* 0x002e640000000a00 */
[----:B-1----:R-:W-:-:S05]  /*1470*/  IMAD.WIDE R4, R30, 0x4, R4 ;  /* 0x000000041e047825 */ /* 0x002fca00078e0204 */
[----:B------:R3:W5:Y:S01]  /*1480*/  LDG.E R27, desc[UR38][R4.64] ;  /* 0x00000026041b7981 */ /* 0x000762000c1e1900 */
[----:B------:R-:W-:Y:S05]  /*1490*/  BRA `(.L_x_1093) ;  /* 0x0000000000107947 */ /* 0x000fea0003800000 */
.L_x_1092:
[----:B------:R-:W-:Y:S05]  /*14a0*/  @!P0 BRA `(.L_x_1093) ;  /* 0x00000000000c8947 */ /* 0x000fea0003800000 */
[----:B-1----:R-:W3:Y:S04]  /*14b0*/  LDG.E R4, desc[UR38][R10.64] ;  /* 0x000000260a047981 */ /* 0x002ee8000c1e1900 */
[----:B------:R-:W3:Y:S02]  /*14c0*/  LDG.E R27, desc[UR38][R10.64+0x4] ;  /* 0x000004260a1b7981 */ /* 0x000ee4000c1e1900 */
[----:B---3--:R-:W-:-:S07]  /*14d0*/  IMAD.IADD R27, R27, 0x1, -R4 ;  /* 0x000000011b1b7824 */ /* 0x008fce00078e0a04 */
.L_x_1093:
[----:B------:R-:W-:Y:S01]  /*14e0*/  ULDC.64 UR4, c[0x0][0xa10] ;  /* 0x0002840000047ab9 */ /* 0x000fe20000000a00 */
[----:B-1----:R-:W1:Y:S01]  /*14f0*/  LDC.64 R10, c[0x0][0x9e0] ;  /* 0x00027800ff0a7b82 */ /* 0x002e620000000a00 */
[----:B------:R-:W-:-:S04]  /*1500*/  ISETP.NE.U32.AND P0, PT, RZ, UR4, PT ;  /* 0x00000004ff007c0c */ /* 0x000fc8000bf05070 */
[----:B------:R-:W-:Y:S01]  /*1510*/  ISETP.NE.AND.EX P0, PT, RZ, UR5, PT, P0 ;  /* 0x00000005ff007c0c */ /* 0x000fe2000bf05300 */
[----:B------:R-:W-:Y:S02]  /*1520*/  ULDC.64 UR4, c[0x0][0xa30] ;  /* 0x00028c0000047ab9 */ /* 0x000fe40000000a00 */
[----:B------:R-:W-:-:S04]  /*1530*/  ISETP.NE.U32.AND P1, PT, RZ, UR4, PT ;  /* 0x00000004ff007c0c */ /* 0x000fc8000bf25070 */
[----:B------:R-:W-:-:S06]  /*1540*/  ISETP.NE.AND.EX P1, PT, RZ, UR5, PT, P1 ;  /* 0x00000005ff007c0c */ /* 0x000fcc000bf25310 */
[----:B---3--:R-:W3:Y:S08]  /*1550*/  @P0 LDC.64 R4, c[0x0][0xa10] ;  /* 0x00028400ff040b82 */ /* 0x008ef00000000a00 */
[----:B------:R-:W4:Y:S01]  /*1560*/  @P1 LDC.64 R6, c[0x0][0xa30] ;  /* 0x00028c00ff061b82 */ /* 0x000f220000000a00 */
[----:B---3--:R-:W-:-:S05]  /*1570*/  @P0 IMAD.WIDE R4, R30, 0x4, R4 ;  /* 0x000000041e040825 */ /* 0x008fca00078e0204 */
[----:B------:R-:W3:Y:S04]  /*1580*/  @P0 LDG.E R3, desc[UR38][R4.64] ;  /* 0x0000002604030981 */ /* 0x000ee8000c1e1900 */
[----:B------:R-:W3:Y:S01]  /*1590*/  @P0 LDG.E R8, desc[UR38][R4.64+0x4] ;  /* 0x0000042604080981 */ /* 0x000ee2000c1e1900 */
[----:B-----5:R-:W-:Y:S02]  /*15a0*/  IMAD.IADD R9, R27, 0x1, -R0 ;  /* 0x000000011b097824 */ /* 0x020fe400078e0a00 */
[----:B------:R-:W-:Y:S02]  /*15b0*/  IMAD.MOV.U32 R105, RZ, RZ, R27 ;  /* 0x000000ffff697224 */ /* 0x000fe400078e001b */
[----:B----4-:R-:W-:-:S05]  /*15c0*/  @P1 IMAD.WIDE R6, R30, 0x4, R6 ;  /* 0x000000041e061825 */ /* 0x010fca00078e0206 */
[----:B------:R4:W5:Y:S01]  /*15d0*/  @P1 LDG.E R105, desc[UR38][R6.64] ;  /* 0x0000002606691981 */ /* 0x000962000c1e1900 */
[----:B-1----:R-:W-:Y:S01]  /*15e0*/  ISETP.GE.AND P1, PT, R11, 0x1, PT ;  /* 0x000000010b00780c */ /* 0x002fe20003f26270 */
[----:B------:R-:W-:-:S04]  /*15f0*/  IMAD.MOV.U32 R108, RZ, RZ, 0xc0 ;  /* 0x000000c0ff6c7424 */ /* 0x000fc800078e00ff */
[----:B------:R-:W-:Y:S02]  /*1600*/  IMAD R108, R13, R108, 0xc0 ;  /* 0x000000c00d6c7424 */ /* 0x000fe400078e026c */
[----:B---3--:R-:W-:-:S04]  /*1610*/  @P0 IMAD.IADD R24, R8, 0x1, -R3 ;  /* 0x0000000108180824 */ /* 0x008fc800078e0a03 */
[----:B------:R-:W-:-:S04]  /*1620*/  IMAD.IADD R12, R9, 0x1, R24 ;  /* 0x00000001090c7824 */ /* 0x000fc800078e0218 */
[C---:B------:R-:W-:Y:S01]  /*1630*/  VIADD R0, R12.reuse, 0x7f ;  /* 0x0000007f0c007836 */ /* 0x040fe20000000000 */
[----:B------:R4:W-:Y:S01]  /*1640*/  STL [R1+0x30], R12 ;  /* 0x0000300c01007387 */ /* 0x0009e20000100800 */
[----:B------:R-:W-:-:S03]  /*1650*/  IADD3 R108, R12, R108, -R14 ;  /* 0x0000006c0c6c7210 */ /* 0x000fc60007ffe80e */
[----:B------:R-:W-:-:S04]  /*1660*/  SHF.R.S32.HI R3, RZ, 0x1f, R0 ;  /* 0x0000001fff037819 */ /* 0x000fc80000011400 */
[----:B------:R-:W-:Y:S01]  /*1670*/  LEA.HI R3, R3, R0, RZ, 0x7 ;  /* 0x0000000003037211 */ /* 0x000fe200078f38ff */
[----:B------:R-:W-:-:S03]  /*1680*/  IMAD.IADD R0, R108, 0x1, R10 ;  /* 0x000000016c007824 */ /* 0x000fc600078e020a */
[----:B------:R-:W-:Y:S01]  /*1690*/  SHF.R.S32.HI R111, RZ, 0x7, R3 ;  /* 0x00000007ff6f7819 */ /* 0x000fe20000011403 */
[----:B----4-:R-:W-:Y:S06]  /*16a0*/  @!P1 BRA `(.L_x_1094) ;  /* 0x0000000000489947 */ /* 0x010fec0003800000 */
[C---:B------:R-:W-:Y:S01]  /*16b0*/  ISETP.GT.AND P0, PT, R108.reuse, RZ, PT ;  /* 0x000000ff6c00720c */ /* 0x040fe20003f04270 */
[----:B------:R-:W-:Y:S01]  /*16c0*/  BSSY B0, `(.L_x_1095) ;  /* 0x000000e000007945 */ /* 0x000fe20003800000 */
[----:B------:R-:W-:-:S11]  /*16d0*/  VIADD R3, R108, 0xffffffff ;  /* 0xffffffff6c037836 */ /* 0x000fd60000000000 */
[----:B------:R-:W-:Y:S05]  /*16e0*/  @P0 BRA `(.L_x_1096) ;  /* 0x00000000001c0947 */ /* 0x000fea0003800000 */
[----:B------:R-:W-:Y:S01]  /*16f0*/  ISETP.NE.AND P0, PT, R11, 0x1, PT ;  /* 0x000000010b00780c */ /* 0x000fe20003f05270 */
[----:B------:R-:W-:-:S12]  /*1700*/  IMAD.MOV R3, RZ, RZ, -R108 ;  /* 0x000000ffff037224 */ /* 0x000fd800078e0a6c */
[----:B------:R-:W1:Y:S02]  /*1710*/  @P0 LDC.64 R4, c[0x0][0x9e8] ;  /* 0x00027a00ff040b82 */ /* 0x000e640000000a00 */
[----:B-1----:R-:W-:-:S05]  /*1720*/  @P0 IMAD.HI.U32 R4, R3, R4, RZ ;  /* 0x0000000403040227 */ /* 0x002fca00078e00ff */
[----:B------:R-:W-:-:S04]  /*1730*/  @P0 SHF.R.U32.HI R3, RZ, R5, R4 ;  /* 0x00000005ff030219 */ /* 0x000fc80000011604 */
[----:B------:R-:W-:Y:S01]  /*1740*/  LOP3.LUT R3, RZ, R3, RZ, 0x33, !PT ;  /* 0x00000003ff037212 */ /* 0x000fe200078e33ff */
[----:B------:R-:W-:Y:S06]  /*1750*/  BRA `(.L_x_1097) ;  /* 0x0000000000107947 */ /* 0x000fec0003800000 */
.L_x_1096:
[----:B------:R-:W-:-:S13]  /*1760*/  ISETP.NE.AND P0, PT, R11, 0x1, PT ;  /* 0x000000010b00780c */ /* 0x000fda0003f05270 */
[----:B------:R-:W1:Y:S02]  /*1770*/  @P0 LDC.64 R4, c[0x0][0x9e8] ;  /* 0x00027a00ff040b82 */ /* 0x000e640000000a00 */
[----:B-1----:R-:W-:-:S05]  /*1780*/  @P0 IMAD.HI.U32 R4, R3, R4, RZ ;  /* 0x0000000403040227 */ /* 0x002fca00078e00ff */
[----:B------:R-:W-:-:S07]  /*1790*/  @P0 SHF.R.U32.HI R3, RZ, R5, R4 ;  /* 0x00000005ff030219 */ /* 0x000fce0000011604 */
.L_x_1097:
[----:B------:R-:W-:Y:S05]  /*17a0*/  BSYNC B0 ;  /* 0x0000000000007941 */ /* 0x000fea0003800000 */
.L_x_1095:
[----:B------:R-:W-:-:S05]  /*17b0*/  IMAD R3, R3, R11, R11 ;  /* 0x0000000b03037224 */ /* 0x000fca00078e020b */
[----:B------:R-:W-:-:S07]  /*17c0*/  VIMNMX R0, R0, R3, PT ;  /* 0x0000000300007248 */ /* 0x000fce0003fe0100 */
.L_x_1094:
[----:B------:R-:W-:Y:S01]  /*17d0*/  IMAD R106, R13, 0xc0, -R14 ;  /* 0x000000c00d6a7824 */ /* 0x000fe200078e0a0e */
[----:B------:R-:W-:-:S03]  /*17e0*/  ULDC UR4, c[0x0][0x9dc] ;  /* 0x0002770000047ab9 */ /* 0x000fc60000000800 */
[----:B------:R-:W-:-:S04]  /*17f0*/  IMAD.IADD R106, R12, 0x1, R106 ;  /* 0x000000010c6a7824 */ /* 0x000fc800078e026a */
[----:B------:R-:W-:Y:S01]  /*1800*/  VIADD R3, R106, -UR4 ;  /* 0x800000046a037c36 */ /* 0x000fe20008000000 */
[----:B------:R-:W-:Y:S06]  /*1810*/  @!P1 BRA `(.L_x_1098) ;  /* 0x0000000000489947 */ /* 0x000fec0003800000 */
[----:B------:R-:W-:Y:S01]  /*1820*/  ISETP.GT.AND P0, PT, R106, -0x1, PT ;  /* 0xffffffff6a00780c */ /* 0x000fe20003f04270 */
[----:B------:R-:W-:-:S12]  /*1830*/  BSSY B0, `(.L_x_1099) ;  /* 0x000000e000007945 */ /* 0x000fd80003800000 */
[----:B------:R-:W-:Y:S05]  /*1840*/  @P0 BRA `(.L_x_1100) ;  /* 0x00000000001c0947 */ /* 0x000fea0003800000 */
[----:B------:R-:W-:Y:S02]  /*1850*/  ISETP.NE.AND P0, PT, R11, 0x1, PT ;  /* 0x000000010b00780c */ /* 0x000fe40003f05270 */
[----:B------:R-:W-:-:S11]  /*1860*/  LOP3.LUT R5, RZ, R106, RZ, 0x33, !PT ;  /* 0x0000006aff057212 */ /* 0x000fd600078e33ff */
[----:B------:R-:W1:Y:S02]  /*1870*/  @P0 LDC.64 R6, c[0x0][0x9e8] ;  /* 0x00027a00ff060b82 */ /* 0x000e640000000a00 */
[----:B-1----:R-:W-:-:S05]  /*1880*/  @P0 IMAD.HI.U32 R4, R5, R6, RZ ;  /* 0x0000000605040227 */ /* 0x002fca00078e00ff */
[----:B------:R-:W-:-:S04]  /*1890*/  @P0 SHF.R.U32.HI R5, RZ, R7, R4 ;  /* 0x00000007ff050219 */ /* 0x000fc80000011604 */
[----:B------:R-:W-:Y:S01]  /*18a0*/  LOP3.LUT R4, RZ, R5, RZ, 0x33, !PT ;  /* 0x00000005ff047212 */ /* 0x000fe200078e33ff */
[----:B------:R-:W-:Y:S06]  /*18b0*/  BRA `(.L_x_1101) ;  /* 0x0000000000147947 */ /* 0x000fec0003800000 */
.L_x_1100:
[----:B------:R-:W-:Y:S01]  /*18c0*/  ISETP.NE.AND P0, PT, R11, 0x1, PT ;  /* 0x000000010b00780c */ /* 0x000fe20003f05270 */
[----:B------:R-:W-:-:S12]  /*18d0*/  IMAD.MOV.U32 R4, RZ, RZ, R106 ;  /* 0x000000ffff047224 */ /* 0x000fd800078e006a */
[----:B------:R-:W1:Y:S02]  /*18e0*/  @P0 LDC.64 R6, c[0x0][0x9e8] ;  /* 0x00027a00ff060b82 */ /* 0x000e640000000a00 */
[----:B-1----:R-:W-:-:S05]  /*18f0*/  @P0 IMAD.HI.U32 R6, R106, R6, RZ ;  /* 0x000000066a060227 */ /* 0x002fca00078e00ff */
[----:B------:R-:W-:-:S07]  /*1900*/  @P0 SHF.R.U32.HI R4, RZ, R7, R6 ;  /* 0x00000007ff040219 */ /* 0x000fce0000011606 */
.L_x_1101:
[----:B------:R-:W-:Y:S05]  /*1910*/  BSYNC B0 ;  /* 0x0000000000007941 */ /* 0x000fea0003800000 */
.L_x_1099:
[----:B------:R-:W-:-:S05]  /*1920*/  IMAD R4, R4, R11, RZ ;  /* 0x0000000b04047224 */ /* 0x000fca00078e02ff */
[----:B------:R-:W-:-:S07]  /*1930*/  VIMNMX R3, R3, R4, !PT ;  /* 0x0000000403037248 */ /* 0x000fce0007fe0100 */
.L_x_1098:
[----:B------:R-:W-:Y:S01]  /*1940*/  VIADD R0, R0, 0x7f ;  /* 0x0000007f00007836 */ /* 0x000fe20000000000 */
[----:B------:R-:W-:-:S04]  /*1950*/  SHF.R.S32.HI R4, RZ, 0x1f, R3 ;  /* 0x0000001fff047819 */ /* 0x000fc80000011403 */
[----:B------:R-:W-:Y:S02]  /*1960*/  SHF.R.S32.HI R5, RZ, 0x1f, R0 ;  /* 0x0000001fff057819 */ /* 0x000fe40000011400 */
[----:B------:R-:W-:Y:S02]  /*1970*/  LEA.HI R4, R4, R3, RZ, 0x7 ;  /* 0x0000000304047211 */ /* 0x000fe400078f38ff */
[----:B------:R-:W-:Y:S02]  /*1980*/  LEA.HI R5, R5, R0, RZ, 0x7 ;  /* 0x0000000005057211 */ /* 0x000fe400078f38ff */
[----:B------:R-:W-:Y:S02]  /*1990*/  SHF.R.S32.HI R4, RZ, 0x7, R4 ;  /* 0x00000007ff047819 */ /* 0x000fe40000011404 */
[----:B------:R-:W-:Y:S02]  /*19a0*/  SHF.R.S32.HI R0, RZ, 0x7, R5 ;  /* 0x00000007ff007819 */ /* 0x000fe40000011405 */
[----:B------:R-:W-:-:S02]  /*19b0*/  VIMNMX R4, RZ, R4, !PT ;  /* 0x00000004ff047248 */ /* 0x000fc40007fe0100 */
[----:B------:R-:W-:-:S03]  /*19c0*/  VIMNMX R0, R111, R0, PT ;  /* 0x000000006f007248 */ /* 0x000fc60003fe0100 */
[--C-:B------:R-:W-:Y:S02]  /*19d0*/  IMAD R4, R4, 0x80, -R9.reuse ;  /* 0x0000008004047824 */ /* 0x100fe400078e0a09 */
[----:B------:R-:W-:-:S03]  /*19e0*/  IMAD R3, R0, 0x80, -R9 ;  /* 0x0000008000037824 */ /* 0x000fc600078e0a09 */
[----:B------:R-:W-:Y:S02]  /*19f0*/  VIMNMX R4, RZ, R4, !PT ;  /* 0x00000004ff047248 */ /* 0x000fe40007fe0100 */
[----:B------:R-:W-:Y:S02]  /*1a00*/  VIMNMX R3, R3, R24, PT ;  /* 0x0000001803037248 */ /* 0x000fe40003fe0100 */
[----:B------:R-:W-:Y:S02]  /*1a10*/  SHF.R.U32.HI R76, RZ, 0x7, R4 ;  /* 0x00000007ff4c7819 */ /* 0x000fe40000011604 */
[----:B------:R-:W-:-:S03]  /*1a20*/  ISETP.GT.AND P0, PT, R3, R4, PT ;  /* 0x000000040300720c */ /* 0x000fc60003f04270 */
[----:B------:R-:W-:-:S10]  /*1a30*/  IMAD.MOV.U32 R25, RZ, RZ, R76 ;  /* 0x000000ffff197224 */ /* 0x000fd400078e004c */
[----:B------:R-:W-:-:S05]  /*1a40*/  @P0 VIADD R0, R3, 0x7f ;  /* 0x0000007f03000836 */ /* 0x000fca0000000000 */
[----:B------:R-:W-:-:S04]  /*1a50*/  @P0 SHF.R.S32.HI R3, RZ, 0x1f, R0 ;  /* 0x0000001fff030819 */ /* 0x000fc80000011400 */
[----:B------:R-:W-:-:S04]  /*1a60*/  @P0 LEA.HI R3, R3, R0, RZ, 0x7 ;  /* 0x0000000003030211 */ /* 0x000fc800078f38ff */
[----:B------:R-:W-:Y:S02]  /*1a70*/  @P0 SHF.R.S32.HI R25, RZ, 0x7, R3 ;  /* 0x00000007ff190819 */ /* 0x000fe40000011403 */
[----:B------:R-:W-:Y:S02]  /*1a80*/  PLOP3.LUT P0, PT, PT, PT, PT, 0x80, 0x0 ;  /* 0x000000000000781c */ /* 0x000fe40003f0f070 */
[----:B------:R-:W-:-:S13]  /*1a90*/  ISETP.GT.AND P1, PT, R25, R76, PT ;  /* 0x0000004c1900720c */ /* 0x000fda0003f24270 */
[----:B------:R-:W-:Y:S05]  /*1aa0*/  @!P1 BRA `(.L_x_1102) ;  /* 0x0000005000209947 */ /* 0x000fea0003800000 */
        /* <DEDUP_REMOVED lines=8> */
[----:B0-----:R0:W1:Y:S01]  /*1b30*/  LDC.64 R14, c[0x4][R0] ;  /* 0x01000000000e7b82 */ /* 0x0010620000000a00 */
        /* <DEDUP_REMOVED lines=8> */
[----:B0-2---:R-:W-:-:S07]  /*1bc0*/  IMAD.MOV.U32 R13, RZ, RZ, RZ ;  /* 0x000000ffff0d7224 */ /* 0x005fce00078e00ff */
[----:B------:R-:W-:-:S07]  /*1bd0*/  LEPC R20, `(.L_x_1104) ;  /* 0x000000001014794e */ /* 0x000fce0000000000 */
[----:B-1---5:R-:W-:Y:S05]  /*1be0*/  CALL.ABS.NOINC R14 ;  /* 0x000000000e007343 */ /* 0x022fea0003c00000 */
.L_x_1104:
[----:B------:R-:W-:Y:S05]  /*1bf0*/  BSYNC B6 ;  /* 0x0000000000067941 */ /* 0x000fea0003800000 */
.L_x_1103:
        /* <DEDUP_REMOVED lines=20> */
.L_x_1106:
[----:B------:R-:W-:Y:S05]  /*1d40*/  BSYNC B6 ;  /* 0x0000000000067941 */ /* 0x000fea0003800000 */
.L_x_1105:
[----:B------:R-:W-:Y:S01]  /*1d50*/  ULDC.64 UR4, c[0x0][0x9f8] ;  /* 0x00027e0000047ab9 */ /* 0x000fe20000000a00 */
[----:B------:R-:W-:Y:S01]  /*1d60*/  IMAD.MOV.U32 R3, RZ, RZ, R30 ;  /* 0x000000ffff037224 */ /* 0x000fe200078e001e */
[----:B------:R-:W-:Y:S01]  /*1d70*/  ISETP.NE.U32.AND P0, PT, RZ, UR4, PT ;  /* 0x00000004ff007c0c */ /* 0x000fe2000bf05070 */
[----:B------:R-:W3:Y:S01]  /*1d80*/  LDL.LU R38, [R1] ;  /* 0x0000000001267983 */ /* 0x000ee20000300800 */
[----:B------:R-:W1:Y:S01]  /*1d90*/  LDC R0, c[0x0][0x428] ;  /* 0x00010a00ff007b82 */ /* 0x000e620000000800 */
[----:B------:R-:W4:Y:S01]  /*1da0*/  S2R R20, SR_TID.X ;  /* 0x0000000000147919 */ /* 0x000f220000002100 */
[----:B------:R-:W-:-:S06]  /*1db0*/  ISETP.NE.AND.EX P0, PT, RZ, UR5, PT, P0 ;  /* 0x00000005ff007c0c */ /* 0x000fcc000bf05300 */
[----:B------:R-:W0:Y:S01]  /*1dc0*/  LDC.64 R6, c[0x0][0x2f0] ;  /* 0x0000bc00ff067b82 */ /* 0x000e220000000a00 */
[----:B------:R-:W-:Y:S01]  /*1dd0*/  IMAD.IADD R72, R72, 0x1, R27 ;  /* 0x0000000148487824 */ /* 0x000fe200078e021b */
[----:B------:R-:W-:Y:S01]  /*1de0*/  ULDC.64 UR6, c[0x0][0xa08] ;  /* 0x0002820000067ab9 */ /* 0x000fe20000000a00 */
[----:B------:R-:W-:Y:S01]  /*1df0*/  IMAD.MOV.U32 R15, RZ, RZ, R29 ;  /* 0x000000ffff0f7224 */ /* 0x000fe200078e001d */
[----:B------:R-:W-:Y:S01]  /*1e00*/  ULDC.64 UR4, c[0x0][0x2f8] ;  /* 0x0000be0000047ab9 */ /* 0x000fe20000000a00 */
[----:B------:R-:W-:Y:S01]  /*1e10*/  SHF.R.S32.HI R32, RZ, 0x1f, R23 ;  /* 0x0000001fff207819 */ /* 0x000fe20000011417 */
[C---:B------:R-:W-:Y:S01]  /*1e20*/  VIADD R37, R19.reuse, 0x10 ;  /* 0x0000001013257836 */ /* 0x040fe20000000000 */
[----:B------:R-:W3:Y:S01]  /*1e30*/  LDL R36, [R1+0x18] ;  /* 0x0000180001247983 */ /* 0x000ee20000100800 */
[C---:B------:R-:W-:Y:S01]  /*1e40*/  VIADD R103, R19.reuse, 0x30 ;  /* 0x0000003013677836 */ /* 0x040fe20000000000 */
[----:B------:R-:W2:Y:S01]  /*1e50*/  @P0 LDC.64 R4, c[0x0][0x9f8] ;  /* 0x00027e00ff040b82 */ /* 0x000ea20000000a00 */
[----:B------:R-:W-:Y:S01]  /*1e60*/  VIADD R31, R19, 0x20 ;  /* 0x00000020131f7836 */ /* 0x000fe20000000000 */
[----:B------:R-:W3:Y:S06]  /*1e70*/  LDL R35, [R1+0x1c] ;  /* 0x00001c0001237983 */ /* 0x000eec0000100800 */
[----:B------:R-:W3:Y:S01]  /*1e80*/  LDC R104, c[0x0][0x3d4] ;  /* 0x0000f500ff687b82 */ /* 0x000ee20000000800 */
[----:B--2---:R-:W-:-:S05]  /*1e90*/  @P0 IMAD.WIDE R4, R30, 0x4, R4 ;  /* 0x000000041e040825 */ /* 0x004fca00078e0204 */
[----:B------:R2:W3:Y:S01]  /*1ea0*/  @P0 LDG.E R3, desc[UR38][R4.64] ;  /* 0x0000002604030981 */ /* 0x0004e2000c1e1900 */
[----:B-1----:R-:W-:Y:S02]  /*1eb0*/  ISETP.NE.AND P0, PT, R0, 0x1, PT ;  /* 0x000000010000780c */ /* 0x002fe40003f05270 */
[----:B------:R-:W-:Y:S02]  /*1ec0*/  SHF.R.S32.HI R13, RZ, 0x1f, R72 ;  /* 0x0000001fff0d7819 */ /* 0x000fe40000011448 */
[----:B----4-:R-:W-:-:S03]  /*1ed0*/  SHF.R.U32.HI R34, RZ, 0x7, R20 ;  /* 0x00000007ff227819 */ /* 0x010fc60000011614 */
[-C--:B0-----:R-:W-:Y:S02]  /*1ee0*/  IMAD R8, R13, R6.reuse, RZ ;  /* 0x000000060d087224 */ /* 0x081fe400078e02ff */
[----:B--2---:R-:W-:-:S04]  /*1ef0*/  IMAD.WIDE.U32 R4, R72, R6, RZ ;  /* 0x0000000648047225 */ /* 0x004fc800078e00ff */
[----:B------:R-:W0:Y:S08]  /*1f00*/  @P0 LDC R0, c[0x0][0x42c] ;  /* 0x00010b00ff000b82 */ /* 0x000e300000000800 */
[----:B------:R-:W1:Y:S01]  /*1f10*/  @P0 LDC R9, c[0x0][0x430] ;  /* 0x00010c00ff090b82 */ /* 0x000e620000000800 */
[----:B0-----:R-:W-:-:S05]  /*1f20*/  @P0 IMAD.HI.U32 R0, R29, R0, RZ ;  /* 0x000000001d000227 */ /* 0x001fca00078e00ff */
[----:B-1----:R-:W-:Y:S01]  /*1f30*/  @P0 SHF.R.U32.HI R15, RZ, R9, R0 ;  /* 0x00000009ff0f0219 */ /* 0x002fe20000011600 */
[----:B------:R-:W-:Y:S01]  /*1f40*/  VIADD R0, R20, 0xffffff80 ;  /* 0xffffff8014007836 */ /* 0x000fe20000000000 */
[----:B------:R-:W-:Y:S01]  /*1f50*/  ISETP.NE.U32.AND P0, PT, RZ, UR6, PT ;  /* 0x00000006ff007c0c */ /* 0x000fe2000bf05070 */
[----:B------:R-:W-:Y:S01]  /*1f60*/  IMAD R9, R72, R7, R8 ;  /* 0x0000000748097224 */ /* 0x000fe200078e0208 */
[----:B------:R-:W-:Y:S02]  /*1f70*/  SHF.R.S32.HI R10, RZ, 0x1f, R15 ;  /* 0x0000001fff0a7819 */ /* 0x000fe4000001140f */
[----:B------:R-:W-:Y:S01]  /*1f80*/  SHF.R.S32.HI R11, RZ, 0x1f, R0 ;  /* 0x0000001fff0b7819 */ /* 0x000fe20000011400 */
[----:B------:R-:W-:Y:S01]  /*1f90*/  IMAD.IADD R5, R5, 0x1, R9 ;  /* 0x0000000105057824 */ /* 0x000fe200078e0209 */
[----:B------:R-:W-:Y:S01]  /*1fa0*/  ISETP.NE.AND.EX P0, PT, RZ, UR7, PT, P0 ;  /* 0x00000007ff007c0c */ /* 0x000fe2000bf05300 */
[----:B------:R-:W-:Y:S01]  /*1fb0*/  IMAD R8, R10, UR4, RZ ;  /* 0x000000040a087c24 */ /* 0x000fe2000f8e02ff */
[----:B------:R-:W-:Y:S01]  /*1fc0*/  LEA.HI R11, R11, R0, RZ, 0x2 ;  /* 0x000000000b0b7211 */ /* 0x000fe200078f10ff */
[----:B------:R-:W-:Y:S01]  /*1fd0*/  IMAD.WIDE.U32 R4, R15, UR4, R4 ;  /* 0x000000040f047c25 */ /* 0x000fe2000f8e0004 */
[----:B------:R-:W-:-:S02]  /*1fe0*/  ISETP.NE.AND P6, PT, R34, 0x1, PT ;  /* 0x000000012200780c */ /* 0x000fc40003fc5270 */
[--C-:B------:R-:W-:Y:S01]  /*1ff0*/  SHF.R.S32.HI R21, RZ, 0x2, R11.reuse ;  /* 0x00000002ff157819 */ /* 0x100fe2000001140b */
[----:B------:R-:W-:Y:S01]  /*2000*/  IMAD R9, R15, UR5, R8 ;  /* 0x000000050f097c24 */ /* 0x000fe2000f8e0208 */
[----:B------:R-:W-:Y:S01]  /*2010*/  ULDC.64 UR4, c[0x0][0x300] ;  /* 0x0000c00000047ab9 */ /* 0x000fe20000000a00 */
[----:B------:R-:W-:Y:S02]  /*2020*/  SHF.R.S32.HI R8, RZ, 0x1f, R11 ;  /* 0x0000001fff087819 */ /* 0x000fe4000001140b */
[----:B------:R-:W-:Y:S02]  /*2030*/  IMAD.IADD R5, R5, 0x1, R9 ;  /* 0x0000000105057824 */ /* 0x000fe400078e0209 */
[----:B------:R-:W-:-:S04]  /*2040*/  LEA.HI R8, R8, R21, RZ, 0x2 ;  /* 0x0000001508087211 */ /* 0x000fc800078f10ff */
[----:B------:R-:W-:-:S05]  /*2050*/  LOP3.LUT R8, R8, 0xfffffffc, RZ, 0xc0, !PT ;  /* 0xfffffffc08087812 */ /* 0x000fca00078ec0ff */
[----:B------:R-:W-:Y:S01]  /*2060*/  IMAD.IADD R21, R21, 0x1, -R8 ;  /* 0x0000000115157824 */ /* 0x000fe200078e0a08 */
[----:B---3--:R-:W-:Y:S02]  /*2070*/  LOP3.LUT R38, R38, 0xfffffffd, RZ, 0xc0, !PT ;  /* 0xfffffffd26267812 */ /* 0x008fe400078ec0ff */
[----:B------:R-:W-:Y:S02]  /*2080*/  SHF.R.S32.HI R0, RZ, 0x1f, R3 ;  /* 0x0000001fff007819 */ /* 0x000fe40000011403 */
[----:B------:R-:W-:Y:S02]  /*2090*/  SEL R63, R3, RZ, !P0 ;  /* 0x000000ff033f7207 */ /* 0x000fe40004000000 */
[----:B------:R-:W-:-:S05]  /*20a0*/  SEL R30, R0, RZ, !P0 ;  /* 0x000000ff001e7207 */ /* 0x000fca0004000000 */
[----:B------:R-:W-:Y:S02]  /*20b0*/  IMAD R0, R30, UR4, RZ ;  /* 0x000000041e007c24 */ /* 0x000fe4000f8e02ff */
[----:B------:R-:W-:-:S04]  /*20c0*/  IMAD.WIDE.U32 R60, R63, UR4, R4 ;  /* 0x000000043f3c7c25 */ /* 0x000fc8000f8e0004 */
[----:B------:R-:W-:Y:S01]  /*20d0*/  IMAD R3, R63, UR5, R0 ;  /* 0x000000053f037c24 */ /* 0x000fe2000f8e0200 */
[----:B------:R-:W-:Y:S05]  /*20e0*/  @!P6 WARPSYNC.ALL ;  /* 0x000000000000e948 */ /* 0x000fea0003800000 */
[----:B------:R-:W-:Y:S01]  /*20f0*/  ULDC.64 UR4, c[0x0][0x320] ;  /* 0x0000c80000047ab9 */ /* 0x000fe20000000a00 */
[--C-:B------:R-:W-:Y:S01]  /*2100*/  SHF.R.S32.HI R5, RZ, 0x1f, R19.reuse ;  /* 0x0000001fff057819 */ /* 0x100fe20000011413 */
[----:B------:R-:W-:Y:S01]  /*2110*/  IMAD R0, R10, UR4, RZ ;  /* 0x000000040a007c24 */ /* 0x000fe2000f8e02ff */
[----:B------:R-:W-:Y:S01]  /*2120*/  ULDC.64 UR6, c[0x0][0x328] ;  /* 0x0000ca0000067ab9 */ /* 0x000fe20000000a00 */
[----:B------:R-:W-:Y:S01]  /*2130*/  IMAD.MOV.U32 R4, RZ, RZ, R19 ;  /* 0x000000ffff047224 */ /* 0x000fe200078e0013 */
[----:B------:R-:W0:Y:S01]  /*2140*/  LDC.64 R10, c[0x0][0x3e8] ;  /* 0x0000fa00ff0a7b82 */ /* 0x000e220000000a00 */
[----:B------:R-:W-:-:S02]  /*2150*/  IMAD R27, R15, UR5, R0 ;  /* 0x000000050f1b7c24 */ /* 0x000fc4000f8e0200 */
[----:B------:R-:W-:Y:S01]  /*2160*/  IMAD.WIDE.U32 R14, R15, UR4, R4 ;  /* 0x000000040f0e7c25 */ /* 0x000fe2000f8e0004 */
[----:B------:R-:W-:-:S03]  /*2170*/  ULDC UR4, c[0x0][0x2e4] ;  /* 0x0000b90000047ab9 */ /* 0x000fc60000000800 */
[-C--:B------:R-:W-:Y:S01]  /*2180*/  IMAD R0, R32, R6.reuse, RZ ;  /* 0x0000000620007224 */ /* 0x080fe200078e02ff */
[----:B------:R-:W-:Y:S02]  /*2190*/  ISETP.GE.AND P0, PT, R19, UR4, PT ;  /* 0x0000000413007c0c */ /* 0x000fe4000bf06270 */
[----:B------:R-:W-:Y:S01]  /*21a0*/  ISETP.GE.AND P1, PT, R37, UR4, PT ;  /* 0x0000000425007c0c */ /* 0x000fe2000bf26270 */
[----:B------:R-:W-:Y:S02]  /*21b0*/  IMAD R83, R23, R7, R0 ;  /* 0x0000000717537224 */ /* 0x000fe400078e0200 */
[----:B------:R-:W-:Y:S01]  /*21c0*/  IMAD.IADD R0, R61, 0x1, R3 ;  /* 0x000000013d007824 */ /* 0x000fe200078e0203 */
[----:B------:R-:W-:Y:S02]  /*21d0*/  SEL R3, RZ, 0x1, P0 ;  /* 0x00000001ff037807 */ /* 0x000fe40000000000 */
[----:B------:R-:W-:Y:S02]  /*21e0*/  LOP3.LUT P0, RZ, R21, 0x2, RZ, 0xc0, !PT ;  /* 0x0000000215ff7812 */ /* 0x000fe4000780c0ff */
[----:B------:R-:W-:Y:S01]  /*21f0*/  SEL R12, RZ, 0xffffffff, P1 ;  /* 0xffffffffff0c7807 */ /* 0x000fe20000800000 */
[----:B------:R-:W-:-:S04]  /*2200*/  IMAD.WIDE.U32 R8, R23, R6, R4 ;  /* 0x0000000617087225 */ /* 0x000fc800078e0004 */
[----:B------:R-:W-:Y:S01]  /*2210*/  IMAD.SHL.U32 R12, R12, 0x2, RZ ;  /* 0x000000020c0c7824 */ /* 0x000fe200078e00ff */
[----:B------:R-:W-:-:S04]  /*2220*/  IADD3 R84, P1, R60, R8, RZ ;  /* 0x000000083c547210 */ /* 0x000fc80007f3e0ff */
[----:B------:R-:W-:Y:S01]  /*2230*/  LOP3.LUT R3, R12, 0x2, R3, 0xe2, !PT ;  /* 0x000000020c037812 */ /* 0x000fe200078ee203 */
[----:B0-----:R-:W-:Y:S01]  /*2240*/  IMAD R12, R32, R10, RZ ;  /* 0x0000000a200c7224 */ /* 0x001fe200078e02ff */
[----:B------:R-:W-:Y:S02]  /*2250*/  IADD3.X R83, R0, R9, R83, P1, !PT ;  /* 0x0000000900537210 */ /* 0x000fe40000ffe453 */
[----:B------:R-:W-:Y:S01]  /*2260*/  @P0 LOP3.LUT R38, R38, 0x2, RZ, 0xfc, !PT ;  /* 0x0000000226260812 */ /* 0x000fe200078efcff */
[----:B------:R-:W-:Y:S01]  /*2270*/  IMAD.IADD R15, R15, 0x1, R27 ;  /* 0x000000010f0f7824 */ /* 0x000fe200078e021b */
[----:B------:R-:W-:Y:S01]  /*2280*/  ISETP.GE.AND P0, PT, R31, UR4, PT ;  /* 0x000000041f007c0c */ /* 0x000fe2000bf06270 */
[----:B------:R-:W0:Y:S01]  /*2290*/  LDC.64 R8, c[0x0][0x3d8] ;  /* 0x0000f600ff087b82 */ /* 0x000e220000000a00 */
[----:B------:R-:W-:Y:S01]  /*22a0*/  ISETP.GE.AND P1, PT, R103, UR4, PT ;  /* 0x0000000467007c0c */ /* 0x000fe2000bf26270 */
[----:B------:R-:W-:Y:S01]  /*22b0*/  IMAD R27, R23, R11, R12 ;  /* 0x0000000b171b7224 */ /* 0x000fe200078e020c */
[----:B------:R-:W-:-:S02]  /*22c0*/  SEL R12, RZ, 0x4, P0 ;  /* 0x00000004ff0c7807 */ /* 0x000fc40000000000 */
[----:B------:R-:W-:-:S04]  /*22d0*/  SEL R20, RZ, 0x8, P1 ;  /* 0x00000008ff147807 */ /* 0x000fc80000800000 */
[----:B------:R-:W-:Y:S01]  /*22e0*/  LOP3.LUT R3, R20, R3, R12, 0xfe, !PT ;  /* 0x0000000314037212 */ /* 0x000fe200078efe0c */
[----:B------:R-:W-:Y:S02]  /*22f0*/  IMAD R20, R30, UR6, RZ ;  /* 0x000000061e147c24 */ /* 0x000fe4000f8e02ff */
[----:B------:R-:W2:Y:S01]  /*2300*/  LDL R30, [R1+0x20] ;  /* 0x00002000011e7983 */ /* 0x000ea20000100800 */
[----:B------:R-:W-:-:S05]  /*2310*/  VIADD R102, R19, 0x40 ;  /* 0x0000004013667836 */ /* 0x000fca0000000000 */
[----:B------:R-:W-:Y:S01]  /*2320*/  ISETP.GE.AND P0, PT, R102, UR4, PT ;  /* 0x0000000466007c0c */ /* 0x000fe2000bf06270 */
[----:B------:R-:W-:-:S03]  /*2330*/  IMAD R33, R63, UR7, R20 ;  /* 0x000000073f217c24 */ /* 0x000fc6000f8e0214 */
[----:B------:R-:W-:Y:S02]  /*2340*/  SEL R12, RZ, 0x10, P0 ;  /* 0x00000010ff0c7807 */ /* 0x000fe40000000000 */
[-C--:B------:R-:W-:Y:S01]  /*2350*/  ISETP.GE.AND P0, PT, R19, R104.reuse, PT ;  /* 0x000000681300720c */ /* 0x080fe20003f06270 */
[----:B------:R-:W-:Y:S01]  /*2360*/  IMAD.WIDE.U32 R62, R63, UR6, R14 ;  /* 0x000000063f3e7c25 */ /* 0x000fe2000f8e000e */
[--C-:B------:R-:W-:Y:S02]  /*2370*/  SHF.R.S32.HI R29, RZ, 0x1f, R16.reuse ;  /* 0x0000001fff1d7819 */ /* 0x100fe40000011410 */
[-C--:B------:R-:W-:Y:S01]  /*2380*/  ISETP.GE.AND P1, PT, R37, R104.reuse, PT ;  /* 0x000000682500720c */ /* 0x080fe20003f26270 */
[----:B------:R-:W-:Y:S01]  /*2390*/  IMAD.MOV.U32 R28, RZ, RZ, R16 ;  /* 0x000000ffff1c7224 */ /* 0x000fe200078e0010 */
[----:B------:R-:W-:Y:S01]  /*23a0*/  ISETP.GE.AND P2, PT, R31, R104, PT ;  /* 0x000000681f00720c */ /* 0x000fe20003f46270 */
[----:B------:R-:W-:Y:S01]  /*23b0*/  IMAD.WIDE.U32 R64, R23, R10, R4 ;  /* 0x0000000a17407225 */ /* 0x000fe200078e0004 */
[----:B------:R-:W-:-:S03]  /*23c0*/  LOP3.LUT R12, R3, R12, RZ, 0xfc, !PT ;  /* 0x0000000c030c7212 */ /* 0x000fc600078efcff */
[-C--:B0-----:R-:W-:Y:S02]  /*23d0*/  IMAD R14, R32, R8.reuse, RZ ;  /* 0x00000008200e7224 */ /* 0x081fe400078e02ff */
[CC--:B------:R-:W-:Y:S01]  /*23e0*/  IMAD.WIDE.U32 R68, R23.reuse, R8.reuse, R4 ;  /* 0x0000000817447225 */ /* 0x0c0fe200078e0004 */
[C---:B------:R-:W-:Y:S02]  /*23f0*/  SEL R4, R104.reuse, RZ, P0 ;  /* 0x000000ff68047207 */ /* 0x040fe40000000000 */
[C---:B------:R-:W-:Y:S01]  /*2400*/  SEL R3, R104.reuse, RZ, P1 ;  /* 0x000000ff68037207 */ /* 0x040fe20000800000 */
[C---:B------:R-:W-:Y:S01]  /*2410*/  IMAD R15, R23.reuse, R9, R14 ;  /* 0x00000009170f7224 */ /* 0x040fe200078e020e */
[----:B------:R-:W-:Y:S01]  /*2420*/  SEL R5, R104, RZ, P2 ;  /* 0x000000ff68057207 */ /* 0x000fe20001000000 */
[----:B------:R-:W-:-:S04]  /*2430*/  IMAD.WIDE.U32 R70, R23, R8, R28 ;  /* 0x0000000817467225 */ /* 0x000fc800078e001c */
[----:B------:R-:W-:-:S04]  /*2440*/  IMAD.WIDE.U32 R66, R23, R10, R28 ;  /* 0x0000000a17427225 */ /* 0x000fc800078e001c */
[----:B------:R-:W-:Y:S02]  /*2450*/  IMAD.IADD R4, R19, 0x1, R4 ;  /* 0x0000000113047824 */ /* 0x000fe400078e0204 */
[----:B------:R-:W-:Y:S02]  /*2460*/  IMAD.IADD R69, R69, 0x1, R15 ;  /* 0x0000000145457824 */ /* 0x000fe400078e020f */
[----:B------:R-:W-:Y:S02]  /*2470*/  IMAD.IADD R71, R15, 0x1, R71 ;  /* 0x000000010f477824 */ /* 0x000fe400078e0247 */
[----:B------:R-:W-:Y:S02]  /*2480*/  IMAD.IADD R65, R65, 0x1, R27 ;  /* 0x0000000141417824 */ /* 0x000fe400078e021b */
[----:B------:R-:W-:Y:S02]  /*2490*/  IMAD.IADD R67, R27, 0x1, R67 ;  /* 0x000000011b437824 */ /* 0x000fe400078e0243 */
[----:B------:R-:W-:-:S02]  /*24a0*/  IMAD.IADD R15, R37, 0x1, R3 ;  /* 0x00000001250f7824 */ /* 0x000fc400078e0203 */
[----:B------:R-:W-:Y:S01]  /*24b0*/  IMAD.IADD R27, R31, 0x1, R5 ;  /* 0x000000011f1b7824 */ /* 0x000fe200078e0205 */
[----:B------:R-:W-:Y:S02]  /*24c0*/  SHF.R.S32.HI R5, RZ, 0x1f, R4 ;  /* 0x0000001fff057819 */ /* 0x000fe40000011404 */
[----:B------:R-:W-:Y:S02]  /*24d0*/  SHF.R.S32.HI R20, RZ, 0x1f, R15 ;  /* 0x0000001fff147819 */ /* 0x000fe4000001140f */
[CC--:B------:R-:W-:Y:S02]  /*24e0*/  LEA.HI R14, R5.reuse, R4.reuse, RZ, 0x5 ;  /* 0x00000004050e7211 */ /* 0x0c0fe400078f28ff */
[----:B------:R-:W-:Y:S02]  /*24f0*/  LEA.HI R3, R5, R4, RZ, 0x3 ;  /* 0x0000000405037211 */ /* 0x000fe400078f18ff */
[CC--:B------:R-:W-:Y:S02]  /*2500*/  LEA.HI R4, R20.reuse, R15.reuse, RZ, 0x3 ;  /* 0x0000000f14047211 */ /* 0x0c0fe400078f18ff */
[----:B------:R-:W-:Y:S01]  /*2510*/  LEA.HI R20, R20, R15, RZ, 0x5 ;  /* 0x0000000f14147211 */ /* 0x000fe200078f28ff */
[----:B------:R-:W-:Y:S01]  /*2520*/  IMAD.SHL.U32 R15, R14, 0x80, RZ ;  /* 0x000000800e0f7824 */ /* 0x000fe200078e00ff */
[----:B------:R-:W-:-:S02]  /*2530*/  LOP3.LUT R38, R38, 0xfffffffe, RZ, 0xc0, !PT ;  /* 0xfffffffe26267812 */ /* 0x000fc400078ec0ff */
[----:B------:R-:W-:Y:S02]  /*2540*/  LOP3.LUT R14, R36, 0x18, R3, 0xf8, !PT ;  /* 0x00000018240e7812 */ /* 0x000fe400078ef803 */
[----:B------:R-:W-:Y:S02]  /*2550*/  @P2 LOP3.LUT R38, R38, 0x1, RZ, 0xfc, !PT ;  /* 0x0000000126262812 */ /* 0x000fe400078efcff */
[----:B-----5:R-:W-:Y:S02]  /*2560*/  SHF.R.S32.HI R31, RZ, 0x1f, R105 ;  /* 0x0000001fff1f7819 */ /* 0x020fe40000011469 */
[----:B------:R-:W-:Y:S02]  /*2570*/  LOP3.LUT R15, R15, 0xfffff000, RZ, 0xc0, !PT ;  /* 0xfffff0000f0f7812 */ /* 0x000fe400078ec0ff */
[----:B------:R-:W-:Y:S01]  /*2580*/  LOP3.LUT R14, R14, R35, RZ, 0x3c, !PT ;  /* 0x000000230e0e7212 */ /* 0x000fe200078e3cff */
[----:B------:R0:W-:Y:S01]  /*2590*/  STL [R1], R38 ;  /* 0x0000002601007387 */ /* 0x0001e20000100800 */
[----:B------:R-:W-:Y:S01]  /*25a0*/  SHF.R.S32.HI R28, RZ, 0x1f, R27 ;  /* 0x0000001fff1c7819 */ /* 0x000fe2000001141b */
[----:B------:R-:W-:Y:S01]  /*25b0*/  VIADD R101, R19, 0x50 ;  /* 0x0000005013657836 */ /* 0x000fe20000000000 */
[----:B------:R-:W-:-:S02]  /*25c0*/  IADD3 R72, P2, R23, R72, RZ ;  /* 0x0000004817487210 */ /* 0x000fc40007f5e0ff */
[CC--:B------:R-:W-:Y:S02]  /*25d0*/  LEA.HI R5, R28.reuse, R27.reuse, RZ, 0x3 ;  /* 0x0000001b1c057211 */ /* 0x0c0fe400078f18ff */
[----:B------:R-:W-:Y:S01]  /*25e0*/  LEA.HI R28, R28, R27, RZ, 0x5 ;  /* 0x0000001b1c1c7211 */ /* 0x000fe200078f28ff */
[----:B------:R-:W-:Y:S01]  /*25f0*/  IMAD.SHL.U32 R27, R20, 0x80, RZ ;  /* 0x00000080141b7824 */ /* 0x000fe200078e00ff */
[----:B------:R-:W-:Y:S01]  /*2600*/  LOP3.LUT R20, R36, 0x18, R4, 0xf8, !PT ;  /* 0x0000001824147812 */ /* 0x000fe200078ef804 */
[----:B------:R-:W-:Y:S01]  /*2610*/  IMAD.X R73, R32, 0x1, R13, P2 ;  /* 0x0000000120497824 */ /* 0x000fe200010e060d */
[----:B------:R-:W-:Y:S01]  /*2620*/  ISETP.GE.AND P2, PT, R101, UR4, PT ;  /* 0x0000000465007c0c */ /* 0x000fe2000bf46270 */
[----:B------:R-:W-:Y:S01]  /*2630*/  IMAD.SHL.U32 R29, R28, 0x80, RZ ;  /* 0x000000801c1d7824 */ /* 0x000fe200078e00ff */
[----:B------:R-:W-:Y:S02]  /*2640*/  SHF.L.U64.HI R93, R8, 0x7, R9 ;  /* 0x00000007085d7819 */ /* 0x000fe40000010209 */
[----:B------:R-:W-:-:S02]  /*2650*/  LOP3.LUT R27, R27, 0xfffff000, RZ, 0xc0, !PT ;  /* 0xfffff0001b1b7812 */ /* 0x000fc400078ec0ff */
[-C--:B------:R-:W-:Y:S02]  /*2660*/  LOP3.LUT R20, R20, R35.reuse, RZ, 0x3c, !PT ;  /* 0x0000002314147212 */ /* 0x080fe400078e3cff */
[----:B------:R-:W-:Y:S01]  /*2670*/  LOP3.LUT R28, R36, 0x18, R5, 0xf8, !PT ;  /* 0x00000018241c7812 */ /* 0x000fe200078ef805 */
[----:B------:R-:W-:Y:S01]  /*2680*/  IMAD.WIDE.U32 R68, R105, R8, R68 ;  /* 0x0000000869447225 */ /* 0x000fe200078e0044 */
[----:B------:R-:W-:Y:S02]  /*2690*/  LOP3.LUT R29, R29, 0xfffff000, RZ, 0xc0, !PT ;  /* 0xfffff0001d1d7812 */ /* 0x000fe400078ec0ff */
[----:B------:R-:W-:Y:S01]  /*26a0*/  LOP3.LUT R28, R28, R35, RZ, 0x3c, !PT ;  /* 0x000000231c1c7212 */ /* 0x000fe200078e3cff */
[-C--:B------:R-:W-:Y:S01]  /*26b0*/  IMAD.WIDE.U32 R64, R105, R10.reuse, R64 ;  /* 0x0000000a69407225 */ /* 0x080fe200078e0040 */
[----:B------:R-:W-:Y:S02]  /*26c0*/  LOP3.LUT R75, R3, 0xfffffff8, RZ, 0xc0, !PT ;  /* 0xfffffff8034b7812 */ /* 0x000fe400078ec0ff */
[----:B------:R-:W-:Y:S01]  /*26d0*/  LOP3.LUT R74, R4, 0xfffffff8, RZ, 0xc0, !PT ;  /* 0xfffffff8044a7812 */ /* 0x000fe200078ec0ff */
[----:B------:R-:W-:Y:S01]  /*26e0*/  IMAD.WIDE.U32 R66, R105, R10, R66 ;  /* 0x0000000a69427225 */ /* 0x000fe200078e0042 */
[----:B------:R-:W-:-:S03]  /*26f0*/  SHF.L.U64.HI R87, R6, 0x7, R7 ;  /* 0x0000000706577819 */ /* 0x000fc60000010207 */
[----:B------:R-:W-:Y:S01]  /*2700*/  IMAD.WIDE.U32 R70, R105, R8, R70 ;  /* 0x0000000869467225 */ /* 0x000fe200078e0046 */
[----:B------:R-:W-:-:S03]  /*2710*/  SHF.L.U64.HI R92, R10, 0x7, R11 ;  /* 0x000000070a5c7819 */ /* 0x000fc6000001020b */
[----:B------:R-:W-:Y:S01]  /*2720*/  IMAD.SHL.U32 R7, R10, 0x80, RZ ;  /* 0x000000800a077824 */ /* 0x000fe200078e00ff */
[----:B------:R-:W-:Y:S01]  /*2730*/  SHF.R.S32.HI R96, RZ, 0x1f, R75 ;  /* 0x0000001fff607819 */ /* 0x000fe2000001144b */
[----:B------:R-:W-:Y:S01]  /*2740*/  IMAD.SHL.U32 R6, R6, 0x80, RZ ;  /* 0x0000008006067824 */ /* 0x000fe200078e00ff */
[----:B------:R-:W-:Y:S01]  /*2750*/  SHF.R.S32.HI R95, RZ, 0x1f, R74 ;  /* 0x0000001fff5f7819 */ /* 0x000fe2000001144a */
[----:B------:R-:W-:Y:S02]  /*2760*/  VIADD R109, R34, 0x8 ;  /* 0x00000008226d7836 */ /* 0x000fe40000000000 */
[----:B------:R-:W-:Y:S02]  /*2770*/  IMAD.SHL.U32 R107, R104, 0x2, RZ ;  /* 0x00000002686b7824 */ /* 0x000fe400078e00ff */
[----:B------:R-:W-:Y:S01]  /*2780*/  IMAD.IADD R82, R63, 0x1, R33 ;  /* 0x000000013f527824 */ /* 0x000fe200078e0221 */
[----:B--2---:R-:W-:Y:S01]  /*2790*/  IADD3 R100, R14, R15, R30 ;  /* 0x0000000f0e647210 */ /* 0x004fe20007ffe01e */
[----:B------:R-:W-:-:S04]  /*27a0*/  IMAD R14, R31, R10, RZ ;  /* 0x0000000a1f0e7224 */ /* 0x000fc800078e02ff */
[----:B------:R-:W-:Y:S02]  /*27b0*/  IMAD R15, R105, R11, R14 ;  /* 0x0000000b690f7224 */ /* 0x000fe400078e020e */
[----:B------:R-:W-:-:S04]  /*27c0*/  IMAD R14, R31, R8, RZ ;  /* 0x000000081f0e7224 */ /* 0x000fc800078e02ff */
[----:B------:R-:W-:Y:S01]  /*27d0*/  IMAD R77, R105, R9, R14 ;  /* 0x00000009694d7224 */ /* 0x000fe200078e020e */
[----:B------:R-:W-:Y:S02]  /*27e0*/  SEL R9, RZ, 0x20, P2 ;  /* 0x00000020ff097807 */ /* 0x000fe40001000000 */
[----:B------:R-:W-:Y:S02]  /*27f0*/  IADD3 R98, R20, R27, R30 ;  /* 0x0000001b14627210 */ /* 0x000fe40007ffe01e */
[C---:B------:R-:W-:Y:S02]  /*2800*/  LOP3.LUT R14, R12.reuse, R9, RZ, 0xfc, !PT ;  /* 0x000000090c0e7212 */ /* 0x040fe400078efcff */
[----:B------:R-:W-:Y:S01]  /*2810*/  LOP3.LUT R27, R5, 0xfffffff8, RZ, 0xc0, !PT ;  /* 0xfffffff8051b7812 */ /* 0x000fe200078ec0ff */
[----:B------:R-:W-:Y:S01]  /*2820*/  IMAD.IADD R79, R69, 0x1, R77 ;  /* 0x00000001454f7824 */ /* 0x000fe200078e024d */
[----:B------:R-:W-:Y:S01]  /*2830*/  LOP3.LUT R9, R12, 0x1, RZ, 0xc0, !PT ;  /* 0x000000010c097812 */ /* 0x000fe200078ec0ff */
[----:B------:R-:W-:Y:S01]  /*2840*/  IMAD.SHL.U32 R8, R8, 0x80, RZ ;  /* 0x0000008008087824 */ /* 0x000fe200078e00ff */
[C---:B------:R-:W-:Y:S01]  /*2850*/  LOP3.LUT R10, R14.reuse, 0x2, RZ, 0xc0, !PT ;  /* 0x000000020e0a7812 */ /* 0x040fe200078ec0ff */
[----:B------:R-:W-:Y:S01]  /*2860*/  IMAD.IADD R81, R65, 0x1, R15 ;  /* 0x0000000141517824 */ /* 0x000fe200078e020f */
[C---:B------:R-:W-:Y:S01]  /*2870*/  LOP3.LUT R11, R14.reuse, 0x4, RZ, 0xc0, !PT ;  /* 0x000000040e0b7812 */ /* 0x040fe200078ec0ff */
[----:B------:R-:W-:Y:S01]  /*2880*/  IMAD.IADD R78, R15, 0x1, R67 ;  /* 0x000000010f4e7824 */ /* 0x000fe200078e0243 */
[C---:B------:R-:W-:Y:S01]  /*2890*/  LOP3.LUT R12, R14.reuse, 0x8, RZ, 0xc0, !PT ;  /* 0x000000080e0c7812 */ /* 0x040fe200078ec0ff */
[----:B------:R-:W-:Y:S01]  /*28a0*/  IMAD.IADD R77, R77, 0x1, R71 ;  /* 0x000000014d4d7824 */ /* 0x000fe200078e0247 */
[----:B------:R-:W-:-:S02]  /*28b0*/  LOP3.LUT R13, R14, 0x10, RZ, 0xc0, !PT ;  /* 0x000000100e0d7812 */ /* 0x000fc400078ec0ff */
[----:B------:R-:W-:Y:S02]  /*28c0*/  IADD3 R97, R28, R29, R30 ;  /* 0x0000001d1c617210 */ /* 0x000fe40007ffe01e */
[----:B------:R-:W-:Y:S02]  /*28d0*/  SHF.R.S32.HI R94, RZ, 0x1f, R27 ;  /* 0x0000001fff5e7819 */ /* 0x000fe4000001141b */
[----:B------:R-:W-:Y:S01]  /*28e0*/  LOP3.LUT R14, R14, 0x20, RZ, 0xc0, !PT ;  /* 0x000000200e0e7812 */ /* 0x000fe200078ec0ff */
[----:B0-----:R-:W-:Y:S06]  /*28f0*/  @!P6 BAR.SYNC.DEFER_BLOCKING 0x9, 0x100 ;  /* 0x024400000000eb1d */ /* 0x001fec0000010000 */
.L_x_1162:
[----:B-1-3--:R-:W2:Y:S01]  /*2900*/  LDL R28, [R1+0x44] ;  /* 0x00004400011c7983 */ /* 0x00aea20000100800 */
[----:B0-----:R-:W0:Y:S01]  /*2910*/  LDC.64 R88, c[0x0][0x2d8] ;  /* 0x0000b600ff587b82 */ /* 0x001e220000000a00 */
[----:B------:R-:W-:Y:S01]  /*2920*/  VIADD R31, R25, 0xffffffff ;  /* 0xffffffff191f7836 */ /* 0x000fe20000000000 */
[----:B------:R-:W-:Y:S01]  /*2930*/  LOP3.LUT P4, RZ, R21, 0x2, RZ, 0xc0, !PT ;  /* 0x0000000215ff7812 */ /* 0x000fe2000788c0ff */
[----:B------:R-:W-:Y:S05]  /*2940*/  YIELD ;  /* 0x0000000000007946 */ /* 0x000fea0003800000 */
[----:B------:R-:W1:Y:S01]  /*2950*/  LDC R99, c[0x0][0x3d4] ;  /* 0x0000f500ff637b82 */ /* 0x000e620000000800 */
[----:B------:R-:W-:Y:S01]  /*2960*/  SHF.R.S32.HI R30, RZ, 0x1f, R31 ;  /* 0x0000001fff1e7819 */ /* 0x000fe2000001141f */
[-C--:B------:R-:W-:Y:S01]  /*2970*/  IMAD R15, R87, R31.reuse, RZ ;  /* 0x0000001f570f7224 */ /* 0x080fe200078e02ff */
[----:B------:R-:W-:Y:S01]  /*2980*/  BSSY B0, `(.L_x_1107) ;  /* 0x00003c9000007945 */ /* 0x000fe20003800000 */
[----:B------:R-:W-:-:S04]  /*2990*/  IMAD.WIDE.U32 R56, R6, R31, RZ ;  /* 0x0000001f06387225 */ /* 0x000fc800078e00ff */
[----:B------:R-:W-:Y:S01]  /*29a0*/  IMAD R15, R30, R6, R15 ;  /* 0x000000061e0f7224 */ /* 0x000fe200078e020f */
[----:B------:R-:W-:-:S03]  /*29b0*/  IADD3 R20, P2, R84, R56, RZ ;  /* 0x0000003854147210 */ /* 0x000fc60007f5e0ff */
[----:B------:R-:W-:-:S04]  /*29c0*/  IMAD.IADD R91, R57, 0x1, R15 ;  /* 0x00000001395b7824 */ /* 0x000fc800078e020f */
[----:B------:R-:W-:Y:S01]  /*29d0*/  IMAD.X R25, R91, 0x1, R83, P2 ;  /* 0x000000015b197824 */ /* 0x000fe200010e0653 */
[C---:B0-----:R-:W-:Y:S02]  /*29e0*/  LEA R32, P3, R20.reuse, R88, 0x1 ;  /* 0x0000005814207211 */ /* 0x041fe400078608ff */
[----:B------:R-:W-:Y:S02]  /*29f0*/  ISETP.GT.AND P2, PT, R31, R76, PT ;  /* 0x0000004c1f00720c */ /* 0x000fe40003f44270 */
[----:B------:R-:W-:Y:S01]  /*2a00*/  LEA.HI.X R33, R20, R89, R25, 0x1, P3 ;  /* 0x0000005914217211 */ /* 0x000fe200018f0c19 */
[----:B------:R-:W-:Y:S01]  /*2a10*/  IMAD.MOV.U32 R25, RZ, RZ, R31 ;  /* 0x000000ffff197224 */ /* 0x000fe200078e001f */
[----:B-1----:R-:W-:Y:S01]  /*2a20*/  ISETP.GE.AND P3, PT, R99, 0x1, PT ;  /* 0x000000016300780c */ /* 0x002fe20003f66270 */
[----:B--2---:R-:W-:-:S04]  /*2a30*/  IMAD R15, R18, 0x3000, R28 ;  /* 0x00003000120f7824 */ /* 0x004fc800078e021c */
[C---:B------:R-:W-:Y:S02]  /*2a40*/  VIADD R29, R15.reuse, 0x10 ;  /* 0x000000100f1d7836 */ /* 0x040fe40000000000 */
[C---:B------:R-:W-:Y:S02]  /*2a50*/  @P4 VIADD R29, R15.reuse, 0xfffffff0 ;  /* 0xfffffff00f1d4836 */ /* 0x040fe40000000000 */
[--C-:B------:R-:W-:Y:S02]  /*2a60*/  IMAD R80, R15, 0x2, R26.reuse ;  /* 0x000000020f507824 */ /* 0x100fe400078e021a */
[----:B------:R-:W-:Y:S02]  /*2a70*/  IMAD R20, R29, 0x2, R26 ;  /* 0x000000021d147824 */ /* 0x000fe400078e021a */
[----:B------:R-:W-:Y:S05]  /*2a80*/  @!P3 BRA `(.L_x_1108) ;  /* 0x000000380060b947 */ /* 0x000fea0003800000 */
[----:B------:R-:W-:Y:S01]  /*2a90*/  ULDC.U8 UR4, c[0x0][0x3f0] ;  /* 0x0000fc0000047ab9 */ /* 0x000fe20000000000 */
[-C--:B------:R-:W-:Y:S01]  /*2aa0*/  IMAD R15, R93, R31.reuse, RZ ;  /* 0x0000001f5d0f7224 */ /* 0x080fe200078e02ff */
[----:B------:R-:W-:Y:S01]  /*2ab0*/  ISETP.NE.AND P3, PT, RZ, UR4, PT ;  /* 0x00000004ff007c0c */ /* 0x000fe2000bf65270 */
[----:B------:R-:W-:Y:S02]  /*2ac0*/  IMAD R28, R92, R31, RZ ;  /* 0x0000001f5c1c7224 */ /* 0x000fe400078e02ff */
        /* <DEDUP_REMOVED lines=69> */
.L_x_1111:
[----:B------:R-:W-:Y:S05]  /*2f20*/  BSYNC B1 ;  /* 0x0000000000017941 */ /* 0x000fea0003800000 */
.L_x_1110:
[----:B-----5:R-:W-:Y:S01]  /*2f30*/  IMAD.MOV.U32 R15, RZ, RZ, R34 ;  /* 0x000000ffff0f7224 */ /* 0x020fe200078e0022 */
[----:B------:R-:W-:Y:S01]  /*2f40*/  ISETP.NE.AND P3, PT, R157, 0x3, PT ;  /* 0x000000039d00780c */ /* 0x000fe20003f65270 */
[----:B0-----:R-:W-:Y:S02]  /*2f50*/  IMAD.MOV.U32 R28, RZ, RZ, R35 ;  /* 0x000000ffff1c7224 */ /* 0x001fe400078e0023 */
[----:B------:R-:W-:Y:S02]  /*2f60*/  IMAD.MOV.U32 R29, RZ, RZ, R38 ;  /* 0x000000ffff1d7224 */ /* 0x000fe400078e0026 */
        /* <DEDUP_REMOVED lines=31> */
[----:B------:R-:W-:-:S04]  /*3160*/  PRMT R119, R15, 0x5410, R28 ;  /* 0x000054100f777816 */ /* 0x000fc8000000001c */
[----:B------:R-:W-:Y:S01]  /*3170*/  PRMT R117, R29, 0x5410, R30 ;  /* 0x000054101d757816 */ /* 0x000fe2000000001e */
[----:B------:R-:W-:Y:S06]  /*3180*/  @!P3 BRA `(.L_x_1112) ;  /* 0x000000000004b947 */ /* 0x000fec0003800000 */
[----:B------:R-:W-:Y:S01]  /*3190*/  BPT.TRAP 0x1 ;  /* 0x000000040000795c */ /* 0x000fe20000300000 */
.L_x_1112:
[----:B------:R-:W2:Y:S01]  /*31a0*/  LDL R28, [R1+0x8] ;  /* 0x00000800011c7983 */ /* 0x000ea20000100800 */
[----:B------:R-:W-:Y:S01]  /*31b0*/  IMAD R15, R18, 0x8, R2 ;  /* 0x00000008120f7824 */ /* 0x000fe200078e0202 */
[----:B------:R-:W-:Y:S01]  /*31c0*/  BSSY B1, `(.L_x_1113) ;  /* 0x0000004000017945 */ /* 0x000fe20003800000 */
[----:B--2---:R-:W-:-:S04]  /*31d0*/  SHF.L.U32 R86, R28, 0x1f, RZ ;  /* 0x0000001f1c567819 */ /* 0x004fc800000006ff */
[----:B------:R-:W0:Y:S02]  /*31e0*/  SYNCS.PHASECHK.TRANS64.TRYWAIT P5, [R15+URZ+0x2d890], R86 ;  /* 0x02d890560f0075a7 */ /* 0x000e2400080a017f */
[----:B0-----:R-:W-:Y:S05]  /*31f0*/  @!P5 BRA `(.L_x_1114) ;  /* 0x000001c80048d947 */ /* 0x001fea0003800000 */
.L_x_1420:
[----:B------:R-:W-:Y:S05]  /*3200*/  BSYNC B1 ;  /* 0x0000000000017941 */ /* 0x000fea0003800000 */
.L_x_1113:
        /* <DEDUP_REMOVED lines=8> */
[--C-:B------:R-:W-:Y:S01]  /*3290*/  SHF.R.U64 R90, R58, 0x10, R59.reuse ;  /* 0x000000103a5a7819 */ /* 0x100fe2000000123b */
[--C-:B--2---:R-:W-:Y:S01]  /*32a0*/  HADD2.F32 R110, -RZ, R31.reuse.H0_H0 ;  /* 0x2000001fff6e7230 */ /* 0x104fe20000004100 */
[----:B------:R-:W-:Y:S02]  /*32b0*/  SHF.R.U32.HI R58, RZ, 0x10, R59 ;  /* 0x00000010ff3a7819 */ /* 0x000fe4000001163b */
[--C-:B------:R-:W-:Y:S01]  /*32c0*/  SHF.R.U64 R59, R88, 0x10, R89.reuse ;  /* 0x00000010583b7819 */ /* 0x100fe20000001259 */
[----:B------:R-:W-:Y:S01]  /*32d0*/  HADD2.F32 R88, -RZ, R31.H1_H1 ;  /* 0x3000001fff587230 */ /* 0x000fe20000004100 */
[----:B------:R-:W-:Y:S01]  /*32e0*/  SHF.R.U32.HI R113, RZ, 0x10, R89 ;  /* 0x00000010ff717819 */ /* 0x000fe20000011659 */
[----:B------:R-:W-:Y:S02]  /*32f0*/  HADD2.F32 R90, -RZ, R90.H0_H0 ;  /* 0x2000005aff5a7230 */ /* 0x000fe40000004100 */
[----:B------:R-:W-:Y:S02]  /*3300*/  HADD2.F32 R120, -RZ, R59.H0_H0 ;  /* 0x2000003bff787230 */ /* 0x000fe40000004100 */
[----:B------:R-:W-:-:S02]  /*3310*/  HADD2.F32 R113, -RZ, R113.H0_H0 ;  /* 0x20000071ff717230 */ /* 0x000fc40000004100 */
[--C-:B------:R-:W-:Y:S02]  /*3320*/  HADD2.F32 R59, -RZ, R29.reuse.H1_H1 ;  /* 0x3000001dff3b7230 */ /* 0x100fe40000004100 */
[----:B------:R-:W-:Y:S02]  /*3330*/  HADD2.F32 R29, -RZ, R29.H0_H0 ;  /* 0x2000001dff1d7230 */ /* 0x000fe40000004100 */
[-C--:B------:R-:W-:Y:S01]  /*3340*/  FMUL.FTZ R31, R88, R113.reuse ;  /* 0x00000071581f7220 */ /* 0x080fe20000410000 */
[----:B------:R-:W-:Y:S02]  /*3350*/  HADD2.F32 R89, -RZ, R58.H0_H0 ;  /* 0x2000003aff597230 */ /* 0x000fe40000004100 */
[-C--:B------:R-:W-:Y:S01]  /*3360*/  FMUL.FTZ R58, R59, R120.reuse ;  /* 0x000000783b3a7220 */ /* 0x080fe20000410000 */
[C---:B------:R-:W-:Y:S01]  /*3370*/  FMUL.FTZ R113, R110.reuse, R113 ;  /* 0x000000716e717220 */ /* 0x040fe20000410000 */
[C---:B------:R-:W-:Y:S02]  /*3380*/  FMUL.FTZ R120, R29.reuse, R120 ;  /* 0x000000781d787220 */ /* 0x040fe40000410000 */
[-C--:B------:R-:W-:Y:S01]  /*3390*/  FFMA.FTZ R29, R29, R90.reuse, -R58 ;  /* 0x0000005a1d1d7223 */ /* 0x080fe2000001083a */
[-C--:B------:R-:W-:Y:S01]  /*33a0*/  FFMA.FTZ R31, R110, R89.reuse, -R31 ;  /* 0x000000596e1f7223 */ /* 0x080fe2000001081f */
[----:B------:R-:W-:Y:S01]  /*33b0*/  FFMA.FTZ R58, R59, R90, R120 ;  /* 0x0000005a3b3a7223 */ /* 0x000fe20000010078 */
[----:B------:R-:W-:Y:S01]  /*33c0*/  FFMA.FTZ R88, R88, R89, R113 ;  /* 0x0000005958587223 */ /* 0x000fe20000010071 */
[----:B------:R-:W-:-:S02]  /*33d0*/  HADD2.F32 R89, -RZ, R117.H0_H0 ;  /* 0x20000075ff597230 */ /* 0x000fc40000004100 */
[----:B------:R-:W-:Y:S01]  /*33e0*/  HADD2.F32 R90, -RZ, R117.H1_H1 ;  /* 0x30000075ff5a7230 */ /* 0x000fe20000004100 */
[----:B------:R-:W-:Y:S01]  /*33f0*/  F2FP.F16.F32.PACK_AB R29, R58, R29 ;  /* 0x0000001d3a1d723e */ /* 0x000fe200000000ff */
[----:B------:R-:W-:Y:S01]  /*3400*/  HADD2.F32 R110, -RZ, R28.H1_H1 ;  /* 0x3000001cff6e7230 */ /* 0x000fe20000004100 */
[----:B------:R-:W-:Y:S01]  /*3410*/  F2FP.F16.F32.PACK_AB R31, R88, R31 ;  /* 0x0000001f581f723e */ /* 0x000fe200000000ff */
[----:B------:R-:W-:Y:S02]  /*3420*/  HADD2.F32 R113, -RZ, R30.H1_H1 ;  /* 0x3000001eff717230 */ /* 0x000fe40000004100 */
[----:B------:R-:W-:Y:S02]  /*3430*/  HADD2.F32 R28, -RZ, R28.H0_H0 ;  /* 0x2000001cff1c7230 */ /* 0x000fe40000004100 */
[----:B------:R-:W-:Y:S02]  /*3440*/  HADD2.F32 R117, -RZ, R30.H0_H0 ;  /* 0x2000001eff757230 */ /* 0x000fe40000004100 */
[----:B------:R-:W-:Y:S01]  /*3450*/  FMUL.FTZ R120, R113, R90 ;  /* 0x0000005a71787220 */ /* 0x000fe20000410000 */
[----:B------:R-:W-:-:S02]  /*3460*/  HADD2.F32 R59, -RZ, R115.H1_H1 ;  /* 0x30000073ff3b7230 */ /* 0x000fc40000004100 */
[----:B------:R-:W-:Y:S02]  /*3470*/  HADD2.F32 R30, -RZ, R115.H0_H0 ;  /* 0x20000073ff1e7230 */ /* 0x000fe40000004100 */
[-C--:B------:R-:W-:Y:S01]  /*3480*/  FMUL.FTZ R115, R110, R89.reuse ;  /* 0x000000596e737220 */ /* 0x080fe20000410000 */
[C---:B------:R-:W-:Y:S01]  /*3490*/  FMUL.FTZ R89, R28.reuse, R89 ;  /* 0x000000591c597220 */ /* 0x040fe20000410000 */
[C---:B------:R-:W-:Y:S02]  /*34a0*/  FMUL.FTZ R90, R117.reuse, R90 ;  /* 0x0000005a755a7220 */ /* 0x040fe40000410000 */
[-C--:B------:R-:W-:Y:S01]  /*34b0*/  FFMA.FTZ R115, R28, R59.reuse, -R115 ;  /* 0x0000003b1c737223 */ /* 0x080fe20000010873 */
[----:B------:R-:W-:Y:S01]  /*34c0*/  FFMA.FTZ R110, R110, R59, R89 ;  /* 0x0000003b6e6e7223 */ /* 0x000fe20000010059 */
[-C--:B------:R-:W-:Y:S01]  /*34d0*/  FFMA.FTZ R120, R117, R30.reuse, -R120 ;  /* 0x0000001e75787223 */ /* 0x080fe20000010878 */
[----:B------:R-:W-:-:S03]  /*34e0*/  FFMA.FTZ R113, R113, R30, R90 ;  /* 0x0000001e71717223 */ /* 0x000fc6000001005a */
[----:B------:R-:W-:Y:S02]  /*34f0*/  F2FP.F16.F32.PACK_AB R28, R110, R115 ;  /* 0x000000736e1c723e */ /* 0x000fe400000000ff */
[----:B------:R-:W-:-:S07]  /*3500*/  F2FP.F16.F32.PACK_AB R30, R113, R120 ;  /* 0x00000078711e723e */ /* 0x000fce00000000ff */
.L_x_1119:
[----:B------:R-:W-:Y:S05]  /*3510*/  BSYNC B2 ;  /* 0x0000000000027941 */ /* 0x000fea0003800000 */
.L_x_1118:
[----:B--2---:R1:W-:Y:S02]  /*3520*/  STG.E.128 desc[UR38][R32.64], R28 ;  /* 0x0000001c20007986 */ /* 0x0043e4000c101d26 */
.L_x_1117:
[----:B------:R-:W-:Y:S05]  /*3530*/  BSYNC B1 ;  /* 0x0000000000017941 */ /* 0x000fea0003800000 */
.L_x_1116:
        /* <DEDUP_REMOVED lines=8> */
[----:B------:R-:W-:Y:S01]  /*35c0*/  SHF.R.U64 R58, R50, 0x10, R51 ;  /* 0x00000010323a7819 */ /* 0x000fe20000001233 */
[----:B--2---:R-:W-:Y:S01]  /*35d0*/  HADD2.F32 R88, -RZ, R29.H1_H1 ;  /* 0x3000001dff587230 */ /* 0x004fe20000004100 */
[----:B------:R-:W-:Y:S02]  /*35e0*/  SHF.R.U64 R59, R56, 0x10, R57 ;  /* 0x00000010383b7819 */ /* 0x000fe40000001239 */
[----:B------:R-:W-:Y:S01]  /*35f0*/  SHF.R.U32.HI R50, RZ, 0x10, R51 ;  /* 0x00000010ff327819 */ /* 0x000fe20000011633 */
[----:B------:R-:W-:Y:S01]  /*3600*/  IMAD.MOV.U32 R51, RZ, RZ, R31 ;  /* 0x000000ffff337224 */ /* 0x000fe200078e001f */
[----:B------:R-:W-:Y:S01]  /*3610*/  SHF.R.U32.HI R89, RZ, 0x10, R57 ;  /* 0x00000010ff597819 */ /* 0x000fe20000011639 */
[----:B------:R-:W-:Y:S02]  /*3620*/  HADD2.F32 R31, -RZ, R58.H0_H0 ;  /* 0x2000003aff1f7230 */ /* 0x000fe40000004100 */
[----:B------:R-:W-:Y:S02]  /*3630*/  HADD2.F32 R59, -RZ, R59.H0_H0 ;  /* 0x2000003bff3b7230 */ /* 0x000fe40000004100 */
[----:B------:R-:W-:-:S02]  /*3640*/  HADD2.F32 R58, -RZ, R29.H0_H0 ;  /* 0x2000001dff3a7230 */ /* 0x000fc40000004100 */
[----:B------:R-:W-:Y:S02]  /*3650*/  HADD2.F32 R89, -RZ, R89.H0_H0 ;  /* 0x20000059ff597230 */ /* 0x000fe40000004100 */
[-C--:B------:R-:W-:Y:S01]  /*3660*/  FMUL.FTZ R29, R88, R59.reuse ;  /* 0x0000003b581d7220 */ /* 0x080fe20000410000 */
[--C-:B------:R-:W-:Y:S02]  /*3670*/  HADD2.F32 R56, -RZ, R51.reuse.H1_H1 ;  /* 0x30000033ff387230 */ /* 0x100fe40000004100 */
[C---:B------:R-:W-:Y:S01]  /*3680*/  FMUL.FTZ R59, R58.reuse, R59 ;  /* 0x0000003b3a3b7220 */ /* 0x040fe20000410000 */
[----:B------:R-:W-:Y:S02]  /*3690*/  HADD2.F32 R51, -RZ, R51.H0_H0 ;  /* 0x20000033ff337230 */ /* 0x000fe40000004100 */
[----:B------:R-:W-:Y:S01]  /*36a0*/  FFMA.FTZ R29, R58, R31, -R29 ;  /* 0x0000001f3a1d7223 */ /* 0x000fe2000001081d */
[----:B------:R-:W-:Y:S02]  /*36b0*/  HADD2.F32 R57, -RZ, R50.H0_H0 ;  /* 0x20000032ff397230 */ /* 0x000fe40000004100 */
[----:B------:R-:W-:Y:S01]  /*36c0*/  FMUL.FTZ R90, R56, R89 ;  /* 0x00000059385a7220 */ /* 0x000fe20000410000 */
[----:B------:R-:W-:Y:S01]  /*36d0*/  FFMA.FTZ R50, R88, R31, R59 ;  /* 0x0000001f58327223 */ /* 0x000fe2000001003b */
[----:B------:R-:W-:Y:S01]  /*36e0*/  FMUL.FTZ R89, R51, R89 ;  /* 0x0000005933597220 */ /* 0x000fe20000410000 */
[----:B------:R-:W-:-:S02]  /*36f0*/  HADD2.F32 R59, -RZ, R119.H0_H0 ;  /* 0x20000077ff3b7230 */ /* 0x000fc40000004100 */
[-C--:B------:R-:W-:Y:S01]  /*3700*/  FFMA.FTZ R31, R51, R57.reuse, -R90 ;  /* 0x00000039331f7223 */ /* 0x080fe2000001085a */
[--C-:B------:R-:W-:Y:S02]  /*3710*/  HADD2.F32 R51, -RZ, R28.reuse.H1_H1 ;  /* 0x3000001cff337230 */ /* 0x100fe40000004100 */
[----:B------:R-:W-:Y:S01]  /*3720*/  FFMA.FTZ R56, R56, R57, R89 ;  /* 0x0000003938387223 */ /* 0x000fe20000010059 */
[----:B------:R-:W-:Y:S01]  /*3730*/  HADD2.F32 R28, -RZ, R28.H0_H0 ;  /* 0x2000001cff1c7230 */ /* 0x000fe20000004100 */
[----:B------:R-:W-:Y:S01]  /*3740*/  F2FP.F16.F32.PACK_AB R29, R50, R29 ;  /* 0x0000001d321d723e */ /* 0x000fe200000000ff */
[--C-:B------:R-:W-:Y:S02]  /*3750*/  HADD2.F32 R57, -RZ, R30.reuse.H1_H1 ;  /* 0x3000001eff397230 */ /* 0x100fe40000004100 */
[-C--:B------:R-:W-:Y:S01]  /*3760*/  FMUL.FTZ R89, R51, R59.reuse ;  /* 0x0000003b33597220 */ /* 0x080fe20000410000 */
[----:B------:R-:W-:Y:S02]  /*3770*/  HADD2.F32 R119, -RZ, R119.H1_H1 ;  /* 0x30000077ff777230 */ /* 0x000fe40000004100 */
[----:B------:R-:W-:Y:S01]  /*3780*/  FMUL.FTZ R88, R28, R59 ;  /* 0x0000003b1c587220 */ /* 0x000fe20000410000 */
[----:B------:R-:W-:Y:S01]  /*3790*/  HADD2.F32 R30, -RZ, R30.H0_H0 ;  /* 0x2000001eff1e7230 */ /* 0x000fe20000004100 */
[----:B------:R-:W-:Y:S01]  /*37a0*/  F2FP.F16.F32.PACK_AB R31, R56, R31 ;  /* 0x0000001f381f723e */ /* 0x000fe200000000ff */
[----:B------:R-:W-:-:S02]  /*37b0*/  HADD2.F32 R58, -RZ, R118.H0_H0 ;  /* 0x20000076ff3a7230 */ /* 0x000fc40000004100 */
[-C--:B------:R-:W-:Y:S01]  /*37c0*/  FMUL.FTZ R59, R57, R119.reuse ;  /* 0x00000077393b7220 */ /* 0x080fe20000410000 */
[----:B------:R-:W-:Y:S02]  /*37d0*/  HADD2.F32 R118, -RZ, R118.H1_H1 ;  /* 0x30000076ff767230 */ /* 0x000fe40000004100 */
[----:B------:R-:W-:Y:S01]  /*37e0*/  FMUL.FTZ R90, R30, R119 ;  /* 0x000000771e5a7220 */ /* 0x000fe20000410000 */
[-C--:B------:R-:W-:Y:S01]  /*37f0*/  FFMA.FTZ R89, R28, R58.reuse, -R89 ;  /* 0x0000003a1c597223 */ /* 0x080fe20000010859 */
[----:B------:R-:W-:Y:S01]  /*3800*/  FFMA.FTZ R88, R51, R58, R88 ;  /* 0x0000003a33587223 */ /* 0x000fe20000010058 */
[-C--:B------:R-:W-:Y:S01]  /*3810*/  FFMA.FTZ R59, R30, R118.reuse, -R59 ;  /* 0x000000761e3b7223 */ /* 0x080fe2000001083b */
[----:B------:R-:W-:-:S03]  /*3820*/  FFMA.FTZ R90, R57, R118, R90 ;  /* 0x00000076395a7223 */ /* 0x000fc6000001005a */
[----:B------:R-:W-:Y:S02]  /*3830*/  F2FP.F16.F32.PACK_AB R28, R88, R89 ;  /* 0x00000059581c723e */ /* 0x000fe400000000ff */
[----:B------:R-:W-:-:S07]  /*3840*/  F2FP.F16.F32.PACK_AB R30, R90, R59 ;  /* 0x0000003b5a1e723e */ /* 0x000fce00000000ff */
.L_x_1123:
[----:B------:R-:W-:Y:S05]  /*3850*/  BSYNC B2 ;  /* 0x0000000000027941 */ /* 0x000fea0003800000 */
.L_x_1122:
[----:B--2---:R2:W-:Y:S02]  /*3860*/  STG.E.128 desc[UR38][R32.64+0x20], R28 ;  /* 0x0000201c20007986 */ /* 0x0045e4000c101d26 */
.L_x_1121:
[----:B------:R-:W-:Y:S05]  /*3870*/  BSYNC B1 ;  /* 0x0000000000017941 */ /* 0x000fea0003800000 */
.L_x_1120:
        /* <DEDUP_REMOVED lines=8> */
[----:B------:R-:W-:Y:S02]  /*3900*/  SHF.R.U64 R51, R48, 0x10, R49 ;  /* 0x0000001030337819 */ /* 0x000fe40000001231 */
[--C-:B------:R-:W-:Y:S01]  /*3910*/  SHF.R.U64 R57, R46, 0x10, R47.reuse ;  /* 0x000000102e397819 */ /* 0x100fe2000000122f */
[----:B--2---:R-:W-:Y:S01]  /*3920*/  IMAD.MOV.U32 R46, RZ, RZ, R28 ;  /* 0x000000ffff2e7224 */ /* 0x004fe200078e001c */
[----:B------:R-:W-:Y:S01]  /*3930*/  SHF.R.U32.HI R50, RZ, 0x10, R47 ;  /* 0x00000010ff327819 */ /* 0x000fe2000001162f */
[----:B------:R-:W-:Y:S01]  /*3940*/  IMAD.MOV.U32 R47, RZ, RZ, R31 ;  /* 0x000000ffff2f7224 */ /* 0x000fe200078e001f */
[----:B------:R-:W-:Y:S01]  /*3950*/  SHF.R.U32.HI R56, RZ, 0x10, R49 ;  /* 0x00000010ff387819 */ /* 0x000fe20000011631 */
[----:B------:R-:W-:Y:S02]  /*3960*/  HADD2.F32 R51, -RZ, R51.H0_H0 ;  /* 0x20000033ff337230 */ /* 0x000fe40000004100 */
[--C-:B------:R-:W-:Y:S02]  /*3970*/  HADD2.F32 R31, -RZ, R29.reuse.H1_H1 ;  /* 0x3000001dff1f7230 */ /* 0x100fe40000004100 */
[----:B------:R-:W-:-:S02]  /*3980*/  HADD2.F32 R28, -RZ, R29.H0_H0 ;  /* 0x2000001dff1c7230 */ /* 0x000fc40000004100 */
[----:B------:R-:W-:Y:S02]  /*3990*/  HADD2.F32 R56, -RZ, R56.H0_H0 ;  /* 0x20000038ff387230 */ /* 0x000fe40000004100 */
[-C--:B------:R-:W-:Y:S01]  /*39a0*/  FMUL.FTZ R29, R31, R51.reuse ;  /* 0x000000331f1d7220 */ /* 0x080fe20000410000 */
[----:B------:R-:W-:Y:S02]  /*39b0*/  HADD2.F32 R48, -RZ, R47.H1_H1 ;  /* 0x3000002fff307230 */ /* 0x000fe40000004100 */
[----:B------:R-:W-:Y:S01]  /*39c0*/  FMUL.FTZ R58, R28, R51 ;  /* 0x000000331c3a7220 */ /* 0x000fe20000410000 */
[----:B------:R-:W-:Y:S02]  /*39d0*/  HADD2.F32 R49, -RZ, R57.H0_H0 ;  /* 0x20000039ff317230 */ /* 0x000fe40000004100 */
[----:B------:R-:W-:Y:S02]  /*39e0*/  HADD2.F32 R47, -RZ, R47.H0_H0 ;  /* 0x2000002fff2f7230 */ /* 0x000fe40000004100 */
[----:B------:R-:W-:Y:S01]  /*39f0*/  FMUL.FTZ R88, R48, R56 ;  /* 0x0000003830587220 */ /* 0x000fe20000410000 */
[----:B------:R-:W-:-:S02]  /*3a00*/  HADD2.F32 R50, -RZ, R50.H0_H0 ;  /* 0x20000032ff327230 */ /* 0x000fc40000004100 */
[-C--:B------:R-:W-:Y:S01]  /*3a10*/  FFMA.FTZ R28, R28, R49.reuse, -R29 ;  /* 0x000000311c1c7223 */ /* 0x080fe2000001081d */
[----:B------:R-:W-:Y:S01]  /*3a20*/  FFMA.FTZ R29, R31, R49, R58 ;  /* 0x000000311f1d7223 */ /* 0x000fe2000001003a */
[----:B------:R-:W-:Y:S02]  /*3a30*/  HADD2.F32 R31, -RZ, R46.H1_H1 ;  /* 0x3000002eff1f7230 */ /* 0x000fe40000004100 */
[C---:B------:R-:W-:Y:S01]  /*3a40*/  FMUL.FTZ R51, R47.reuse, R56 ;  /* 0x000000382f337220 */ /* 0x040fe20000410000 */
[----:B------:R-:W-:Y:S01]  /*3a50*/  FFMA.FTZ R88, R47, R50, -R88 ;  /* 0x000000322f587223 */ /* 0x000fe20000010858 */
[----:B------:R-:W-:Y:S01]  /*3a60*/  HADD2.F32 R49, -RZ, R116.H0_H0 ;  /* 0x20000074ff317230 */ /* 0x000fe20000004100 */
[----:B------:R-:W-:Y:S01]  /*3a70*/  F2FP.F16.F32.PACK_AB R29, R29, R28 ;  /* 0x0000001c1d1d723e */ /* 0x000fe200000000ff */
[----:B------:R-:W-:Y:S02]  /*3a80*/  HADD2.F32 R46, -RZ, R46.H0_H0 ;  /* 0x2000002eff2e7230 */ /* 0x000fe40000004100 */
[----:B------:R-:W-:Y:S01]  /*3a90*/  FFMA.FTZ R57, R48, R50, R51 ;  /* 0x0000003230397223 */ /* 0x000fe20000010033 */
[----:B------:R-:W-:-:S02]  /*3aa0*/  HADD2.F32 R116, -RZ, R116.H1_H1 ;  /* 0x30000074ff747230 */ /* 0x000fc40000004100 */
[-C--:B------:R-:W-:Y:S01]  /*3ab0*/  FMUL.FTZ R51, R31, R49.reuse ;  /* 0x000000311f337220 */ /* 0x080fe20000410000 */
[--C-:B------:R-:W-:Y:S02]  /*3ac0*/  HADD2.F32 R47, -RZ, R30.reuse.H1_H1 ;  /* 0x3000001eff2f7230 */ /* 0x100fe40000004100 */
[----:B------:R-:W-:Y:S01]  /*3ad0*/  FMUL.FTZ R50, R46, R49 ;  /* 0x000000312e327220 */ /* 0x000fe20000410000 */
[----:B------:R-:W-:Y:S02]  /*3ae0*/  HADD2.F32 R30, -RZ, R30.H0_H0 ;  /* 0x2000001eff1e7230 */ /* 0x000fe40000004100 */
[--C-:B------:R-:W-:Y:S02]  /*3af0*/  HADD2.F32 R48, -RZ, R114.reuse.H0_H0 ;  /* 0x20000072ff307230 */ /* 0x100fe40000004100 */
[-C--:B------:R-:W-:Y:S01]  /*3b00*/  FMUL.FTZ R49, R47, R116.reuse ;  /* 0x000000742f317220 */ /* 0x080fe20000410000 */
        /* <DEDUP_REMOVED lines=8> */
[----:B------:R-:W-:-:S07]  /*3b90*/  F2FP.F16.F32.PACK_AB R30, R116, R49 ;  /* 0x00000031741e723e */ /* 0x000fce00000000ff */
.L_x_1127:
[----:B------:R-:W-:Y:S05]  /*3ba0*/  BSYNC B2 ;  /* 0x0000000000027941 */ /* 0x000fea0003800000 */
.L_x_1126:
[----:B--2---:R3:W-:Y:S02]  /*3bb0*/  STG.E.128 desc[UR38][R32.64+0x40], R28 ;  /* 0x0000401c20007986 */ /* 0x0047e4000c101d26 */
.L_x_1125:
[----:B------:R-:W-:Y:S05]  /*3bc0*/  BSYNC B1 ;  /* 0x0000000000017941 */ /* 0x000fea0003800000 */
.L_x_1124:
        /* <DEDUP_REMOVED lines=49> */
.L_x_1131:
[----:B------:R-:W-:Y:S05]  /*3ee0*/  BSYNC B2 ;  /* 0x0000000000027941 */ /* 0x000fea0003800000 */
.L_x_1130:
[----:B--2---:R4:W-:Y:S02]  /*3ef0*/  STG.E.128 desc[UR38][R32.64+0x60], R28 ;  /* 0x0000601c20007986 */ /* 0x0049e4000c101d26 */
.L_x_1129:
[----:B------:R-:W-:Y:S05]  /*3f00*/  BSYNC B1 ;  /* 0x0000000000017941 */ /* 0x000fea0003800000 */
.L_x_1128:
        /* <DEDUP_REMOVED lines=20> */
[C---:B------:R-:W-:Y:S01]  /*4050*/  FMUL.FTZ R41, R29.reuse, R41 ;  /* 0x000000291d297220 */ /* 0x040fe20000410000 */
[----:B------:R-:W-:Y:S02]  /*4060*/  HADD2.F32 R31, -RZ, R31.H0_H0 ;  /* 0x2000001fff1f7230 */ /* 0x000fe40000004100 */
[-C--:B------:R-:W-:Y:S01]  /*4070*/  FFMA.FTZ R46, R29, R40.reuse, -R46 ;  /* 0x000000281d2e7223 */ /* 0x080fe2000001082e */
[----:B------:R-:W-:Y:S01]  /*4080*/  FFMA.FTZ R43, R30, R40, R41 ;  /* 0x000000281e2b7223 */ /* 0x000fe20000010029 */
[----:B------:R-:W-:Y:S02]  /*4090*/  HADD2.F32 R42, -RZ, R42.H0_H0 ;  /* 0x2000002aff2a7230 */ /* 0x000fe40000004100 */
[----:B------:R-:W-:Y:S01]  /*40a0*/  FMUL.FTZ R48, R39, R44 ;  /* 0x0000002c27307220 */ /* 0x000fe20000410000 */
[----:B------:R-:W-:-:S02]  /*40b0*/  HADD2.F32 R40, -RZ, R55.H0_H0 ;  /* 0x20000037ff287230 */ /* 0x000fc40000004100 */
[C---:B------:R-:W-:Y:S01]  /*40c0*/  FMUL.FTZ R44, R31.reuse, R44 ;  /* 0x0000002c1f2c7220 */ /* 0x040fe20000410000 */
[----:B------:R-:W-:Y:S02]  /*40d0*/  HADD2.F32 R55, -RZ, R55.H1_H1 ;  /* 0x30000037ff377230 */ /* 0x000fe40000004100 */
[-C--:B------:R-:W-:Y:S01]  /*40e0*/  FFMA.FTZ R48, R31, R42.reuse, -R48 ;  /* 0x0000002a1f307223 */ /* 0x080fe20000010830 */
[----:B------:R-:W-:Y:S02]  /*40f0*/  HADD2.F32 R29, -RZ, R28.H1_H1 ;  /* 0x3000001cff1d7230 */ /* 0x000fe40000004100 */
[----:B------:R-:W-:Y:S01]  /*4100*/  FFMA.FTZ R47, R39, R42, R44 ;  /* 0x0000002a272f7223 */ /* 0x000fe2000001002c */
[----:B------:R-:W-:Y:S02]  /*4110*/  HADD2.F32 R30, -RZ, R38.H1_H1 ;  /* 0x30000026ff1e7230 */ /* 0x000fe40000004100 */
[----:B------:R-:W-:Y:S02]  /*4120*/  HADD2.F32 R28, -RZ, R28.H0_H0 ;  /* 0x2000001cff1c7230 */ /* 0x000fe40000004100 */
[----:B------:R-:W-:Y:S01]  /*4130*/  FMUL.FTZ R41, R29, R40 ;  /* 0x000000281d297220 */ /* 0x000fe20000410000 */
[----:B------:R-:W-:-:S02]  /*4140*/  HADD2.F32 R38, -RZ, R38.H0_H0 ;  /* 0x20000026ff267230 */ /* 0x000fc40000004100 */
[-C--:B------:R-:W-:Y:S01]  /*4150*/  FMUL.FTZ R45, R30, R55.reuse ;  /* 0x000000371e2d7220 */ /* 0x080fe20000410000 */
[--C-:B------:R-:W-:Y:S02]  /*4160*/  HADD2.F32 R31, -RZ, R54.reuse.H1_H1 ;  /* 0x30000036ff1f7230 */ /* 0x100fe40000004100 */
[----:B------:R-:W-:Y:S01]  /*4170*/  FMUL.FTZ R40, R28, R40 ;  /* 0x000000281c287220 */ /* 0x000fe20000410000 */
        /* <DEDUP_REMOVED lines=10> */
.L_x_1135:
[----:B------:R-:W-:Y:S05]  /*4220*/  BSYNC B2 ;  /* 0x0000000000027941 */ /* 0x000fea0003800000 */
.L_x_1134:
[----:B--2---:R1:W-:Y:S02]  /*4230*/  STG.E.128 desc[UR38][R32.64+0x80], R28 ;  /* 0x0000801c20007986 */ /* 0x0043e4000c101d26 */
.L_x_1133:
[----:B------:R-:W-:Y:S05]  /*4240*/  BSYNC B1 ;  /* 0x0000000000017941 */ /* 0x000fea0003800000 */
.L_x_1132:
        /* <DEDUP_REMOVED lines=48> */
.L_x_1137:
[----:B------:R-:W-:Y:S05]  /*4550*/  BSYNC B1 ;  /* 0x0000000000017941 */ /* 0x000fea0003800000 */
.L_x_1136:
[----:B--2---:R1:W-:Y:S01]  /*4560*/  STG.E.128 desc[UR38][R32.64+0xa0], R28 ;  /* 0x0000a01c20007986 */ /* 0x0043e2000c101d26 */
[----:B------:R-:W-:Y:S05]  /*4570*/  BRA `(.L_x_1115) ;  /* 0x0000002000247947 */ /* 0x000fea0003800000 */
.L_x_1109:
        /* <DEDUP_REMOVED lines=18> */
[----:B------:R-:W-:Y:S02]  /*46a0*/  CS2R R36, SRZ ;  /* 0x0000000000247805 */ /* 0x000fe4000001ff00 */
[----:B------:R-:W-:Y:S01]  /*46b0*/  CS2R R50, SRZ ;  /* 0x0000000000327805 */ /* 0x000fe2000001ff00 */
[----:B------:R-:W-:Y:S01]  /*46c0*/  IMAD.X R29, R15, 0x1, R79, P3 ;  /* 0x000000010f1d7824 */ /* 0x000fe200018e064f */
[----:B------:R-:W-:Y:S02]  /*46d0*/  IADD3 R15, P3, R64, R52, RZ ;  /* 0x00000034400f7210 */ /* 0x000fe40007f7e0ff */
[----:B------:R-:W-:-:S03]  /*46e0*/  CS2R R48, SRZ ;  /* 0x0000000000307805 */ /* 0x000fc6000001ff00 */
        /* <DEDUP_REMOVED lines=9> */
[----:B------:R-:W-:Y:S02]  /*4780*/  CS2R R32, SRZ ;  /* 0x0000000000207805 */ /* 0x000fe4000001ff00 */
[----:B------:R-:W-:Y:S02]  /*4790*/  CS2R R46, SRZ ;  /* 0x00000000002e7805 */ /* 0x000fe4000001ff00 */
[----:B------:R-:W-:-:S05]  /*47a0*/  CS2R R44, SRZ ;  /* 0x00000000002c7805 */ /* 0x000fca000001ff00 */
[----:B------:R0:W5:Y:S04]  /*47b0*/  @!P3 LDG.E.128 R36, desc[UR38][R52.64] ;  /* 0x000000263424b981 */ /* 0x000168000c1e1d00 */
[----:B------:R0:W5:Y:S01]  /*47c0*/  @!P3 LDG.E.128 R48, desc[UR38][R54.64] ;  /* 0x000000263630b981 */ /* 0x000162000c1e1d00 */
[----:B------:R-:W-:Y:S01]  /*47d0*/  ISETP.GE.AND P3, PT, R58, R99, PT ;  /* 0x000000633a00720c */ /* 0x000fe20003f66270 */
[----:B------:R-:W-:Y:S01]  /*47e0*/  VIADD R58, R19, 0x20 ;  /* 0x00000020133a7836 */ /* 0x000fe20000000000 */
[----:B------:R-:W-:Y:S02]  /*47f0*/  CS2R R30, SRZ ;  /* 0x00000000001e7805 */ /* 0x000fe4000001ff00 */
[----:B------:R-:W-:Y:S02]  /*4800*/  CS2R R28, SRZ ;  /* 0x00000000001c7805 */ /* 0x000fe4000001ff00 */
[----:B------:R-:W-:-:S02]  /*4810*/  CS2R R42, SRZ ;  /* 0x00000000002a7805 */ /* 0x000fc4000001ff00 */
[----:B------:R-:W-:-:S05]  /*4820*/  CS2R R40, SRZ ;  /* 0x0000000000287805 */ /* 0x000fca000001ff00 */
[----:B------:R0:W5:Y:S04]  /*4830*/  @!P3 LDG.E.128 R32, desc[UR38][R52.64+0x20] ;  /* 0x000020263420b981 */ /* 0x000168000c1e1d00 */
[----:B------:R0:W5:Y:S01]  /*4840*/  @!P3 LDG.E.128 R44, desc[UR38][R54.64+0x20] ;  /* 0x00002026362cb981 */ /* 0x000162000c1e1d00 */
[----:B------:R-:W-:-:S13]  /*4850*/  ISETP.GE.AND P3, PT, R58, R99, PT ;  /* 0x000000633a00720c */ /* 0x000fda0003f66270 */
[----:B------:R0:W5:Y:S04]  /*4860*/  @!P3 LDG.E.128 R28, desc[UR38][R52.64+0x40] ;  /* 0x00004026341cb981 */ /* 0x000168000c1e1d00 */
[----:B------:R0:W5:Y:S02]  /*4870*/  @!P3 LDG.E.128 R40, desc[UR38][R54.64+0x40] ;  /* 0x000040263628b981 */ /* 0x000164000c1e1d00 */
.L_x_1139:
[----:B------:R-:W-:Y:S05]  /*4880*/  BSYNC B1 ;  /* 0x0000000000017941 */ /* 0x000fea0003800000 */
.L_x_1138:
        /* <DEDUP_REMOVED lines=40> */
[----:B------:R-:W-:Y:S02]  /*4b10*/  PRMT R126, R126, 0x5410, R52 ;  /* 0x000054107e7e7816 */ /* 0x000fe40000000034 */
[----:B------:R-:W-:Y:S02]  /*4b20*/  PRMT R131, R15, 0x5410, R53 ;  /* 0x000054100f837816 */ /* 0x000fe40000000035 */
[----:B------:R-:W-:Y:S01]  /*4b30*/  PRMT R121, R54, 0x7610, R121 ;  /* 0x0000761036797816 */ /* 0x000fe20000000079 */
[----:B------:R-:W-:Y:S06]  /*4b40*/  @!P3 BRA `(.L_x_1140) ;  /* 0x000000000004b947 */ /* 0x000fec0003800000 */
[----:B------:R-:W-:Y:S01]  /*4b50*/  BPT.TRAP 0x1 ;  /* 0x000000040000795c */ /* 0x000fe20000300000 */
.L_x_1140:
[----:B------:R-:W2:Y:S01]  /*4b60*/  LDL R52, [R1+0x8] ;  /* 0x0000080001347983 */ /* 0x000ea20000100800 */
[----:B------:R-:W-:Y:S01]  /*4b70*/  IMAD R15, R18, 0x8, R2 ;  /* 0x00000008120f7824 */ /* 0x000fe200078e0202 */
[----:B------:R-:W-:Y:S01]  /*4b80*/  BSSY B1, `(.L_x_1141) ;  /* 0x0000004000017945 */ /* 0x000fe20003800000 */
[----:B--2---:R-:W-:-:S04]  /*4b90*/  SHF.L.U32 R86, R52, 0x1f, RZ ;  /* 0x0000001f34567819 */ /* 0x004fc800000006ff */
[----:B------:R-:W0:Y:S02]  /*4ba0*/  SYNCS.PHASECHK.TRANS64.TRYWAIT P5, [R15+URZ+0x2d890], R86 ;  /* 0x02d890560f0075a7 */ /* 0x000e2400080a017f */
[----:B0-----:R-:W-:Y:S05]  /*4bb0*/  @!P5 BRA `(.L_x_1142) ;  /* 0x000001ac00ecd947 */ /* 0x001fea0003800000 */
.L_x_1421:
[----:B------:R-:W-:Y:S05]  /*4bc0*/  BSYNC B1 ;  /* 0x0000000000017941 */ /* 0x000fea0003800000 */
.L_x_1141:
[----:B------:R-:W-:Y:S05]  /*4bd0*/  @P4 BRA `(.L_x_1115) ;  /* 0x00000018008c4947 */ /* 0x000fea0003800000 */
[----:B------:R-:W1:Y:S01]  /*4be0*/  LDC R110, c[0x0][0x2e4] ;  /* 0x0000b900ff6e7b82 */ /* 0x000e620000000800 */
[----:B------:R-:W-:Y:S01]  /*4bf0*/  ISETP.NE.AND P4, PT, R9, RZ, PT ;  /* 0x000000ff0900720c */ /* 0x000fe20003f85270 */
[----:B------:R-:W-:Y:S01]  /*4c00*/  ULDC.64 UR4, c[0x0][0x2f0] ;  /* 0x0000bc0000047ab9 */ /* 0x000fe20000000a00 */
[----:B------:R-:W-:Y:S01]  /*4c10*/  SHF.R.S32.HI R52, RZ, 0x1f, R23 ;  /* 0x0000001fff347819 */ /* 0x000fe20000011417 */
[----:B------:R-:W-:Y:S01]  /*4c20*/  IMAD.MOV.U32 R90, RZ, RZ, R56 ;  /* 0x000000ffff5a7224 */ /* 0x000fe200078e0038 */
[----:B------:R-:W-:Y:S03]  /*4c30*/  BSSY B1, `(.L_x_1143) ;  /* 0x0000081000017945 */ /* 0x000fe60003800000 */
[----:B------:R-:W-:Y:S02]  /*4c40*/  IMAD R52, R52, UR4, RZ ;  /* 0x0000000434347c24 */ /* 0x000fe4000f8e02ff */
[----:B------:R-:W-:-:S04]  /*4c50*/  IMAD.WIDE.U32 R90, R23, UR4, R90 ;  /* 0x00000004175a7c25 */ /* 0x000fc8000f8e005a */
[----:B------:R-:W-:-:S04]  /*4c60*/  IMAD R53, R23, UR5, R52 ;  /* 0x0000000517357c24 */ /* 0x000fc8000f8e0234 */
[----:B------:R-:W-:Y:S02]  /*4c70*/  IMAD.IADD R112, R53, 0x1, R91 ;  /* 0x0000000135707824 */ /* 0x000fe400078e025b */
[----:B-1----:R-:W-:Y:S01]  /*4c80*/  IMAD.IADD R113, R110, 0x1, -R107 ;  /* 0x000000016e717824 */ /* 0x002fe200078e0a6b */
[----:B------:R-:W-:Y:S06]  /*4c90*/  @!P4 BRA `(.L_x_1144) ;  /* 0x0000000400e8c947 */ /* 0x000fec0003800000 */
[----:B------:R-:W2:Y:S04]  /*4ca0*/  LDL R58, [R1+0x18] ;  /* 0x00001800013a7983 */ /* 0x000ea80000100800 */
[----:B------:R-:W3:Y:S04]  /*4cb0*/  LDL R55, [R1+0x1c] ;  /* 0x00001c0001377983 */ /* 0x000ee80000100800 */
[----:B------:R-:W4:Y:S01]  /*4cc0*/  LDL R54, [R1+0x20] ;  /* 0x0000200001367983 */ /* 0x000f220000100800 */
[----:B------:R-:W-:Y:S01]  /*4cd0*/  SEL R52, R107, R113, !P0 ;  /* 0x000000716b347207 */ /* 0x000fe20004000000 */
[----:B------:R-:W-:Y:S01]  /*4ce0*/  BSSY B2, `(.L_x_1145) ;  /* 0x0000069000027945 */ /* 0x000fe20003800000 */
[----:B------:R-:W-:-:S02]  /*4cf0*/  ISETP.GE.AND P4, PT, R19, R99, PT ;  /* 0x000000631300720c */ /* 0x000fc40003f86270 */
[----:B------:R-:W-:-:S04]  /*4d00*/  SHF.R.S32.HI R53, RZ, 0x1f, R52 ;  /* 0x0000001fff357819 */ /* 0x000fc80000011434 */
[----:B------:R-:W-:-:S04]  /*4d10*/  LEA.HI R53, R53, R52, RZ, 0x4 ;  /* 0x0000003435357211 */ /* 0x000fc800078f20ff */
[----:B------:R-:W-:-:S04]  /*4d20*/  SHF.R.S32.HI R52, RZ, 0x4, R53 ;  /* 0x00000004ff347819 */ /* 0x000fc80000011435 */
[----:B------:R-:W-:-:S04]  /*4d30*/  LEA.HI.SX32 R52, R3, R52, 0x1d ;  /* 0x0000003403347211 */ /* 0x000fc800078feaff */
[----:B------:R-:W-:Y:S01]  /*4d40*/  SHF.R.S32.HI R53, RZ, 0x1f, R52 ;  /* 0x0000001fff357819 */ /* 0x000fe20000011434 */
[----:B------:R-:W-:-:S03]  /*4d50*/  IMAD.SHL.U32 R119, R52, 0x8, RZ ;  /* 0x0000000834777824 */ /* 0x000fc600078e00ff */
[----:B------:R-:W-:-:S05]  /*4d60*/  LEA.HI R52, R53, R52, RZ, 0x2 ;  /* 0x0000003435347211 */ /* 0x000fca00078f10ff */
[----:B------:R-:W-:-:S05]  /*4d70*/  IMAD.SHL.U32 R52, R52, 0x400, RZ ;  /* 0x0000040034347824 */ /* 0x000fca00078e00ff */
[----:B------:R-:W-:Y:S02]  /*4d80*/  LOP3.LUT R52, R52, 0x7ffff000, RZ, 0xc0, !PT ;  /* 0x7ffff00034347812 */ /* 0x000fe400078ec0ff */
[----:B--2---:R-:W-:-:S04]  /*4d90*/  LOP3.LUT R53, R58, 0x18, R119, 0xf8, !PT ;  /* 0x000000183a357812 */ /* 0x004fc800078ef877 */
[----:B---3--:R-:W-:Y:S01]  /*4da0*/  LOP3.LUT R53, R53, R55, RZ, 0x3c, !PT ;  /* 0x0000003735357212 */ /* 0x008fe200078e3cff */
[----:B------:R-:W-:-:S03]  /*4db0*/  IMAD R55, R18, 0x3000, R100 ;  /* 0x0000300012377824 */ /* 0x000fc600078e0264 */
[----:B----4-:R-:W-:Y:S01]  /*4dc0*/  IADD3 R53, R53, R52, R54 ;  /* 0x0000003435357210 */ /* 0x010fe20007ffe036 */
[----:B------:R-:W-:-:S04]  /*4dd0*/  IMAD R52, R55, 0x2, R2 ;  /* 0x0000000237347824 */ /* 0x000fc800078e0202 */
[----:B------:R-:W-:-:S04]  /*4de0*/  IMAD R53, R18, 0x3000, R53 ;  /* 0x0000300012357824 */ /* 0x000fc800078e0235 */
[----:B------:R-:W-:Y:S02]  /*4df0*/  IMAD R56, R53, 0x2, R2 ;  /* 0x0000000235387824 */ /* 0x000fe400078e0202 */
        /* <DEDUP_REMOVED lines=12> */
[-C--:B------:R-:W-:Y:S01]  /*4ec0*/  FMUL.FTZ R57, R122, R121.reuse ;  /* 0x000000797a397220 */ /* 0x080fe20000410000 */
[----:B------:R-:W-:Y:S02]  /*4ed0*/  HADD2.F32 R118, -RZ, R118.H1_H1 ;  /* 0x30000076ff767230 */ /* 0x000fe40000004100 */
[----:B------:R-:W-:Y:S02]  /*4ee0*/  HADD2.F32 R37, -RZ, R37.H0_H0 ;  /* 0x20000025ff257230 */ /* 0x000fe40000004100 */
[C---:B------:R-:W-:Y:S01]  /*4ef0*/  FMUL.FTZ R121, R124.reuse, R121 ;  /* 0x000000797c797220 */ /* 0x040fe20000410000 */
[----:B------:R-:W-:-:S03]  /*4f00*/  FFMA.FTZ R57, R124, R53, -R57 ;  /* 0x000000357c397223 */ /* 0x000fc60000010839 */
[----:B------:R-:W-:Y:S01]  /*4f10*/  FFMA.FTZ R53, R122, R53, R121 ;  /* 0x000000357a357223 */ /* 0x000fe20000010079 */
[--C-:B------:R-:W-:Y:S01]  /*4f20*/  SHF.R.U32.HI R121, RZ, 0x10, R49.reuse ;  /* 0x00000010ff797819 */ /* 0x100fe20000011631 */
[----:B------:R-:W-:Y:S01]  /*4f30*/  HADD2.F32 R122, -RZ, R126.H1_H1 ;  /* 0x3000007eff7a7230 */ /* 0x000fe20000004100 */
[----:B------:R-:W-:Y:S01]  /*4f40*/  SHF.R.U64 R49, R48, 0x10, R49 ;  /* 0x0000001030317819 */ /* 0x000fe20000001231 */
[----:B------:R-:W-:Y:S02]  /*4f50*/  HADD2.F32 R48, -RZ, R120.H1_H1 ;  /* 0x30000078ff307230 */ /* 0x000fe40000004100 */
[----:B------:R-:W-:Y:S02]  /*4f60*/  HADD2.F32 R121, -RZ, R121.H0_H0 ;  /* 0x20000079ff797230 */ /* 0x000fe40000004100 */
[----:B------:R-:W-:Y:S02]  /*4f70*/  HADD2.F32 R120, -RZ, R126.H0_H0 ;  /* 0x2000007eff787230 */ /* 0x000fe40000004100 */
[----:B------:R-:W-:-:S02]  /*4f80*/  HADD2.F32 R126, -RZ, R131.H1_H1 ;  /* 0x30000083ff7e7230 */ /* 0x000fc40000004100 */
[-C--:B------:R-:W-:Y:S01]  /*4f90*/  FMUL.FTZ R125, R48, R121.reuse ;  /* 0x00000079307d7220 */ /* 0x080fe20000410000 */
[C---:B------:R-:W-:Y:S01]  /*4fa0*/  FMUL.FTZ R121, R118.reuse, R121 ;  /* 0x0000007976797220 */ /* 0x040fe20000410000 */
[----:B------:R-:W-:Y:S02]  /*4fb0*/  HADD2.F32 R49, -RZ, R49.H0_H0 ;  /* 0x20000031ff317230 */ /* 0x000fe40000004100 */
[-C--:B------:R-:W-:Y:S01]  /*4fc0*/  FFMA.FTZ R118, R118, R37.reuse, -R125 ;  /* 0x0000002576767223 */ /* 0x080fe2000001087d */
[----:B------:R-:W-:Y:S01]  /*4fd0*/  FFMA.FTZ R48, R48, R37, R121 ;  /* 0x0000002530307223 */ /* 0x000fe20000010079 */
[----:B------:R-:W-:Y:S02]  /*4fe0*/  HADD2.F32 R37, -RZ, R59.H0_H0 ;  /* 0x2000003bff257230 */ /* 0x000fe40000004100 */
[----:B------:R-:W-:Y:S01]  /*4ff0*/  HADD2.F32 R121, -RZ, R55.H0_H0 ;  /* 0x20000037ff797230 */ /* 0x000fe20000004100 */
[----:B------:R-:W-:Y:S01]  /*5000*/  F2FP.F16.F32.PACK_AB R57, R118, R57 ;  /* 0x000000397639723e */ /* 0x000fe200000000ff */
[----:B------:R-:W-:-:S02]  /*5010*/  HADD2.F32 R125, -RZ, R131.H0_H0 ;  /* 0x20000083ff7d7230 */ /* 0x000fc40000004100 */
[-C--:B------:R-:W-:Y:S01]  /*5020*/  FMUL.FTZ R124, R37, R122.reuse ;  /* 0x0000007a257c7220 */ /* 0x080fe20000410000 */
[----:B------:R-:W-:Y:S01]  /*5030*/  F2FP.F16.F32.PACK_AB R48, R48, R53 ;  /* 0x000000353030723e */ /* 0x000fe200000000ff */
[C---:B------:R-:W-:Y:S01]  /*5040*/  FMUL.FTZ R122, R121.reuse, R122 ;  /* 0x0000007a797a7220 */ /* 0x040fe20000410000 */
[----:B------:R-:W-:Y:S02]  /*5050*/  IMAD.MOV.U32 R53, RZ, RZ, R57 ;  /* 0x000000ffff357224 */ /* 0x000fe400078e0039 */
[-C--:B------:R-:W-:Y:S01]  /*5060*/  FFMA.FTZ R124, R121, R120.reuse, -R124 ;  /* 0x00000078797c7223 */ /* 0x080fe2000001087c */
[----:B------:R-:W-:Y:S01]  /*5070*/  FFMA.FTZ R37, R37, R120, R122 ;  /* 0x0000007825257223 */ /* 0x000fe2000001007a */
[----:B------:R-:W-:Y:S01]  /*5080*/  SHF.R.U32.HI R120, RZ, 0x10, R39 ;  /* 0x00000010ff787819 */ /* 0x000fe20000011627 */
[----:B------:R-:W-:Y:S01]  /*5090*/  HADD2.F32 R122, -RZ, R55.H1_H1 ;  /* 0x30000037ff7a7230 */ /* 0x000fe20000004100 */
[--C-:B------:R-:W-:Y:S01]  /*50a0*/  SHF.R.U64 R39, R50, 0x10, R51.reuse ;  /* 0x0000001032277819 */ /* 0x100fe20000001233 */
[----:B------:R-:W-:Y:S01]  /*50b0*/  HADD2.F32 R50, -RZ, R59.H1_H1 ;  /* 0x3000003bff327230 */ /* 0x000fe20000004100 */
[----:B------:R-:W-:Y:S01]  /*50c0*/  SHF.R.U32.HI R51, RZ, 0x10, R51 ;  /* 0x00000010ff337819 */ /* 0x000fe20000011633 */
[----:B------:R-:W-:-:S02]  /*50d0*/  HADD2.F32 R59, -RZ, R120.H0_H0 ;  /* 0x20000078ff3b7230 */ /* 0x000fc40000004100 */
[----:B------:R-:W-:Y:S02]  /*50e0*/  HADD2.F32 R120, -RZ, R129.H1_H1 ;  /* 0x30000081ff787230 */ /* 0x000fe40000004100 */
[----:B------:R-:W-:Y:S02]  /*50f0*/  HADD2.F32 R51, -RZ, R51.H0_H0 ;  /* 0x20000033ff337230 */ /* 0x000fe40000004100 */
[----:B------:R-:W-:Y:S02]  /*5100*/  HADD2.F32 R39, -RZ, R39.H0_H0 ;  /* 0x20000027ff277230 */ /* 0x000fe40000004100 */
[----:B------:R-:W-:Y:S02]  /*5110*/  IMAD.MOV.U32 R57, RZ, RZ, R48 ;  /* 0x000000ffff397224 */ /* 0x000fe400078e0030 */
[-C--:B------:R-:W-:Y:S01]  /*5120*/  FMUL.FTZ R55, R50, R51.reuse ;  /* 0x0000003332377220 */ /* 0x080fe20000410000 */
[----:B------:R-:W-:-:S03]  /*5130*/  FMUL.FTZ R51, R122, R51 ;  /* 0x000000337a337220 */ /* 0x000fc60000410000 */
[-C--:B------:R-:W-:Y:S01]  /*5140*/  FFMA.FTZ R55, R122, R59.reuse, -R55 ;  /* 0x0000003b7a377223 */ /* 0x080fe20000010837 */
[----:B------:R-:W-:Y:S01]  /*5150*/  FFMA.FTZ R50, R50, R59, R51 ;  /* 0x0000003b32327223 */ /* 0x000fe20000010033 */
[----:B------:R-:W-:Y:S02]  /*5160*/  HADD2.F32 R51, -RZ, R56.H0_H0 ;  /* 0x20000038ff337230 */ /* 0x000fe40000004100 */
[----:B------:R-:W-:Y:S01]  /*5170*/  HADD2.F32 R59, -RZ, R52.H0_H0 ;  /* 0x20000034ff3b7230 */ /* 0x000fe20000004100 */
[----:B------:R-:W-:Y:S01]  /*5180*/  F2FP.F16.F32.PACK_AB R55, R55, R124 ;  /* 0x0000007c3737723e */ /* 0x000fe200000000ff */
[----:B------:R-:W-:Y:S02]  /*5190*/  HADD2.F32 R56, -RZ, R56.H1_H1 ;  /* 0x30000038ff387230 */ /* 0x000fe40000004100 */
[-C--:B------:R-:W-:Y:S01]  /*51a0*/  FMUL.FTZ R122, R51, R126.reuse ;  /* 0x0000007e337a7220 */ /* 0x080fe20000410000 */
[----:B------:R-:W-:Y:S02]  /*51b0*/  HADD2.F32 R52, -RZ, R52.H1_H1 ;  /* 0x30000034ff347230 */ /* 0x000fe40000004100 */
[C---:B------:R-:W-:Y:S01]  /*51c0*/  FMUL.FTZ R126, R59.reuse, R126 ;  /* 0x0000007e3b7e7220 */ /* 0x040fe20000410000 */
[----:B------:R-:W-:Y:S01]  /*51d0*/  FFMA.FTZ R122, R59, R120, -R122 ;  /* 0x000000783b7a7223 */ /* 0x000fe2000001087a */
[----:B------:R-:W-:-:S02]  /*51e0*/  FMUL.FTZ R59, R56, R49 ;  /* 0x00000031383b7220 */ /* 0x000fc40000410000 */
[----:B------:R-:W-:Y:S01]  /*51f0*/  FFMA.FTZ R126, R51, R120, R126 ;  /* 0x00000078337e7223 */ /* 0x000fe2000001007e */
[----:B------:R-:W-:Y:S02]  /*5200*/  HADD2.F32 R51, -RZ, R36.H0_H0 ;  /* 0x20000024ff337230 */ /* 0x000fe40000004100 */
[C---:B------:R-:W-:Y:S01]  /*5210*/  FMUL.FTZ R121, R52.reuse, R49 ;  /* 0x0000003134797220 */ /* 0x040fe20000410000 */
[--C-:B------:R-:W-:Y:S02]  /*5220*/  HADD2.F32 R36, -RZ, R58.reuse.H0_H0 ;  /* 0x2000003aff247230 */ /* 0x100fe40000004100 */
[----:B------:R-:W-:Y:S02]  /*5230*/  HADD2.F32 R58, -RZ, R58.H1_H1 ;  /* 0x3000003aff3a7230 */ /* 0x000fe40000004100 */
[-C--:B------:R-:W-:Y:S01]  /*5240*/  FFMA.FTZ R49, R52, R51.reuse, -R59 ;  /* 0x0000003334317223 */ /* 0x080fe2000001083b */
[----:B------:R-:W-:Y:S02]  /*5250*/  HADD2.F32 R52, -RZ, R54.H0_H0 ;  /* 0x20000036ff347230 */ /* 0x000fe40000004100 */
[----:B------:R-:W-:Y:S01]  /*5260*/  FFMA.FTZ R51, R56, R51, R121 ;  /* 0x0000003338337223 */ /* 0x000fe20000010079 */
[----:B------:R-:W-:-:S02]  /*5270*/  HADD2.F32 R59, -RZ, R129.H0_H0 ;  /* 0x20000081ff3b7230 */ /* 0x000fc40000004100 */
[-C--:B------:R-:W-:Y:S01]  /*5280*/  FMUL.FTZ R121, R36, R125.reuse ;  /* 0x0000007d24797220 */ /* 0x080fe20000410000 */
[----:B------:R-:W-:Y:S02]  /*5290*/  HADD2.F32 R54, -RZ, R54.H1_H1 ;  /* 0x30000036ff367230 */ /* 0x000fe40000004100 */
[----:B------:R-:W-:Y:S01]  /*52a0*/  FMUL.FTZ R125, R52, R125 ;  /* 0x0000007d347d7220 */ /* 0x000fe20000410000 */
[----:B------:R-:W-:Y:S01]  /*52b0*/  FMUL.FTZ R129, R58, R39 ;  /* 0x000000273a817220 */ /* 0x000fe20000410000 */
[-C--:B------:R-:W-:Y:S01]  /*52c0*/  FFMA.FTZ R121, R52, R59.reuse, -R121 ;  /* 0x0000003b34797223 */ /* 0x080fe20000010879 */
[----:B------:R-:W-:Y:S01]  /*52d0*/  F2FP.F16.F32.PACK_AB R52, R49, R122 ;  /* 0x0000007a3134723e */ /* 0x000fe200000000ff */
[----:B------:R-:W-:Y:S01]  /*52e0*/  FFMA.FTZ R125, R36, R59, R125 ;  /* 0x0000003b247d7223 */ /* 0x000fe2000001007d */
[----:B------:R-:W-:Y:S02]  /*52f0*/  HADD2.F32 R59, -RZ, R38.H0_H0 ;  /* 0x20000026ff3b7230 */ /* 0x000fe40000004100 */
[----:B------:R-:W-:Y:S01]  /*5300*/  FMUL.FTZ R39, R54, R39 ;  /* 0x0000002736277220 */ /* 0x000fe20000410000 */
[----:B------:R-:W-:-:S02]  /*5310*/  F2FP.F16.F32.PACK_AB R56, R51, R126 ;  /* 0x0000007e3338723e */ /* 0x000fc400000000ff */
[-C--:B------:R-:W-:Y:S01]  /*5320*/  FFMA.FTZ R54, R54, R59.reuse, -R129 ;  /* 0x0000003b36367223 */ /* 0x080fe20000010881 */
[----:B------:R-:W-:Y:S01]  /*5330*/  FFMA.FTZ R58, R58, R59, R39 ;  /* 0x0000003b3a3a7223 */ /* 0x000fe20000010027 */
[----:B------:R-:W-:-:S03]  /*5340*/  F2FP.F16.F32.PACK_AB R59, R50, R37 ;  /* 0x00000025323b723e */ /* 0x000fc600000000ff */
[----:B------:R-:W-:Y:S02]  /*5350*/  F2FP.F16.F32.PACK_AB R54, R54, R121 ;  /* 0x000000793636723e */ /* 0x000fe400000000ff */
[----:B------:R-:W-:-:S07]  /*5360*/  F2FP.F16.F32.PACK_AB R58, R58, R125 ;  /* 0x0000007d3a3a723e */ /* 0x000fce00000000ff */
.L_x_1146:
[----:B------:R-:W-:Y:S05]  /*5370*/  BSYNC B2 ;  /* 0x0000000000027941 */ /* 0x000fea0003800000 */
.L_x_1145:
[----:B------:R-:W-:-:S04]  /*5380*/  IADD3 R38, P4, P5, R60, R90, R75 ;  /* 0x0000005a3c267210 */ /* 0x000fc80007d9e04b */
[----:B------:R-:W-:Y:S02]  /*5390*/  IADD3.X R39, R0, R112, R96, P4, P5 ;  /* 0x0000007000277210 */ /* 0x000fe400027ea460 */
        /* <DEDUP_REMOVED lines=10> */
.L_x_1144:
[----:B------:R-:W-:Y:S05]  /*5440*/  BSYNC B1 ;  /* 0x0000000000017941 */ /* 0x000fea0003800000 */
.L_x_1143:
[----:B------:R-:W-:Y:S01]  /*5450*/  ISETP.NE.AND P4, PT, R10, RZ, PT ;  /* 0x000000ff0a00720c */ /* 0x000fe20003f85270 */
[----:B------:R-:W-:-:S12]  /*5460*/  BSSY B1, `(.L_x_1147) ;  /* 0x000007b000017945 */ /* 0x000fd80003800000 */
[----:B------:R-:W-:Y:S05]  /*5470*/  @!P4 BRA `(.L_x_1148) ;  /* 0x0000000400e4c947 */ /* 0x000fea0003800000 */
[----:B------:R-:W2:Y:S04]  /*5480*/  LDL R48, [R1+0x18] ;  /* 0x0000180001307983 */ /* 0x000ea80000100800 */
[----:B-1----:R-:W3:Y:S04]  /*5490*/  LDL R39, [R1+0x1c] ;  /* 0x00001c0001277983 */ /* 0x002ee80000100800 */
[----:B------:R-:W4:Y:S01]  /*54a0*/  LDL R38, [R1+0x20] ;  /* 0x0000200001267983 */ /* 0x000f220000100800 */
[----:B------:R-:W-:Y:S01]  /*54b0*/  SEL R36, R107, R113, !P1 ;  /* 0x000000716b247207 */ /* 0x000fe20004800000 */
[----:B------:R-:W-:Y:S01]  /*54c0*/  VIADD R54, R19, 0x10 ;  /* 0x0000001013367836 */ /* 0x000fe20000000000 */
[----:B------:R-:W-:Y:S01]  /*54d0*/  IADD3 R52, P4, P5, R60, R90, R74 ;  /* 0x0000005a3c347210 */ /* 0x000fe20007d9e04a */
[----:B------:R-:W-:Y:S01]  /*54e0*/  BSSY B2, `(.L_x_1149) ;  /* 0x0000068000027945 */ /* 0x000fe20003800000 */
[----:B------:R-:W-:-:S02]  /*54f0*/  SHF.R.S32.HI R37, RZ, 0x1f, R36 ;  /* 0x0000001fff257819 */ /* 0x000fc40000011424 */
[----:B------:R-:W-:Y:S02]  /*5500*/  IADD3.X R53, R0, R112, R95, P4, P5 ;  /* 0x0000007000357210 */ /* 0x000fe400027ea45f */
[----:B------:R-:W-:Y:S02]  /*5510*/  LEA.HI R37, R37, R36, RZ, 0x4 ;  /* 0x0000002425257211 */ /* 0x000fe400078f20ff */
[----:B------:R-:W-:Y:S02]  /*5520*/  ISETP.GE.AND P4, PT, R54, R99, PT ;  /* 0x000000633600720c */ /* 0x000fe40003f86270 */
        /* <DEDUP_REMOVED lines=8> */
[----:B---3--:R-:W-:-:S04]  /*55b0*/  LOP3.LUT R36, R36, R39, RZ, 0x3c, !PT ;  /* 0x0000002724247212 */ /* 0x008fc800078e3cff */
[----:B----4-:R-:W-:Y:S01]  /*55c0*/  IADD3 R39, R36, R37, R38 ;  /* 0x0000002524277210 */ /* 0x010fe20007ffe026 */
[----:B------:R-:W-:-:S04]  /*55d0*/  IMAD R37, R18, 0x3000, R98 ;  /* 0x0000300012257824 */ /* 0x000fc800078e0262 */
[----:B------:R-:W-:Y:S02]  /*55e0*/  IMAD R39, R18, 0x3000, R39 ;  /* 0x0000300012277824 */ /* 0x000fe400078e0227 */
[--C-:B------:R-:W-:Y:S02]  /*55f0*/  IMAD R37, R37, 0x2, R2.reuse ;  /* 0x0000000225257824 */ /* 0x100fe400078e0202 */
[----:B------:R-:W-:-:S04]  /*5600*/  IMAD R48, R39, 0x2, R2 ;  /* 0x0000000227307824 */ /* 0x000fc800078e0202 */
[----:B------:R-:W1:Y:S04]  /*5610*/  LDS.128 R36, [R37+0x15400] ;  /* 0x0154000025247984 */ /* 0x000e680000000c00 */
[----:B------:R-:W2:Y:S01]  /*5620*/  LDS.128 R48, [R48+0x15400] ;  /* 0x0154000030307984 */ /* 0x000ea20000000c00 */
[----:B------:R-:W-:Y:S05]  /*5630*/  @P4 BRA `(.L_x_1150) ;  /* 0x0000000400484947 */ /* 0x000fea0003800000 */
[--C-:B------:R-:W-:Y:S01]  /*5640*/  SHF.R.U64 R32, R32, 0x10, R33.reuse ;  /* 0x0000001020207819 */ /* 0x100fe20000001221 */
[--C-:B------:R-:W-:Y:S01]  /*5650*/  HADD2.F32 R56, -RZ, R130.reuse.H1_H1 ;  /* 0x30000082ff387230 */ /* 0x100fe20000004100 */
[----:B------:R-:W-:Y:S01]  /*5660*/  SHF.R.U32.HI R54, RZ, 0x10, R33 ;  /* 0x00000010ff367819 */ /* 0x000fe20000011621 */
[----:B------:R-:W-:Y:S01]  /*5670*/  HADD2.F32 R130, -RZ, R130.H0_H0 ;  /* 0x20000082ff827230 */ /* 0x000fe20000004100 */
[--C-:B------:R-:W-:Y:S01]  /*5680*/  SHF.R.U64 R33, R44, 0x10, R45.reuse ;  /* 0x000000102c217819 */ /* 0x100fe2000000122d */
[--C-:B-1----:R-:W-:Y:S01]  /*5690*/  HADD2.F32 R57, -RZ, R37.reuse.H0_H0 ;  /* 0x20000025ff397230 */ /* 0x102fe20000004100 */
[----:B------:R-:W-:Y:S01]  /*56a0*/  SHF.R.U32.HI R44, RZ, 0x10, R45 ;  /* 0x00000010ff2c7819 */ /* 0x000fe2000001162d */
[----:B------:R-:W-:Y:S01]  /*56b0*/  HADD2.F32 R59, -RZ, R37.H1_H1 ;  /* 0x30000025ff3b7230 */ /* 0x000fe20000004100 */
[--C-:B------:R-:W-:Y:S01]  /*56c0*/  SHF.R.U64 R45, R46, 0x10, R47.reuse ;  /* 0x000000102e2d7819 */ /* 0x100fe2000000122f */
[----:B------:R-:W-:Y:S01]  /*56d0*/  HADD2.F32 R54, -RZ, R54.H0_H0 ;  /* 0x20000036ff367230 */ /* 0x000fe20000004100 */
[----:B------:R-:W-:Y:S01]  /*56e0*/  SHF.R.U32.HI R46, RZ, 0x10, R47 ;  /* 0x00000010ff2e7819 */ /* 0x000fe2000001162f */
[--C-:B--2---:R-:W-:Y:S01]  /*56f0*/  HADD2.F32 R47, -RZ, R49.reuse.H0_H0 ;  /* 0x20000031ff2f7230 */ /* 0x104fe20000004100 */
[--C-:B------:R-:W-:Y:S01]  /*5700*/  SHF.R.U64 R34, R34, 0x10, R35.reuse ;  /* 0x0000001022227819 */ /* 0x100fe20000001223 */
[----:B------:R-:W-:Y:S01]  /*5710*/  HADD2.F32 R49, -RZ, R49.H1_H1 ;  /* 0x30000031ff317230 */ /* 0x000fe20000004100 */
[----:B------:R-:W-:Y:S01]  /*5720*/  SHF.R.U32.HI R35, RZ, 0x10, R35 ;  /* 0x00000010ff237819 */ /* 0x000fe20000011623 */
[----:B------:R-:W-:-:S02]  /*5730*/  HADD2.F32 R44, -RZ, R44.H0_H0 ;  /* 0x2000002cff2c7230 */ /* 0x000fc40000004100 */
[-C--:B------:R-:W-:Y:S01]  /*5740*/  FMUL.FTZ R58, R47, R56.reuse ;  /* 0x000000382f3a7220 */ /* 0x080fe20000410000 */
[C---:B------:R-:W-:Y:S01]  /*5750*/  FMUL.FTZ R56, R57.reuse, R56 ;  /* 0x0000003839387220 */ /* 0x040fe20000410000 */
[----:B------:R-:W-:Y:S02]  /*5760*/  HADD2.F32 R46, -RZ, R46.H0_H0 ;  /* 0x2000002eff2e7230 */ /* 0x000fe40000004100 */
[----:B------:R-:W-:Y:S01]  /*5770*/  FFMA.FTZ R37, R57, R130, -R58 ;  /* 0x0000008239257223 */ /* 0x000fe2000001083a */
[-C--:B------:R-:W-:Y:S01]  /*5780*/  FMUL.FTZ R58, R49, R44.reuse ;  /* 0x0000002c313a7220 */ /* 0x080fe20000410000 */
[----:B------:R-:W-:Y:S01]  /*5790*/  FMUL.FTZ R118, R59, R44 ;  /* 0x0000002c3b767220 */ /* 0x000fe20000410000 */
[----:B------:R-:W-:Y:S01]  /*57a0*/  FFMA.FTZ R47, R47, R130, R56 ;  /* 0x000000822f2f7223 */ /* 0x000fe20000010038 */
[----:B------:R-:W-:Y:S02]  /*57b0*/  HADD2.F32 R56, -RZ, R51.H0_H0 ;  /* 0x20000033ff387230 */ /* 0x000fe40000004100 */
[-C--:B------:R-:W-:Y:S01]  /*57c0*/  FFMA.FTZ R44, R59, R54.reuse, -R58 ;  /* 0x000000363b2c7223 */ /* 0x080fe2000001083a */
[----:B------:R-:W-:Y:S01]  /*57d0*/  FFMA.FTZ R54, R49, R54, R118 ;  /* 0x0000003631367223 */ /* 0x000fe20000010076 */
[----:B------:R-:W-:-:S02]  /*57e0*/  HADD2.F32 R59, -RZ, R128.H0_H0 ;  /* 0x20000080ff3b7230 */ /* 0x000fc40000004100 */
[--C-:B------:R-:W-:Y:S01]  /*57f0*/  HADD2.F32 R118, -RZ, R39.reuse.H0_H0 ;  /* 0x20000027ff767230 */ /* 0x100fe20000004100 */
[----:B------:R-:W-:Y:S01]  /*5800*/  F2FP.F16.F32.PACK_AB R37, R44, R37 ;  /* 0x000000252c25723e */ /* 0x000fe200000000ff */
[----:B------:R-:W-:Y:S01]  /*5810*/  HADD2.F32 R57, -RZ, R39.H1_H1 ;  /* 0x30000027ff397230 */ /* 0x000fe20000004100 */
[----:B------:R-:W-:Y:S01]  /*5820*/  F2FP.F16.F32.PACK_AB R47, R54, R47 ;  /* 0x0000002f362f723e */ /* 0x000fe200000000ff */
[----:B------:R-:W-:Y:S02]  /*5830*/  HADD2.F32 R49, -RZ, R128.H1_H1 ;  /* 0x30000080ff317230 */ /* 0x000fe40000004100 */
[-C--:B------:R-:W-:Y:S01]  /*5840*/  FMUL.FTZ R39, R118, R59.reuse ;  /* 0x0000003b76277220 */ /* 0x080fe20000410000 */
[----:B------:R-:W-:Y:S02]  /*5850*/  HADD2.F32 R58, -RZ, R35.H0_H0 ;  /* 0x20000023ff3a7230 */ /* 0x000fe40000004100 */
[----:B------:R-:W-:Y:S01]  /*5860*/  FMUL.FTZ R35, R56, R59 ;  /* 0x0000003b38237220 */ /* 0x000fe20000410000 */
[----:B------:R-:W-:-:S02]  /*5870*/  HADD2.F32 R51, -RZ, R51.H1_H1 ;  /* 0x30000033ff337230 */ /* 0x000fc40000004100 */
[-C--:B------:R-:W-:Y:S01]  /*5880*/  FMUL.FTZ R122, R57, R46.reuse ;  /* 0x0000002e397a7220 */ /* 0x080fe20000410000 */
[-C--:B------:R-:W-:Y:S01]  /*5890*/  FFMA.FTZ R39, R56, R49.reuse, R39 ;  /* 0x0000003138277223 */ /* 0x080fe20000010027 */
[----:B------:R-:W-:Y:S01]  /*58a0*/  FFMA.FTZ R35, R118, R49, -R35 ;  /* 0x0000003176237223 */ /* 0x000fe20000010823 */
[--C-:B------:R-:W-:Y:S02]  /*58b0*/  HADD2.F32 R118, -RZ, R48.reuse.H0_H0 ;  /* 0x20000030ff767230 */ /* 0x100fe40000004100 */
[C---:B------:R-:W-:Y:S01]  /*58c0*/  FMUL.FTZ R120, R51.reuse, R46 ;  /* 0x0000002e33787220 */ /* 0x040fe20000410000 */
[-C--:B------:R-:W-:Y:S01]  /*58d0*/  FFMA.FTZ R56, R51, R58.reuse, R122 ;  /* 0x0000003a33387223 */ /* 0x080fe2000001007a */
[----:B------:R-:W-:Y:S02]  /*58e0*/  HADD2.F32 R51, -RZ, R33.H0_H0 ;  /* 0x20000021ff337230 */ /* 0x000fe40000004100 */
[----:B------:R-:W-:Y:S02]  /*58f0*/  HADD2.F32 R48, -RZ, R48.H1_H1 ;  /* 0x30000030ff307230 */ /* 0x000fe40000004100 */
[----:B------:R-:W-:Y:S01]  /*5900*/  FFMA.FTZ R46, R57, R58, -R120 ;  /* 0x0000003a392e7223 */ /* 0x000fe20000010878 */
[----:B------:R-:W-:-:S02]  /*5910*/  HADD2.F32 R33, -RZ, R36.H1_H1 ;  /* 0x30000024ff217230 */ /* 0x000fc40000004100 */
[----:B------:R-:W-:Y:S02]  /*5920*/  HADD2.F32 R58, -RZ, R36.H0_H0 ;  /* 0x20000024ff3a7230 */ /* 0x000fe40000004100 */
[-C--:B------:R-:W-:Y:S01]  /*5930*/  FMUL.FTZ R120, R48, R51.reuse ;  /* 0x0000003330787220 */ /* 0x080fe20000410000 */
[--C-:B------:R-:W-:Y:S02]  /*5940*/  HADD2.F32 R49, -RZ, R127.reuse.H1_H1 ;  /* 0x3000007fff317230 */ /* 0x100fe40000004100 */
[----:B------:R-:W-:Y:S01]  /*5950*/  FMUL.FTZ R51, R33, R51 ;  /* 0x0000003321337220 */ /* 0x000fe20000410000 */
[----:B------:R-:W-:Y:S01]  /*5960*/  HADD2.F32 R36, -RZ, R32.H0_H0 ;  /* 0x20000020ff247230 */ /* 0x000fe20000004100 */
[----:B------:R-:W-:Y:S01]  /*5970*/  F2FP.F16.F32.PACK_AB R35, R46, R35 ;  /* 0x000000232e23723e */ /* 0x000fe200000000ff */
[----:B------:R-:W-:Y:S02]  /*5980*/  HADD2.F32 R127, -RZ, R127.H0_H0 ;  /* 0x2000007fff7f7230 */ /* 0x000fe40000004100 */
[----:B------:R-:W-:-:S02]  /*5990*/  HADD2.F32 R59, -RZ, R45.H0_H0 ;  /* 0x2000002dff3b7230 */ /* 0x000fc40000004100 */
[-C--:B------:R-:W-:Y:S01]  /*59a0*/  FFMA.FTZ R33, R33, R36.reuse, -R120 ;  /* 0x0000002421217223 */ /* 0x080fe20000010878 */
[----:B------:R-:W-:Y:S01]  /*59b0*/  FFMA.FTZ R48, R48, R36, R51 ;  /* 0x0000002430307223 */ /* 0x000fe20000010033 */
[----:B------:R-:W-:Y:S02]  /*59c0*/  HADD2.F32 R45, -RZ, R50.H0_H0 ;  /* 0x20000032ff2d7230 */ /* 0x000fe40000004100 */
[-C--:B------:R-:W-:Y:S01]  /*59d0*/  FMUL.FTZ R57, R118, R127.reuse ;  /* 0x0000007f76397220 */ /* 0x080fe20000410000 */
[----:B------:R-:W-:Y:S02]  /*59e0*/  HADD2.F32 R51, -RZ, R123.H0_H0 ;  /* 0x2000007bff337230 */ /* 0x000fe40000004100 */
[C---:B------:R-:W-:Y:S01]  /*59f0*/  FMUL.FTZ R127, R58.reuse, R127 ;  /* 0x0000007f3a7f7220 */ /* 0x040fe20000410000 */
[----:B------:R-:W-:Y:S02]  /*5a00*/  HADD2.F32 R36, -RZ, R38.H0_H0 ;  /* 0x20000026ff247230 */ /* 0x000fe40000004100 */
[----:B------:R-:W-:Y:S01]  /*5a10*/  FFMA.FTZ R32, R58, R49, -R57 ;  /* 0x000000313a207223 */ /* 0x000fe20000010839 */
[----:B------:R-:W-:-:S02]  /*5a20*/  HADD2.F32 R50, -RZ, R50.H1_H1 ;  /* 0x30000032ff327230 */ /* 0x000fc40000004100 */
[----:B------:R-:W-:Y:S01]  /*5a30*/  FFMA.FTZ R49, R118, R49, R127 ;  /* 0x0000003176317223 */ /* 0x000fe2000001007f */
[----:B------:R-:W-:Y:S02]  /*5a40*/  HADD2.F32 R123, -RZ, R123.H1_H1 ;  /* 0x3000007bff7b7230 */ /* 0x000fe40000004100 */
[----:B------:R-:W-:Y:S02]  /*5a50*/  HADD2.F32 R38, -RZ, R38.H1_H1 ;  /* 0x30000026ff267230 */ /* 0x000fe40000004100 */
[----:B------:R-:W-:Y:S01]  /*5a60*/  FMUL.FTZ R121, R50, R59 ;  /* 0x0000003b32797220 */ /* 0x000fe20000410000 */
[----:B------:R-:W-:Y:S02]  /*5a70*/  HADD2.F32 R57, -RZ, R34.H0_H0 ;  /* 0x20000022ff397230 */ /* 0x000fe40000004100 */
[CC--:B------:R-:W-:Y:S01]  /*5a80*/  FMUL.FTZ R119, R45.reuse, R123.reuse ;  /* 0x0000007b2d777220 */ /* 0x0c0fe20000410000 */
[----:B------:R-:W-:Y:S01]  /*5a90*/  FMUL.FTZ R34, R36, R123 ;  /* 0x0000007b24227220 */ /* 0x000fe20000410000 */
[----:B------:R-:W-:Y:S01]  /*5aa0*/  FMUL.FTZ R59, R38, R59 ;  /* 0x0000003b263b7220 */ /* 0x000fe20000410000 */
[----:B------:R-:W-:Y:S01]  /*5ab0*/  F2FP.F16.F32.PACK_AB R48, R48, R49 ;  /* 0x000000313030723e */ /* 0x000fe200000000ff */
[-C--:B------:R-:W-:Y:S01]  /*5ac0*/  FFMA.FTZ R119, R36, R51.reuse, -R119 ;  /* 0x0000003324777223 */ /* 0x080fe20000010877 */
[----:B------:R-:W-:Y:S01]  /*5ad0*/  FFMA.FTZ R34, R45, R51, R34 ;  /* 0x000000332d227223 */ /* 0x000fe20000010022 */
[-C--:B------:R-:W-:Y:S01]  /*5ae0*/  FFMA.FTZ R38, R38, R57.reuse, -R121 ;  /* 0x0000003926267223 */ /* 0x080fe20000010879 */
[----:B------:R-:W-:Y:S01]  /*5af0*/  FFMA.FTZ R59, R50, R57, R59 ;  /* 0x00000039323b7223 */ /* 0x000fe2000001003b */
[----:B------:R-:W-:Y:S01]  /*5b00*/  F2FP.F16.F32.PACK_AB R51, R56, R39 ;  /* 0x000000273833723e */ /* 0x000fe200000000ff */
[----:B------:R-:W-:Y:S01]  /*5b10*/  IMAD.MOV.U32 R49, RZ, RZ, R47 ;  /* 0x000000ffff317224 */ /* 0x000fe200078e002f */
[----:B------:R-:W-:Y:S01]  /*5b20*/  F2FP.F16.F32.PACK_AB R36, R33, R32 ;  /* 0x000000202124723e */ /* 0x000fe200000000ff */
[----:B------:R-:W-:Y:S01]  /*5b30*/  IMAD.MOV.U32 R39, RZ, RZ, R35 ;  /* 0x000000ffff277224 */ /* 0x000fe200078e0023 */
[----:B------:R-:W-:-:S02]  /*5b40*/  F2FP.F16.F32.PACK_AB R38, R38, R119 ;  /* 0x000000772626723e */ /* 0x000fc400000000ff */
[----:B------:R-:W-:-:S07]  /*5b50*/  F2FP.F16.F32.PACK_AB R50, R59, R34 ;  /* 0x000000223b32723e */ /* 0x000fce00000000ff */
.L_x_1150:
[----:B------:R-:W-:Y:S05]  /*5b60*/  BSYNC B2 ;  /* 0x0000000000027941 */ /* 0x000fea0003800000 */
.L_x_1149:
        /* <DEDUP_REMOVED lines=10> */
.L_x_1148:
[----:B------:R-:W-:Y:S05]  /*5c10*/  BSYNC B1 ;  /* 0x0000000000017941 */ /* 0x000fea0003800000 */
.L_x_1147:
[----:B------:R-:W-:-:S13]  /*5c20*/  ISETP.NE.AND P4, PT, R11, RZ, PT ;  /* 0x000000ff0b00720c */ /* 0x000fda0003f85270 */
[----:B------:R-:W-:Y:S05]  /*5c30*/  @!P4 BRA `(.L_x_1115) ;  /* 0x000000080074c947 */ /* 0x000fea0003800000 */
[----:B-1-3--:R-:W2:Y:S04]  /*5c40*/  LDL R36, [R1+0x18] ;  /* 0x0000180001247983 */ /* 0x00aea80000100800 */
[----:B------:R-:W3:Y:S04]  /*5c50*/  LDL R35, [R1+0x1c] ;  /* 0x00001c0001237983 */ /* 0x000ee80000100800 */
[----:B------:R-:W4:Y:S01]  /*5c60*/  LDL R34, [R1+0x20] ;  /* 0x0000200001227983 */ /* 0x000f220000100800 */
[----:B------:R-:W-:Y:S01]  /*5c70*/  VIADD R46, R19, 0x20 ;  /* 0x00000020132e7836 */ /* 0x000fe20000000000 */
[----:B------:R-:W-:Y:S01]  /*5c80*/  IADD3 R32, P4, P5, R60, R90, R27 ;  /* 0x0000005a3c207210 */ /* 0x000fe20007d9e01b */
[----:B------:R-:W-:Y:S03]  /*5c90*/  BSSY B1, `(.L_x_1151) ;  /* 0x000006d000017945 */ /* 0x000fe60003800000 */
[----:B------:R-:W-:-:S02]  /*5ca0*/  ISETP.GE.AND P6, PT, R46, R104, PT ;  /* 0x000000682e00720c */ /* 0x000fc40003fc6270 */
[----:B------:R-:W-:Y:S02]  /*5cb0*/  IADD3.X R33, R0, R112, R94, P4, P5 ;  /* 0x0000007000217210 */ /* 0x000fe400027ea45e */
[C---:B------:R-:W-:Y:S02]  /*5cc0*/  LEA R44, P4, R32.reuse, R88, 0x1 ;  /* 0x00000058202c7211 */ /* 0x040fe400078808ff */
[----:B------:R-:W-:Y:S02]  /*5cd0*/  SEL R113, R107, R113, !P6 ;  /* 0x000000716b717207 */ /* 0x000fe40007000000 */
[----:B------:R-:W-:Y:S02]  /*5ce0*/  LEA.HI.X R45, R32, R89, R33, 0x1, P4 ;  /* 0x00000059202d7211 */ /* 0x000fe400020f0c21 */
[----:B------:R-:W-:Y:S02]  /*5cf0*/  SHF.R.S32.HI R32, RZ, 0x1f, R113 ;  /* 0x0000001fff207819 */ /* 0x000fe40000011471 */
[----:B------:R-:W-:-:S02]  /*5d00*/  ISETP.GE.AND P4, PT, R46, R99, PT ;  /* 0x000000632e00720c */ /* 0x000fc40003f86270 */
        /* <DEDUP_REMOVED lines=18> */
[----:B------:R-:W-:Y:S01]  /*5e30*/  SHF.R.U32.HI R51, RZ, 0x10, R41 ;  /* 0x00000010ff337819 */ /* 0x000fe20000011629 */
[----:B--2---:R-:W-:Y:S01]  /*5e40*/  IMAD.MOV.U32 R48, RZ, RZ, R39 ;  /* 0x000000ffff307224 */ /* 0x004fe200078e0027 */
[--C-:B------:R-:W-:Y:S01]  /*5e50*/  SHF.R.U64 R28, R28, 0x10, R29.reuse ;  /* 0x000000101c1c7819 */ /* 0x100fe2000000121d */
[----:B------:R-:W-:Y:S01]  /*5e60*/  HADD2.F32 R50, -RZ, R117.H1_H1 ;  /* 0x30000075ff327230 */ /* 0x000fe20000004100 */
[----:B------:R-:W-:Y:S01]  /*5e70*/  SHF.R.U32.HI R49, RZ, 0x10, R29 ;  /* 0x00000010ff317819 */ /* 0x000fe2000001161d */
[----:B------:R-:W-:Y:S01]  /*5e80*/  HADD2.F32 R39, -RZ, R37.H0_H0 ;  /* 0x20000025ff277230 */ /* 0x000fe20000004100 */
[----:B------:R-:W-:Y:S01]  /*5e90*/  SHF.R.U64 R40, R40, 0x10, R41 ;  /* 0x0000001028287819 */ /* 0x000fe20000001229 */
[----:B------:R-:W-:Y:S01]  /*5ea0*/  HADD2.F32 R51, -RZ, R51.H0_H0 ;  /* 0x20000033ff337230 */ /* 0x000fe20000004100 */
[--C-:B------:R-:W-:Y:S01]  /*5eb0*/  SHF.R.U64 R29, R30, 0x10, R31.reuse ;  /* 0x000000101e1d7819 */ /* 0x100fe2000000121f */
[----:B------:R-:W-:Y:S01]  /*5ec0*/  HADD2.F32 R46, -RZ, R115.H1_H1 ;  /* 0x30000073ff2e7230 */ /* 0x000fe20000004100 */
[----:B------:R-:W-:Y:S01]  /*5ed0*/  SHF.R.U32.HI R41, RZ, 0x10, R31 ;  /* 0x00000010ff297819 */ /* 0x000fe2000001161f */
[--C-:B-1----:R-:W-:Y:S01]  /*5ee0*/  HADD2.F32 R31, -RZ, R33.reuse.H0_H0 ;  /* 0x20000021ff1f7230 */ /* 0x102fe20000004100 */
[----:B------:R-:W-:Y:S01]  /*5ef0*/  SHF.R.U64 R30, R42, 0x10, R43 ;  /* 0x000000102a1e7819 */ /* 0x000fe2000000122b */
[----:B------:R-:W-:-:S02]  /*5f00*/  HADD2.F32 R42, -RZ, R33.H1_H1 ;  /* 0x30000021ff2a7230 */ /* 0x000fc40000004100 */
[-C--:B------:R-:W-:Y:S01]  /*5f10*/  FMUL.FTZ R52, R39, R50.reuse ;  /* 0x0000003227347220 */ /* 0x080fe20000410000 */
[----:B------:R-:W-:Y:S01]  /*5f20*/  SHF.R.U32.HI R43, RZ, 0x10, R43 ;  /* 0x00000010ff2b7819 */ /* 0x000fe2000001162b */
[----:B------:R-:W-:Y:S02]  /*5f30*/  HADD2.F32 R37, -RZ, R37.H1_H1 ;  /* 0x30000025ff257230 */ /* 0x000fe40000004100 */
[C---:B------:R-:W-:Y:S01]  /*5f40*/  FMUL.FTZ R50, R31.reuse, R50 ;  /* 0x000000321f327220 */ /* 0x040fe20000410000 */
[----:B------:R-:W-:Y:S02]  /*5f50*/  HADD2.F32 R49, -RZ, R49.H0_H0 ;  /* 0x20000031ff317230 */ /* 0x000fe40000004100 */
[-C--:B------:R-:W-:Y:S01]  /*5f60*/  FMUL.FTZ R54, R42, R51.reuse ;  /* 0x000000332a367220 */ /* 0x080fe20000410000 */
[-C--:B------:R-:W-:Y:S01]  /*5f70*/  FFMA.FTZ R31, R31, R46.reuse, -R52 ;  /* 0x0000002e1f1f7223 */ /* 0x080fe20000010834 */
[----:B------:R-:W-:Y:S01]  /*5f80*/  FFMA.FTZ R33, R39, R46, R50 ;  /* 0x0000002e27217223 */ /* 0x000fe20000010032 */
[----:B------:R-:W-:Y:S01]  /*5f90*/  FMUL.FTZ R53, R37, R51 ;  /* 0x0000003325357220 */ /* 0x000fe20000410000 */
[----:B------:R-:W-:-:S02]  /*5fa0*/  HADD2.F32 R39, -RZ, R48.H0_H0 ;  /* 0x20000030ff277230 */ /* 0x000fc40000004100 */
[-C--:B------:R-:W-:Y:S01]  /*5fb0*/  FFMA.FTZ R46, R37, R49.reuse, R54 ;  /* 0x00000031252e7223 */ /* 0x080fe20000010036 */
[----:B------:R-:W-:Y:S02]  /*5fc0*/  HADD2.F32 R50, -RZ, R48.H1_H1 ;  /* 0x30000030ff327230 */ /* 0x000fe40000004100 */
[----:B------:R-:W-:Y:S01]  /*5fd0*/  FFMA.FTZ R42, R42, R49, -R53 ;  /* 0x000000312a2a7223 */ /* 0x000fe20000010835 */
[----:B------:R-:W-:Y:S02]  /*5fe0*/  HADD2.F32 R43, -RZ, R43.H0_H0 ;  /* 0x2000002bff2b7230 */ /* 0x000fe40000004100 */
[--C-:B------:R-:W-:Y:S01]  /*5ff0*/  HADD2.F32 R48, -RZ, R35.reuse.H1_H1 ;  /* 0x30000023ff307230 */ /* 0x100fe20000004100 */
[----:B------:R-:W-:Y:S01]  /*6000*/  F2FP.F16.F32.PACK_AB R46, R46, R33 ;  /* 0x000000212e2e723e */ /* 0x000fe200000000ff */
[----:B------:R-:W-:Y:S02]  /*6010*/  HADD2.F32 R54, -RZ, R116.H1_H1 ;  /* 0x30000074ff367230 */ /* 0x000fe40000004100 */
[----:B------:R-:W-:Y:S01]  /*6020*/  FMUL.FTZ R49, R50, R43 ;  /* 0x0000002b32317220 */ /* 0x000fe20000410000 */
[----:B------:R-:W-:-:S02]  /*6030*/  HADD2.F32 R37, -RZ, R35.H0_H0 ;  /* 0x20000023ff257230 */ /* 0x000fc40000004100 */
[----:B------:R-:W-:Y:S01]  /*6040*/  FMUL.FTZ R43, R48, R43 ;  /* 0x0000002b302b7220 */ /* 0x000fe20000410000 */
[----:B------:R-:W-:Y:S02]  /*6050*/  HADD2.F32 R41, -RZ, R41.H0_H0 ;  /* 0x20000029ff297230 */ /* 0x000fe40000004100 */
[-C--:B------:R-:W-:Y:S01]  /*6060*/  FMUL.FTZ R56, R39, R54.reuse ;  /* 0x0000003627387220 */ /* 0x080fe20000410000 */
[----:B------:R-:W-:Y:S02]  /*6070*/  HADD2.F32 R52, -RZ, R114.H1_H1 ;  /* 0x30000072ff347230 */ /* 0x000fe40000004100 */
[----:B------:R-:W-:Y:S01]  /*6080*/  FMUL.FTZ R54, R37, R54 ;  /* 0x0000003625367220 */ /* 0x000fe20000410000 */
[----:B------:R-:W-:Y:S02]  /*6090*/  HADD2.F32 R117, -RZ, R117.H0_H0 ;  /* 0x20000075ff757230 */ /* 0x000fe40000004100 */
[----:B------:R-:W-:Y:S01]  /*60a0*/  FFMA.FTZ R50, R50, R41, R43 ;  /* 0x0000002932327223 */ /* 0x000fe2000001002b */
[----:B------:R-:W-:-:S02]  /*60b0*/  HADD2.F32 R43, -RZ, R40.H0_H0 ;  /* 0x20000028ff2b7230 */ /* 0x000fc40000004100 */
[-C--:B------:R-:W-:Y:S01]  /*60c0*/  FFMA.FTZ R35, R37, R52.reuse, -R56 ;  /* 0x0000003425237223 */ /* 0x080fe20000010838 */
[----:B------:R-:W-:Y:S01]  /*60d0*/  FFMA.FTZ R37, R39, R52, R54 ;  /* 0x0000003427257223 */ /* 0x000fe20000010036 */
[----:B------:R-:W-:Y:S02]  /*60e0*/  HADD2.F32 R40, -RZ, R36.H0_H0 ;  /* 0x20000024ff287230 */ /* 0x000fe40000004100 */
[----:B------:R-:W-:Y:S01]  /*60f0*/  FFMA.FTZ R48, R48, R41, -R49 ;  /* 0x0000002930307223 */ /* 0x000fe20000010831 */
[----:B------:R-:W-:Y:S01]  /*6100*/  HADD2.F32 R39, -RZ, R32.H0_H0 ;  /* 0x20000020ff277230 */ /* 0x000fe20000004100 */
[----:B------:R-:W-:Y:S01]  /*6110*/  F2FP.F16.F32.PACK_AB R31, R42, R31 ;  /* 0x0000001f2a1f723e */ /* 0x000fe200000000ff */
[----:B------:R-:W-:Y:S02]  /*6120*/  HADD2.F32 R36, -RZ, R36.H1_H1 ;  /* 0x30000024ff247230 */ /* 0x000fe40000004100 */
[----:B------:R-:W-:Y:S01]  /*6130*/  HADD2.F32 R32, -RZ, R32.H1_H1 ;  /* 0x30000020ff207230 */ /* 0x000fe20000004100 */
[----:B------:R-:W-:Y:S01]  /*6140*/  F2FP.F16.F32.PACK_AB R35, R48, R35 ;  /* 0x000000233023723e */ /* 0x000fe200000000ff */
[----:B------:R-:W-:-:S02]  /*6150*/  HADD2.F32 R41, -RZ, R28.H0_H0 ;  /* 0x2000001cff297230 */ /* 0x000fc40000004100 */
[-C--:B------:R-:W-:Y:S01]  /*6160*/  FMUL.FTZ R51, R36, R43.reuse ;  /* 0x0000002b24337220 */ /* 0x080fe20000410000 */
[----:B------:R-:W-:Y:S02]  /*6170*/  HADD2.F32 R115, -RZ, R115.H0_H0 ;  /* 0x20000073ff737230 */ /* 0x000fe40000004100 */
[----:B------:R-:W-:Y:S01]  /*6180*/  FMUL.FTZ R43, R32, R43 ;  /* 0x0000002b202b7220 */ /* 0x000fe20000410000 */
[----:B------:R-:W-:Y:S01]  /*6190*/  FMUL.FTZ R28, R40, R117 ;  /* 0x00000075281c7220 */ /* 0x000fe20000410000 */
[----:B------:R-:W-:Y:S01]  /*61a0*/  FFMA.FTZ R32, R32, R41, -R51 ;  /* 0x0000002920207223 */ /* 0x000fe20000010833 */
[C---:B------:R-:W-:Y:S01]  /*61b0*/  FMUL.FTZ R117, R39.reuse, R117 ;  /* 0x0000007527757220 */ /* 0x040fe20000410000 */
[----:B------:R-:W-:Y:S01]  /*61c0*/  FFMA.FTZ R36, R36, R41, R43 ;  /* 0x0000002924247223 */ /* 0x000fe2000001002b */
[----:B------:R-:W-:Y:S02]  /*61d0*/  HADD2.F32 R43, -RZ, R30.H0_H0 ;  /* 0x2000001eff2b7230 */ /* 0x000fe40000004100 */
[----:B------:R-:W-:Y:S01]  /*61e0*/  FFMA.FTZ R49, R39, R115, -R28 ;  /* 0x0000007327317223 */ /* 0x000fe2000001081c */
[----:B------:R-:W-:-:S02]  /*61f0*/  HADD2.F32 R30, -RZ, R38.H0_H0 ;  /* 0x20000026ff1e7230 */ /* 0x000fc40000004100 */
[----:B------:R-:W-:Y:S01]  /*6200*/  FFMA.FTZ R117, R40, R115, R117 ;  /* 0x0000007328757223 */ /* 0x000fe20000010075 */
[----:B------:R-:W-:Y:S02]  /*6210*/  HADD2.F32 R41, -RZ, R116.H0_H0 ;  /* 0x20000074ff297230 */ /* 0x000fe40000004100 */
[----:B------:R-:W-:Y:S01]  /*6220*/  HADD2.F32 R28, -RZ, R34.H0_H0 ;  /* 0x20000022ff1c7230 */ /* 0x000fe20000004100 */
[----:B------:R-:W-:Y:S01]  /*6230*/  F2FP.F16.F32.PACK_AB R32, R32, R49 ;  /* 0x000000312020723e */ /* 0x000fe200000000ff */
[----:B------:R-:W-:Y:S02]  /*6240*/  HADD2.F32 R38, -RZ, R38.H1_H1 ;  /* 0x30000026ff267230 */ /* 0x000fe40000004100 */
[-C--:B------:R-:W-:Y:S01]  /*6250*/  FMUL.FTZ R51, R30, R41.reuse ;  /* 0x000000291e337220 */ /* 0x080fe20000410000 */
[----:B------:R-:W-:Y:S02]  /*6260*/  HADD2.F32 R34, -RZ, R34.H1_H1 ;  /* 0x30000022ff227230 */ /* 0x000fe40000004100 */
[----:B------:R-:W-:Y:S01]  /*6270*/  FMUL.FTZ R41, R28, R41 ;  /* 0x000000291c297220 */ /* 0x000fe20000410000 */
[----:B------:R-:W-:-:S02]  /*6280*/  HADD2.F32 R39, -RZ, R114.H0_H0 ;  /* 0x20000072ff277230 */ /* 0x000fc40000004100 */
[-C--:B------:R-:W-:Y:S01]  /*6290*/  FMUL.FTZ R53, R38, R43.reuse ;  /* 0x0000002b26357220 */ /* 0x080fe20000410000 */
[----:B------:R-:W-:Y:S02]  /*62a0*/  HADD2.F32 R29, -RZ, R29.H0_H0 ;  /* 0x2000001dff1d7230 */ /* 0x000fe40000004100 */
[----:B------:R-:W-:Y:S01]  /*62b0*/  FMUL.FTZ R43, R34, R43 ;  /* 0x0000002b222b7220 */ /* 0x000fe20000410000 */
[----:B------:R-:W-:Y:S01]  /*62c0*/  F2FP.F16.F32.PACK_AB R36, R36, R117 ;  /* 0x000000752424723e */ /* 0x000fe200000000ff */
[-C--:B------:R-:W-:Y:S01]  /*62d0*/  FFMA.FTZ R51, R28, R39.reuse, -R51 ;  /* 0x000000271c337223 */ /* 0x080fe20000010833 */
[----:B------:R-:W-:Y:S01]  /*62e0*/  FFMA.FTZ R41, R30, R39, R41 ;  /* 0x000000271e297223 */ /* 0x000fe20000010029 */
[-C--:B------:R-:W-:Y:S01]  /*62f0*/  FFMA.FTZ R34, R34, R29.reuse, -R53 ;  /* 0x0000001d22227223 */ /* 0x080fe20000010835 */
[----:B------:R-:W-:Y:S01]  /*6300*/  FFMA.FTZ R38, R38, R29, R43 ;  /* 0x0000001d26267223 */ /* 0x000fe2000001002b */
[----:B------:R-:W-:Y:S01]  /*6310*/  F2FP.F16.F32.PACK_AB R39, R50, R37 ;  /* 0x000000253227723e */ /* 0x000fe200000000ff */
[----:B------:R-:W-:-:S02]  /*6320*/  IMAD.MOV.U32 R33, RZ, RZ, R31 ;  /* 0x000000ffff217224 */ /* 0x000fc400078e001f */
[----:B------:R-:W-:Y:S01]  /*6330*/  F2FP.F16.F32.PACK_AB R34, R34, R51 ;  /* 0x000000332222723e */ /* 0x000fe200000000ff */
[----:B------:R-:W-:Y:S01]  /*6340*/  IMAD.MOV.U32 R37, RZ, RZ, R46 ;  /* 0x000000ffff257224 */ /* 0x000fe200078e002e */
[----:B------:R-:W-:-:S07]  /*6350*/  F2FP.F16.F32.PACK_AB R38, R38, R41 ;  /* 0x000000292626723e */ /* 0x000fce00000000ff */
.L_x_1152:
[----:B------:R-:W-:Y:S05]  /*6360*/  BSYNC B1 ;  /* 0x0000000000017941 */ /* 0x000fea0003800000 */
.L_x_1151:
        /* <DEDUP_REMOVED lines=10> */
.L_x_1108:
[----:B------:R-:W-:-:S13]  /*6410*/  ISETP.NE.AND P3, PT, R157, 0x3, PT ;  /* 0x000000039d00780c */ /* 0x000fda0003f65270 */
[----:B------:R-:W-:Y:S05]  /*6420*/  @!P3 BRA `(.L_x_1153) ;  /* 0x000000000004b947 */ /* 0x000fea0003800000 */
[----:B------:R-:W-:Y:S01]  /*6430*/  BPT.TRAP 0x1 ;  /* 0x000000040000795c */ /* 0x000fe20000300000 */
.L_x_1153:
[----:B------:R-:W2:Y:S01]  /*6440*/  LDL R28, [R1+0x8] ;  /* 0x00000800011c7983 */ /* 0x000ea20000100800 */
[----:B------:R-:W-:Y:S01]  /*6450*/  IMAD R15, R18, 0x8, R2 ;  /* 0x00000008120f7824 */ /* 0x000fe200078e0202 */
[----:B------:R-:W-:Y:S01]  /*6460*/  BSSY B1, `(.L_x_1154) ;  /* 0x0000006000017945 */ /* 0x000fe20003800000 */
[----:B------:R-:W-:-:S05]  /*6470*/  IMAD R85, R25, -0x80, R24 ;  /* 0xffffff8019557824 */ /* 0x000fca00078e0218 */
[----:B------:R-:W-:Y:S02]  /*6480*/  VIMNMX R85, R85, 0x80, PT ;  /* 0x0000008055557848 */ /* 0x000fe40003fe0100 */
[----:B--2---:R-:W-:-:S04]  /*6490*/  SHF.L.U32 R86, R28, 0x1f, RZ ;  /* 0x0000001f1c567819 */ /* 0x004fc800000006ff */
[----:B------:R-:W0:Y:S02]  /*64a0*/  SYNCS.PHASECHK.TRANS64.TRYWAIT P4, [R15+URZ+0x2d890], R86 ;  /* 0x02d890560f0075a7 */ /* 0x000e24000808017f */
[----:B0-----:R-:W-:Y:S05]  /*64b0*/  @!P4 BRA `(.L_x_1155) ;  /* 0x0000019400c0c947 */ /* 0x001fea0003800000 */
.L_x_1422:
[----:B------:R-:W-:Y:S05]  /*64c0*/  BSYNC B1 ;  /* 0x0000000000017941 */ /* 0x000fea0003800000 */
.L_x_1154:
        /* <DEDUP_REMOVED lines=20> */
.L_x_1115:
[----:B------:R-:W-:Y:S05]  /*6610*/  BSYNC B0 ;  /* 0x0000000000007941 */ /* 0x000fea0003800000 */
.L_x_1107:
        /* <DEDUP_REMOVED lines=17> */
.L_x_1157:
[----:B------:R-:W-:Y:S05]  /*6730*/  BSYNC B0 ;  /* 0x0000000000007941 */ /* 0x000fea0003800000 */
.L_x_1156:
[----:B------:R-:W2:Y:S01]  /*6740*/  SYNCS.PHASECHK.TRANS64.TRYWAIT P3, [R15+URZ+0x2d8b0], R86 ;  /* 0x02d8b0560f0075a7 */ /* 0x000ea2000806017f */
[----:B------:R-:W-:Y:S04]  /*6750*/  BSSY B0, `(.L_x_1158) ;  /* 0x0000002000007945 */ /* 0x000fe80003800000 */
[----:B--2---:R-:W-:Y:S05]  /*6760*/  @!P3 BRA `(.L_x_1159) ;  /* 0x000001940028b947 */ /* 0x004fea0003800000 */
.L_x_1423:
[----:B------:R-:W-:Y:S05]  /*6770*/  BSYNC B0 ;  /* 0x0000000000007941 */ /* 0x000fea0003800000 */
.L_x_1158:
[----:B------:R-:W-:Y:S01]  /*6780*/  ISETP.GE.AND P3, PT, R23, R85, PT ;  /* 0x000000551700720c */ /* 0x000fe20003f66270 */
[----:B------:R-:W-:-:S12]  /*6790*/  BSSY B0, `(.L_x_1160) ;  /* 0x0000022000007945 */ /* 0x000fd80003800000 */
[----:B------:R-:W-:Y:S05]  /*67a0*/  @P3 BRA `(.L_x_1161) ;  /* 0x0000000000803947 */ /* 0x000fea0003800000 */
        /* <DEDUP_REMOVED lines=9> */
[C---:B------:R-:W-:Y:S01]  /*6840*/  LEA R32, P3, R28.reuse, UR4, 0x1 ;  /* 0x000000041c207c11 */ /* 0x040fe2000f8608ff */
[----:B------:R-:W-:Y:S01]  /*6850*/  ULDC UR4, c[0x0][0x2e4] ;  /* 0x0000b90000047ab9 */ /* 0x000fe20000000800 */
[C---:B------:R-:W-:Y:S02]  /*6860*/  VIADD R34, R19.reuse, 0x20 ;  /* 0x0000002013227836 */ /* 0x040fe40000000000 */
[----:B------:R-:W-:Y:S02]  /*6870*/  LEA.HI.X R33, R28, UR5, R29, 0x1, P3 ;  /* 0x000000051c217c11 */ /* 0x000fe400098f0c1d */
[----:B------:R-:W-:-:S13]  /*6880*/  ISETP.GE.AND P3, PT, R19, UR4, PT ;  /* 0x0000000413007c0c */ /* 0x000fda000bf66270 */
[----:B------:R-:W1:Y:S04]  /*6890*/  @!P3 LDS.128 R28, [R80] ;  /* 0x00000000501cb984 */ /* 0x000e680000000c00 */
[----:B-1----:R-:W-:Y:S01]  /*68a0*/  @!P3 STG.E.128 desc[UR38][R32.64], R28 ;  /* 0x0000001c2000b986 */ /* 0x002fe2000c101d26 */
[----:B------:R-:W-:Y:S01]  /*68b0*/  ISETP.GE.AND P3, PT, R34, UR4, PT ;  /* 0x0000000422007c0c */ /* 0x000fe2000bf66270 */
[----:B------:R-:W-:-:S12]  /*68c0*/  VIADD R34, R19, 0x10 ;  /* 0x0000001013227836 */ /* 0x000fd80000000000 */
[----:B------:R-:W1:Y:S04]  /*68d0*/  @!P3 LDS.128 R28, [R80+0x2000] ;  /* 0x00200000501cb984 */ /* 0x000e680000000c00 */
[----:B-1----:R-:W-:Y:S01]  /*68e0*/  @!P3 STG.E.128 desc[UR38][R32.64+0x40], R28 ;  /* 0x0000401c2000b986 */ /* 0x002fe2000c101d26 */
[----:B------:R-:W-:-:S13]  /*68f0*/  ISETP.GE.AND P3, PT, R102, UR4, PT ;  /* 0x0000000466007c0c */ /* 0x000fda000bf66270 */
[----:B------:R-:W1:Y:S04]  /*6900*/  @!P3 LDS.128 R28, [R80+0x4000] ;  /* 0x00400000501cb984 */ /* 0x000e680000000c00 */
[----:B-1----:R-:W-:Y:S01]  /*6910*/  @!P3 STG.E.128 desc[UR38][R32.64+0x80], R28 ;  /* 0x0000801c2000b986 */ /* 0x002fe2000c101d26 */
[----:B------:R-:W-:-:S13]  /*6920*/  ISETP.GE.AND P3, PT, R34, UR4, PT ;  /* 0x0000000422007c0c */ /* 0x000fda000bf66270 */
        /* <DEDUP_REMOVED lines=8> */
.L_x_1161:
[----:B------:R-:W-:Y:S05]  /*69b0*/  BSYNC B0 ;  /* 0x0000000000007941 */ /* 0x000fea0003800000 */
.L_x_1160:
[----:B------:R-:W4:Y:S01]  /*69c0*/  LDL.LU R20, [R1+0x8] ;  /* 0x0000080001147983 */ /* 0x000f220000300800 */
[----:B0-2---:R-:W-:Y:S02]  /*69d0*/  @!P4 VIADD R15, R15, 0x2d8c0 ;  /* 0x0002d8c00f0fc836 */ /* 0x005fe40000000000 */
[----:B------:R-:W-:Y:S01]  /*69e0*/  VIADD R18, R18, 0x1 ;  /* 0x0000000112127836 */ /* 0x000fe20000000000 */
[----:B------:R-:W-:Y:S01]  /*69f0*/  @!PT LDS RZ, [RZ] ;  /* 0x00000000fffff984 */ /* 0x000fe20000000800 */
[----:B------:R-:W-:Y:S01]  /*6a00*/  @!PT LDS RZ, [RZ] ;  /* 0x00000000fffff984 */ /* 0x000fe20000000800 */
[----:B------:R-:W-:Y:S01]  /*6a10*/  @!PT LDS RZ, [RZ] ;  /* 0x00000000fffff984 */ /* 0x000fe20000000800 */
[----:B------:R-:W-:Y:S01]  /*6a20*/  @!PT LDS RZ, [RZ] ;  /* 0x00000000fffff984 */ /* 0x000fe20000000800 */
[----:B------:R0:W-:Y:S06]  /*6a30*/  MEMBAR.ALL.CTA ;  /* 0x0000000000007992 */ /* 0x0001ec0000008000 */
[----:B0-----:R-:W0:Y:S01]  /*6a40*/  FENCE.VIEW.ASYNC.S ;  /* 0x00000000000073c6 */ /* 0x001e220000000000 */
[----:B------:R-:W-:Y:S01]  /*6a50*/  @!P4 PRMT R15, RZ, 0x654, R15 ;  /* 0x00000654ff0fc816 */ /* 0x000fe2000000000f */
[----:B0-----:R0:W-:Y:S01]  /*6a60*/  BAR.SYNC.DEFER_BLOCKING R109, 0x80 ;  /* 0x0002006d0000751d */ /* 0x0011e20000010000 */
[----:B------:R-:W-:-:S04]  /*6a70*/  ISETP.NE.AND P3, PT, R18, 0x2, PT ;  /* 0x000000021200780c */ /* 0x000fc80003f65270 */
[----:B------:R-:W-:Y:S01]  /*6a80*/  SEL R18, R18, RZ, P3 ;  /* 0x000000ff12127207 */ /* 0x000fe20001800000 */
[----:B------:R2:W-:Y:S02]  /*6a90*/  @!P4 SYNCS.ARRIVE.TRANS64.RED.A1T0 RZ, [R15+URZ], RZ ;  /* 0x000000ff0fffc9a7 */ /* 0x0005e4000810043f */
[----:B--2---:R-:W-:-:S04]  /*6aa0*/  SEL R15, RZ, 0x1, P3 ;  /* 0x00000001ff0f7807 */ /* 0x004fc80001800000 */
[----:B----4-:R-:W-:-:S05]  /*6ab0*/  LOP3.LUT R20, R20, R15, RZ, 0x3c, !PT ;  /* 0x0000000f14147212 */ /* 0x010fca00078e3cff */
[----:B------:R0:W-:Y:S01]  /*6ac0*/  STL [R1+0x8], R20 ;  /* 0x0000081401007387 */ /* 0x0001e20000100800 */
[----:B------:R-:W-:Y:S05]  /*6ad0*/  @P2 BRA `(.L_x_1162) ;  /* 0xffffffbc00882947 */ /* 0x000fea000383ffff */
[----:B0-----:R-:W0:Y:S01]  /*6ae0*/  S2R R20, SR_TID.X ;  /* 0x0000000000147919 */ /* 0x001e220000002100 */
[----:B------:R-:W-:Y:S02]  /*6af0*/  PLOP3.LUT P0, PT, PT, PT, PT, 0x8, 0x0 ;  /* 0x000000000000781c */ /* 0x000fe40003f0e170 */
[----:B0-----:R-:W-:-:S04]  /*6b00*/  SHF.R.U32.HI R20, RZ, 0x7, R20 ;  /* 0x00000007ff147819 */ /* 0x001fc80000011614 */
[----:B------:R-:W-:-:S13]  /*6b10*/  ISETP.NE.AND P5, PT, R20, 0x1, PT ;  /* 0x000000011400780c */ /* 0x000fda0003fa5270 */
[----:B------:R-:W-:Y:S06]  /*6b20*/  @!P5 BAR.ARV 0x9, 0x100 ;  /* 0x024400000000db1d */ /* 0x000fec0000002000 */
.L_x_1102:
[----:B------:R-:W4:Y:S02]  /*6b30*/  LDC.64 R4, c[0x0][0x9e0] ;  /* 0x00027800ff047b82 */ /* 0x000f240000000a00 */
[----:B----4-:R-:W-:Y:S01]  /*6b40*/  ISETP.GE.AND P1, PT, R5, 0x1, PT ;  /* 0x000000010500780c */ /* 0x010fe20003f26270 */
[----:B------:R-:W-:-:S12]  /*6b50*/  @P0 BRA `(.L_x_1163) ;  /* 0x00000000000c0947 */ /* 0x000fd80003800000 */
[----:B------:R-:W4:Y:S01]  /*6b60*/  FENCE.VIEW.ASYNC.G ;  /* 0x00000000000073c6 */ /* 0x000f220000000100 */
[----:B------:R-:W-:Y:S05]  /*6b70*/  WARPSYNC.ALL ;  /* 0x0000000000007948 */ /* 0x000fea0003800000 */
[----:B----4-:R-:W-:Y:S06]  /*6b80*/  BAR.ARV 0xc, 0x1a0 ;  /* 0x0306800000007b1d */ /* 0x010fec0000002000 */
.L_x_1163:
[----:B------:R-:W-:Y:S01]  /*6b90*/  IMAD.IADD R0, R108, 0x1, R4 ;  /* 0x000000016c007824 */ /* 0x000fe200078e0204 */
[----:B------:R-:W-:Y:S06]  /*6ba0*/  @!P1 BRA `(.L_x_1164) ;  /* 0x0000000000489947 */ /* 0x000fec0003800000 */
[C---:B------:R-:W-:Y:S01]  /*6bb0*/  ISETP.GT.AND P0, PT, R108.reuse, RZ, PT ;  /* 0x000000ff6c00720c */ /* 0x040fe20003f04270 */
[----:B------:R-:W-:Y:S01]  /*6bc0*/  BSSY B0, `(.L_x_1165) ;  /* 0x000000e000007945 */ /* 0x000fe20003800000 */
[----:B------:R-:W-:-:S11]  /*6bd0*/  VIADD R3, R108, 0xffffffff ;  /* 0xffffffff6c037836 */ /* 0x000fd60000000000 */
[----:B------:R-:W-:Y:S05]  /*6be0*/  @P0 BRA `(.L_x_1166) ;  /* 0x00000000001c0947 */ /* 0x000fea0003800000 */
[----:B------:R-:W-:Y:S01]  /*6bf0*/  ISETP.NE.AND P0, PT, R5, 0x1, PT ;  /* 0x000000010500780c */ /* 0x000fe20003f05270 */
[----:B------:R-:W-:-:S12]  /*6c00*/  IMAD.MOV R3, RZ, RZ, -R108 ;  /* 0x000000ffff037224 */ /* 0x000fd800078e0a6c */
[----:B------:R-:W4:Y:S02]  /*6c10*/  @P0 LDC.64 R6, c[0x0][0x9e8] ;  /* 0x00027a00ff060b82 */ /* 0x000f240000000a00 */
[----:B----4-:R-:W-:-:S05]  /*6c20*/  @P0 IMAD.HI.U32 R4, R3, R6, RZ ;  /* 0x0000000603040227 */ /* 0x010fca00078e00ff */
[----:B------:R-:W-:-:S04]  /*6c30*/  @P0 SHF.R.U32.HI R3, RZ, R7, R4 ;  /* 0x00000007ff030219 */ /* 0x000fc80000011604 */
[----:B------:R-:W-:Y:S01]  /*6c40*/  LOP3.LUT R3, RZ, R3, RZ, 0x33, !PT ;  /* 0x00000003ff037212 */ /* 0x000fe200078e33ff */
[----:B------:R-:W-:Y:S06]  /*6c50*/  BRA `(.L_x_1167) ;  /* 0x0000000000107947 */ /* 0x000fec0003800000 */
.L_x_1166:
[----:B------:R-:W-:-:S13]  /*6c60*/  ISETP.NE.AND P0, PT, R5, 0x1, PT ;  /* 0x000000010500780c */ /* 0x000fda0003f05270 */
[----:B------:R-:W4:Y:S02]  /*6c70*/  @P0 LDC.64 R6, c[0x0][0x9e8] ;  /* 0x00027a00ff060b82 */ /* 0x000f240000000a00 */
[----:B----4-:R-:W-:-:S05]  /*6c80*/  @P0 IMAD.HI.U32 R4, R3, R6, RZ ;  /* 0x0000000603040227 */ /* 0x010fca00078e00ff */
[----:B------:R-:W-:-:S07]  /*6c90*/  @P0 SHF.R.U32.HI R3, RZ, R7, R4 ;  /* 0x00000007ff030219 */ /* 0x000fce0000011604 */
.L_x_1167:
[----:B------:R-:W-:Y:S05]  /*6ca0*/  BSYNC B0 ;  /* 0x0000000000007941 */ /* 0x000fea0003800000 */
.L_x_1165:
[----:B------:R-:W-:-:S05]  /*6cb0*/  IMAD R3, R3, R5, R5 ;  /* 0x0000000503037224 */ /* 0x000fca00078e0205 */
[----:B------:R-:W-:-:S07]  /*6cc0*/  VIMNMX R0, R0, R3, PT ;  /* 0x0000000300007248 */ /* 0x000fce0003fe0100 */
.L_x_1164:
[----:B------:R-:W-:Y:S01]  /*6cd0*/  VIADD R0, R0, 0x7f ;  /* 0x0000007f00007836 */ /* 0x000fe20000000000 */
[----:B------:R-:W-:-:S04]  /*6ce0*/  ULDC UR4, c[0x0][0x9dc] ;  /* 0x0002770000047ab9 */ /* 0x000fc80000000800 */
[----:B------:R-:W-:-:S04]  /*6cf0*/  SHF.R.S32.HI R3, RZ, 0x1f, R0 ;  /* 0x0000001fff037819 */ /* 0x000fc80000011400 */
[----:B------:R-:W-:Y:S01]  /*6d00*/  LEA.HI R3, R3, R0, RZ, 0x7 ;  /* 0x0000000003037211 */ /* 0x000fe200078f38ff */
[----:B------:R-:W-:-:S03]  /*6d10*/  VIADD R0, R106, -UR4 ;  /* 0x800000046a007c36 */ /* 0x000fc60008000000 */
        /* <DEDUP_REMOVED lines=8> */
[----:B------:R-:W4:Y:S02]  /*6da0*/  @P0 LDC.64 R6, c[0x0][0x9e8] ;  /* 0x00027a00ff060b82 */ /* 0x000f240000000a00 */
[----:B----4-:R-:W-:-:S05]  /*6db0*/  @P0 IMAD.HI.U32 R4, R3, R6, RZ ;  /* 0x0000000603040227 */ /* 0x010fca00078e00ff */
[----:B------:R-:W-:-:S04]  /*6dc0*/  @P0 SHF.R.U32.HI R3, RZ, R7, R4 ;  /* 0x00000007ff030219 */ /* 0x000fc80000011604 */
[----:B------:R-:W-:Y:S01]  /*6dd0*/  LOP3.LUT R106, RZ, R3, RZ, 0x33, !PT ;  /* 0x00000003ff6a7212 */ /* 0x000fe200078e33ff */
[----:B------:R-:W-:Y:S06]  /*6de0*/  BRA `(.L_x_1171) ;  /* 0x0000000000107947 */ /* 0x000fec0003800000 */
.L_x_1170:
[----:B------:R-:W-:-:S13]  /*6df0*/  ISETP.NE.AND P0, PT, R5, 0x1, PT ;  /* 0x000000010500780c */ /* 0x000fda0003f05270 */
[----:B------:R-:W4:Y:S02]  /*6e00*/  @P0 LDC.64 R6, c[0x0][0x9e8] ;  /* 0x00027a00ff060b82 */ /* 0x000f240000000a00 */
[----:B----4-:R-:W-:-:S05]  /*6e10*/  @P0 IMAD.HI.U32 R6, R106, R6, RZ ;  /* 0x000000066a060227 */ /* 0x010fca00078e00ff */
[----:B------:R-:W-:-:S07]  /*6e20*/  @P0 SHF.R.U32.HI R106, RZ, R7, R6 ;  /* 0x00000007ff6a0219 */ /* 0x000fce0000011606 */
.L_x_1171:
[----:B------:R-:W-:Y:S05]  /*6e30*/  BSYNC B0 ;  /* 0x0000000000007941 */ /* 0x000fea0003800000 */
.L_x_1169:
[----:B------:R-:W-:-:S05]  /*6e40*/  IMAD R3, R106, R5, RZ ;  /* 0x000000056a037224 */ /* 0x000fca00078e02ff */
[----:B------:R-:W-:-:S07]  /*6e50*/  VIMNMX R0, R0, R3, !PT ;  /* 0x0000000300007248 */ /* 0x000fce0007fe0100 */
.L_x_1168:
[----:B------:R-:W-:Y:S01]  /*6e60*/  SHF.R.S32.HI R3, RZ, 0x1f, R0 ;  /* 0x0000001fff037819 */ /* 0x000fe20000011400 */
[----:B------:R-:W-:Y:S01]  /*6e70*/  IMAD.MOV.U32 R36, RZ, RZ, RZ ;  /* 0x000000ffff247224 */ /* 0x000fe200078e00ff */
[----:B------:R-:W-:Y:S01]  /*6e80*/  PLOP3.LUT P0, PT, PT, PT, PT, 0x80, 0x0 ;  /* 0x000000000000781c */ /* 0x000fe20003f0f070 */
[----:B------:R-:W-:Y:S01]  /*6e90*/  IMAD.MOV.U32 R21, RZ, RZ, RZ ;  /* 0x000000ffff157224 */ /* 0x000fe200078e00ff */
[----:B------:R-:W-:Y:S02]  /*6ea0*/  LEA.HI R3, R3, R0, RZ, 0x7 ;  /* 0x0000000003037211 */ /* 0x000fe400078f38ff */
[----:B------:R-:W-:Y:S02]  /*6eb0*/  CS2R R134, SRZ ;  /* 0x0000000000867805 */ /* 0x000fe4000001ff00 */
[----:B------:R-:W-:Y:S02]  /*6ec0*/  CS2R R132, SRZ ;  /* 0x0000000000847805 */ /* 0x000fe4000001ff00 */
[----:B------:R-:W-:-:S02]  /*6ed0*/  CS2R R130, SRZ ;  /* 0x0000000000827805 */ /* 0x000fc4000001ff00 */
[----:B------:R-:W-:Y:S02]  /*6ee0*/  SHF.R.S32.HI R3, RZ, 0x7, R3 ;  /* 0x00000007ff037819 */ /* 0x000fe40000011403 */
[----:B------:R-:W-:Y:S02]  /*6ef0*/  CS2R R128, SRZ ;  /* 0x0000000000807805 */ /* 0x000fe4000001ff00 */
[----:B------:R-:W-:Y:S02]  /*6f00*/  CS2R R126, SRZ ;  /* 0x00000000007e7805 */ /* 0x000fe4000001ff00 */
[----:B------:R-:W-:Y:S02]  /*6f10*/  CS2R R124, SRZ ;  /* 0x00000000007c7805 */ /* 0x000fe4000001ff00 */
[----:B------:R-:W-:Y:S02]  /*6f20*/  VIMNMX R4, RZ, R3, !PT ;  /* 0x00000003ff047248 */ /* 0x000fe40007fe0100 */
[----:B------:R-:W-:-:S02]  /*6f30*/  CS2R R122, SRZ ;  /* 0x00000000007a7805 */ /* 0x000fc4000001ff00 */
[----:B------:R-:W-:Y:S02]  /*6f40*/  CS2R R120, SRZ ;  /* 0x0000000000787805 */ /* 0x000fe4000001ff00 */
[----:B------:R-:W-:Y:S02]  /*6f50*/  CS2R R118, SRZ ;  /* 0x0000000000767805 */ /* 0x000fe4000001ff00 */
[----:B------:R-:W-:Y:S01]  /*6f60*/  ISETP.GT.AND P1, PT, R88, R4, PT ;  /* 0x000000045800720c */ /* 0x000fe20003f24270 */
[----:B------:R4:W-:Y:S01]  /*6f70*/  STL [R1+0x38], R4 ;  /* 0x0000380401007387 */ /* 0x0009e20000100800 */
[----:B------:R-:W-:Y:S02]  /*6f80*/  CS2R R116, SRZ ;  /* 0x0000000000747805 */ /* 0x000fe4000001ff00 */
[----:B------:R-:W-:Y:S02]  /*6f90*/  CS2R R114, SRZ ;  /* 0x0000000000727805 */ /* 0x000fe4000001ff00 */
[----:B------:R-:W-:-:S02]  /*6fa0*/  CS2R R112, SRZ ;  /* 0x0000000000707805 */ /* 0x000fc4000001ff00 */
[----:B------:R-:W-:Y:S01]  /*6fb0*/  CS2R R110, SRZ ;  /* 0x00000000006e7805 */ /* 0x000fe2000001ff00 */
[----:B-1----:R-:W-:Y:S01]  /*6fc0*/  IMAD.MOV.U32 R109, RZ, RZ, RZ ;  /* 0x000000ffff6d7224 */ /* 0x002fe200078e00ff */
[----:B------:R-:W-:Y:S02]  /*6fd0*/  CS2R R26, SRZ ;  /* 0x00000000001a7805 */ /* 0x000fe4000001ff00 */
[----:B------:R-:W-:Y:S01]  /*6fe0*/  CS2R R106, SRZ ;  /* 0x00000000006a7805 */ /* 0x000fe2000001ff00 */
[----:B------:R-:W-:Y:S01]  /*6ff0*/  IMAD.MOV.U32 R104, RZ, RZ, RZ ;  /* 0x000000ffff687224 */ /* 0x000fe200078e00ff */
[----:B------:R-:W-:Y:S02]  /*7000*/  CS2R R102, SRZ ;  /* 0x0000000000667805 */ /* 0x000fe4000001ff00 */
[----:B------:R-:W-:Y:S02]  /*7010*/  CS2R R100, SRZ ;  /* 0x0000000000647805 */ /* 0x000fe4000001ff00 */
[----:B------:R-:W-:-:S02]  /*7020*/  CS2R R98, SRZ ;  /* 0x0000000000627805 */ /* 0x000fc4000001ff00 */
[----:B------:R-:W-:Y:S01]  /*7030*/  CS2R R96, SRZ ;  /* 0x0000000000607805 */ /* 0x000fe2000001ff00 */
[----:B------:R-:W-:Y:S01]  /*7040*/  IMAD.MOV.U32 R34, RZ, RZ, RZ ;  /* 0x000000ffff227224 */ /* 0x000fe200078e00ff */
[----:B------:R-:W-:Y:S01]  /*7050*/  CS2R R6, SRZ ;  /* 0x0000000000067805 */ /* 0x000fe2000001ff00 */
[----:B------:R-:W-:Y:S01]  /*7060*/  IMAD.MOV.U32 R93, RZ, RZ, RZ ;  /* 0x000000ffff5d7224 */ /* 0x000fe200078e00ff */
[----:B------:R-:W-:Y:S01]  /*7070*/  CS2R R90, SRZ ;  /* 0x00000000005a7805 */ /* 0x000fe2000001ff00 */
[----:B--23--:R-:W-:Y:S02]  /*7080*/  IMAD.MOV.U32 R30, RZ, RZ, RZ ;  /* 0x000000ffff1e7224 */ /* 0x00cfe400078e00ff */
[----:B------:R-:W-:Y:S01]  /*7090*/  IMAD.MOV.U32 R3, RZ, RZ, RZ ;  /* 0x000000ffff037224 */ /* 0x000fe200078e00ff */
[----:B----4-:R-:W-:Y:S06]  /*70a0*/  @!P1 BRA `(.L_x_1172) ;  /* 0x0000011000489947 */ /* 0x010fec0003800000 */
[----:B------:R-:W1:Y:S01]  /*70b0*/  S2R R4, SR_TID.X ;  /* 0x0000000000047919 */ /* 0x000e620000002100 */
[----:B------:R-:W-:Y:S01]  /*70c0*/  UMOV UR4, 0xffffffff ;  /* 0xffffffff00047882 */ /* 0x000fe20000000000 */
[----:B-1----:R-:W-:-:S05]  /*70d0*/  VIADD R46, R4, 0xffffff80 ;  /* 0xffffff80042e7836 */ /* 0x002fca0000000000 */
[----:B------:R-:W-:-:S04]  /*70e0*/  SHF.R.S32.HI R59, RZ, 0x1f, R46 ;  /* 0x0000001fff3b7819 */ /* 0x000fc8000001142e */
[----:B------:R-:W-:-:S04]  /*70f0*/  LEA.HI R47, R59, R46, RZ, 0x7 ;  /* 0x0000002e3b2f7211 */ /* 0x000fc800078f38ff */
[----:B------:R-:W-:Y:S01]  /*7100*/  SHF.R.S32.HI R44, RZ, 0x7, R47 ;  /* 0x00000007ff2c7819 */ /* 0x000fe2000001142f */
[----:B------:R-:W-:Y:S06]  /*7110*/  BRA.DIV UR4, `(.L_x_1173) ;  /* 0x0000018a04d07947 */ /* 0x000fec000b800000 */
[----:B------:R-:W1:Y:S04]  /*7120*/  SHFL.IDX PT, R0, R44, RZ, 0x1f ;  /* 0x00001fff2c007589 */ /* 0x000e6800000e0000 */
[----:B-1----:R1:W-:Y:S02]  /*7130*/  STL [R1+0xc], R0 ;  /* 0x00000c0001007387 */ /* 0x0023e40000100800 */
.L_x_1426:
[----:B------:R-:W1:Y:S01]  /*7140*/  LDL R3, [R1+0xc] ;  /* 0x00000c0001037983 */ /* 0x000e620000100800 */
[----:B------:R-:W-:Y:S01]  /*7150*/  VIADD R4, R2, 0x21800 ;  /* 0x0002180002047836 */ /* 0x000fe20000000000 */
[----:B------:R-:W-:Y:S04]  /*7160*/  BSSY B6, `(.L_x_1174) ;  /* 0x000001e000067945 */ /* 0x000fe80003800000 */
[----:B------:R-:W-:Y:S01]  /*7170*/  LOP3.LUT P0, RZ, R4, 0x3ff, RZ, 0xc0, !PT ;  /* 0x000003ff04ff7812 */ /* 0x000fe2000780c0ff */
[----:B-1----:R-:W-:-:S05]  /*7180*/  IMAD.HI R0, R3, 0x55555556, RZ ;  /* 0x5555555603007827 */ /* 0x002fca00078e02ff */
[----:B------:R-:W-:-:S05]  /*7190*/  LEA.HI R0, R0, R0, RZ, 0x1 ;  /* 0x0000000000007211 */ /* 0x000fca00078f08ff */
[----:B------:R-:W-:-:S04]  /*71a0*/  IMAD R3, R0, -0x3, R3 ;  /* 0xfffffffd00037824 */ /* 0x000fc800078e0203 */
[C---:B------:R-:W-:Y:S02]  /*71b0*/  IMAD R0, R3.reuse, 0x1000, R2 ;  /* 0x0000100003007824 */ /* 0x040fe400078e0202 */
[----:B------:R-:W-:Y:S02]  /*71c0*/  IMAD R3, R3, 0x2000, R4 ;  /* 0x0000200003037824 */ /* 0x000fe400078e0204 */
[----:B------:R-:W-:-:S03]  /*71d0*/  VIADD R0, R0, 0xc400 ;  /* 0x0000c40000007836 */ /* 0x000fc60000000000 */
[----:B------:R-:W-:Y:S02]  /*71e0*/  SHF.R.U32.HI R3, RZ, 0x4, R3 ;  /* 0x00000004ff037819 */ /* 0x000fe40000011603 */
[----:B------:R-:W-:Y:S02]  /*71f0*/  SHF.R.U32.HI R0, RZ, 0x4, R0 ;  /* 0x00000004ff007819 */ /* 0x000fe40000011600 */
[----:B------:R-:W-:Y:S02]  /*7200*/  LOP3.LUT R3, R3, 0x3fff, RZ, 0xc0, !PT ;  /* 0x00003fff03037812 */ /* 0x000fe400078ec0ff */
[----:B------:R-:W-:-:S03]  /*7210*/  LOP3.LUT R45, R0, 0x3fff, RZ, 0xc0, !PT ;  /* 0x00003fff002d7812 */ /* 0x000fc600078ec0ff */
[----:B------:R1:W-:Y:S01]  /*7220*/  STL [R1+0x14], R3 ;  /* 0x0000140301007387 */ /* 0x0003e20000100800 */
[----:B------:R-:W-:Y:S05]  /*7230*/  @!P0 BRA `(.L_x_1175) ;  /* 0x0000000000408947 */ /* 0x000fea0003800000 */
[----:B------:R-:W-:Y:S01]  /*7240*/  MOV R0, 0x0 ;  /* 0x0000000000007802 */ /* 0x000fe20000000f00 */
[----:B------:R-:W-:Y:S01]  /*7250*/  ULDC.64 UR4, c[0x4][0xa8] ;  /* 0x01002a0000047ab9 */ /* 0x000fe20000000a00 */
[----:B------:R-:W-:Y:S01]  /*7260*/  ULDC.64 UR6, c[0x4][0xb0] ;  /* 0x01002c0000067ab9 */ /* 0x000fe20000000a00 */
[----:B------:R-:W-:Y:S01]  /*7270*/  IMAD.U32 R4, RZ, RZ, UR4 ;  /* 0x00000004ff047e24 */ /* 0x000fe2000f8e00ff */
[----:B0-2---:R0:W2:Y:S01]  /*7280*/  LDC.64 R14, c[0x4][R0] ;  /* 0x01000000000e7b82 */ /* 0x0050a20000000a00 */
        /* <DEDUP_REMOVED lines=10> */
[----:B-12--5:R-:W-:Y:S05]  /*7330*/  CALL.ABS.NOINC R14 ;  /* 0x000000000e007343 */ /* 0x026fea0003c00000 */
.L_x_1175:
[----:B------:R-:W-:Y:S05]  /*7340*/  BSYNC B6 ;  /* 0x0000000000067941 */ /* 0x000fea0003800000 */
.L_x_1174:
[----:B------:R-:W-:Y:S02]  /*7350*/  ULDC UR4, c[0x0][0x3d4] ;  /* 0x0000f50000047ab9 */ /* 0x000fe40000000800 */
[----:B------:R-:W-:-:S13]  /*7360*/  ISETP.LT.AND P0, PT, RZ, UR4, PT ;  /* 0x00000004ff007c0c */ /* 0x000fda000bf01270 */
[----:B------:R-:W-:Y:S05]  /*7370*/  @P0 BRA `(.L_x_1176) ;  /* 0x0000000000400947 */ /* 0x000fea0003800000 */
[----:B------:R-:W3:Y:S02]  /*7380*/  LDL R20, [R1+0x50] ;  /* 0x0000500001147983 */ /* 0x000ee40000100800 */
[----:B---3--:R-:W-:-:S04]  /*7390*/  LEA.HI R0, R20, R20, RZ, 0x1 ;  /* 0x0000001414007211 */ /* 0x008fc800078f08ff */
[----:B------:R-:W-:-:S05]  /*73a0*/  LOP3.LUT R0, R0, 0xfffffffe, RZ, 0xc0, !PT ;  /* 0xfffffffe00007812 */ /* 0x000fca00078ec0ff */
[----:B------:R-:W-:-:S05]  /*73b0*/  IMAD.IADD R0, R20, 0x1, -R0 ;  /* 0x0000000114007824 */ /* 0x000fca00078e0a00 */
[----:B-1----:R-:W-:-:S04]  /*73c0*/  SHF.L.U32 R3, R0, 0x1f, RZ ;  /* 0x0000001f00037819 */ /* 0x002fc800000006ff */
[----:B------:R1:W3:Y:S03]  /*73d0*/  SYNCS.PHASECHK.TRANS64.TRYWAIT P0, [R2+URZ+0x2d800], R3 ;  /* 0x02d80003020075a7 */ /* 0x0002e6000800017f */
[----:B---3--:R-:W-:Y:S05]  /*73e0*/  @!P0 NANOSLEEP.SYNCS 0x989680 ;  /* 0x009896800000895d */ /* 0x008fea0003900000 */
[----:B------:R-:W3:Y:S01]  /*73f0*/  @!P0 SYNCS.PHASECHK.TRANS64 P0, [R2+URZ+0x2d800], R3 ;  /* 0x02d80003020085a7 */ /* 0x000ee2000800007f */
[----:B------:R-:W-:Y:S04]  /*7400*/  BSSY B0, `(.L_x_1177) ;  /* 0x0000006000007945 */ /* 0x000fe80003800000 */
[----:B---3--:R-:W-:Y:S05]  /*7410*/  @P0 BRA `(.L_x_1178) ;  /* 0x0000000000100947 */ /* 0x008fea0003800000 */
.L_x_1179:
[----:B---3--:R3:W4:Y:S02]  /*7420*/  SYNCS.PHASECHK.TRANS64.TRYWAIT P0, [R2+URZ+0x2d800], R3 ;  /* 0x02d80003020075a7 */ /* 0x008724000800017f */
[----:B----4-:R-:W-:Y:S05]  /*7430*/  @!P0 NANOSLEEP.SYNCS 0x989680 ;  /* 0x009896800000895d */ /* 0x010fea0003900000 */
[----:B------:R-:W4:Y:S02]  /*7440*/  @!P0 SYNCS.PHASECHK.TRANS64 P0, [R2+URZ+0x2d800], R3 ;  /* 0x02d80003020085a7 */ /* 0x000f24000800007f */
[----:B----4-:R-:W-:Y:S05]  /*7450*/  @!P0 BRA `(.L_x_1179) ;  /* 0xfffffffc00f08947 */ /* 0x010fea000383ffff */
.L_x_1178:
[----:B------:R-:W-:Y:S05]  /*7460*/  BSYNC B0 ;  /* 0x0000000000007941 */ /* 0x000fea0003800000 */
.L_x_1177:
[----:B------:R-:W-:Y:S05]  /*7470*/  BRA `(.L_x_1180) ;  /* 0x0000003c005c7947 */ /* 0x000fea0003800000 */
.L_x_1176:
[----:B-1----:R-:W3:Y:S01]  /*7480*/  LDL R3, [R1+0x58] ;  /* 0x0000580001037983 */ /* 0x002ee20000100800 */
[----:B-----5:R-:W-:Y:S01]  /*7490*/  SHF.R.S32.HI R0, RZ, 0x1f, R105 ;  /* 0x0000001fff007819 */ /* 0x020fe20000011469 */
[----:B------:R-:W-:Y:S01]  /*74a0*/  ULDC.64 UR4, c[0x0][0x3d8] ;  /* 0x0000f60000047ab9 */ /* 0x000fe20000000a00 */
[----:B------:R-:W-:Y:S01]  /*74b0*/  ULDC.64 UR6, c[0x0][0x3e8] ;  /* 0x0000fa0000067ab9 */ /* 0x000fe20000000a00 */
[----:B------:R-:W-:Y:S01]  /*74c0*/  IMAD.WIDE.U32 R48, R105, UR4, RZ ;  /* 0x0000000469307c25 */ /* 0x000fe2000f8e00ff */
[----:B------:R-:W-:Y:S02]  /*74d0*/  SHF.R.S32.HI R61, RZ, 0x1f, R16 ;  /* 0x0000001fff3d7819 */ /* 0x000fe40000011410 */
[----:B------:R-:W-:Y:S01]  /*74e0*/  SHF.R.S32.HI R62, RZ, 0x1f, R19 ;  /* 0x0000001fff3e7819 */ /* 0x000fe20000011413 */
[C---:B------:R-:W-:Y:S02]  /*74f0*/  IMAD R4, R0.reuse, UR4, RZ ;  /* 0x0000000400047c24 */ /* 0x040fe4000f8e02ff */
[----:B------:R-:W-:-:S02]  /*7500*/  IMAD R0, R0, UR6, RZ ;  /* 0x0000000600007c24 */ /* 0x000fc4000f8e02ff */
[C---:B------:R-:W-:Y:S02]  /*7510*/  IMAD R57, R105.reuse, UR5, R4 ;  /* 0x0000000569397c24 */ /* 0x040fe4000f8e0204 */
[C---:B------:R-:W-:Y:S02]  /*7520*/  IMAD R55, R105.reuse, UR7, R0 ;  /* 0x0000000769377c24 */ /* 0x040fe4000f8e0200 */
[----:B------:R-:W-:-:S04]  /*7530*/  IMAD.WIDE.U32 R50, R105, UR6, RZ ;  /* 0x0000000669327c25 */ /* 0x000fc8000f8e00ff */
[----:B------:R-:W-:Y:S02]  /*7540*/  IMAD.IADD R57, R57, 0x1, R49 ;  /* 0x0000000139397824 */ /* 0x000fe400078e0231 */
[----:B------:R-:W-:Y:S01]  /*7550*/  IMAD.IADD R55, R55, 0x1, R51 ;  /* 0x0000000137377824 */ /* 0x000fe200078e0233 */
[----:B---3--:R-:W-:-:S13]  /*7560*/  LOP3.LUT P0, RZ, R3, 0x1bf, RZ, 0xc0, !PT ;  /* 0x000001bf03ff7812 */ /* 0x008fda000780c0ff */
[----:B------:R-:W-:Y:S05]  /*7570*/  @!P0 BRA `(.L_x_1181) ;  /* 0x0000000000408947 */ /* 0x000fea0003800000 */
[----:B------:R-:W-:Y:S01]  /*7580*/  MOV R0, 0x0 ;  /* 0x0000000000007802 */ /* 0x000fe20000000f00 */
[----:B------:R-:W-:Y:S01]  /*7590*/  ULDC.64 UR4, c[0x4][0xa8] ;  /* 0x01002a0000047ab9 */ /* 0x000fe20000000a00 */
[----:B------:R-:W-:Y:S01]  /*75a0*/  ULDC.64 UR6, c[0x4][0xb0] ;  /* 0x01002c0000067ab9 */ /* 0x000fe20000000a00 */
[----:B------:R-:W-:Y:S01]  /*75b0*/  IMAD.U32 R4, RZ, RZ, UR4 ;  /* 0x00000004ff047e24 */ /* 0x000fe2000f8e00ff */
[----:B0-2---:R0:W1:Y:S01]  /*75c0*/  LDC.64 R14, c[0x4][R0] ;  /* 0x01000000000e7b82 */ /* 0x0050620000000a00 */
        /* <DEDUP_REMOVED lines=11> */
.L_x_1181:
[----:B------:R-:W3:Y:S01]  /*7680*/  LDL R56, [R1+0x34] ;  /* 0x0000340001387983 */ /* 0x000ee20000100800 */
[----:B------:R-:W1:Y:S01]  /*7690*/  LDC.64 R12, c[0x0][0x3d8] ;  /* 0x0000f600ff0c7b82 */ /* 0x000e620000000a00 */
[----:B------:R-:W-:Y:S02]  /*76a0*/  ULDC.U8 UR4, c[0x0][0x3f0] ;  /* 0x0000fc0000047ab9 */ /* 0x000fe40000000000 */
[----:B------:R-:W4:Y:S05]  /*76b0*/  LDL R20, [R1+0x40] ;  /* 0x0000400001147983 */ /* 0x000f2a0000100800 */
[----:B------:R-:W5:Y:S01]  /*76c0*/  LDC.64 R10, c[0x0][0x3e8] ;  /* 0x0000fa00ff0a7b82 */ /* 0x000f620000000a00 */
[----:B------:R-:W-:Y:S01]  /*76d0*/  ISETP.NE.AND P0, PT, RZ, UR4, PT ;  /* 0x00000004ff007c0c */ /* 0x000fe2000bf05270 */
[----:B------:R-:W-:Y:S01]  /*76e0*/  BSSY B0, `(.L_x_1182) ;  /* 0x00003a8000007945 */ /* 0x000fe20003800000 */
[----:B---3--:R-:W-:Y:S01]  /*76f0*/  SHF.R.S32.HI R3, RZ, 0x1f, R56 ;  /* 0x0000001fff037819 */ /* 0x008fe20000011438 */
[----:B-1----:R-:W-:-:S04]  /*7700*/  IMAD.WIDE.U32 R52, R56, R12, RZ ;  /* 0x0000000c38347225 */ /* 0x002fc800078e00ff */
[C---:B------:R-:W-:Y:S02]  /*7710*/  IMAD R4, R3.reuse, R12, RZ ;  /* 0x0000000c03047224 */ /* 0x040fe400078e02ff */
[-C--:B-----5:R-:W-:Y:S02]  /*7720*/  IMAD R6, R3, R10.reuse, RZ ;  /* 0x0000000a03067224 */ /* 0x0a0fe400078e02ff */
[C---:B----4-:R-:W-:Y:S02]  /*7730*/  IMAD R0, R56.reuse, -0xc0, R20 ;  /* 0xffffff4038007824 */ /* 0x050fe400078e0214 */
[----:B0-2---:R-:W-:-:S04]  /*7740*/  IMAD.WIDE.U32 R14, R56, R10, RZ ;  /* 0x0000000a380e7225 */ /* 0x005fc800078e00ff */
[C---:B------:R-:W-:Y:S02]  /*7750*/  IMAD R3, R56.reuse, R13, R4 ;  /* 0x0000000d38037224 */ /* 0x040fe400078e0204 */
[----:B------:R-:W-:Y:S01]  /*7760*/  IMAD R5, R56, R11, R6 ;  /* 0x0000000b38057224 */ /* 0x000fe200078e0206 */
[----:B------:R-:W-:Y:S01]  /*7770*/  VIMNMX R4, R0, 0xc0, PT ;  /* 0x000000c000047848 */ /* 0x000fe20003fe0100 */
[----:B------:R-:W-:Y:S02]  /*7780*/  IMAD.IADD R60, R53, 0x1, R3 ;  /* 0x00000001353c7824 */ /* 0x000fe400078e0203 */
[----:B------:R-:W-:Y:S01]  /*7790*/  IMAD.IADD R0, R15, 0x1, R5 ;  /* 0x000000010f007824 */ /* 0x000fe200078e0205 */
[----:B------:R-:W-:Y:S06]  /*77a0*/  @!P0 BRA `(.L_x_1183) ;  /* 0x0000001c00108947 */ /* 0x000fec0003800000 */
[----:B------:R-:W0:Y:S01]  /*77b0*/  LDC R54, c[0x0][0x428] ;  /* 0x00010a00ff367b82 */ /* 0x000e220000000800 */
        /* <DEDUP_REMOVED lines=15> */
[----:B------:R-:W-:Y:S01]  /*78b0*/  SHF.R.S32.HI R58, RZ, 0x1f, R23 ;  /* 0x0000001fff3a7819 */ /* 0x000fe20000011417 */
[----:B------:R-:W-:Y:S01]  /*78c0*/  IMAD.MOV.U32 R4, RZ, RZ, R16 ;  /* 0x000000ffff047224 */ /* 0x000fe200078e0010 */
[----:B------:R-:W-:Y:S01]  /*78d0*/  ULDC UR4, c[0x0][0x3d4] ;  /* 0x0000f50000047ab9 */ /* 0x000fe20000000800 */
[----:B------:R-:W-:Y:S01]  /*78e0*/  IMAD.MOV.U32 R5, RZ, RZ, R61 ;  /* 0x000000ffff057224 */ /* 0x000fe200078e003d */
[----:B------:R-:W-:Y:S01]  /*78f0*/  ISETP.GE.AND P4, PT, R16, UR4, PT ;  /* 0x0000000410007c0c */ /* 0x000fe2000bf86270 */
[CC--:B------:R-:W-:Y:S01]  /*7900*/  IMAD R20, R58.reuse, R12.reuse, RZ ;  /* 0x0000000c3a147224 */ /* 0x0c0fe200078e02ff */
[----:B------:R-:W-:Y:S01]  /*7910*/  ULDC.64 UR6, c[0x0][0x3c8] ;  /* 0x0000f20000067ab9 */ /* 0x000fe20000000a00 */
[----:B------:R-:W-:Y:S01]  /*7920*/  IMAD.WIDE.U32 R6, R23, R12, R4 ;  /* 0x0000000c17067225 */ /* 0x000fe200078e0004 */
[----:B------:R-:W-:Y:S01]  /*7930*/  ULDC.64 UR8, c[0x0][0x3e0] ;  /* 0x0000f80000087ab9 */ /* 0x000fe20000000a00 */
[----:B------:R-:W-:Y:S02]  /*7940*/  CS2R R40, SRZ ;  /* 0x0000000000287805 */ /* 0x000fe4000001ff00 */
[----:B------:R-:W-:Y:S01]  /*7950*/  CS2R R42, SRZ ;  /* 0x00000000002a7805 */ /* 0x000fe2000001ff00 */
[----:B------:R-:W-:-:S02]  /*7960*/  IMAD R24, R58, R10, RZ ;  /* 0x0000000a3a187224 */ /* 0x000fc400078e02ff */
[----:B------:R-:W-:Y:S01]  /*7970*/  IMAD.WIDE.U32 R8, R23, R10, R4 ;  /* 0x0000000a17087225 */ /* 0x000fe200078e0004 */
[----:B------:R-:W-:-:S03]  /*7980*/  IADD3 R4, P1, R6, R48, RZ ;  /* 0x0000003006047210 */ /* 0x000fc60007f3e0ff */
[C---:B------:R-:W-:Y:S01]  /*7990*/  IMAD R20, R23.reuse, R13, R20 ;  /* 0x0000000d17147224 */ /* 0x040fe200078e0214 */
[----:B------:R-:W-:Y:S01]  /*79a0*/  IADD3 R6, P2, R8, R50, RZ ;  /* 0x0000003208067210 */ /* 0x000fe20007f5e0ff */
[----:B------:R-:W-:Y:S02]  /*79b0*/  IMAD R24, R23, R11, R24 ;  /* 0x0000000b17187224 */ /* 0x000fe400078e0218 */
[C---:B------:R-:W-:Y:S01]  /*79c0*/  VIADD R3, R16.reuse, 0x8 ;  /* 0x0000000810037836 */ /* 0x040fe20000000000 */
[----:B------:R-:W-:Y:S01]  /*79d0*/  IADD3.X R5, R57, R20, R7, P1, !PT ;  /* 0x0000001439057210 */ /* 0x000fe20000ffe407 */
[----:B------:R-:W-:Y:S01]  /*79e0*/  VIADD R8, R16, 0x10 ;  /* 0x0000001010087836 */ /* 0x000fe20000000000 */
[----:B------:R-:W-:Y:S02]  /*79f0*/  IADD3.X R7, R55, R24, R9, P2, !PT ;  /* 0x0000001837077210 */ /* 0x000fe400017fe409 */
[----:B------:R-:W-:Y:S01]  /*7a00*/  ISETP.GE.AND P1, PT, R3, UR4, PT ;  /* 0x0000000403007c0c */ /* 0x000fe2000bf26270 */
[----:B------:R-:W-:Y:S01]  /*7a10*/  IMAD.WIDE.U32 R52, R52, 0xc0, R4 ;  /* 0x000000c034347825 */ /* 0x000fe200078e0004 */
[----:B------:R-:W-:-:S03]  /*7a20*/  ISETP.GE.AND P3, PT, R8, UR4, PT ;  /* 0x0000000408007c0c */ /* 0x000fc6000bf66270 */
[----:B------:R-:W-:Y:S01]  /*7a30*/  IMAD R5, R60, 0xc0, RZ ;  /* 0x000000c03c057824 */ /* 0x000fe200078e02ff */
[----:B------:R-:W-:Y:S01]  /*7a40*/  LEA R4, P2, R52, UR6, 0x1 ;  /* 0x0000000634047c11 */ /* 0x000fe2000f8408ff */
[----:B------:R-:W-:-:S04]  /*7a50*/  IMAD.WIDE.U32 R14, R14, 0xc0, R6 ;  /* 0x000000c00e0e7825 */ /* 0x000fc800078e0006 */
[----:B------:R-:W-:Y:S01]  /*7a60*/  IMAD R3, R0, 0xc0, RZ ;  /* 0x000000c000037824 */ /* 0x000fe200078e02ff */
[----:B------:R-:W-:Y:S01]  /*7a70*/  LEA R6, P5, R14, UR8, 0x1 ;  /* 0x000000080e067c11 */ /* 0x000fe2000f8a08ff */
[----:B------:R-:W-:Y:S02]  /*7a80*/  IMAD.IADD R5, R53, 0x1, R5 ;  /* 0x0000000135057824 */ /* 0x000fe400078e0205 */
[----:B------:R-:W-:Y:S02]  /*7a90*/  VIADD R0, R16, 0x18 ;  /* 0x0000001810007836 */ /* 0x000fe40000000000 */
[----:B------:R-:W-:Y:S01]  /*7aa0*/  IMAD.IADD R3, R15, 0x1, R3 ;  /* 0x000000010f037824 */ /* 0x000fe200078e0203 */
[----:B------:R-:W-:Y:S01]  /*7ab0*/  LEA.HI.X R5, R52, UR7, R5, 0x1, P2 ;  /* 0x0000000734057c11 */ /* 0x000fe200090f0c05 */
[----:B------:R-:W-:Y:S01]  /*7ac0*/  VIADD R8, R16, 0x20 ;  /* 0x0000002010087836 */ /* 0x000fe20000000000 */
[----:B------:R-:W-:Y:S01]  /*7ad0*/  ISETP.GE.AND P2, PT, R0, UR4, PT ;  /* 0x0000000400007c0c */ /* 0x000fe2000bf46270 */
[----:B------:R-:W-:Y:S01]  /*7ae0*/  VIADD R0, R16, 0x28 ;  /* 0x0000002810007836 */ /* 0x000fe20000000000 */
[----:B------:R-:W-:Y:S01]  /*7af0*/  LEA.HI.X R7, R14, UR9, R3, 0x1, P5 ;  /* 0x000000090e077c11 */ /* 0x000fe2000a8f0c03 */
[----:B------:R1:W5:Y:S01]  /*7b00*/  @!P4 LDG.E.64 R40, desc[UR38][R4.64] ;  /* 0x000000260428c981 */ /* 0x000362000c1e1b00 */
[----:B------:R-:W-:-:S03]  /*7b10*/  ISETP.GE.AND P5, PT, R8, UR4, PT ;  /* 0x0000000408007c0c */ /* 0x000fc6000bfa6270 */
[----:B------:R1:W5:Y:S01]  /*7b20*/  @!P4 LDG.E.64 R42, desc[UR38][R6.64] ;  /* 0x00000026062ac981 */ /* 0x000362000c1e1b00 */
        /* <DEDUP_REMOVED lines=21> */
.L_x_1185:
[----:B------:R-:W-:Y:S05]  /*7c80*/  BSYNC B1 ;  /* 0x0000000000017941 */ /* 0x000fea0003800000 */
.L_x_1184:
[----:B------:R-:W2:Y:S01]  /*7c90*/  LDL R52, [R1+0x50] ;  /* 0x0000500001347983 */ /* 0x000ea20000100800 */
[----:B0-----:R-:W-:Y:S01]  /*7ca0*/  ISETP.NE.AND P1, PT, R54, 0x1, PT ;  /* 0x000000013600780c */ /* 0x001fe20003f25270 */
[----:B------:R-:W-:Y:S01]  /*7cb0*/  IMAD R3, R56, 0xc0, R23 ;  /* 0x000000c038037824 */ /* 0x000fe200078e0217 */
[----:B------:R-:W-:Y:S01]  /*7cc0*/  ULDC.64 UR4, c[0x0][0x3c8] ;  /* 0x0000f20000047ab9 */ /* 0x000fe20000000a00 */
[----:B-1---5:R-:W-:Y:S01]  /*7cd0*/  IMAD.MOV.U32 R4, RZ, RZ, R43 ;  /* 0x000000ffff047224 */ /* 0x022fe200078e002b */
[----:B------:R-:W-:-:S09]  /*7ce0*/  ULDC.64 UR6, c[0x0][0x3e0] ;  /* 0x0000f80000067ab9 */ /* 0x000fd20000000a00 */
[----:B------:R-:W0:Y:S08]  /*7cf0*/  @P1 LDC R0, c[0x0][0x42c] ;  /* 0x00010b00ff001b82 */ /* 0x000e300000000800 */
[----:B------:R-:W1:Y:S01]  /*7d00*/  @P1 LDC R5, c[0x0][0x430] ;  /* 0x00010c00ff051b82 */ /* 0x000e620000000800 */
[----:B------:R-:W-:Y:S02]  /*7d10*/  IMAD.MOV.U32 R6, RZ, RZ, R38 ;  /* 0x000000ffff067224 */ /* 0x000fe400078e0026 */
[----:B------:R-:W-:-:S02]  /*7d20*/  IMAD.MOV.U32 R7, RZ, RZ, R39 ;  /* 0x000000ffff077224 */ /* 0x000fc400078e0027 */
[----:B0-----:R-:W-:-:S05]  /*7d30*/  @P1 IMAD.HI.U32 R0, R3, R0, RZ ;  /* 0x0000000003001227 */ /* 0x001fca00078e00ff */
[----:B-1----:R-:W-:Y:S01]  /*7d40*/  @P1 SHF.R.U32.HI R3, RZ, R5, R0 ;  /* 0x00000005ff031219 */ /* 0x002fe20000011600 */
[----:B------:R-:W-:-:S03]  /*7d50*/  IMAD.MOV.U32 R0, RZ, RZ, R42 ;  /* 0x000000ffff007224 */ /* 0x000fc600078e002a */
[----:B------:R-:W-:Y:S01]  /*7d60*/  SHF.R.S32.HI R5, RZ, 0x1f, R3 ;  /* 0x0000001fff057819 */ /* 0x000fe20000011403 */
[----:B------:R-:W-:Y:S01]  /*7d70*/  IMAD.MOV.U32 R56, RZ, RZ, R48 ;  /* 0x000000ffff387224 */ /* 0x000fe200078e0030 */
[----:B------:R-:W-:Y:S01]  /*7d80*/  PRMT R51, R4, 0x5410, R0 ;  /* 0x0000541004337816 */ /* 0x000fe20000000000 */
[----:B------:R-:W-:Y:S02]  /*7d90*/  IMAD.MOV.U32 R54, RZ, RZ, R50 ;  /* 0x000000ffff367224 */ /* 0x000fe400078e0032 */
[C---:B------:R-:W-:Y:S02]  /*7da0*/  IMAD R0, R5.reuse, R12, RZ ;  /* 0x0000000c05007224 */ /* 0x040fe400078e02ff */
[-C--:B------:R-:W-:Y:S01]  /*7db0*/  IMAD R4, R5, R10.reuse, RZ ;  /* 0x0000000a05047224 */ /* 0x080fe200078e02ff */
[----:B------:R-:W-:Y:S01]  /*7dc0*/  PRMT R50, R50, 0x5410, R6 ;  /* 0x0000541032327816 */ /* 0x000fe20000000006 */
[----:B------:R-:W-:Y:S01]  /*7dd0*/  IMAD.WIDE.U32 R14, R3, R10, R54 ;  /* 0x0000000a030e7225 */ /* 0x000fe200078e0036 */
[----:B------:R-:W-:-:S03]  /*7de0*/  PRMT R49, R49, 0x5410, R7 ;  /* 0x0000541031317816 */ /* 0x000fc60000000007 */
[----:B------:R-:W-:-:S04]  /*7df0*/  IMAD.WIDE.U32 R6, R3, R12, R56 ;  /* 0x0000000c03067225 */ /* 0x000fc800078e0038 */
[C---:B------:R-:W-:Y:S02]  /*7e00*/  IMAD R13, R3.reuse, R13, R0 ;  /* 0x0000000d030d7224 */ /* 0x040fe400078e0200 */
[----:B------:R-:W-:Y:S01]  /*7e10*/  IMAD R3, R3, R11, R4 ;  /* 0x0000000b03037224 */ /* 0x000fe200078e0204 */
[----:B------:R-:W-:Y:S01]  /*7e20*/  LEA R4, P1, R6, UR4, 0x1 ;  /* 0x0000000406047c11 */ /* 0x000fe2000f8208ff */
[----:B------:R-:W-:Y:S01]  /*7e30*/  IMAD.IADD R13, R7, 0x1, R13 ;  /* 0x00000001070d7824 */ /* 0x000fe200078e020d */
[----:B------:R-:W-:Y:S01]  /*7e40*/  LEA R0, P2, R14, UR6, 0x1 ;  /* 0x000000060e007c11 */ /* 0x000fe2000f8408ff */
[----:B------:R-:W-:Y:S01]  /*7e50*/  IMAD.IADD R3, R15, 0x1, R3 ;  /* 0x000000010f037824 */ /* 0x000fe200078e0203 */
[----:B------:R-:W-:Y:S01]  /*7e60*/  UMOV UR4, 0xffffffff ;  /* 0xffffffff00047882 */ /* 0x000fe20000000000 */
[----:B------:R-:W-:Y:S02]  /*7e70*/  IMAD.MOV.U32 R5, RZ, RZ, R32 ;  /* 0x000000ffff057224 */ /* 0x000fe400078e0020 */
[----:B------:R-:W-:Y:S01]  /*7e80*/  IMAD.MOV.U32 R10, RZ, RZ, R33 ;  /* 0x000000ffff0a7224 */ /* 0x000fe200078e0021 */
[----:B------:R-:W-:-:S02]  /*7e90*/  LEA.HI.X R13, R6, UR5, R13, 0x1, P1 ;  /* 0x00000005060d7c11 */ /* 0x000fc400088f0c0d */
[----:B------:R-:W-:Y:S02]  /*7ea0*/  LEA.HI.X R3, R14, UR7, R3, 0x1, P2 ;  /* 0x000000070e037c11 */ /* 0x000fe400090f0c03 */
[----:B------:R-:W-:Y:S02]  /*7eb0*/  PRMT R49, R5, 0x7610, R49 ;  /* 0x0000761005317816 */ /* 0x000fe40000000031 */
[----:B------:R-:W-:Y:S02]  /*7ec0*/  PRMT R48, R10, 0x7610, R48 ;  /* 0x000076100a307816 */ /* 0x000fe40000000030 */
[----:B--2---:R-:W-:Y:S01]  /*7ed0*/  LEA.HI R5, R52, R52, RZ, 0x1 ;  /* 0x0000003434057211 */ /* 0x004fe200078f08ff */
[----:B------:R-:W-:Y:S06]  /*7ee0*/  BRA.DIV UR4, `(.L_x_1186) ;  /* 0x0000017e04887947 */ /* 0x000fec000b800000 */
.L_x_1429:
[----:B------:R-:W-:Y:S01]  /*7ef0*/  UMOV UR4, 0xffffffff ;  /* 0xffffffff00047882 */ /* 0x000fe20000000000 */
[----:B------:R-:W-:Y:S02]  /*7f00*/  LOP3.LUT R5, R5, 0xfffffffe, RZ, 0xc0, !PT ;  /* 0xfffffffe05057812 */ /* 0x000fe400078ec0ff */
[----:B------:R-:W-:Y:S05]  /*7f10*/  BRA.DIV UR4, `(.L_x_1187) ;  /* 0x0000017e04a07947 */ /* 0x000fea000b800000 */
.L_x_1432:
[----:B------:R-:W-:Y:S01]  /*7f20*/  UMOV UR4, 0xffffffff ;  /* 0xffffffff00047882 */ /* 0x000fe20000000000 */
[----:B------:R-:W-:Y:S02]  /*7f30*/  IMAD.IADD R5, R52, 0x1, -R5 ;  /* 0x0000000134057824 */ /* 0x000fe400078e0a05 */
[----:B------:R-:W-:Y:S05]  /*7f40*/  BRA.DIV UR4, `(.L_x_1188) ;  /* 0x0000017e04bc7947 */ /* 0x000fea000b800000 */
.L_x_1435:
[----:B------:R-:W-:Y:S01]  /*7f50*/  UMOV UR4, 0xffffffff ;  /* 0xffffffff00047882 */ /* 0x000fe20000000000 */
[----:B------:R-:W-:Y:S02]  /*7f60*/  SHF.L.U32 R3, R5, 0x1f, RZ ;  /* 0x0000001f05037819 */ /* 0x000fe400000006ff */
[----:B------:R-:W-:Y:S05]  /*7f70*/  BRA.DIV UR4, `(.L_x_1189) ;  /* 0x0000017e04d87947 */ /* 0x000fea000b800000 */
.L_x_1438:
[----:B------:R-:W0:Y:S01]  /*7f80*/  SYNCS.PHASECHK.TRANS64.TRYWAIT P1, [R2+URZ+0x2d800], R3 ;  /* 0x02d80003020075a7 */ /* 0x000e22000802017f */
[----:B------:R-:W-:Y:S01]  /*7f90*/  IMAD.MOV.U32 R0, RZ, RZ, R28 ;  /* 0x000000ffff007224 */ /* 0x000fe200078e001c */
[----:B------:R-:W-:Y:S01]  /*7fa0*/  BSSY B1, `(.L_x_1190) ;  /* 0x000001e000017945 */ /* 0x000fe20003800000 */
[----:B------:R-:W-:Y:S02]  /*7fb0*/  IMAD.MOV.U32 R4, RZ, RZ, R29 ;  /* 0x000000ffff047224 */ /* 0x000fe400078e001d */
        /* <DEDUP_REMOVED lines=28> */
.L_x_1439:
[----:B------:R-:W-:Y:S05]  /*8180*/  BSYNC B1 ;  /* 0x0000000000017941 */ /* 0x000fea0003800000 */
.L_x_1190:
[----:B------:R-:W-:Y:S01]  /*8190*/  PRMT R11, R0, 0x5410, R4 ;  /* 0x00005410000b7816 */ /* 0x000fe20000000004 */
[----:B------:R-:W-:Y:S06]  /*81a0*/  @P0 BRA `(.L_x_1192) ;  /* 0x0000002c00ec0947 */ /* 0x000fec0003800000 */
[----:B------:R-:W2:Y:S01]  /*81b0*/  LDL R6, [R1+0x44] ;  /* 0x0000440001067983 */ /* 0x000ea20000100800 */
[----:B------:R-:W1:Y:S01]  /*81c0*/  LDC R5, c[0x0][0x3d4] ;  /* 0x0000f500ff057b82 */ /* 0x000e620000000800 */
[----:B------:R-:W-:Y:S01]  /*81d0*/  LEA.HI R59, R59, R46, RZ, 0x2 ;  /* 0x0000002e3b3b7211 */ /* 0x000fe200078f10ff */
[----:B------:R-:W-:Y:S03]  /*81e0*/  BSSY B1, `(.L_x_1193) ;  /* 0x000003f000017945 */ /* 0x000fe60003800000 */
[--C-:B0-----:R-:W-:Y:S02]  /*81f0*/  SHF.R.S32.HI R3, RZ, 0x2, R59.reuse ;  /* 0x00000002ff037819 */ /* 0x101fe4000001143b */
[----:B------:R-:W-:-:S04]  /*8200*/  SHF.R.S32.HI R0, RZ, 0x1f, R59 ;  /* 0x0000001fff007819 */ /* 0x000fc8000001143b */
[----:B------:R-:W-:-:S04]  /*8210*/  LEA.HI R0, R0, R3, RZ, 0x2 ;  /* 0x0000000300007211 */ /* 0x000fc800078f10ff */
[----:B------:R-:W-:Y:S01]  /*8220*/  LOP3.LUT R4, R0, 0xfffffffc, RZ, 0xc0, !PT ;  /* 0xfffffffc00047812 */ /* 0x000fe200078ec0ff */
[----:B------:R-:W-:-:S04]  /*8230*/  VIADD R0, R16, 0x8 ;  /* 0x0000000810007836 */ /* 0x000fc80000000000 */
[----:B------:R-:W-:Y:S02]  /*8240*/  IMAD.IADD R3, R3, 0x1, -R4 ;  /* 0x0000000103037824 */ /* 0x000fe400078e0a04 */
[C---:B------:R-:W-:Y:S01]  /*8250*/  VIADD R4, R16.reuse, 0x10 ;  /* 0x0000001010047836 */ /* 0x040fe20000000000 */
[-C--:B-1----:R-:W-:Y:S02]  /*8260*/  ISETP.GE.AND P6, PT, R16, R5.reuse, PT ;  /* 0x000000051000720c */ /* 0x082fe40003fc6270 */
[-C--:B------:R-:W-:Y:S01]  /*8270*/  ISETP.GE.AND P0, PT, R0, R5.reuse, PT ;  /* 0x000000050000720c */ /* 0x080fe20003f06270 */
[----:B------:R-:W-:Y:S01]  /*8280*/  VIADD R0, R16, 0x18 ;  /* 0x0000001810007836 */ /* 0x000fe20000000000 */
[----:B------:R-:W-:Y:S02]  /*8290*/  LOP3.LUT P1, RZ, R3, 0x2, RZ, 0xc0, !PT ;  /* 0x0000000203ff7812 */ /* 0x000fe4000782c0ff */
[-C--:B------:R-:W-:Y:S01]  /*82a0*/  ISETP.GE.AND P2, PT, R4, R5.reuse, PT ;  /* 0x000000050400720c */ /* 0x080fe20003f46270 */
[----:B------:R-:W-:Y:S01]  /*82b0*/  VIADD R4, R16, 0x20 ;  /* 0x0000002010047836 */ /* 0x000fe20000000000 */
[----:B------:R-:W-:-:S04]  /*82c0*/  ISETP.GE.AND P3, PT, R0, R5, PT ;  /* 0x000000050000720c */ /* 0x000fc80003f66270 */
[----:B------:R-:W-:Y:S01]  /*82d0*/  ISETP.GE.AND P4, PT, R4, R5, PT ;  /* 0x000000050400720c */ /* 0x000fe20003f86270 */
[----:B--2---:R-:W-:Y:S02]  /*82e0*/  IMAD R3, R6, 0x2, R2 ;  /* 0x0000000206037824 */ /* 0x004fe400078e0202 */
[----:B------:R-:W-:Y:S02]  /*82f0*/  VIADD R6, R16, 0x28 ;  /* 0x0000002810067836 */ /* 0x000fe40000000000 */
[----:B------:R-:W-:-:S03]  /*8300*/  VIADD R0, R3, 0x20 ;  /* 0x0000002003007836 */ /* 0x000fc60000000000 */
[----:B------:R-:W-:Y:S01]  /*8310*/  ISETP.GE.AND P5, PT, R6, R5, PT ;  /* 0x000000050600720c */ /* 0x000fe20003fa6270 */
[----:B------:R-:W-:-:S12]  /*8320*/  @P6 BRA `(.L_x_1194) ;  /* 0x0000000000a86947 */ /* 0x000fd80003800000 */
[----:B------:R-:W0:Y:S01]  /*8330*/  LDS.128 R4, [R3+0xc400] ;  /* 0x00c4000003047984 */ /* 0x000e220000000c00 */
[----:B------:R-:W-:Y:S01]  /*8340*/  SHF.R.U32.HI R53, RZ, 0x10, R41 ;  /* 0x00000010ff357819 */ /* 0x000fe20000011629 */
[----:B------:R-:W-:Y:S01]  /*8350*/  HADD2.F32 R52, -RZ, R52.H0_H0 ;  /* 0x20000034ff347230 */ /* 0x000fe20000004100 */
[--C-:B------:R-:W-:Y:S01]  /*8360*/  SHF.R.U32.HI R55, RZ, 0x10, R43.reuse ;  /* 0x00000010ff377819 */ /* 0x100fe2000001162b */
[----:B------:R-:W-:Y:S01]  /*8370*/  HADD2.F32 R54, -RZ, R51.H1_H1 ;  /* 0x30000033ff367230 */ /* 0x000fe20000004100 */
[----:B------:R-:W-:Y:S01]  /*8380*/  SHF.R.U64 R59, R42, 0x10, R43 ;  /* 0x000000102a3b7819 */ /* 0x000fe2000000122b */
[----:B------:R-:W-:Y:S01]  /*8390*/  HADD2.F32 R53, -RZ, R53.H0_H0 ;  /* 0x20000035ff357230 */ /* 0x000fe20000004100 */
[----:B------:R-:W-:Y:S01]  /*83a0*/  SHF.R.U64 R61, R40, 0x10, R41 ;  /* 0x00000010283d7819 */ /* 0x000fe20000001229 */
[----:B------:R-:W-:Y:S02]  /*83b0*/  HADD2.F32 R55, -RZ, R55.H0_H0 ;  /* 0x20000037ff377230 */ /* 0x000fe40000004100 */
[----:B------:R-:W-:-:S02]  /*83c0*/  HADD2.F32 R51, -RZ, R51.H0_H0 ;  /* 0x20000033ff337230 */ /* 0x000fc40000004100 */
[--C-:B0-----:R-:W-:Y:S02]  /*83d0*/  HADD2.F32 R43, -RZ, R7.reuse.H1_H1 ;  /* 0x30000007ff2b7230 */ /* 0x101fe40000004100 */
[----:B------:R-:W-:Y:S02]  /*83e0*/  HADD2.F32 R42, -RZ, R7.H0_H0 ;  /* 0x20000007ff2a7230 */ /* 0x000fe40000004100 */
[--C-:B------:R-:W-:Y:S02]  /*83f0*/  HADD2.F32 R7, -RZ, R4.reuse.H0_H0 ;  /* 0x20000004ff077230 */ /* 0x100fe40000004100 */
[C---:B------:R-:W-:Y:S01]  /*8400*/  FMUL.FTZ R58, R43.reuse, R53 ;  /* 0x000000352b3a7220 */ /* 0x040fe20000410000 */
[----:B------:R-:W-:Y:S02]  /*8410*/  HADD2.F32 R4, -RZ, R4.H1_H1 ;  /* 0x30000004ff047230 */ /* 0x000fe40000004100 */
[----:B------:R-:W-:Y:S01]  /*8420*/  FMUL.FTZ R57, R43, R55 ;  /* 0x000000372b397220 */ /* 0x000fe20000410000 */
[----:B------:R-:W-:-:S02]  /*8430*/  HADD2.F32 R40, -RZ, R6.H0_H0 ;  /* 0x20000006ff287230 */ /* 0x000fc40000004100 */
[----:B------:R-:W-:Y:S01]  /*8440*/  FFMA.FTZ R60, R42, R55, R58 ;  /* 0x000000372a3c7223 */ /* 0x000fe2000001003a */
[----:B------:R-:W-:Y:S02]  /*8450*/  HADD2.F32 R41, -RZ, R6.H1_H1 ;  /* 0x30000006ff297230 */ /* 0x000fe40000004100 */
[----:B------:R-:W-:Y:S01]  /*8460*/  FMUL.FTZ R56, R4, R54 ;  /* 0x0000003604387220 */ /* 0x000fe20000410000 */
[--C-:B------:R-:W-:Y:S02]  /*8470*/  HADD2.F32 R6, -RZ, R5.reuse.H0_H0 ;  /* 0x20000005ff067230 */ /* 0x100fe40000004100 */
[----:B------:R-:W-:Y:S01]  /*8480*/  FFMA.FTZ R57, R42, R53, -R57 ;  /* 0x000000352a397223 */ /* 0x000fe20000010839 */
[-C--:B------:R-:W-:Y:S01]  /*8490*/  FMUL.FTZ R58, R4, R52.reuse ;  /* 0x00000034043a7220 */ /* 0x080fe20000410000 */
[----:B------:R-:W-:Y:S02]  /*84a0*/  HADD2.F32 R5, -RZ, R5.H1_H1 ;  /* 0x30000005ff057230 */ /* 0x000fe40000004100 */
[----:B------:R-:W-:Y:S01]  /*84b0*/  FFMA.FTZ R56, R7, R52, -R56 ;  /* 0x0000003407387223 */ /* 0x000fe20000010838 */
[----:B------:R-:W-:-:S02]  /*84c0*/  HADD2.F32 R42, -RZ, R62.H0_H0 ;  /* 0x2000003eff2a7230 */ /* 0x000fc40000004100 */
[----:B------:R-:W-:Y:S01]  /*84d0*/  FFMA.FTZ R53, R7, R54, R58 ;  /* 0x0000003607357223 */ /* 0x000fe2000001003a */
[----:B------:R-:W-:Y:S02]  /*84e0*/  HADD2.F32 R43, -RZ, R59.H0_H0 ;  /* 0x2000003bff2b7230 */ /* 0x000fe40000004100 */
[C---:B------:R-:W-:Y:S01]  /*84f0*/  FMUL.FTZ R55, R41.reuse, R51 ;  /* 0x0000003329377220 */ /* 0x040fe20000410000 */
[----:B------:R-:W-:Y:S02]  /*8500*/  HADD2.F32 R4, -RZ, R61.H0_H0 ;  /* 0x2000003dff047230 */ /* 0x000fe40000004100 */
[-C--:B------:R-:W-:Y:S01]  /*8510*/  FMUL.FTZ R54, R41, R42.reuse ;  /* 0x0000002a29367220 */ /* 0x080fe20000410000 */
[C---:B------:R-:W-:Y:S01]  /*8520*/  FMUL.FTZ R7, R5.reuse, R43 ;  /* 0x0000002b05077220 */ /* 0x040fe20000410000 */
[C---:B------:R-:W-:Y:S01]  /*8530*/  FFMA.FTZ R55, R40.reuse, R42, -R55 ;  /* 0x0000002a28377223 */ /* 0x040fe20000010837 */
[-C--:B------:R-:W-:Y:S01]  /*8540*/  FMUL.FTZ R52, R5, R4.reuse ;  /* 0x0000000405347220 */ /* 0x080fe20000410000 */
[----:B------:R-:W-:Y:S01]  /*8550*/  FFMA.FTZ R54, R40, R51, R54 ;  /* 0x0000003328367223 */ /* 0x000fe20000010036 */
[----:B------:R-:W-:Y:S01]  /*8560*/  FFMA.FTZ R5, R6, R4, -R7 ;  /* 0x0000000406057223 */ /* 0x000fe20000010807 */
[----:B------:R-:W-:Y:S01]  /*8570*/  F2FP.F16.F32.PACK_AB R7, R60, R57 ;  /* 0x000000393c07723e */ /* 0x000fe200000000ff */
[----:B------:R-:W-:Y:S01]  /*8580*/  FFMA.FTZ R52, R6, R43, R52 ;  /* 0x0000002b06347223 */ /* 0x000fe20000010034 */
[----:B------:R-:W-:-:S02]  /*8590*/  F2FP.F16.F32.PACK_AB R4, R53, R56 ;  /* 0x000000383504723e */ /* 0x000fc400000000ff */
[----:B------:R-:W-:Y:S02]  /*85a0*/  F2FP.F16.F32.PACK_AB R6, R54, R55 ;  /* 0x000000373606723e */ /* 0x000fe400000000ff */
[----:B------:R-:W-:-:S05]  /*85b0*/  F2FP.F16.F32.PACK_AB R5, R52, R5 ;  /* 0x000000053405723e */ /* 0x000fca00000000ff */
[----:B------:R0:W-:Y:S02]  /*85c0*/  STS.128 [R3+0xc400], R4 ;  /* 0x00c4000403007388 */ /* 0x0001e40000000c00 */
.L_x_1194:
[----:B------:R-:W-:Y:S05]  /*85d0*/  BSYNC B1 ;  /* 0x0000000000017941 */ /* 0x000fea0003800000 */
.L_x_1193:
[----:B------:R-:W-:Y:S01]  /*85e0*/  BSSY B1, `(.L_x_1195) ;  /* 0x000002d000017945 */ /* 0x000fe20003800000 */
[----:B------:R-:W-:-:S03]  /*85f0*/  @P1 VIADD R0, R3, 0xffffffe0 ;  /* 0xffffffe003001836 */ /* 0x000fc60000000000 */
[----:B------:R-:W-:Y:S05]  /*8600*/  @P0 BRA `(.L_x_1196) ;  /* 0x0000000000a80947 */ /* 0x000fea0003800000 */
[----:B0-----:R-:W0:Y:S01]  /*8610*/  LDS.128 R4, [R0+0xc400] ;  /* 0x00c4000000047984 */ /* 0x001e220000000c00 */
[----:B------:R-:W-:Y:S01]  /*8620*/  SHF.R.U32.HI R41, RZ, 0x10, R37 ;  /* 0x00000010ff297819 */ /* 0x000fe20000011625 */
[----:B------:R-:W-:Y:S01]  /*8630*/  HADD2.F32 R42, -RZ, R50.H1_H1 ;  /* 0x30000032ff2a7230 */ /* 0x000fe20000004100 */
[--C-:B------:R-:W-:Y:S01]  /*8640*/  SHF.R.U32.HI R43, RZ, 0x10, R39.reuse ;  /* 0x00000010ff2b7819 */ /* 0x100fe20000011627 */
[----:B------:R-:W-:Y:S01]  /*8650*/  HADD2.F32 R40, -RZ, R62.H1_H1 ;  /* 0x3000003eff287230 */ /* 0x000fe20000004100 */
[----:B------:R-:W-:Y:S01]  /*8660*/  SHF.R.U64 R53, R38, 0x10, R39 ;  /* 0x0000001026357819 */ /* 0x000fe20000001227 */
[----:B------:R-:W-:Y:S01]  /*8670*/  HADD2.F32 R41, -RZ, R41.H0_H0 ;  /* 0x20000029ff297230 */ /* 0x000fe20000004100 */
[----:B------:R-:W-:Y:S01]  /*8680*/  SHF.R.U64 R55, R36, 0x10, R37 ;  /* 0x0000001024377819 */ /* 0x000fe20000001225 */
[----:B------:R-:W-:Y:S02]  /*8690*/  HADD2.F32 R43, -RZ, R43.H0_H0 ;  /* 0x2000002bff2b7230 */ /* 0x000fe40000004100 */
[----:B0-----:R-:W-:-:S02]  /*86a0*/  HADD2.F32 R38, -RZ, R7.H0_H0 ;  /* 0x20000007ff267230 */ /* 0x001fc40000004100 */
[----:B------:R-:W-:Y:S02]  /*86b0*/  HADD2.F32 R39, -RZ, R7.H1_H1 ;  /* 0x30000007ff277230 */ /* 0x000fe40000004100 */
[--C-:B------:R-:W-:Y:S02]  /*86c0*/  HADD2.F32 R7, -RZ, R4.reuse.H0_H0 ;  /* 0x20000004ff077230 */ /* 0x100fe40000004100 */
[----:B------:R-:W-:Y:S02]  /*86d0*/  HADD2.F32 R4, -RZ, R4.H1_H1 ;  /* 0x30000004ff047230 */ /* 0x000fe40000004100 */
[C---:B------:R-:W-:Y:S01]  /*86e0*/  FMUL.FTZ R54, R39.reuse, R41 ;  /* 0x0000002927367220 */ /* 0x040fe20000410000 */
[-C--:B------:R-:W-:Y:S01]  /*86f0*/  FMUL.FTZ R51, R39, R43.reuse ;  /* 0x0000002b27337220 */ /* 0x080fe20000410000 */
[--C-:B------:R-:W-:Y:S02]  /*8700*/  HADD2.F32 R36, -RZ, R6.reuse.H0_H0 ;  /* 0x20000006ff247230 */ /* 0x100fe40000004100 */
[----:B------:R-:W-:Y:S01]  /*8710*/  FMUL.FTZ R52, R4, R42 ;  /* 0x0000002a04347220 */ /* 0x000fe20000410000 */
[----:B------:R-:W-:Y:S01]  /*8720*/  FFMA.FTZ R56, R38, R43, R54 ;  /* 0x0000002b26387223 */ /* 0x000fe20000010036 */
[----:B------:R-:W-:-:S02]  /*8730*/  HADD2.F32 R37, -RZ, R6.H1_H1 ;  /* 0x30000006ff257230 */ /* 0x000fc40000004100 */
[-C--:B------:R-:W-:Y:S01]  /*8740*/  FMUL.FTZ R54, R4, R40.reuse ;  /* 0x0000002804367220 */ /* 0x080fe20000410000 */
[C---:B------:R-:W-:Y:S01]  /*8750*/  FFMA.FTZ R52, R7.reuse, R40, -R52 ;  /* 0x0000002807347223 */ /* 0x040fe20000010834 */
[----:B------:R-:W-:Y:S02]  /*8760*/  HADD2.F32 R6, -RZ, R5.H0_H0 ;  /* 0x20000005ff067230 */ /* 0x000fe40000004100 */
[----:B------:R-:W-:Y:S01]  /*8770*/  FFMA.FTZ R51, R38, R41, -R51 ;  /* 0x0000002926337223 */ /* 0x000fe20000010833 */
[----:B------:R-:W-:Y:S02]  /*8780*/  HADD2.F32 R40, -RZ, R49.H1_H1 ;  /* 0x30000031ff287230 */ /* 0x000fe40000004100 */
[----:B------:R-:W-:Y:S01]  /*8790*/  FFMA.FTZ R41, R7, R42, R54 ;  /* 0x0000002a07297223 */ /* 0x000fe20000010036 */
[----:B------:R-:W-:Y:S02]  /*87a0*/  HADD2.F32 R5, -RZ, R5.H1_H1 ;  /* 0x30000005ff057230 */ /* 0x000fe40000004100 */
[----:B------:R-:W-:-:S02]  /*87b0*/  HADD2.F32 R38, -RZ, R63.H0_H0 ;  /* 0x2000003fff267230 */ /* 0x000fc40000004100 */
[C---:B------:R-:W-:Y:S01]  /*87c0*/  FMUL.FTZ R43, R37.reuse, R40 ;  /* 0x00000028252b7220 */ /* 0x040fe20000410000 */
[----:B------:R-:W-:Y:S02]  /*87d0*/  HADD2.F32 R39, -RZ, R53.H0_H0 ;  /* 0x20000035ff277230 */ /* 0x000fe40000004100 */
[----:B------:R-:W-:Y:S02]  /*87e0*/  HADD2.F32 R4, -RZ, R55.H0_H0 ;  /* 0x20000037ff047230 */ /* 0x000fe40000004100 */
[-C--:B------:R-:W-:Y:S01]  /*87f0*/  FMUL.FTZ R37, R37, R38.reuse ;  /* 0x0000002625257220 */ /* 0x080fe20000410000 */
[C---:B------:R-:W-:Y:S01]  /*8800*/  FFMA.FTZ R43, R36.reuse, R38, -R43 ;  /* 0x00000026242b7223 */ /* 0x040fe2000001082b */
[C---:B------:R-:W-:Y:S01]  /*8810*/  FMUL.FTZ R7, R5.reuse, R39 ;  /* 0x0000002705077220 */ /* 0x040fe20000410000 */
[----:B------:R-:W-:Y:S01]  /*8820*/  FMUL.FTZ R42, R5, R4 ;  /* 0x00000004052a7220 */ /* 0x000fe20000410000 */
[----:B------:R-:W-:Y:S02]  /*8830*/  FFMA.FTZ R36, R36, R40, R37 ;  /* 0x0000002824247223 */ /* 0x000fe40000010025 */
[----:B------:R-:W-:Y:S01]  /*8840*/  FFMA.FTZ R5, R6, R4, -R7 ;  /* 0x0000000406057223 */ /* 0x000fe20000010807 */
[----:B------:R-:W-:Y:S01]  /*8850*/  F2FP.F16.F32.PACK_AB R7, R56, R51 ;  /* 0x000000333807723e */ /* 0x000fe200000000ff */
[----:B------:R-:W-:Y:S01]  /*8860*/  FFMA.FTZ R42, R6, R39, R42 ;  /* 0x00000027062a7223 */ /* 0x000fe2000001002a */
[----:B------:R-:W-:-:S02]  /*8870*/  F2FP.F16.F32.PACK_AB R4, R41, R52 ;  /* 0x000000342904723e */ /* 0x000fc400000000ff */
[----:B------:R-:W-:Y:S02]  /*8880*/  F2FP.F16.F32.PACK_AB R6, R36, R43 ;  /* 0x0000002b2406723e */ /* 0x000fe400000000ff */
[----:B------:R-:W-:-:S05]  /*8890*/  F2FP.F16.F32.PACK_AB R5, R42, R5 ;  /* 0x000000052a05723e */ /* 0x000fca00000000ff */
[----:B------:R1:W-:Y:S02]  /*88a0*/  STS.128 [R0+0xc400], R4 ;  /* 0x00c4000400007388 */ /* 0x0003e40000000c00 */
.L_x_1196:
[----:B------:R-:W-:Y:S05]  /*88b0*/  BSYNC B1 ;  /* 0x0000000000017941 */ /* 0x000fea0003800000 */
.L_x_1195:
[----:B------:R-:W-:Y:S04]  /*88c0*/  BSSY B1, `(.L_x_1197) ;  /* 0x000002c000017945 */ /* 0x000fe80003800000 */
[----:B------:R-:W-:Y:S05]  /*88d0*/  @P2 BRA `(.L_x_1198) ;  /* 0x0000000000a82947 */ /* 0x000fea0003800000 */
[----:B01----:R-:W0:Y:S01]  /*88e0*/  LDS.128 R4, [R3+0xf400] ;  /* 0x00f4000003047984 */ /* 0x003e220000000c00 */
        /* <DEDUP_REMOVED lines=8> */
[----:B0-----:R-:W-:-:S02]  /*8970*/  HADD2.F32 R35, -RZ, R7.H1_H1 ;  /* 0x30000007ff237230 */ /* 0x001fc40000004100 */
[----:B------:R-:W-:Y:S02]  /*8980*/  HADD2.F32 R34, -RZ, R7.H0_H0 ;  /* 0x20000007ff227230 */ /* 0x000fe40000004100 */
[--C-:B------:R-:W-:Y:S02]  /*8990*/  HADD2.F32 R7, -RZ, R4.reuse.H0_H0 ;  /* 0x20000004ff077230 */ /* 0x100fe40000004100 */
[C---:B------:R-:W-:Y:S01]  /*89a0*/  FMUL.FTZ R39, R35.reuse, R37 ;  /* 0x0000002523277220 */ /* 0x040fe20000410000 */
[----:B------:R-:W-:Y:S02]  /*89b0*/  HADD2.F32 R4, -RZ, R4.H1_H1 ;  /* 0x30000004ff047230 */ /* 0x000fe40000004100 */
[-C--:B------:R-:W-:Y:S01]  /*89c0*/  FMUL.FTZ R40, R35, R36.reuse ;  /* 0x0000002423287220 */ /* 0x080fe20000410000 */
[--C-:B------:R-:W-:Y:S02]  /*89d0*/  HADD2.F32 R32, -RZ, R6.reuse.H0_H0 ;  /* 0x20000006ff207230 */ /* 0x100fe40000004100 */
[----:B------:R-:W-:Y:S01]  /*89e0*/  FFMA.FTZ R39, R34, R36, -R39 ;  /* 0x0000002422277223 */ /* 0x000fe20000010827 */
[----:B------:R-:W-:-:S02]  /*89f0*/  HADD2.F32 R33, -RZ, R6.H1_H1 ;  /* 0x30000006ff217230 */ /* 0x000fc40000004100 */
[----:B------:R-:W-:Y:S01]  /*8a00*/  FMUL.FTZ R38, R4, R49 ;  /* 0x0000003104267220 */ /* 0x000fe20000410000 */
[--C-:B------:R-:W-:Y:S02]  /*8a10*/  HADD2.F32 R35, -RZ, R48.reuse.H0_H0 ;  /* 0x20000030ff237230 */ /* 0x100fe40000004100 */
[----:B------:R-:W-:Y:S01]  /*8a20*/  FFMA.FTZ R40, R34, R37, R40 ;  /* 0x0000002522287223 */ /* 0x000fe20000010028 */
[--C-:B------:R-:W-:Y:S02]  /*8a30*/  HADD2.F32 R6, -RZ, R5.reuse.H0_H0 ;  /* 0x20000005ff067230 */ /* 0x100fe40000004100 */
[-C--:B------:R-:W-:Y:S01]  /*8a40*/  FMUL.FTZ R36, R4, R50.reuse ;  /* 0x0000003204247220 */ /* 0x080fe20000410000 */
[----:B------:R-:W-:Y:S02]  /*8a50*/  HADD2.F32 R48, -RZ, R48.H1_H1 ;  /* 0x30000030ff307230 */ /* 0x000fe40000004100 */
[----:B------:R-:W-:Y:S01]  /*8a60*/  FFMA.FTZ R38, R7, R50, -R38 ;  /* 0x0000003207267223 */ /* 0x000fe20000010826 */
[----:B------:R-:W-:-:S02]  /*8a70*/  HADD2.F32 R5, -RZ, R5.H1_H1 ;  /* 0x30000005ff057230 */ /* 0x000fc40000004100 */
[----:B------:R-:W-:Y:S01]  /*8a80*/  FFMA.FTZ R49, R7, R49, R36 ;  /* 0x0000003107317223 */ /* 0x000fe20000010024 */
[----:B------:R-:W-:Y:S02]  /*8a90*/  HADD2.F32 R34, -RZ, R41.H0_H0 ;  /* 0x20000029ff227230 */ /* 0x000fe40000004100 */
[CC--:B------:R-:W-:Y:S01]  /*8aa0*/  FMUL.FTZ R37, R33.reuse, R35.reuse ;  /* 0x0000002321257220 */ /* 0x0c0fe20000410000 */
[----:B------:R-:W-:Y:S02]  /*8ab0*/  HADD2.F32 R4, -RZ, R42.H0_H0 ;  /* 0x2000002aff047230 */ /* 0x000fe40000004100 */
[----:B------:R-:W-:Y:S01]  /*8ac0*/  FMUL.FTZ R36, R33, R48 ;  /* 0x0000003021247220 */ /* 0x000fe20000410000 */
        /* <DEDUP_REMOVED lines=11> */
.L_x_1198:
[----:B------:R-:W-:Y:S05]  /*8b80*/  BSYNC B1 ;  /* 0x0000000000017941 */ /* 0x000fea0003800000 */
.L_x_1197:
[----:B------:R-:W-:Y:S04]  /*8b90*/  BSSY B1, `(.L_x_1199) ;  /* 0x000002c000017945 */ /* 0x000fe80003800000 */
[----:B------:R-:W-:Y:S05]  /*8ba0*/  @P3 BRA `(.L_x_1200) ;  /* 0x0000000000a83947 */ /* 0x000fea0003800000 */
[----:B012---:R-:W0:Y:S01]  /*8bb0*/  LDS.128 R4, [R0+0xf400] ;  /* 0x00f4000000047984 */ /* 0x007e220000000c00 */
[----:B------:R-:W-:Y:S01]  /*8bc0*/  SHF.R.U32.HI R33, RZ, 0x10, R31 ;  /* 0x00000010ff217819 */ /* 0x000fe2000001161f */
[----:B------:R-:W-:Y:S01]  /*8bd0*/  HADD2.F32 R32, -RZ, R15.H0_H0 ;  /* 0x2000000fff207230 */ /* 0x000fe20000004100 */
[----:B------:R-:W-:Y:S01]  /*8be0*/  SHF.R.U32.HI R35, RZ, 0x10, R29 ;  /* 0x00000010ff237819 */ /* 0x000fe2000001161d */
        /* <DEDUP_REMOVED lines=38> */
.L_x_1200:
[----:B------:R-:W-:Y:S05]  /*8e50*/  BSYNC B1 ;  /* 0x0000000000017941 */ /* 0x000fea0003800000 */
.L_x_1199:
[----:B------:R-:W-:Y:S04]  /*8e60*/  BSSY B1, `(.L_x_1201) ;  /* 0x000002c000017945 */ /* 0x000fe80003800000 */
[----:B------:R-:W-:Y:S05]  /*8e70*/  @P4 BRA `(.L_x_1202) ;  /* 0x0000000000a84947 */ /* 0x000fea0003800000 */
[----:B0123--:R-:W0:Y:S01]  /*8e80*/  LDS.128 R4, [R3+0x12400] ;  /* 0x0124000003047984 */ /* 0x00fe220000000c00 */
[--C-:B------:R-:W-:Y:S01]  /*8e90*/  SHF.R.U64 R35, R26, 0x10, R27.reuse ;  /* 0x000000101a237819 */ /* 0x100fe2000000121b */
[--C-:B------:R-:W-:Y:S01]  /*8ea0*/  HADD2.F32 R26, -RZ, R13.reuse.H0_H0 ;  /* 0x2000000dff1a7230 */ /* 0x100fe20000004100 */
[----:B------:R-:W-:Y:S01]  /*8eb0*/  SHF.R.U32.HI R27, RZ, 0x10, R27 ;  /* 0x00000010ff1b7819 */ /* 0x000fe2000001161b */
[----:B------:R-:W-:Y:S01]  /*8ec0*/  HADD2.F32 R28, -RZ, R12.H0_H0 ;  /* 0x2000000cff1c7230 */ /* 0x000fe20000004100 */
[--C-:B------:R-:W-:Y:S01]  /*8ed0*/  SHF.R.U32.HI R29, RZ, 0x10, R25.reuse ;  /* 0x00000010ff1d7819 */ /* 0x100fe20000011619 */
[----:B------:R-:W-:Y:S01]  /*8ee0*/  HADD2.F32 R13, -RZ, R13.H1_H1 ;  /* 0x3000000dff0d7230 */ /* 0x000fe20000004100 */
        /* <DEDUP_REMOVED lines=35> */
.L_x_1202:
[----:B------:R-:W-:Y:S05]  /*9120*/  BSYNC B1 ;  /* 0x0000000000017941 */ /* 0x000fea0003800000 */
.L_x_1201:
        /* <DEDUP_REMOVED lines=44> */
.L_x_1183:
[----:B------:R-:W2:Y:S01]  /*93f0*/  LDL R5, [R1+0x34] ;  /* 0x0000340001057983 */ /* 0x000ea20000100800 */
[----:B------:R-:W0:Y:S01]  /*9400*/  LDC R3, c[0x0][0x428] ;  /* 0x00010a00ff037b82 */ /* 0x000e220000000800 */
[----:B------:R-:W-:Y:S01]  /*9410*/  ISETP.GE.AND P0, PT, R23, R4, PT ;  /* 0x000000041700720c */ /* 0x000fe20003f06270 */
[----:B------:R-:W-:Y:S01]  /*9420*/  BSSY B1, `(.L_x_1203) ;  /* 0x0000046000017945 */ /* 0x000fe20003800000 */
        /* <DEDUP_REMOVED lines=13> */
[----:B0-----:R-:W-:-:S13]  /*9500*/  ISETP.NE.AND P1, PT, R3, 0x1, PT ;  /* 0x000000010300780c */ /* 0x001fda0003f25270 */
[----:B------:R-:W0:Y:S08]  /*9510*/  @P1 LDC R58, c[0x0][0x42c] ;  /* 0x00010b00ff3a1b82 */ /* 0x000e300000000800 */
[----:B------:R-:W1:Y:S01]  /*9520*/  @P1 LDC R59, c[0x0][0x430] ;  /* 0x00010c00ff3b1b82 */ /* 0x000e620000000800 */
[----:B--2---:R-:W-:Y:S01]  /*9530*/  IMAD R3, R5, 0xc0, R23 ;  /* 0x000000c005037824 */ /* 0x004fe200078e0217 */
[----:B------:R-:W-:-:S03]  /*9540*/  CS2R R4, SRZ ;  /* 0x0000000000047805 */ /* 0x000fc6000001ff00 */
[----:B0-----:R-:W-:Y:S01]  /*9550*/  @P1 IMAD.HI.U32 R58, R3, R58, RZ ;  /* 0x0000003a033a1227 */ /* 0x001fe200078e00ff */
[----:B-1----:R-:W-:Y:S06]  /*9560*/  @P0 BRA `(.L_x_1204) ;  /* 0x0000000000c40947 */ /* 0x002fec0003800000 */
[----:B------:R-:W-:Y:S01]  /*9570*/  IMAD.MOV.U32 R4, RZ, RZ, R19 ;  /* 0x000000ffff047224 */ /* 0x000fe200078e0013 */
[----:B------:R-:W-:Y:S01]  /*9580*/  SHF.R.S32.HI R9, RZ, 0x1f, R23 ;  /* 0x0000001fff097819 */ /* 0x000fe20000011417 */
[----:B------:R-:W-:Y:S01]  /*9590*/  IMAD.MOV.U32 R5, RZ, RZ, R62 ;  /* 0x000000ffff057224 */ /* 0x000fe200078e003e */
[----:B------:R-:W-:Y:S01]  /*95a0*/  ULDC.64 UR4, c[0x0][0x3c8] ;  /* 0x0000f20000047ab9 */ /* 0x000fe20000000a00 */
[----:B------:R-:W-:Y:S01]  /*95b0*/  ULDC.64 UR6, c[0x0][0x3e0] ;  /* 0x0000f80000067ab9 */ /* 0x000fe20000000a00 */
[----:B------:R-:W-:Y:S01]  /*95c0*/  VIADD R63, R19, 0x10 ;  /* 0x00000010133f7836 */ /* 0x000fe20000000000 */
[----:B------:R-:W-:Y:S01]  /*95d0*/  CS2R R32, SRZ ;  /* 0x0000000000207805 */ /* 0x000fe2000001ff00 */
[----:B------:R-:W-:Y:S01]  /*95e0*/  IMAD.WIDE.U32 R6, R23, R12, R4 ;  /* 0x0000000c17067225 */ /* 0x000fe200078e0004 */
[----:B------:R-:W-:Y:S02]  /*95f0*/  CS2R R34, SRZ ;  /* 0x0000000000227805 */ /* 0x000fe4000001ff00 */
[----:B------:R-:W-:-:S02]  /*9600*/  CS2R R36, SRZ ;  /* 0x0000000000247805 */ /* 0x000fc4000001ff00 */
[----:B------:R-:W-:Y:S01]  /*9610*/  CS2R R38, SRZ ;  /* 0x0000000000267805 */ /* 0x000fe2000001ff00 */
[C---:B------:R-:W-:Y:S01]  /*9620*/  IMAD R8, R9.reuse, R12, RZ ;  /* 0x0000000c09087224 */ /* 0x040fe200078e02ff */
[----:B------:R-:W-:Y:S01]  /*9630*/  IADD3 R48, P2, R6, R48, RZ ;  /* 0x0000003006307210 */ /* 0x000fe20007f5e0ff */
[-C--:B------:R-:W-:Y:S01]  /*9640*/  IMAD R20, R9, R10.reuse, RZ ;  /* 0x0000000a09147224 */ /* 0x080fe200078e02ff */
[----:B------:R-:W-:Y:S01]  /*9650*/  CS2R R40, SRZ ;  /* 0x0000000000287805 */ /* 0x000fe2000001ff00 */
[C---:B------:R-:W-:Y:S01]  /*9660*/  IMAD.WIDE.U32 R4, R23.reuse, R10, R4 ;  /* 0x0000000a17047225 */ /* 0x040fe200078e0004 */
[----:B------:R-:W-:Y:S02]  /*9670*/  CS2R R42, SRZ ;  /* 0x00000000002a7805 */ /* 0x000fe4000001ff00 */
[----:B------:R-:W-:Y:S02]  /*9680*/  CS2R R24, SRZ ;  /* 0x0000000000187805 */ /* 0x000fe4000001ff00 */
[----:B------:R-:W-:Y:S01]  /*9690*/  CS2R R26, SRZ ;  /* 0x00000000001a7805 */ /* 0x000fe2000001ff00 */
[C---:B------:R-:W-:Y:S01]  /*96a0*/  IMAD R6, R23.reuse, R13, R8 ;  /* 0x0000000d17067224 */ /* 0x040fe200078e0208 */
[----:B------:R-:W-:Y:S01]  /*96b0*/  IADD3 R50, P3, R4, R50, RZ ;  /* 0x0000003204327210 */ /* 0x000fe20007f7e0ff */
[----:B------:R-:W-:Y:S01]  /*96c0*/  IMAD R20, R23, R11, R20 ;  /* 0x0000000b17147224 */ /* 0x000fe200078e0214 */
[----:B------:R-:W-:Y:S01]  /*96d0*/  CS2R R28, SRZ ;  /* 0x00000000001c7805 */ /* 0x000fe2000001ff00 */
[----:B------:R-:W-:Y:S01]  /*96e0*/  VIADD R61, R19, 0x20 ;  /* 0x00000020133d7836 */ /* 0x000fe20000000000 */
[----:B------:R-:W-:Y:S01]  /*96f0*/  IADD3.X R49, R57, R7, R6, P2, !PT ;  /* 0x0000000739317210 */ /* 0x000fe200017fe406 */
[----:B------:R-:W-:Y:S01]  /*9700*/  IMAD R7, R60, 0xc0, RZ ;  /* 0x000000c03c077824 */ /* 0x000fe200078e02ff */
[----:B------:R-:W-:Y:S01]  /*9710*/  IADD3.X R51, R55, R5, R20, P3, !PT ;  /* 0x0000000537337210 */ /* 0x000fe20001ffe414 */
[----:B------:R-:W-:Y:S01]  /*9720*/  IMAD R5, R0, 0xc0, RZ ;  /* 0x000000c000057824 */ /* 0x000fe200078e02ff */
[----:B------:R-:W-:Y:S01]  /*9730*/  CS2R R30, SRZ ;  /* 0x00000000001e7805 */ /* 0x000fe2000001ff00 */
[----:B------:R-:W-:-:S04]  /*9740*/  IMAD.WIDE.U32 R52, R52, 0xc0, R48 ;  /* 0x000000c034347825 */ /* 0x000fc800078e0030 */
[----:B------:R-:W-:Y:S01]  /*9750*/  IMAD.WIDE.U32 R14, R14, 0xc0, R50 ;  /* 0x000000c00e0e7825 */ /* 0x000fe200078e0032 */
[----:B------:R-:W-:Y:S01]  /*9760*/  LEA R8, P2, R52, UR4, 0x1 ;  /* 0x0000000434087c11 */ /* 0x000fe2000f8408ff */
[----:B------:R-:W-:Y:S02]  /*9770*/  ULDC UR4, c[0x0][0x3d4] ;  /* 0x0000f50000047ab9 */ /* 0x000fe40000000800 */
[----:B------:R-:W-:Y:S01]  /*9780*/  IMAD.IADD R7, R7, 0x1, R53 ;  /* 0x0000000107077824 */ /* 0x000fe200078e0235 */
[----:B------:R-:W-:Y:S01]  /*9790*/  LEA R20, P3, R14, UR6, 0x1 ;  /* 0x000000060e147c11 */ /* 0x000fe2000f8608ff */
[----:B------:R-:W-:Y:S01]  /*97a0*/  IMAD.IADD R5, R5, 0x1, R15 ;  /* 0x0000000105057824 */ /* 0x000fe200078e020f */
[----:B------:R-:W-:Y:S02]  /*97b0*/  ISETP.GE.AND P4, PT, R61, UR4, PT ;  /* 0x000000043d007c0c */ /* 0x000fe4000bf86270 */
[----:B------:R-:W-:Y:S02]  /*97c0*/  LEA.HI.X R9, R52, UR5, R7, 0x1, P2 ;  /* 0x0000000534097c11 */ /* 0x000fe400090f0c07 */
[----:B------:R-:W-:-:S02]  /*97d0*/  CS2R R6, SRZ ;  /* 0x0000000000067805 */ /* 0x000fc4000001ff00 */
[----:B------:R-:W-:Y:S02]  /*97e0*/  LEA.HI.X R21, R14, UR7, R5, 0x1, P3 ;  /* 0x000000070e157c11 */ /* 0x000fe400098f0c05 */
[----:B------:R-:W-:Y:S02]  /*97f0*/  CS2R R4, SRZ ;  /* 0x0000000000047805 */ /* 0x000fe4000001ff00 */
[----:B------:R-:W-:Y:S02]  /*9800*/  ISETP.GE.AND P2, PT, R19, UR4, PT ;  /* 0x0000000413007c0c */ /* 0x000fe4000bf46270 */
[----:B------:R-:W-:Y:S01]  /*9810*/  ISETP.GE.AND P3, PT, R63, UR4, PT ;  /* 0x000000043f007c0c */ /* 0x000fe2000bf66270 */
[----:B------:R0:W5:Y:S04]  /*9820*/  @!P4 LDG.E.128 R40, desc[UR38][R8.64+0x40] ;  /* 0x000040260828c981 */ /* 0x000168000c1e1d00 */
[----:B------:R0:W5:Y:S06]  /*9830*/  @!P4 LDG.E.128 R28, desc[UR38][R20.64+0x40] ;  /* 0x00004026141cc981 */ /* 0x00016c000c1e1d00 */
[----:B------:R0:W5:Y:S04]  /*9840*/  @!P2 LDG.E.128 R32, desc[UR38][R8.64] ;  /* 0x000000260820a981 */ /* 0x000168000c1e1d00 */
[----:B------:R0:W5:Y:S04]  /*9850*/  @!P3 LDG.E.128 R36, desc[UR38][R8.64+0x20] ;  /* 0x000020260824b981 */ /* 0x000168000c1e1d00 */
[----:B------:R0:W5:Y:S04]  /*9860*/  @!P2 LDG.E.128 R4, desc[UR38][R20.64] ;  /* 0x000000261404a981 */ /* 0x000168000c1e1d00 */
[----:B------:R0:W5:Y:S02]  /*9870*/  @!P3 LDG.E.128 R24, desc[UR38][R20.64+0x20] ;  /* 0x000020261418b981 */ /* 0x000164000c1e1d00 */
.L_x_1204:
[----:B------:R-:W-:Y:S05]  /*9880*/  BSYNC B1 ;  /* 0x0000000000017941 */ /* 0x000fea0003800000 */
.L_x_1203:
[----:B0-----:R-:W2:Y:S01]  /*9890*/  LDL R20, [R1+0x50] ;  /* 0x0000500001147983 */ /* 0x001ea20000100800 */
[----:B------:R-:W-:Y:S01]  /*98a0*/  @P1 SHF.R.U32.HI R3, RZ, R59, R58 ;  /* 0x0000003bff031219 */ /* 0x000fe2000001163a */
[----:B-----5:R-:W-:Y:S01]  /*98b0*/  IMAD.MOV.U32 R0, RZ, RZ, R4 ;  /* 0x000000ffff007224 */ /* 0x020fe200078e0004 */
[----:B------:R-:W-:Y:S01]  /*98c0*/  ULDC.64 UR4, c[0x0][0x3c8] ;  /* 0x0000f20000047ab9 */ /* 0x000fe20000000a00 */
[----:B------:R-:W-:Y:S01]  /*98d0*/  IMAD.MOV.U32 R8, RZ, RZ, R5 ;  /* 0x000000ffff087224 */ /* 0x000fe200078e0005 */
[----:B------:R-:W-:Y:S01]  /*98e0*/  SHF.R.S32.HI R9, RZ, 0x1f, R3 ;  /* 0x0000001fff097819 */ /* 0x000fe20000011403 */
[-C--:B------:R-:W-:Y:S01]  /*98f0*/  IMAD.WIDE.U32 R56, R3, R12.reuse, R56 ;  /* 0x0000000c03387225 */ /* 0x080fe200078e0038 */
[----:B------:R-:W-:Y:S02]  /*9900*/  ULDC.64 UR6, c[0x0][0x3e0] ;  /* 0x0000f80000067ab9 */ /* 0x000fe40000000a00 */
[----:B------:R-:W-:Y:S01]  /*9910*/  PRMT R59, R0, 0x5410, R8 ;  /* 0x00005410003b7816 */ /* 0x000fe20000000008 */
[----:B------:R-:W-:-:S02]  /*9920*/  IMAD R0, R9, R12, RZ ;  /* 0x0000000c09007224 */ /* 0x000fc400078e02ff */
[-C--:B------:R-:W-:Y:S02]  /*9930*/  IMAD R8, R9, R10.reuse, RZ ;  /* 0x0000000a09087224 */ /* 0x080fe400078e02ff */
[----:B------:R-:W-:-:S04]  /*9940*/  IMAD.WIDE.U32 R54, R3, R10, R54 ;  /* 0x0000000a03367225 */ /* 0x000fc800078e0036 */
[C---:B------:R-:W-:Y:S01]  /*9950*/  IMAD R13, R3.reuse, R13, R0 ;  /* 0x0000000d030d7224 */ /* 0x040fe200078e0200 */
[----:B------:R-:W-:Y:S01]  /*9960*/  LEA R0, P2, R54, UR6, 0x1 ;  /* 0x0000000636007c11 */ /* 0x000fe2000f8408ff */
[----:B------:R-:W-:Y:S01]  /*9970*/  IMAD R3, R3, R11, R8 ;  /* 0x0000000b03037224 */ /* 0x000fe200078e0208 */
[C---:B------:R-:W-:Y:S01]  /*9980*/  LEA R8, P1, R56.reuse, UR4, 0x1 ;  /* 0x0000000438087c11 */ /* 0x040fe2000f8208ff */
[----:B------:R-:W-:Y:S01]  /*9990*/  IMAD.IADD R13, R57, 0x1, R13 ;  /* 0x00000001390d7824 */ /* 0x000fe200078e020d */
[----:B------:R-:W-:Y:S01]  /*99a0*/  UMOV UR4, 0xffffffff ;  /* 0xffffffff00047882 */ /* 0x000fe20000000000 */
[----:B------:R-:W-:Y:S02]  /*99b0*/  IMAD.IADD R3, R55, 0x1, R3 ;  /* 0x0000000137037824 */ /* 0x000fe400078e0203 */
[----:B------:R-:W-:Y:S01]  /*99c0*/  IMAD.MOV.U32 R9, RZ, RZ, R24 ;  /* 0x000000ffff097224 */ /* 0x000fe200078e0018 */
[----:B------:R-:W-:Y:S01]  /*99d0*/  LEA.HI.X R13, R56, UR5, R13, 0x1, P1 ;  /* 0x00000005380d7c11 */ /* 0x000fe200088f0c0d */
[----:B------:R-:W-:Y:S01]  /*99e0*/  IMAD.MOV.U32 R10, RZ, RZ, R25 ;  /* 0x000000ffff0a7224 */ /* 0x000fe200078e0019 */
[----:B------:R-:W-:Y:S01]  /*99f0*/  LEA.HI.X R3, R54, UR7, R3, 0x1, P2 ;  /* 0x0000000736037c11 */ /* 0x000fe200090f0c03 */
[----:B------:R-:W-:-:S02]  /*9a00*/  IMAD.MOV.U32 R14, RZ, RZ, R6 ;  /* 0x000000ffff0e7224 */ /* 0x000fc400078e0006 */
[----:B------:R-:W-:Y:S01]  /*9a10*/  IMAD.MOV.U32 R15, RZ, RZ, R7 ;  /* 0x000000ffff0f7224 */ /* 0x000fe200078e0007 */
[----:B------:R-:W-:-:S04]  /*9a20*/  PRMT R50, R9, 0x5410, R10 ;  /* 0x0000541009327816 */ /* 0x000fc8000000000a */
[----:B------:R-:W-:Y:S02]  /*9a30*/  PRMT R58, R15, 0x5410, R14 ;  /* 0x000054100f3a7816 */ /* 0x000fe4000000000e */
[----:B--2---:R-:W-:Y:S01]  /*9a40*/  LEA.HI R9, R20, R20, RZ, 0x1 ;  /* 0x0000001414097211 */ /* 0x004fe200078f08ff */
[----:B------:R-:W-:Y:S06]  /*9a50*/  BRA.DIV UR4, `(.L_x_1205) ;  /* 0x00000166045c7947 */ /* 0x000fec000b800000 */
.L_x_1442:
[----:B------:R-:W-:Y:S01]  /*9a60*/  UMOV UR4, 0xffffffff ;  /* 0xffffffff00047882 */ /* 0x000fe20000000000 */
[----:B------:R-:W-:Y:S02]  /*9a70*/  LOP3.LUT R9, R9, 0xfffffffe, RZ, 0xc0, !PT ;  /* 0xfffffffe09097812 */ /* 0x000fe400078ec0ff */
[----:B------:R-:W-:Y:S05]  /*9a80*/  BRA.DIV UR4, `(.L_x_1206) ;  /* 0x0000016604747947 */ /* 0x000fea000b800000 */
.L_x_1445:
[----:B------:R-:W-:Y:S01]  /*9a90*/  UMOV UR4, 0xffffffff ;  /* 0xffffffff00047882 */ /* 0x000fe20000000000 */
[----:B------:R-:W-:Y:S02]  /*9aa0*/  IMAD.IADD R9, R20, 0x1, -R9 ;  /* 0x0000000114097824 */ /* 0x000fe400078e0a09 */
[----:B------:R-:W-:Y:S05]  /*9ab0*/  BRA.DIV UR4, `(.L_x_1207) ;  /* 0x0000016604907947 */ /* 0x000fea000b800000 */
.L_x_1448:
[----:B------:R-:W-:Y:S01]  /*9ac0*/  UMOV UR4, 0xffffffff ;  /* 0xffffffff00047882 */ /* 0x000fe20000000000 */
[----:B------:R-:W-:Y:S02]  /*9ad0*/  SHF.L.U32 R9, R9, 0x1f, RZ ;  /* 0x0000001f09097819 */ /* 0x000fe400000006ff */
[----:B------:R-:W-:Y:S05]  /*9ae0*/  BRA.DIV UR4, `(.L_x_1208) ;  /* 0x0000016604ac7947 */ /* 0x000fea000b800000 */
.L_x_1451:
        /* <DEDUP_REMOVED lines=25> */
[----:B------:R-:W-:Y:S01]  /*9c80*/  PRMT R54, R0, 0x5410, R8 ;  /* 0x0000541000367816 */ /* 0x000fe20000000008 */
[----:B------:R-:W-:Y:S02]  /*9c90*/  IMAD.MOV.U32 R0, RZ, RZ, R42 ;  /* 0x000000ffff007224 */ /* 0x000fe400078e002a */
[----:B------:R-:W-:Y:S01]  /*9ca0*/  IMAD.MOV.U32 R8, RZ, RZ, R43 ;  /* 0x000000ffff087224 */ /* 0x000fe200078e002b */
[----:B------:R-:W-:Y:S01]  /*9cb0*/  PRMT R21, R10, 0x5410, R11 ;  /* 0x000054100a157816 */ /* 0x000fe2000000000b */
[----:B0-----:R-:W-:Y:S06]  /*9cc0*/  @!P1 BRA `(.L_x_1210) ;  /* 0x00000164005c9947 */ /* 0x001fec0003800000 */
.L_x_1452:
[----:B------:R-:W-:Y:S05]  /*9cd0*/  BSYNC B1 ;  /* 0x0000000000017941 */ /* 0x000fea0003800000 */
.L_x_1209:
[----:B------:R-:W-:Y:S01]  /*9ce0*/  PRMT R48, R0, 0x5410, R8 ;  /* 0x0000541000307816 */ /* 0x000fe20000000008 */
[----:B------:R-:W-:Y:S06]  /*9cf0*/  @P0 BRA `(.L_x_1192) ;  /* 0x0000001400180947 */ /* 0x000fec0003800000 */
[----:B------:R1:W5:Y:S01]  /*9d00*/  LDL R74, [R1+0x18] ;  /* 0x00001800014a7983 */ /* 0x0003620000100800 */
[----:B------:R-:W2:Y:S03]  /*9d10*/  LDC R0, c[0x0][0x3d4] ;  /* 0x0000f500ff007b82 */ /* 0x000ea60000000800 */
[----:B------:R1:W5:Y:S04]  /*9d20*/  LDL R73, [R1+0x58] ;  /* 0x0000580001497983 */ /* 0x0003680000100800 */
[----:B------:R1:W5:Y:S04]  /*9d30*/  LDL R72, [R1+0x20] ;  /* 0x0000200001487983 */ /* 0x0003680000100800 */
[----:B------:R1:W5:Y:S01]  /*9d40*/  LDL R71, [R1+0x1c] ;  /* 0x00001c0001477983 */ /* 0x0003620000100800 */
[C---:B------:R-:W-:Y:S01]  /*9d50*/  VIADD R76, R19.reuse, 0x10 ;  /* 0x00000010134c7836 */ /* 0x040fe20000000000 */
[----:B------:R-:W-:Y:S01]  /*9d60*/  BSSY B1, `(.L_x_1211) ;  /* 0x000006b000017945 */ /* 0x000fe20003800000 */
[C---:B------:R-:W-:Y:S01]  /*9d70*/  VIADD R75, R19.reuse, 0x20 ;  /* 0x00000020134b7836 */ /* 0x040fe20000000000 */
[----:B--2---:R-:W-:-:S02]  /*9d80*/  ISETP.GE.AND P0, PT, R19, R0, PT ;  /* 0x000000001300720c */ /* 0x004fc40003f06270 */
[-C--:B------:R-:W-:Y:S02]  /*9d90*/  ISETP.GE.AND P1, PT, R76, R0.reuse, PT ;  /* 0x000000004c00720c */ /* 0x080fe40003f26270 */
[----:B------:R-:W-:-:S09]  /*9da0*/  ISETP.GE.AND P2, PT, R75, R0, PT ;  /* 0x000000004b00720c */ /* 0x000fd20003f46270 */
[----:B-1----:R-:W-:Y:S05]  /*9db0*/  @P0 BRA `(.L_x_1212) ;  /* 0x0000000400940947 */ /* 0x002fea0003800000 */
[----:B------:R-:W-:Y:S01]  /*9dc0*/  LEA.HI R8, R46, R46, RZ, 0x1 ;  /* 0x0000002e2e087211 */ /* 0x000fe200078f08ff */
[----:B------:R-:W-:Y:S01]  /*9dd0*/  HADD2.F32 R61, -RZ, R59.H1_H1 ;  /* 0x3000003bff3d7230 */ /* 0x000fe20000004100 */
[----:B-----5:R-:W-:Y:S01]  /*9de0*/  LOP3.LUT R10, R74, 0x18, R19, 0xf8, !PT ;  /* 0x000000184a0a7812 */ /* 0x020fe200078ef813 */
[----:B------:R-:W-:Y:S01]  /*9df0*/  HADD2.F32 R60, -RZ, R60.H0_H0 ;  /* 0x2000003cff3c7230 */ /* 0x000fe20000004100 */
[----:B0-----:R-:W-:Y:S02]  /*9e00*/  LOP3.LUT R9, R8, 0xfffffffe, RZ, 0xc0, !PT ;  /* 0xfffffffe08097812 */ /* 0x001fe400078ec0ff */
[----:B------:R-:W-:Y:S02]  /*9e10*/  LOP3.LUT R10, R10, R71, RZ, 0x3c, !PT ;  /* 0x000000470a0a7212 */ /* 0x000fe400078e3cff */
[----:B------:R-:W-:Y:S01]  /*9e20*/  SHF.R.U64 R32, R32, 0x10, R33 ;  /* 0x0000001020207819 */ /* 0x000fe20000001221 */
[----:B------:R-:W-:Y:S01]  /*9e30*/  IMAD.IADD R9, R46, 0x1, -R9 ;  /* 0x000000012e097824 */ /* 0x000fe200078e0a09 */
[----:B------:R-:W-:Y:S01]  /*9e40*/  SHF.R.U32.HI R62, RZ, 0x10, R33 ;  /* 0x00000010ff3e7819 */ /* 0x000fe20000011621 */
[----:B------:R-:W-:Y:S01]  /*9e50*/  IMAD.IADD R10, R72, 0x1, R10 ;  /* 0x00000001480a7824 */ /* 0x000fe200078e020a */
[----:B------:R-:W-:-:S02]  /*9e60*/  SHF.R.U64 R33, R4, 0x10, R5 ;  /* 0x0000001004217819 */ /* 0x000fc40000001205 */
[----:B------:R-:W-:Y:S01]  /*9e70*/  LEA.HI R8, R0, R9, RZ, 0x1d ;  /* 0x0000000900087211 */ /* 0x000fe200078fe8ff */
[----:B------:R-:W-:Y:S01]  /*9e80*/  IMAD R49, R10, 0x2, R73 ;  /* 0x000000020a317824 */ /* 0x000fe200078e0249 */
[--C-:B------:R-:W-:Y:S01]  /*9e90*/  SHF.R.U64 R4, R34, 0x10, R35.reuse ;  /* 0x0000001022047819 */ /* 0x100fe20000001223 */
[----:B------:R-:W-:Y:S01]  /*9ea0*/  HADD2.F32 R33, -RZ, R33.H0_H0 ;  /* 0x20000021ff217230 */ /* 0x000fe20000004100 */
[----:B------:R-:W-:Y:S02]  /*9eb0*/  SHF.R.S32.HI R9, RZ, 0x1f, R8 ;  /* 0x0000001fff097819 */ /* 0x000fe40000011408 */
[----:B------:R-:W-:Y:S02]  /*9ec0*/  SHF.R.U32.HI R69, RZ, 0x10, R35 ;  /* 0x00000010ff457819 */ /* 0x000fe40000011623 */
[----:B------:R-:W-:Y:S01]  /*9ed0*/  LEA.HI R9, R9, R8, RZ, 0x2 ;  /* 0x0000000809097211 */ /* 0x000fe200078f10ff */
[----:B------:R-:W-:Y:S01]  /*9ee0*/  IMAD.SHL.U32 R8, R8, 0x8, RZ ;  /* 0x0000000808087824 */ /* 0x000fe200078e00ff */
[----:B------:R-:W-:-:S02]  /*9ef0*/  SHF.R.U32.HI R64, RZ, 0x10, R5 ;  /* 0x00000010ff407819 */ /* 0x000fc40000011605 */
[----:B------:R-:W-:Y:S02]  /*9f00*/  SHF.R.S32.HI R9, RZ, 0x2, R9 ;  /* 0x00000002ff097819 */ /* 0x000fe40000011409 */
[----:B------:R-:W-:Y:S01]  /*9f10*/  LOP3.LUT R8, R74, 0x18, R8, 0xf8, !PT ;  /* 0x000000184a087812 */ /* 0x000fe200078ef808 */
[----:B------:R-:W-:Y:S01]  /*9f20*/  HADD2.F32 R64, -RZ, R64.H0_H0 ;  /* 0x20000040ff407230 */ /* 0x000fe20000004100 */
[--C-:B------:R-:W-:Y:S01]  /*9f30*/  SHF.R.U64 R67, R6, 0x10, R7.reuse ;  /* 0x0000001006437819 */ /* 0x100fe20000001207 */
[----:B------:R-:W-:Y:S01]  /*9f40*/  IMAD R12, R9, 0x1800, R72 ;  /* 0x00001800090c7824 */ /* 0x000fe200078e0248 */
[----:B------:R-:W-:Y:S02]  /*9f50*/  LOP3.LUT R13, R8, R71, RZ, 0x3c, !PT ;  /* 0x00000047080d7212 */ /* 0x000fe400078e3cff */
[----:B------:R-:W0:Y:S01]  /*9f60*/  LDS.128 R8, [R49] ;  /* 0x0000000031087984 */ /* 0x000e220000000c00 */
[----:B------:R-:W-:Y:S02]  /*9f70*/  SHF.R.U32.HI R65, RZ, 0x10, R7 ;  /* 0x00000010ff417819 */ /* 0x000fe40000011607 */
[----:B------:R-:W-:-:S04]  /*9f80*/  IMAD.IADD R13, R12, 0x1, R13 ;  /* 0x000000010c0d7824 */ /* 0x000fc800078e020d */
[----:B------:R-:W-:-:S05]  /*9f90*/  IMAD R51, R13, 0x2, R2 ;  /* 0x000000020d337824 */ /* 0x000fca00078e0202 */
[----:B------:R-:W1:Y:S01]  /*9fa0*/  LDS.128 R12, [R51+0xc400] ;  /* 0x00c40000330c7984 */ /* 0x000e620000000c00 */
[--C-:B0-----:R-:W-:Y:S02]  /*9fb0*/  HADD2.F32 R6, -RZ, R9.reuse.H0_H0 ;  /* 0x20000009ff067230 */ /* 0x101fe40000004100 */
[----:B------:R-:W-:Y:S02]  /*9fc0*/  HADD2.F32 R9, -RZ, R9.H1_H1 ;  /* 0x30000009ff097230 */ /* 0x000fe40000004100 */
[----:B------:R-:W-:Y:S02]  /*9fd0*/  HADD2.F32 R5, -RZ, R8.H0_H0 ;  /* 0x20000008ff057230 */ /* 0x000fe40000004100 */
[----:B------:R-:W-:Y:S02]  /*9fe0*/  HADD2.F32 R7, -RZ, R10.H0_H0 ;  /* 0x2000000aff077230 */ /* 0x000fe40000004100 */
[--C-:B------:R-:W-:Y:S02]  /*9ff0*/  HADD2.F32 R34, -RZ, R11.reuse.H0_H0 ;  /* 0x2000000bff227230 */ /* 0x100fe40000004100 */
[----:B------:R-:W-:-:S02]  /*a000*/  HADD2.F32 R11, -RZ, R11.H1_H1 ;  /* 0x3000000bff0b7230 */ /* 0x000fc40000004100 */
[--C-:B-1----:R-:W-:Y:S02]  /*a010*/  HADD2.F32 R35, -RZ, R13.reuse.H0_H0 ;  /* 0x2000000dff237230 */ /* 0x102fe40000004100 */
[----:B------:R-:W-:Y:S02]  /*a020*/  HADD2.F32 R55, -RZ, R13.H1_H1 ;  /* 0x3000000dff377230 */ /* 0x000fe40000004100 */
[----:B------:R-:W-:Y:S02]  /*a030*/  HADD2.F32 R13, -RZ, R12.H0_H0 ;  /* 0x2000000cff0d7230 */ /* 0x000fe40000004100 */
[C---:B------:R-:W-:Y:S01]  /*a040*/  FMUL.FTZ R63, R35.reuse, R61 ;  /* 0x0000003d233f7220 */ /* 0x040fe20000410000 */
[----:B------:R-:W-:Y:S01]  /*a050*/  FMUL.FTZ R35, R35, R60 ;  /* 0x0000003c23237220 */ /* 0x000fe20000410000 */
[----:B------:R-:W-:Y:S01]  /*a060*/  FMUL.FTZ R66, R55, R64 ;  /* 0x0000004037427220 */ /* 0x000fe20000410000 */
[----:B------:R-:W-:Y:S02]  /*a070*/  HADD2.F32 R56, -RZ, R14.H0_H0 ;  /* 0x2000000eff387230 */ /* 0x000fe40000004100 */
[----:B------:R-:W-:Y:S01]  /*a080*/  FFMA.FTZ R63, R6, R60, -R63 ;  /* 0x0000003c063f7223 */ /* 0x000fe2000001083f */
[----:B------:R-:W-:-:S02]  /*a090*/  HADD2.F32 R60, -RZ, R62.H0_H0 ;  /* 0x2000003eff3c7230 */ /* 0x000fc40000004100 */
[----:B------:R-:W-:Y:S01]  /*a0a0*/  FFMA.FTZ R61, R6, R61, R35 ;  /* 0x0000003d063d7223 */ /* 0x000fe20000010023 */
[----:B------:R-:W-:Y:S02]  /*a0b0*/  HADD2.F32 R62, -RZ, R59.H0_H0 ;  /* 0x2000003bff3e7230 */ /* 0x000fe40000004100 */
[----:B------:R-:W-:Y:S02]  /*a0c0*/  HADD2.F32 R6, -RZ, R68.H0_H0 ;  /* 0x20000044ff067230 */ /* 0x000fe40000004100 */
[-C--:B------:R-:W-:Y:S01]  /*a0d0*/  FMUL.FTZ R68, R55, R60.reuse ;  /* 0x0000003c37447220 */ /* 0x080fe20000410000 */
[----:B------:R-:W-:Y:S01]  /*a0e0*/  FFMA.FTZ R66, R9, R60, -R66 ;  /* 0x0000003c09427223 */ /* 0x000fe20000010842 */
[C---:B------:R-:W-:Y:S01]  /*a0f0*/  FMUL.FTZ R60, R13.reuse, R62 ;  /* 0x0000003e0d3c7220 */ /* 0x040fe20000410000 */
[----:B------:R-:W-:Y:S02]  /*a100*/  HADD2.F32 R35, -RZ, R58.H1_H1 ;  /* 0x3000003aff237230 */ /* 0x000fe40000004100 */
[----:B------:R-:W-:Y:S01]  /*a110*/  FMUL.FTZ R13, R13, R6 ;  /* 0x000000060d0d7220 */ /* 0x000fe20000410000 */
[----:B------:R-:W-:-:S02]  /*a120*/  HADD2.F32 R57, -RZ, R15.H0_H0 ;  /* 0x2000000fff397230 */ /* 0x000fc40000004100 */
[C---:B------:R-:W-:Y:S01]  /*a130*/  FFMA.FTZ R60, R5.reuse, R6, -R60 ;  /* 0x00000006053c7223 */ /* 0x040fe2000001083c */
[----:B------:R-:W-:Y:S02]  /*a140*/  HADD2.F32 R6, -RZ, R70.H0_H0 ;  /* 0x20000046ff067230 */ /* 0x000fe40000004100 */
[----:B------:R-:W-:Y:S01]  /*a150*/  FFMA.FTZ R13, R5, R62, R13 ;  /* 0x0000003e050d7223 */ /* 0x000fe2000001000d */
[----:B------:R-:W-:Y:S02]  /*a160*/  HADD2.F32 R58, -RZ, R58.H0_H0 ;  /* 0x2000003aff3a7230 */ /* 0x000fe40000004100 */
[C---:B------:R-:W-:Y:S01]  /*a170*/  FMUL.FTZ R62, R56.reuse, R35 ;  /* 0x00000023383e7220 */ /* 0x040fe20000410000 */
[----:B------:R-:W-:Y:S02]  /*a180*/  HADD2.F32 R5, -RZ, R70.H1_H1 ;  /* 0x30000046ff057230 */ /* 0x000fe40000004100 */
[----:B------:R-:W-:Y:S01]  /*a190*/  FFMA.FTZ R68, R9, R64, R68 ;  /* 0x0000004009447223 */ /* 0x000fe20000010044 */
[-C--:B------:R-:W-:Y:S01]  /*a1a0*/  FMUL.FTZ R64, R56, R6.reuse ;  /* 0x0000000638407220 */ /* 0x080fe20000410000 */
[----:B------:R-:W-:Y:S01]  /*a1b0*/  FFMA.FTZ R62, R7, R6, -R62 ;  /* 0x00000006073e7223 */ /* 0x000fe2000001083e */
[----:B------:R-:W-:Y:S01]  /*a1c0*/  FMUL.FTZ R9, R57, R58 ;  /* 0x0000003a39097220 */ /* 0x000fe20000410000 */
[----:B------:R-:W-:-:S02]  /*a1d0*/  HADD2.F32 R15, -RZ, R15.H1_H1 ;  /* 0x3000000fff0f7230 */ /* 0x000fc40000004100 */
[-C--:B------:R-:W-:Y:S01]  /*a1e0*/  FMUL.FTZ R57, R57, R5.reuse ;  /* 0x0000000539397220 */ /* 0x080fe20000410000 */
[----:B------:R-:W-:Y:S02]  /*a1f0*/  HADD2.F32 R56, -RZ, R65.H0_H0 ;  /* 0x20000041ff387230 */ /* 0x000fe40000004100 */
[C---:B------:R-:W-:Y:S01]  /*a200*/  FFMA.FTZ R55, R34.reuse, R5, -R9 ;  /* 0x0000000522377223 */ /* 0x040fe20000010809 */
[----:B------:R-:W-:Y:S02]  /*a210*/  HADD2.F32 R6, -RZ, R69.H0_H0 ;  /* 0x20000045ff067230 */ /* 0x000fe40000004100 */
[----:B------:R-:W-:Y:S01]  /*a220*/  FFMA.FTZ R57, R34, R58, R57 ;  /* 0x0000003a22397223 */ /* 0x000fe20000010039 */
[----:B------:R-:W-:Y:S02]  /*a230*/  HADD2.F32 R12, -RZ, R12.H1_H1 ;  /* 0x3000000cff0c7230 */ /* 0x000fe40000004100 */
[----:B------:R-:W-:Y:S01]  /*a240*/  FMUL.FTZ R70, R15, R56 ;  /* 0x000000380f467220 */ /* 0x000fe20000410000 */
[----:B------:R-:W-:-:S02]  /*a250*/  HADD2.F32 R14, -RZ, R14.H1_H1 ;  /* 0x3000000eff0e7230 */ /* 0x000fc40000004100 */
[-C--:B------:R-:W-:Y:S01]  /*a260*/  FMUL.FTZ R34, R15, R6.reuse ;  /* 0x000000060f227220 */ /* 0x080fe20000410000 */
[----:B------:R-:W-:Y:S01]  /*a270*/  FFMA.FTZ R64, R7, R35, R64 ;  /* 0x0000002307407223 */ /* 0x000fe20000010040 */
[----:B------:R-:W-:Y:S02]  /*a280*/  HADD2.F32 R5, -RZ, R32.H0_H0 ;  /* 0x20000020ff057230 */ /* 0x000fe40000004100 */
[C---:B------:R-:W-:Y:S01]  /*a290*/  FFMA.FTZ R70, R11.reuse, R6, -R70 ;  /* 0x000000060b467223 */ /* 0x040fe20000010846 */
[----:B------:R-:W-:Y:S02]  /*a2a0*/  HADD2.F32 R9, -RZ, R67.H0_H0 ;  /* 0x20000043ff097230 */ /* 0x000fe40000004100 */
[----:B------:R-:W-:Y:S01]  /*a2b0*/  FFMA.FTZ R34, R11, R56, R34 ;  /* 0x000000380b227223 */ /* 0x000fe20000010022 */
[----:B------:R-:W-:Y:S02]  /*a2c0*/  HADD2.F32 R7, -RZ, R4.H0_H0 ;  /* 0x20000004ff077230 */ /* 0x000fe40000004100 */
[----:B------:R-:W-:Y:S01]  /*a2d0*/  FMUL.FTZ R11, R12, R33 ;  /* 0x000000210c0b7220 */ /* 0x000fe20000410000 */
[----:B------:R-:W-:-:S02]  /*a2e0*/  HADD2.F32 R8, -RZ, R8.H1_H1 ;  /* 0x30000008ff087230 */ /* 0x000fc40000004100 */
[----:B------:R-:W-:Y:S01]  /*a2f0*/  FMUL.FTZ R12, R12, R5 ;  /* 0x000000050c0c7220 */ /* 0x000fe20000410000 */
[----:B------:R-:W-:Y:S02]  /*a300*/  HADD2.F32 R10, -RZ, R10.H1_H1 ;  /* 0x3000000aff0a7230 */ /* 0x000fe40000004100 */
[C---:B------:R-:W-:Y:S01]  /*a310*/  FMUL.FTZ R35, R14.reuse, R9 ;  /* 0x000000090e237220 */ /* 0x040fe20000410000 */
[----:B------:R-:W-:Y:S01]  /*a320*/  FMUL.FTZ R14, R14, R7 ;  /* 0x000000070e0e7220 */ /* 0x000fe20000410000 */
[C---:B------:R-:W-:Y:S01]  /*a330*/  FFMA.FTZ R15, R8.reuse, R5, -R11 ;  /* 0x00000005080f7223 */ /* 0x040fe2000001080b */
[----:B------:R-:W-:Y:S01]  /*a340*/  FFMA.FTZ R8, R8, R33, R12 ;  /* 0x0000002108087223 */ /* 0x000fe2000001000c */
[C---:B------:R-:W-:Y:S01]  /*a350*/  FFMA.FTZ R35, R10.reuse, R7, -R35 ;  /* 0x000000070a237223 */ /* 0x040fe20000010823 */
[----:B------:R-:W-:Y:S01]  /*a360*/  FFMA.FTZ R33, R10, R9, R14 ;  /* 0x000000090a217223 */ /* 0x000fe2000001000e */
[----:B------:R-:W-:Y:S02]  /*a370*/  F2FP.F16.F32.PACK_AB R7, R70, R55 ;  /* 0x000000374607723e */ /* 0x000fe400000000ff */
        /* <DEDUP_REMOVED lines=9> */
.L_x_1212:
[----:B------:R-:W-:Y:S05]  /*a410*/  BSYNC B1 ;  /* 0x0000000000017941 */ /* 0x000fea0003800000 */
.L_x_1211:
[----:B------:R-:W-:Y:S04]  /*a420*/  BSSY B1, `(.L_x_1213) ;  /* 0x000006a000017945 */ /* 0x000fe80003800000 */
[----:B------:R-:W-:Y:S05]  /*a430*/  @P1 BRA `(.L_x_1214) ;  /* 0x0000000400a01947 */ /* 0x000fea0003800000 */
[----:B-1----:R-:W-:Y:S01]  /*a440*/  SHF.R.S32.HI R4, RZ, 0x1f, R76 ;  /* 0x0000001fff047819 */ /* 0x002fe2000001144c */
[----:B------:R-:W-:Y:S01]  /*a450*/  HADD2.F32 R35, -RZ, R53.H1_H1 ;  /* 0x30000035ff237230 */ /* 0x000fe20000004100 */
[----:B------:R-:W-:Y:S02]  /*a460*/  SHF.R.U64 R60, R36, 0x10, R37 ;  /* 0x00000010243c7819 */ /* 0x000fe40000001225 */
[CC--:B------:R-:W-:Y:S02]  /*a470*/  LEA.HI R5, R4.reuse, R76.reuse, RZ, 0x3 ;  /* 0x0000004c04057211 */ /* 0x0c0fe400078f18ff */
[----:B------:R-:W-:Y:S02]  /*a480*/  LEA.HI R6, R4, R76, RZ, 0x5 ;  /* 0x0000004c04067211 */ /* 0x000fe400078f28ff */
[----:B------:R-:W-:Y:S02]  /*a490*/  SHF.R.S32.HI R7, RZ, 0x3, R5 ;  /* 0x00000003ff077819 */ /* 0x000fe40000011405 */
[----:B------:R-:W-:Y:S01]  /*a4a0*/  SHF.R.U32.HI R36, RZ, 0x10, R37 ;  /* 0x00000010ff247819 */ /* 0x000fe20000011625 */
[--C-:B------:R-:W-:Y:S01]  /*a4b0*/  HADD2.F32 R37, -RZ, R50.reuse.H1_H1 ;  /* 0x30000032ff257230 */ /* 0x100fe20000004100 */
[----:B------:R-:W-:Y:S01]  /*a4c0*/  LEA.HI R4, R0, R7, RZ, 0x1d ;  /* 0x0000000700047211 */ /* 0x000fe200078fe8ff */
[----:B------:R-:W-:Y:S01]  /*a4d0*/  HADD2.F32 R50, -RZ, R50.H0_H0 ;  /* 0x20000032ff327230 */ /* 0x000fe20000004100 */
[----:B------:R-:W-:-:S02]  /*a4e0*/  SHF.R.S32.HI R7, RZ, 0x5, R6 ;  /* 0x00000005ff077819 */ /* 0x000fc40000011406 */
[----:B-----5:R-:W-:Y:S02]  /*a4f0*/  LOP3.LUT R6, R74, 0x18, R5, 0xf8, !PT ;  /* 0x000000184a067812 */ /* 0x020fe400078ef805 */
[----:B------:R-:W-:Y:S01]  /*a500*/  SHF.R.S32.HI R5, RZ, 0x1f, R4 ;  /* 0x0000001fff057819 */ /* 0x000fe20000011404 */
[----:B------:R-:W-:Y:S01]  /*a510*/  IMAD R7, R7, 0x1800, R72 ;  /* 0x0000180007077824 */ /* 0x000fe200078e0248 */
[----:B------:R-:W-:Y:S02]  /*a520*/  LOP3.LUT R6, R6, R71, RZ, 0x3c, !PT ;  /* 0x0000004706067212 */ /* 0x000fe400078e3cff */
[----:B------:R-:W-:Y:S01]  /*a530*/  LEA.HI R5, R5, R4, RZ, 0x2 ;  /* 0x0000000405057211 */ /* 0x000fe200078f10ff */
[----:B------:R-:W-:Y:S01]  /*a540*/  IMAD.SHL.U32 R4, R4, 0x8, RZ ;  /* 0x0000000804047824 */ /* 0x000fe200078e00ff */
[----:B------:R-:W-:Y:S01]  /*a550*/  SHF.R.U64 R55, R26, 0x10, R27 ;  /* 0x000000101a377819 */ /* 0x000fe2000000121b */
[----:B------:R-:W-:Y:S01]  /*a560*/  IMAD.IADD R6, R7, 0x1, R6 ;  /* 0x0000000107067824 */ /* 0x000fe200078e0206 */
[----:B------:R-:W-:-:S02]  /*a570*/  SHF.R.S32.HI R5, RZ, 0x2, R5 ;  /* 0x00000002ff057819 */ /* 0x000fc40000011405 */
[----:B------:R-:W-:Y:S01]  /*a580*/  LOP3.LUT R4, R74, 0x18, R4, 0xf8, !PT ;  /* 0x000000184a047812 */ /* 0x000fe200078ef804 */
[----:B------:R-:W-:Y:S01]  /*a590*/  IMAD R12, R6, 0x2, R73 ;  /* 0x00000002060c7824 */ /* 0x000fe200078e0249 */
[----:B------:R-:W-:Y:S01]  /*a5a0*/  SHF.R.U32.HI R34, RZ, 0x10, R25 ;  /* 0x00000010ff227819 */ /* 0x000fe20000011619 */
[----:B------:R-:W-:Y:S01]  /*a5b0*/  IMAD R8, R5, 0x1800, R72 ;  /* 0x0000180005087824 */ /* 0x000fe200078e0248 */
[----:B0-----:R-:W-:Y:S02]  /*a5c0*/  LOP3.LUT R9, R4, R71, RZ, 0x3c, !PT ;  /* 0x0000004704097212 */ /* 0x001fe400078e3cff */
[----:B------:R-:W0:Y:S01]  /*a5d0*/  LDS.128 R4, [R12] ;  /* 0x000000000c047984 */ /* 0x000e220000000c00 */
[--C-:B------:R-:W-:Y:S01]  /*a5e0*/  SHF.R.U64 R59, R38, 0x10, R39.reuse ;  /* 0x00000010263b7819 */ /* 0x100fe20000001227 */
[----:B------:R-:W-:Y:S01]  /*a5f0*/  HADD2.F32 R34, -RZ, R34.H0_H0 ;  /* 0x20000022ff227230 */ /* 0x000fe20000004100 */
[----:B------:R-:W-:Y:S01]  /*a600*/  SHF.R.U32.HI R56, RZ, 0x10, R39 ;  /* 0x00000010ff387819 */ /* 0x000fe20000011627 */
[----:B------:R-:W-:Y:S01]  /*a610*/  IMAD.IADD R9, R8, 0x1, R9 ;  /* 0x0000000108097824 */ /* 0x000fe200078e0209 */
[----:B------:R-:W-:-:S02]  /*a620*/  SHF.R.U32.HI R51, RZ, 0x10, R27 ;  /* 0x00000010ff337819 */ /* 0x000fc4000001161b */
[----:B------:R-:W-:Y:S01]  /*a630*/  SHF.R.U64 R57, R24, 0x10, R25 ;  /* 0x0000001018397819 */ /* 0x000fe20000001219 */
[----:B------:R-:W-:-:S05]  /*a640*/  IMAD R13, R9, 0x2, R2 ;  /* 0x00000002090d7824 */ /* 0x000fca00078e0202 */
[----:B------:R-:W1:Y:S01]  /*a650*/  LDS.128 R8, [R13+0xc400] ;  /* 0x00c400000d087984 */ /* 0x000e620000000c00 */
[--C-:B0-----:R-:W-:Y:S02]  /*a660*/  HADD2.F32 R14, -RZ, R5.reuse.H0_H0 ;  /* 0x20000005ff0e7230 */ /* 0x101fe40000004100 */
[----:B------:R-:W-:Y:S02]  /*a670*/  HADD2.F32 R15, -RZ, R5.H1_H1 ;  /* 0x30000005ff0f7230 */ /* 0x000fe40000004100 */
[--C-:B------:R-:W-:Y:S02]  /*a680*/  HADD2.F32 R24, -RZ, R7.reuse.H0_H0 ;  /* 0x20000007ff187230 */ /* 0x100fe40000004100 */
[----:B------:R-:W-:Y:S02]  /*a690*/  HADD2.F32 R25, -RZ, R7.H1_H1 ;  /* 0x30000007ff197230 */ /* 0x000fe40000004100 */
[----:B------:R-:W-:Y:S02]  /*a6a0*/  HADD2.F32 R5, -RZ, R4.H0_H0 ;  /* 0x20000004ff057230 */ /* 0x000fe40000004100 */
[----:B------:R-:W-:-:S02]  /*a6b0*/  HADD2.F32 R7, -RZ, R6.H0_H0 ;  /* 0x20000006ff077230 */ /* 0x000fc40000004100 */
[----:B------:R-:W-:Y:S02]  /*a6c0*/  HADD2.F32 R4, -RZ, R4.H1_H1 ;  /* 0x30000004ff047230 */ /* 0x000fe40000004100 */
[--C-:B-1----:R-:W-:Y:S02]  /*a6d0*/  HADD2.F32 R26, -RZ, R9.reuse.H0_H0 ;  /* 0x20000009ff1a7230 */ /* 0x102fe40000004100 */
[----:B------:R-:W-:Y:S02]  /*a6e0*/  HADD2.F32 R27, -RZ, R9.H1_H1 ;  /* 0x30000009ff1b7230 */ /* 0x000fe40000004100 */
[----:B------:R-:W-:Y:S02]  /*a6f0*/  HADD2.F32 R32, -RZ, R11.H0_H0 ;  /* 0x2000000bff207230 */ /* 0x000fe40000004100 */
[C---:B------:R-:W-:Y:S01]  /*a700*/  FMUL.FTZ R39, R26.reuse, R37 ;  /* 0x000000251a277220 */ /* 0x040fe20000410000 */
[----:B------:R-:W-:Y:S01]  /*a710*/  FMUL.FTZ R49, R26, R35 ;  /* 0x000000231a317220 */ /* 0x000fe20000410000 */
[----:B------:R-:W-:-:S02]  /*a720*/  HADD2.F32 R26, -RZ, R36.H0_H0 ;  /* 0x20000024ff1a7230 */ /* 0x000fc40000004100 */
[C---:B------:R-:W-:Y:S01]  /*a730*/  FMUL.FTZ R36, R27.reuse, R34 ;  /* 0x000000221b247220 */ /* 0x040fe20000410000 */
[C---:B------:R-:W-:Y:S01]  /*a740*/  FFMA.FTZ R38, R14.reuse, R35, -R39 ;  /* 0x000000230e267223 */ /* 0x040fe20000010827 */
[----:B------:R-:W-:Y:S02]  /*a750*/  HADD2.F32 R39, -RZ, R52.H1_H1 ;  /* 0x30000034ff277230 */ /* 0x000fe40000004100 */
[----:B------:R-:W-:Y:S01]  /*a760*/  FFMA.FTZ R49, R14, R37, R49 ;  /* 0x000000250e317223 */ /* 0x000fe20000010031 */
[----:B------:R-:W-:Y:S02]  /*a770*/  HADD2.F32 R35, -RZ, R54.H1_H1 ;  /* 0x30000036ff237230 */ /* 0x000fe40000004100 */
        /* <DEDUP_REMOVED lines=9> */
[----:B------:R-:W-:Y:S02]  /*a810*/  HADD2.F32 R9, -RZ, R8.H0_H0 ;  /* 0x20000008ff097230 */ /* 0x000fe40000004100 */
[----:B------:R-:W-:Y:S01]  /*a820*/  FMUL.FTZ R24, R33, R36 ;  /* 0x0000002421187220 */ /* 0x000fe20000410000 */
[----:B------:R-:W-:Y:S01]  /*a830*/  FFMA.FTZ R34, R15, R34, R14 ;  /* 0x000000220f227223 */ /* 0x000fe2000001000e */
[----:B------:R-:W-:-:S02]  /*a840*/  HADD2.F32 R14, -RZ, R53.H0_H0 ;  /* 0x20000035ff0e7230 */ /* 0x000fc40000004100 */
[-C--:B------:R-:W-:Y:S01]  /*a850*/  FMUL.FTZ R58, R33, R26.reuse ;  /* 0x0000001a213a7220 */ /* 0x080fe20000410000 */
[----:B------:R-:W-:Y:S01]  /*a860*/  FFMA.FTZ R56, R25, R26, -R24 ;  /* 0x0000001a19387223 */ /* 0x000fe20000010818 */
[----:B------:R-:W-:Y:S02]  /*a870*/  HADD2.F32 R11, -RZ, R10.H0_H0 ;  /* 0x2000000aff0b7230 */ /* 0x000fe40000004100 */
[C---:B------:R-:W-:Y:S01]  /*a880*/  FMUL.FTZ R24, R9.reuse, R50 ;  /* 0x0000003209187220 */ /* 0x040fe20000410000 */
[----:B------:R-:W-:Y:S02]  /*a890*/  HADD2.F32 R52, -RZ, R52.H0_H0 ;  /* 0x20000034ff347230 */ /* 0x000fe40000004100 */
[-C--:B------:R-:W-:Y:S01]  /*a8a0*/  FMUL.FTZ R9, R9, R14.reuse ;  /* 0x0000000e09097220 */ /* 0x080fe20000410000 */
[----:B------:R-:W-:Y:S02]  /*a8b0*/  HADD2.F32 R54, -RZ, R54.H0_H0 ;  /* 0x20000036ff367230 */ /* 0x000fe40000004100 */
[----:B------:R-:W-:Y:S01]  /*a8c0*/  FFMA.FTZ R24, R5, R14, -R24 ;  /* 0x0000000e05187223 */ /* 0x000fe20000010818 */
[----:B------:R-:W-:-:S02]  /*a8d0*/  HADD2.F32 R8, -RZ, R8.H1_H1 ;  /* 0x30000008ff087230 */ /* 0x000fc40000004100 */
[C---:B------:R-:W-:Y:S01]  /*a8e0*/  FMUL.FTZ R26, R11.reuse, R52 ;  /* 0x000000340b1a7220 */ /* 0x040fe20000410000 */
[----:B------:R-:W-:Y:S02]  /*a8f0*/  HADD2.F32 R10, -RZ, R10.H1_H1 ;  /* 0x3000000aff0a7230 */ /* 0x000fe40000004100 */
[----:B------:R-:W-:Y:S01]  /*a900*/  FMUL.FTZ R14, R11, R54 ;  /* 0x000000360b0e7220 */ /* 0x000fe20000410000 */
[----:B------:R-:W-:Y:S01]  /*a910*/  FFMA.FTZ R50, R5, R50, R9 ;  /* 0x0000003205327223 */ /* 0x000fe20000010009 */
[----:B------:R-:W-:Y:S02]  /*a920*/  HADD2.F32 R11, -RZ, R57.H0_H0 ;  /* 0x20000039ff0b7230 */ /* 0x000fe40000004100 */
[C---:B------:R-:W-:Y:S01]  /*a930*/  FFMA.FTZ R26, R7.reuse, R54, -R26 ;  /* 0x00000036071a7223 */ /* 0x040fe2000001081a */
[----:B------:R-:W-:Y:S02]  /*a940*/  HADD2.F32 R15, -RZ, R55.H0_H0 ;  /* 0x20000037ff0f7230 */ /* 0x000fe40000004100 */
[----:B------:R-:W-:Y:S01]  /*a950*/  FFMA.FTZ R14, R7, R52, R14 ;  /* 0x00000034070e7223 */ /* 0x000fe2000001000e */
[----:B------:R-:W-:-:S02]  /*a960*/  HADD2.F32 R5, -RZ, R60.H0_H0 ;  /* 0x2000003cff057230 */ /* 0x000fc40000004100 */
[----:B------:R-:W-:Y:S01]  /*a970*/  FMUL.FTZ R7, R8, R11 ;  /* 0x0000000b08077220 */ /* 0x000fe20000410000 */
[----:B------:R-:W-:Y:S02]  /*a980*/  HADD2.F32 R9, -RZ, R59.H0_H0 ;  /* 0x2000003bff097230 */ /* 0x000fe40000004100 */
[----:B------:R-:W-:Y:S01]  /*a990*/  FMUL.FTZ R33, R10, R15 ;  /* 0x0000000f0a217220 */ /* 0x000fe20000410000 */
[----:B------:R-:W-:Y:S02]  /*a9a0*/  HADD2.F32 R6, -RZ, R6.H1_H1 ;  /* 0x30000006ff067230 */ /* 0x000fe40000004100 */
[----:B------:R-:W-:Y:S01]  /*a9b0*/  FMUL.FTZ R8, R8, R5 ;  /* 0x0000000508087220 */ /* 0x000fe20000410000 */
[----:B------:R-:W-:Y:S01]  /*a9c0*/  FFMA.FTZ R39, R25, R36, R58 ;  /* 0x0000002419277223 */ /* 0x000fe2000001003a */
        /* <DEDUP_REMOVED lines=10> */
[----:B------:R-:W-:Y:S01]  /*aa70*/  F2FP.F16.F32.PACK_AB R11, R39, R32 ;  /* 0x00000020270b723e */ /* 0x000fe200000000ff */
[----:B------:R2:W-:Y:S01]  /*aa80*/  STS.128 [R12], R4 ;  /* 0x000000040c007388 */ /* 0x0005e20000000c00 */
[----:B------:R-:W-:-:S02]  /*aa90*/  F2FP.F16.F32.PACK_AB R8, R27, R50 ;  /* 0x000000321b08723e */ /* 0x000fc400000000ff */
[----:B------:R-:W-:-:S05]  /*aaa0*/  F2FP.F16.F32.PACK_AB R10, R15, R14 ;  /* 0x0000000e0f0a723e */ /* 0x000fca00000000ff */
[----:B------:R2:W-:Y:S02]  /*aab0*/  STS.128 [R13+0xc400], R8 ;  /* 0x00c400080d007388 */ /* 0x0005e40000000c00 */
.L_x_1214:
[----:B------:R-:W-:Y:S05]  /*aac0*/  BSYNC B1 ;  /* 0x0000000000017941 */ /* 0x000fea0003800000 */
.L_x_1213:
[----:B------:R-:W-:Y:S05]  /*aad0*/  @P2 BRA `(.L_x_1192) ;  /* 0x0000000400a02947 */ /* 0x000fea0003800000 */
[----:B-12---:R-:W-:Y:S02]  /*aae0*/  SHF.R.S32.HI R4, RZ, 0x1f, R75 ;  /* 0x0000001fff047819 */ /* 0x006fe4000001144b */
[----:B------:R-:W-:Y:S02]  /*aaf0*/  SHF.R.U64 R37, R30, 0x10, R31 ;  /* 0x000000101e257819 */ /* 0x000fe4000000121f */
[CC--:B------:R-:W-:Y:S02]  /*ab00*/  LEA.HI R5, R4.reuse, R75.reuse, RZ, 0x3 ;  /* 0x0000004b04057211 */ /* 0x0c0fe400078f18ff */
[----:B------:R-:W-:Y:S02]  /*ab10*/  LEA.HI R4, R4, R75, RZ, 0x5 ;  /* 0x0000004b04047211 */ /* 0x000fe400078f28ff */
[----:B------:R-:W-:Y:S02]  /*ab20*/  SHF.R.S32.HI R7, RZ, 0x3, R5 ;  /* 0x00000003ff077819 */ /* 0x000fe40000011405 */
[----:B------:R-:W-:-:S02]  /*ab30*/  SHF.R.S32.HI R6, RZ, 0x5, R4 ;  /* 0x00000005ff067819 */ /* 0x000fc40000011404 */
[----:B------:R-:W-:Y:S02]  /*ab40*/  LEA.HI R0, R0, R7, RZ, 0x1d ;  /* 0x0000000700007211 */ /* 0x000fe400078fe8ff */
[----:B-----5:R-:W-:Y:S01]  /*ab50*/  LOP3.LUT R4, R74, 0x18, R5, 0xf8, !PT ;  /* 0x000000184a047812 */ /* 0x020fe200078ef805 */
[----:B------:R-:W-:Y:S01]  /*ab60*/  IMAD R6, R6, 0x1800, R72 ;  /* 0x0000180006067824 */ /* 0x000fe200078e0248 */
[----:B------:R-:W-:Y:S02]  /*ab70*/  SHF.R.S32.HI R5, RZ, 0x1f, R0 ;  /* 0x0000001fff057819 */ /* 0x000fe40000011400 */
[-C--:B------:R-:W-:Y:S02]  /*ab80*/  LOP3.LUT R7, R4, R71.reuse, RZ, 0x3c, !PT ;  /* 0x0000004704077212 */ /* 0x080fe400078e3cff */
[----:B------:R-:W-:Y:S01]  /*ab90*/  LEA.HI R5, R5, R0, RZ, 0x2 ;  /* 0x0000000005057211 */ /* 0x000fe200078f10ff */
[----:B------:R-:W-:Y:S01]  /*aba0*/  IMAD.SHL.U32 R0, R0, 0x8, RZ ;  /* 0x0000000800007824 */ /* 0x000fe200078e00ff */
[----:B------:R-:W-:Y:S01]  /*abb0*/  SHF.R.U32.HI R34, RZ, 0x10, R31 ;  /* 0x00000010ff227819 */ /* 0x000fe2000001161f */
[----:B------:R-:W-:Y:S01]  /*abc0*/  IMAD.IADD R6, R6, 0x1, R7 ;  /* 0x0000000106067824 */ /* 0x000fe200078e0207 */
[----:B------:R-:W-:Y:S01]  /*abd0*/  SHF.R.S32.HI R5, RZ, 0x2, R5 ;  /* 0x00000002ff057819 */ /* 0x000fe20000011405 */
[----:B------:R-:W-:Y:S01]  /*abe0*/  HADD2.F32 R31, -RZ, R3.H1_H1 ;  /* 0x30000003ff1f7230 */ /* 0x000fe20000004100 */
[----:B------:R-:W-:Y:S01]  /*abf0*/  LOP3.LUT R0, R74, 0x18, R0, 0xf8, !PT ;  /* 0x000000184a007812 */ /* 0x000fe200078ef800 */
[----:B------:R-:W-:Y:S01]  /*ac00*/  IMAD R50, R6, 0x2, R73 ;  /* 0x0000000206327824 */ /* 0x000fe200078e0249 */
[----:B------:R-:W-:Y:S01]  /*ac10*/  SHF.R.U64 R38, R28, 0x10, R29 ;  /* 0x000000101c267819 */ /* 0x000fe2000000121d */
[----:B------:R-:W-:Y:S01]  /*ac20*/  IMAD R8, R5, 0x1800, R72 ;  /* 0x0000180005087824 */ /* 0x000fe200078e0248 */
[----:B0-----:R-:W-:-:S02]  /*ac30*/  LOP3.LUT R9, R0, R71, RZ, 0x3c, !PT ;  /* 0x0000004700097212 */ /* 0x001fc400078e3cff */
[----:B------:R-:W0:Y:S01]  /*ac40*/  LDS.128 R4, [R50] ;  /* 0x0000000032047984 */ /* 0x000e220000000c00 */
[----:B------:R-:W-:Y:S01]  /*ac50*/  SHF.R.U32.HI R28, RZ, 0x10, R29 ;  /* 0x00000010ff1c7819 */ /* 0x000fe2000001161d */
[----:B------:R-:W-:Y:S01]  /*ac60*/  HADD2.F32 R29, -RZ, R21.H1_H1 ;  /* 0x30000015ff1d7230 */ /* 0x000fe20000004100 */
[----:B------:R-:W-:Y:S01]  /*ac70*/  SHF.R.U64 R49, R40, 0x10, R41 ;  /* 0x0000001028317819 */ /* 0x000fe20000001229 */
[----:B------:R-:W-:Y:S01]  /*ac80*/  IMAD.IADD R9, R8, 0x1, R9 ;  /* 0x0000000108097824 */ /* 0x000fe200078e0209 */
[----:B------:R-:W-:Y:S01]  /*ac90*/  SHF.R.U32.HI R40, RZ, 0x10, R41 ;  /* 0x00000010ff287819 */ /* 0x000fe20000011629 */
[----:B------:R-:W-:Y:S01]  /*aca0*/  HADD2.F32 R28, -RZ, R28.H0_H0 ;  /* 0x2000001cff1c7230 */ /* 0x000fe20000004100 */
[--C-:B------:R-:W-:Y:S01]  /*acb0*/  SHF.R.U64 R39, R42, 0x10, R43.reuse ;  /* 0x000000102a277819 */ /* 0x100fe2000000122b */
[----:B------:R-:W-:Y:S01]  /*acc0*/  IMAD R0, R9, 0x2, R2 ;  /* 0x0000000209007824 */ /* 0x000fe200078e0202 */
[----:B------:R-:W-:-:S04]  /*acd0*/  SHF.R.U32.HI R42, RZ, 0x10, R43 ;  /* 0x00000010ff2a7819 */ /* 0x000fc8000001162b */
        /* <DEDUP_REMOVED lines=29> */
[----:B------:R-:W-:Y:S01]  /*aeb0*/  FFMA.FTZ R28, R13, R28, R12 ;  /* 0x0000001c0d1c7223 */ /* 0x000fe2000001000c */
[----:B------:R-:W-:Y:S01]  /*aec0*/  FMUL.FTZ R26, R27, R30 ;  /* 0x0000001e1b1a7220 */ /* 0x000fe20000410000 */
[----:B------:R-:W-:-:S02]  /*aed0*/  HADD2.F32 R14, -RZ, R3.H0_H0 ;  /* 0x20000003ff0e7230 */ /* 0x000fc40000004100 */
[-C--:B------:R-:W-:Y:S01]  /*aee0*/  FMUL.FTZ R36, R27, R24.reuse ;  /* 0x000000181b247220 */ /* 0x080fe20000410000 */
[----:B------:R-:W-:Y:S02]  /*aef0*/  HADD2.F32 R12, -RZ, R21.H0_H0 ;  /* 0x20000015ff0c7230 */ /* 0x000fe40000004100 */
[----:B------:R-:W-:Y:S01]  /*af00*/  FFMA.FTZ R34, R15, R24, -R26 ;  /* 0x000000180f227223 */ /* 0x000fe2000001081a */
[----:B------:R-:W-:Y:S02]  /*af10*/  HADD2.F32 R11, -RZ, R10.H0_H0 ;  /* 0x2000000aff0b7230 */ /* 0x000fe40000004100 */
[C---:B------:R-:W-:Y:S01]  /*af20*/  FMUL.FTZ R24, R9.reuse, R14 ;  /* 0x0000000e09187220 */ /* 0x040fe20000410000 */
[----:B------:R-:W-:Y:S02]  /*af30*/  HADD2.F32 R20, -RZ, R20.H0_H0 ;  /* 0x20000014ff147230 */ /* 0x000fe40000004100 */
[----:B------:R-:W-:Y:S01]  /*af40*/  FMUL.FTZ R9, R9, R12 ;  /* 0x0000000c09097220 */ /* 0x000fe20000410000 */
[----:B------:R-:W-:-:S02]  /*af50*/  HADD2.F32 R48, -RZ, R48.H0_H0 ;  /* 0x20000030ff307230 */ /* 0x000fc40000004100 */
[----:B------:R-:W-:Y:S01]  /*af60*/  FFMA.FTZ R24, R5, R12, -R24 ;  /* 0x0000000c05187223 */ /* 0x000fe20000010818 */
[----:B------:R-:W-:Y:S02]  /*af70*/  HADD2.F32 R8, -RZ, R8.H1_H1 ;  /* 0x30000008ff087230 */ /* 0x000fe40000004100 */
[----:B------:R-:W-:Y:S01]  /*af80*/  FMUL.FTZ R26, R11, R20 ;  /* 0x000000140b1a7220 */ /* 0x000fe20000410000 */
[----:B------:R-:W-:Y:S01]  /*af90*/  FFMA.FTZ R14, R5, R14, R9 ;  /* 0x0000000e050e7223 */ /* 0x000fe20000010009 */
[----:B------:R-:W-:Y:S01]  /*afa0*/  FMUL.FTZ R12, R11, R48 ;  /* 0x000000300b0c7220 */ /* 0x000fe20000410000 */
[----:B------:R-:W-:Y:S02]  /*afb0*/  HADD2.F32 R10, -RZ, R10.H1_H1 ;  /* 0x3000000aff0a7230 */ /* 0x000fe40000004100 */
[----:B------:R-:W-:Y:S01]  /*afc0*/  FFMA.FTZ R36, R15, R30, R36 ;  /* 0x0000001e0f247223 */ /* 0x000fe20000010024 */
[----:B------:R-:W-:Y:S02]  /*afd0*/  HADD2.F32 R9, -RZ, R38.H0_H0 ;  /* 0x20000026ff097230 */ /* 0x000fe40000004100 */
[----:B------:R-:W-:Y:S01]  /*afe0*/  FFMA.FTZ R26, R7, R48, -R26 ;  /* 0x00000030071a7223 */ /* 0x000fe2000001081a */
[----:B------:R-:W-:-:S02]  /*aff0*/  HADD2.F32 R11, -RZ, R37.H0_H0 ;  /* 0x20000025ff0b7230 */ /* 0x000fc40000004100 */
[----:B------:R-:W-:Y:S01]  /*b000*/  FFMA.FTZ R12, R7, R20, R12 ;  /* 0x00000014070c7223 */ /* 0x000fe2000001000c */
[----:B------:R-:W-:Y:S02]  /*b010*/  HADD2.F32 R3, -RZ, R49.H0_H0 ;  /* 0x20000031ff037230 */ /* 0x000fe40000004100 */
[----:B------:R-:W-:Y:S01]  /*b020*/  FMUL.FTZ R7, R8, R9 ;  /* 0x0000000908077220 */ /* 0x000fe20000410000 */
[----:B------:R-:W-:Y:S02]  /*b030*/  HADD2.F32 R5, -RZ, R39.H0_H0 ;  /* 0x20000027ff057230 */ /* 0x000fe40000004100 */
[----:B------:R-:W-:Y:S01]  /*b040*/  FMUL.FTZ R15, R10, R11 ;  /* 0x0000000b0a0f7220 */ /* 0x000fe20000410000 */
[----:B------:R-:W-:Y:S02]  /*b050*/  HADD2.F32 R6, -RZ, R6.H1_H1 ;  /* 0x30000006ff067230 */ /* 0x000fe40000004100 */
[-C--:B------:R-:W-:Y:S01]  /*b060*/  FMUL.FTZ R8, R8, R3.reuse ;  /* 0x0000000308087220 */ /* 0x080fe20000410000 */
[----:B------:R-:W-:Y:S01]  /*b070*/  FFMA.FTZ R3, R4, R3, -R7 ;  /* 0x0000000304037223 */ /* 0x000fe20000010807 */
[----:B------:R-:W-:Y:S01]  /*b080*/  FMUL.FTZ R10, R10, R5 ;  /* 0x000000050a0a7220 */ /* 0x000fe20000410000 */
        /* <DEDUP_REMOVED lines=13> */
.L_x_1192:
[----:B------:R-:W-:Y:S05]  /*b160*/  BSYNC B0 ;  /* 0x0000000000007941 */ /* 0x000fea0003800000 */
.L_x_1182:
        /* <DEDUP_REMOVED lines=8> */
.L_x_1180:
[----:B------:R-:W-:-:S13]  /*b1f0*/  ISETP.NE.AND P0, PT, R157, 0x3, PT ;  /* 0x000000039d00780c */ /* 0x000fda0003f05270 */
[----:B------:R-:W-:Y:S05]  /*b200*/  @!P0 BRA `(.L_x_1215) ;  /* 0x0000000000048947 */ /* 0x000fea0003800000 */
[----:B------:R-:W-:Y:S01]  /*b210*/  BPT.TRAP 0x1 ;  /* 0x000000040000795c */ /* 0x000fe20000300000 */
.L_x_1215:
[----:B01234-:R-:W-:Y:S01]  /*b220*/  IMAD R3, R17, 0x8, R2 ;  /* 0x0000000811037824 */ /* 0x01ffe200078e0202 */
[----:B------:R-:W-:-:S04]  /*b230*/  SHF.L.U32 R0, R22, 0x1f, RZ ;  /* 0x0000001f16007819 */ /* 0x000fc800000006ff */
[----:B------:R0:W1:Y:S01]  /*b240*/  SYNCS.PHASECHK.TRANS64.TRYWAIT P2, [R3+URZ+0x2d830], R0 ;  /* 0x02d83000030075a7 */ /* 0x000062000804017f */
[----:B------:R-:W-:Y:S05]  /*b250*/  @!P0 BRA `(.L_x_1216) ;  /* 0x0000000000048947 */ /* 0x000fea0003800000 */
[----:B------:R-:W-:Y:S01]  /*b260*/  BPT.TRAP 0x1 ;  /* 0x000000040000795c */ /* 0x000fe20000300000 */
.L_x_1216:
[----:B------:R-:W2:Y:S01]  /*b270*/  S2R R8, SR_TID.X ;  /* 0x0000000000087919 */ /* 0x000ea20000002100 */
[----:B------:R-:W-:-:S05]  /*b280*/  LOP3.LUT R47, R47, 0xffffff80, RZ, 0xc0, !PT ;  /* 0xffffff802f2f7812 */ /* 0x000fca00078ec0ff */
[----:B------:R-:W-:-:S05]  /*b290*/  IMAD.IADD R47, R46, 0x1, -R47 ;  /* 0x000000012e2f7824 */ /* 0x000fca00078e0a2f */
[----:B------:R-:W-:-:S04]  /*b2a0*/  SHF.R.S32.HI R6, RZ, 0x1f, R47 ;  /* 0x0000001fff067819 */ /* 0x000fc8000001142f */
[CC--:B------:R-:W-:Y:S02]  /*b2b0*/  LEA.HI R4, R6.reuse, R47.reuse, RZ, 0x2 ;  /* 0x0000002f06047211 */ /* 0x0c0fe400078f10ff */
[----:B------:R-:W-:Y:S02]  /*b2c0*/  LEA.HI R6, R6, R47, RZ, 0x5 ;  /* 0x0000002f06067211 */ /* 0x000fe400078f28ff */
[--C-:B------:R-:W-:Y:S02]  /*b2d0*/  SHF.R.S32.HI R7, RZ, 0x2, R4.reuse ;  /* 0x00000002ff077819 */ /* 0x100fe40000011404 */
[----:B------:R-:W-:Y:S02]  /*b2e0*/  SHF.R.S32.HI R4, RZ, 0x1f, R4 ;  /* 0x0000001fff047819 */ /* 0x000fe40000011404 */
[----:B------:R-:W-:Y:S02]  /*b2f0*/  SHF.R.S32.HI R6, RZ, 0x5, R6 ;  /* 0x00000005ff067819 */ /* 0x000fe40000011406 */
[----:B------:R-:W-:Y:S01]  /*b300*/  LEA.HI R5, R4, R7, RZ, 0x3 ;  /* 0x0000000704057211 */ /* 0x000fe200078f18ff */
[----:B------:R-:W-:Y:S01]  /*b310*/  IMAD.HI R4, R44, 0x55555556, RZ ;  /* 0x555555562c047827 */ /* 0x000fe200078e02ff */
[----:B--2---:R-:W-:-:S02]  /*b320*/  LOP3.LUT R9, R8, 0x7f, RZ, 0xc0, !PT ;  /* 0x0000007f08097812 */ /* 0x004fc400078ec0ff */
[----:B------:R-:W-:Y:S02]  /*b330*/  LOP3.LUT R8, R5, 0xfffffff8, RZ, 0xc0, !PT ;  /* 0xfffffff805087812 */ /* 0x000fe400078ec0ff */
[----:B------:R-:W-:Y:S02]  /*b340*/  LEA.HI R5, R4, R4, RZ, 0x1 ;  /* 0x0000000404057211 */ /* 0x000fe400078f08ff */
[----:B------:R-:W-:Y:S01]  /*b350*/  ISETP.NE.AND P1, PT, R9, RZ, PT ;  /* 0x000000ff0900720c */ /* 0x000fe20003f25270 */
[----:B------:R-:W-:Y:S02]  /*b360*/  IMAD.IADD R7, R7, 0x1, -R8 ;  /* 0x0000000107077824 */ /* 0x000fe400078e0a08 */
[----:B------:R-:W-:Y:S02]  /*b370*/  IMAD R5, R5, -0x3, R44 ;  /* 0xfffffffd05057824 */ /* 0x000fe400078e022c */
[----:B------:R-:W-:Y:S01]  /*b380*/  IMAD R6, R6, 0x10, R7 ;  /* 0x0000001006067824 */ /* 0x000fe200078e0207 */
[----:B-1----:R-:W-:Y:S07]  /*b390*/  @P2 BRA `(.L_x_1217) ;  /* 0x0000000000082947 */ /* 0x002fee0003800000 */
[----:B------:R-:W1:Y:S02]  /*b3a0*/  SYNCS.PHASECHK.TRANS64.TRYWAIT P2, [R3+URZ+0x2d830], R0 ;  /* 0x02d83000030075a7 */ /* 0x000e64000804017f */
[----:B-1----:R-:W-:Y:S05]  /*b3b0*/  @!P2 BRA `(.L_x_1218) ;  /* 0x0000014c00b4a947 */ /* 0x002fea0003800000 */
.L_x_1217:
[----:B------:R-:W-:Y:S05]  /*b3c0*/  WARPSYNC.ALL ;  /* 0x0000000000007948 */ /* 0x000fea0003800000 */
[----:B------:R-:W-:Y:S02]  /*b3d0*/  IMAD R155, R5, 0x40, R6 ;  /* 0x00000040059b7824 */ /* 0x000fe400078e0206 */
[----:B01----:R-:W-:Y:S01]  /*b3e0*/  VIADD R0, R2, 0x15400 ;  /* 0x0001540002007836 */ /* 0x003fe20000000000 */
[----:B------:R-:W-:Y:S01]  /*b3f0*/  LOP3.LUT R12, R45, 0x10000, RZ, 0xfc, !PT ;  /* 0x000100002d0c7812 */ /* 0x000fe200078efcff */
[----:B------:R-:W-:Y:S01]  /*b400*/  IMAD.MOV.U32 R13, RZ, RZ, -0x7fffffe0 ;  /* 0x80000020ff0d7424 */ /* 0x000fe200078e00ff */
[----:B------:R-:W0:Y:S02]  /*b410*/  LDC.64 R8, c[0x0][0x9e0] ;  /* 0x00027800ff087b82 */ /* 0x000e240000000a00 */
[----:B------:R-:W-:-:S04]  /*b420*/  SHF.R.U32.HI R0, RZ, 0x4, R0 ;  /* 0x00000004ff007819 */ /* 0x000fc80000011600 */
[----:B------:R-:W-:-:S04]  /*b430*/  LOP3.LUT R0, R0, 0x3fff, RZ, 0xc0, !PT ;  /* 0x00003fff00007812 */ /* 0x000fc800078ec0ff */
[----:B------:R-:W-:Y:S01]  /*b440*/  LOP3.LUT R4, R0, 0x10000, RZ, 0xfc, !PT ;  /* 0x0001000000047812 */ /* 0x000fe200078efcff */
[----:B------:R-:W-:-:S04]  /*b450*/  IMAD.MOV.U32 R5, RZ, RZ, -0x7fffffe0 ;  /* 0x80000020ff057424 */ /* 0x000fc800078e00ff */
[----:B------:R1:W-:Y:S01]  /*b460*/  STL [R1+0x10], R4 ;  /* 0x0000100401007387 */ /* 0x0003e20000100800 */
[C---:B------:R-:W-:Y:S02]  /*b470*/  R2UR UR4, R12.reuse ;  /* 0x000000000c0472ca */ /* 0x040fe400000e0000 */
[----:B------:R-:W-:Y:S01]  /*b480*/  R2UR UR5, R13 ;  /* 0x000000000d0572ca */ /* 0x000fe200000e0000 */
[----:B-----5:R-:W-:Y:S01]  /*b490*/  WARPGROUP.ARRIVE ;  /* 0x00000000000079c5 */ /* 0x020fe20000000000 */
[----:B------:R-:W-:Y:S01]  /*b4a0*/  R2UR UR7, R5 ;  /* 0x00000000050772ca */ /* 0x000fe200000e0000 */
[----:B------:R-:W-:Y:S01]  /*b4b0*/  VIADD R152, R12, 0x2 ;  /* 0x000000020c987836 */ /* 0x000fe20000000000 */
[----:B------:R-:W2:Y:S01]  /*b4c0*/  LDL R92, [R1+0x30] ;  /* 0x00003000015c7983 */ /* 0x000ea20000100800 */
[----:B-1----:R-:W-:-:S03]  /*b4d0*/  IMAD R4, R17, 0x600, R4 ;  /* 0x0000060011047824 */ /* 0x002fc600078e0204 */
[----:B------:R-:W3:Y:S02]  /*b4e0*/  LDL R94, [R1+0x40] ;  /* 0x00004000015e7983 */ /* 0x000ee40000100800 */
[C---:B------:R-:W-:Y:S01]  /*b4f0*/  R2UR UR6, R4.reuse ;  /* 0x00000000040672ca */ /* 0x040fe200000e0000 */
[----:B------:R-:W-:Y:S01]  /*b500*/  IMAD.MOV.U32 R153, RZ, RZ, -0x7fffffe0 ;  /* 0x80000020ff997424 */ /* 0x000fe200078e00ff */
[----:B------:R-:W4:Y:S11]  /*b510*/  LDL R90, [R1+0x34] ;  /* 0x00003400015a7983 */ /* 0x000f360000100800 */
[----:B------:R-:W-:Y:S01]  /*b520*/  HGMMA.64x128x16.F32 R24, gdesc[UR4], RZ, !UPT, gsb0 ;  /* 0x01e00000041879f0 */ /* 0x000fe2000c0008ff */
[----:B------:R-:W-:-:S02]  /*b530*/  VIADD R6, R4, 0x2 ;  /* 0x0000000204067836 */ /* 0x000fc40000000000 */
[----:B------:R-:W-:Y:S01]  /*b540*/  IMAD.MOV.U32 R7, RZ, RZ, -0x7fffffe0 ;  /* 0x80000020ff077424 */ /* 0x000fe200078e00ff */
[----:B------:R-:W-:Y:S02]  /*b550*/  R2UR UR4, R152 ;  /* 0x00000000980472ca */ /* 0x000fe400000e0000 */
[----:B------:R-:W-:Y:S02]  /*b560*/  R2UR UR5, R153 ;  /* 0x00000000990572ca */ /* 0x000fe400000e0000 */
[----:B------:R-:W-:Y:S02]  /*b570*/  R2UR UR6, R6 ;  /* 0x00000000060672ca */ /* 0x000fe400000e0000 */
[----:B------:R-:W-:Y:S01]  /*b580*/  R2UR UR7, R7 ;  /* 0x00000000070772ca */ /* 0x000fe200000e0000 */
[----:B------:R-:W-:Y:S02]  /*b590*/  VIADD R150, R12, 0x300 ;  /* 0x000003000c967836 */ /* 0x000fe40000000000 */
[----:B------:R-:W-:-:S02]  /*b5a0*/  VIADD R6, R4, 0x200 ;  /* 0x0000020004067836 */ /* 0x000fc40000000000 */
[----:B------:R-:W-:Y:S02]  /*b5b0*/  IMAD.MOV.U32 R151, RZ, RZ, -0x7fffffe0 ;  /* 0x80000020ff977424 */ /* 0x000fe400078e00ff */
[----:B------:R-:W-:Y:S01]  /*b5c0*/  IMAD.MOV.U32 R7, RZ, RZ, -0x7fffffe0 ;  /* 0x80000020ff077424 */ /* 0x000fe200078e00ff */
[----:B------:R-:W-:Y:S02]  /*b5d0*/  WARPGROUP.DEPBAR.LE gsb0, 0x0 ;  /* 0x00008000000079c5 */ /* 0x000fe40000010000 */
[----:B------:R-:W-:-:S06]  /*b5e0*/  WARPGROUP.ARRIVE ;  /* 0x00000000000079c5 */ /* 0x000fcc0000000000 */
[----:B------:R-:W-:Y:S01]  /*b5f0*/  HGMMA.64x128x16.F32 R24, gdesc[UR4], R24, gsb0 ;  /* 0x01e00000041879f0 */ /* 0x000fe20008000818 */
        /* <DEDUP_REMOVED lines=37> */
[----:B------:R-:W-:-:S04]  /*b850*/  IMAD.MOV.U32 R15, RZ, RZ, -0x80 ;  /* 0xffffff80ff0f7424 */ /* 0x000fc800078e00ff */
[----:B------:R-:W-:Y:S02]  /*b860*/  IMAD R15, R88, R15, 0x80 ;  /* 0x00000080580f7424 */ /* 0x000fe400078e020f */
[----:B------:R-:W-:Y:S02]  /*b870*/  @!P1 VIADD R0, R3, 0x2d840 ;  /* 0x0002d84003009836 */ /* 0x000fe40000000000 */
[----:B--2---:R-:W-:Y:S01]  /*b880*/  IMAD.IADD R3, R92, 0x1, R15 ;  /* 0x000000015c037824 */ /* 0x004fe200078e020f */
[----:B0-----:R-:W-:-:S04]  /*b890*/  ISETP.GE.AND P2, PT, R9, 0x1, PT ;  /* 0x000000010900780c */ /* 0x001fc80003f46270 */
[----:B---3--:R-:W-:Y:S01]  /*b8a0*/  IADD3 R5, -R94, 0x1, R3 ;  /* 0x000000015e057810 */ /* 0x008fe20007ffe103 */
[----:B------:R-:W-:Y:S02]  /*b8b0*/  WARPGROUP.DEPBAR.LE gsb0, 0x0 ;  /* 0x00008000000079c5 */ /* 0x000fe40000010000 */
[----:B------:R-:W-:-:S06]  /*b8c0*/  WARPGROUP.ARRIVE ;  /* 0x00000000000079c5 */ /* 0x000fcc0000000000 */
[----:B------:R-:W-:Y:S01]  /*b8d0*/  HGMMA.64x128x16.F32 R24, gdesc[UR4], R24, gsb0 ;  /* 0x01e00000041879f0 */ /* 0x000fe20008000818 */
[----:B------:R-:W-:Y:S02]  /*b8e0*/  ULDC UR4, c[0x0][0x9dc] ;  /* 0x0002770000047ab9 */ /* 0x000fe40000000800 */
[----:B------:R-:W-:Y:S02]  /*b8f0*/  IMAD.U32 R20, RZ, RZ, UR4 ;  /* 0x00000004ff147e24 */ /* 0x000fe4000f8e00ff */
[----:B------:R-:W-:Y:S01]  /*b900*/  IMAD R5, R136, -0x2, R5 ;  /* 0xfffffffe88057824 */ /* 0x000fe200078e0205 */
[----:B------:R-:W-:Y:S02]  /*b910*/  @!P1 PRMT R0, RZ, 0x654, R0 ;  /* 0x00000654ff009816 */ /* 0x000fe40000000000 */
[----:B------:R-:W-:Y:S01]  /*b920*/  LOP3.LUT R10, RZ, R20, RZ, 0x33, !PT ;  /* 0x00000014ff0a7212 */ /* 0x000fe200078e33ff */
[----:B----4-:R-:W-:Y:S02]  /*b930*/  IMAD R155, R90, 0xc0, R155 ;  /* 0x000000c05a9b7824 */ /* 0x010fe400078e029b */
[----:B------:R-:W-:-:S02]  /*b940*/  IMAD R3, R136, -0x2, R3 ;  /* 0xfffffffe88037824 */ /* 0x000fc400078e0203 */
[C---:B------:R-:W-:Y:S02]  /*b950*/  IMAD.IADD R6, R5.reuse, 0x1, R8 ;  /* 0x0000000105067824 */ /* 0x040fe400078e0208 */
[----:B------:R-:W-:-:S03]  /*b960*/  IMAD.IADD R10, R5, 0x1, R10 ;  /* 0x00000001050a7824 */ /* 0x000fc600078e020a */
[----:B------:R-:W-:Y:S01]  /*b970*/  VIADDMNMX R14, R155, R6, R3, PT ;  /* 0x000000069b0e7246 */ /* 0x000fe20003800103 */
[----:B------:R-:W-:Y:S01]  /*b980*/  IMAD.IADD R11, R10, 0x1, R155 ;  /* 0x000000010a0b7824 */ /* 0x000fe200078e029b */
[----:B------:R-:W-:Y:S02]  /*b990*/  WARPGROUP.DEPBAR.LE gsb0, 0x0 ;  /* 0x00008000000079c5 */ /* 0x000fe40000010000 */
[----:B------:R0:W-:Y:S02]  /*b9a0*/  @!P1 SYNCS.ARRIVE.TRANS64.RED.A1T0 RZ, [R0+URZ], RZ ;  /* 0x000000ff00ff99a7 */ /* 0x0001e4000810043f */
[----:B0-----:R-:W-:Y:S01]  /*b9b0*/  LEA R0, R88, 0xffffff80, 0x7 ;  /* 0xffffff8058007811 */ /* 0x001fe200078e38ff */
[----:B------:R-:W-:Y:S06]  /*b9c0*/  @!P2 BRA `(.L_x_1219) ;  /* 0x000000000050a947 */ /* 0x000fec0003800000 */
[----:B------:R-:W-:Y:S01]  /*b9d0*/  IADD3 R7, -R94, R92, R155 ;  /* 0x0000005c5e077210 */ /* 0x000fe20007ffe19b */
[----:B------:R-:W-:Y:S03]  /*b9e0*/  BSSY B0, `(.L_x_1220) ;  /* 0x000000e000007945 */ /* 0x000fe60003800000 */
        /* <DEDUP_REMOVED lines=9> */
.L_x_1221:
[----:B------:R-:W-:-:S13]  /*ba80*/  ISETP.NE.AND P3, PT, R9, 0x1, PT ;  /* 0x000000010900780c */ /* 0x000fda0003f65270 */
[----:B------:R-:W0:Y:S02]  /*ba90*/  @P3 LDC.64 R4, c[0x0][0x9e8] ;  /* 0x00027a00ff043b82 */ /* 0x000e240000000a00 */
[----:B0-----:R-:W-:-:S05]  /*baa0*/  @P3 IMAD.HI.U32 R4, R7, R4, RZ ;  /* 0x0000000407043227 */ /* 0x001fca00078e00ff */
[----:B------:R-:W-:-:S07]  /*bab0*/  @P3 SHF.R.U32.HI R7, RZ, R5, R4 ;  /* 0x00000005ff073219 */ /* 0x000fce0000011604 */
.L_x_1222:
[----:B------:R-:W-:Y:S05]  /*bac0*/  BSYNC B0 ;  /* 0x0000000000007941 */ /* 0x000fea0003800000 */
.L_x_1220:
[----:B------:R-:W-:-:S04]  /*bad0*/  IMAD R7, R7, R9, -R0 ;  /* 0x0000000907077224 */ /* 0x000fc800078e0a00 */
[----:B------:R-:W-:-:S05]  /*bae0*/  IMAD R4, R136, -0x2, R7 ;  /* 0xfffffffe88047824 */ /* 0x000fca00078e0207 */
[----:B------:R-:W-:Y:S02]  /*baf0*/  VIMNMX R11, R11, R4, !PT ;  /* 0x000000040b0b7248 */ /* 0x000fe40007fe0100 */
[----:B------:R-:W-:-:S07]  /*bb00*/  VIADDMNMX R14, R4, R9, R14, PT ;  /* 0x00000009040e7246 */ /* 0x000fce000380010e */
.L_x_1219:
[----:B------:R-:W2:Y:S01]  /*bb10*/  LDL.LU R96, [R1] ;  /* 0x0000000001607983 */ /* 0x000ea20000300800 */
[----:B------:R-:W-:Y:S01]  /*bb20*/  ISETP.GE.AND P3, PT, R15, 0x2, PT ;  /* 0x000000020f00780c */ /* 0x000fe20003f66270 */
[----:B------:R-:W-:Y:S01]  /*bb30*/  VIADD R4, R155, 0x8 ;  /* 0x000000089b047836 */ /* 0x000fe20000000000 */
[----:B------:R-:W-:Y:S02]  /*bb40*/  ISETP.GE.AND P5, PT, R15, 0x9, PT ;  /* 0x000000090f00780c */ /* 0x000fe40003fa6270 */
[----:B------:R-:W-:Y:S01]  /*bb50*/  ISETP.GT.AND P4, PT, R11, 0x1, !P3 ;  /* 0x000000010b00780c */ /* 0x000fe20005f84270 */
[----:B------:R-:W-:Y:S01]  /*bb60*/  IMAD.IADD R10, R10, 0x1, R4 ;  /* 0x000000010a0a7824 */ /* 0x000fe200078e0204 */
[----:B------:R-:W-:Y:S02]  /*bb70*/  VIADDMNMX R6, R4, R6, R3, PT ;  /* 0x0000000604067246 */ /* 0x000fe40003800103 */
[----:B------:R-:W-:-:S04]  /*bb80*/  ISETP.LT.OR P4, PT, R14, 0x2, P4 ;  /* 0x000000020e00780c */ /* 0x000fc80002781670 */
[----:B------:R-:W-:Y:S02]  /*bb90*/  FSEL R25, R25, -INF , !P4 ;  /* 0xff80000019197808 */ /* 0x000fe40006000000 */
[----:B------:R-:W-:-:S04]  /*bba0*/  ISETP.GT.AND P4, PT, R11, 0x8, !P5 ;  /* 0x000000080b00780c */ /* 0x000fc80006f84270 */
[----:B------:R-:W-:-:S04]  /*bbb0*/  ISETP.LT.OR P4, PT, R14, 0x9, P4 ;  /* 0x000000090e00780c */ /* 0x000fc80002781670 */
[----:B------:R-:W-:Y:S02]  /*bbc0*/  FSEL R7, R28, -INF , !P4 ;  /* 0xff8000001c077808 */ /* 0x000fe40006000000 */
[----:B--2---:R-:W-:-:S04]  /*bbd0*/  LOP3.LUT R96, R96, 0xfffffffd, RZ, 0xc0, !PT ;  /* 0xfffffffd60607812 */ /* 0x004fc800078ec0ff */
[----:B------:R-:W-:Y:S02]  /*bbe0*/  @P5 LOP3.LUT R96, R96, 0x2, RZ, 0xfc, !PT ;  /* 0x0000000260605812 */ /* 0x000fe400078efcff */
[----:B------:R-:W-:Y:S02]  /*bbf0*/  ISETP.GE.AND P5, PT, R15, 0xa, PT ;  /* 0x0000000a0f00780c */ /* 0x000fe40003fa6270 */
[----:B------:R-:W-:Y:S02]  /*bc00*/  LOP3.LUT R96, R96, 0xfffffffb, RZ, 0xc0, !PT ;  /* 0xfffffffb60607812 */ /* 0x000fe400078ec0ff */
[----:B------:R-:W-:-:S04]  /*bc10*/  ISETP.GT.AND P4, PT, R11, 0x9, !P5 ;  /* 0x000000090b00780c */ /* 0x000fc80006f84270 */
[----:B------:R-:W-:-:S04]  /*bc20*/  ISETP.LT.OR P4, PT, R14, 0xa, P4 ;  /* 0x0000000a0e00780c */ /* 0x000fc80002781670 */
[----:B------:R-:W-:Y:S02]  /*bc30*/  FSEL R29, R29, -INF , !P4 ;  /* 0xff8000001d1d7808 */ /* 0x000fe40006000000 */
        /* <DEDUP_REMOVED lines=168> */
[----:B------:R-:W-:-:S03]  /*c6c0*/  ISETP.GT.AND P6, PT, R11, 0x79, !P6 ;  /* 0x000000790b00780c */ /* 0x000fc600077c4270 */
[----:B------:R0:W-:Y:S01]  /*c6d0*/  STL [R1], R96 ;  /* 0x0000006001007387 */ /* 0x0001e20000100800 */
[----:B------:R-:W-:-:S03]  /*c6e0*/  ISETP.LT.OR P6, PT, R14, 0x7a, P6 ;  /* 0x0000007a0e00780c */ /* 0x000fc600037c1670 */
[----:B------:R0:W-:Y:S01]  /*c6f0*/  STL [R1+0x4], R4 ;  /* 0x0000040401007387 */ /* 0x0001e20000100800 */
[----:B------:R-:W-:Y:S01]  /*c700*/  FSEL R85, R85, -INF , !P6 ;  /* 0xff80000055557808 */ /* 0x000fe20007000000 */
[----:B------:R-:W-:Y:S08]  /*c710*/  @!P2 BRA `(.L_x_1223) ;  /* 0x000000000054a947 */ /* 0x000ff00003800000 */
[----:B------:R-:W-:Y:S01]  /*c720*/  IADD3 R3, R92, 0x8, R155 ;  /* 0x000000085c037810 */ /* 0x000fe20007ffe09b */
[----:B------:R-:W-:Y:S04]  /*c730*/  BSSY B0, `(.L_x_1224) ;  /* 0x000000f000007945 */ /* 0x000fe80003800000 */
[----:B------:R-:W-:-:S05]  /*c740*/  IMAD.IADD R3, R3, 0x1, -R94 ;  /* 0x0000000103037824 */ /* 0x000fca00078e0a5e */
[----:B------:R-:W-:-:S13]  /*c750*/  ISETP.GT.AND P6, PT, R3, -0x1, PT ;  /* 0xffffffff0300780c */ /* 0x000fda0003fc4270 */
[----:B------:R-:W-:Y:S05]  /*c760*/  @P6 BRA `(.L_x_1225) ;  /* 0x00000000001c6947 */ /* 0x000fea0003800000 */
[----:B------:R-:W-:Y:S02]  /*c770*/  ISETP.NE.AND P6, PT, R9, 0x1, PT ;  /* 0x000000010900780c */ /* 0x000fe40003fc5270 */
[----:B------:R-:W-:-:S11]  /*c780*/  LOP3.LUT R3, RZ, R3, RZ, 0x33, !PT ;  /* 0x00000003ff037212 */ /* 0x000fd600078e33ff */
[----:B0-----:R-:W0:Y:S02]  /*c790*/  @P6 LDC.64 R4, c[0x0][0x9e8] ;  /* 0x00027a00ff046b82 */ /* 0x001e240000000a00 */
[----:B0-----:R-:W-:-:S05]  /*c7a0*/  @P6 IMAD.HI.U32 R4, R3, R4, RZ ;  /* 0x0000000403046227 */ /* 0x001fca00078e00ff */
[----:B------:R-:W-:-:S04]  /*c7b0*/  @P6 SHF.R.U32.HI R3, RZ, R5, R4 ;  /* 0x00000005ff036219 */ /* 0x000fc80000011604 */
[----:B------:R-:W-:Y:S01]  /*c7c0*/  LOP3.LUT R3, RZ, R3, RZ, 0x33, !PT ;  /* 0x00000003ff037212 */ /* 0x000fe200078e33ff */
[----:B------:R-:W-:Y:S06]  /*c7d0*/  BRA `(.L_x_1226) ;  /* 0x0000000000107947 */ /* 0x000fec0003800000 */
.L_x_1225:
[----:B------:R-:W-:-:S13]  /*c7e0*/  ISETP.NE.AND P6, PT, R9, 0x1, PT ;  /* 0x000000010900780c */ /* 0x000fda0003fc5270 */
[----:B0-----:R-:W0:Y:S02]  /*c7f0*/  @P6 LDC.64 R4, c[0x0][0x9e8] ;  /* 0x00027a00ff046b82 */ /* 0x001e240000000a00 */
[----:B0-----:R-:W-:-:S05]  /*c800*/  @P6 IMAD.HI.U32 R4, R3, R4, RZ ;  /* 0x0000000403046227 */ /* 0x001fca00078e00ff */
[----:B------:R-:W-:-:S07]  /*c810*/  @P6 SHF.R.U32.HI R3, RZ, R5, R4 ;  /* 0x00000005ff036219 */ /* 0x000fce0000011604 */
.L_x_1226:
[----:B------:R-:W-:Y:S05]  /*c820*/  BSYNC B0 ;  /* 0x0000000000007941 */ /* 0x000fea0003800000 */
.L_x_1224:
[----:B------:R-:W-:-:S04]  /*c830*/  IMAD R3, R3, R9, -R0 ;  /* 0x0000000903037224 */ /* 0x000fc800078e0a00 */
[----:B------:R-:W-:-:S05]  /*c840*/  IMAD R3, R136, -0x2, R3 ;  /* 0xfffffffe88037824 */ /* 0x000fca00078e0203 */
[----:B------:R-:W-:Y:S02]  /*c850*/  VIMNMX R10, R10, R3, !PT ;  /* 0x000000030a0a7248 */ /* 0x000fe40007fe0100 */
[----:B------:R-:W-:-:S07]  /*c860*/  VIADDMNMX R6, R3, R9, R6, PT ;  /* 0x0000000903067246 */ /* 0x000fce0003800106 */
.L_x_1223:
[----:B------:R-:W-:Y:S01]  /*c870*/  ISETP.GT.AND P3, PT, R10, 0x1, !P3 ;  /* 0x000000010a00780c */ /* 0x000fe20005f64270 */
[----:B------:R-:W-:Y:S01]  /*c880*/  ULDC UR4, c[0x0][0x988] ;  /* 0x0002620000047ab9 */ /* 0x000fe20000000800 */
[----:B------:R-:W-:Y:S01]  /*c890*/  LOP3.LUT P6, RZ, R96, 0x2000000, RZ, 0xc0, !PT ;  /* 0x0200000060ff7812 */ /* 0x000fe200078cc0ff */
[----:B------:R-:W2:Y:S01]  /*c8a0*/  LDL R80, [R1+0x28] ;  /* 0x0000280001507983 */ /* 0x000ea20000100800 */
        /* <DEDUP_REMOVED lines=31> */
[----:B------:R-:W-:Y:S02]  /*caa0*/  ISETP.GT.AND P3, PT, R10, 0x18, !P6 ;  /* 0x000000180a00780c */ /* 0x000fe40007764270 */
[----:B------:R-:W-:Y:S02]  /*cab0*/  LOP3.LUT P6, RZ, R96, 0x4000, RZ, 0xc0, !PT ;  /* 0x0000400060ff7812 */ /* 0x000fe400078cc0ff */
        /* <DEDUP_REMOVED lines=41> */
[----:B------:R-:W-:Y:S01]  /*cd50*/  FMNMX.FTZ R14, R85, R0, !PT ;  /* 0x00000000550e7209 */ /* 0x000fe20007810000 */
[----:B------:R-:W-:Y:S01]  /*cd60*/  IMAD.U32 R0, RZ, RZ, UR4 ;  /* 0x00000004ff007e24 */ /* 0x000fe2000f8e00ff */
[----:B------:R-:W-:-:S03]  /*cd70*/  ISETP.LT.OR P3, PT, R6, 0x31, P3 ;  /* 0x000000310600780c */ /* 0x000fc60001f61670 */
[----:B------:R-:W1:Y:S01]  /*cd80*/  SHFL.BFLY PT, R3, R14, 0x2, 0x1f ;  /* 0x0c401f000e037f89 */ /* 0x000e6200000e0000 */
[----:B------:R-:W-:Y:S02]  /*cd90*/  FSEL R119, R50, -INF , !P3 ;  /* 0xff80000032777808 */ /* 0x000fe40005800000 */
[----:B------:R-:W-:-:S04]  /*cda0*/  LOP3.LUT P3, RZ, R96, 0x40000, RZ, 0xc0, !PT ;  /* 0x0004000060ff7812 */ /* 0x000fc8000786c0ff */
[----:B------:R-:W-:-:S04]  /*cdb0*/  ISETP.GT.AND P3, PT, R10, 0x31, !P3 ;  /* 0x000000310a00780c */ /* 0x000fc80005f64270 */
[----:B------:R-:W-:-:S04]  /*cdc0*/  ISETP.LT.OR P3, PT, R6, 0x32, P3 ;  /* 0x000000320600780c */ /* 0x000fc80001f61670 */
[----:B------:R-:W-:Y:S02]  /*cdd0*/  FSEL R51, R51, -INF , !P3 ;  /* 0xff80000033337808 */ /* 0x000fe40005800000 */
[----:B------:R-:W-:-:S04]  /*cde0*/  LOP3.LUT P3, RZ, R96, 0x20000, RZ, 0xc0, !PT ;  /* 0x0002000060ff7812 */ /* 0x000fc8000786c0ff */
[----:B------:R-:W-:Y:S02]  /*cdf0*/  ISETP.GT.AND P3, PT, R10, 0x38, !P3 ;  /* 0x000000380a00780c */ /* 0x000fe40005f64270 */
[----:B-1----:R-:W-:Y:S02]  /*ce00*/  FMNMX.FTZ R28, R14, R3, !PT ;  /* 0x000000030e1c7209 */ /* 0x002fe40007810000 */
        /* <DEDUP_REMOVED lines=11> */
[----:B0-----:R-:W-:Y:S01]  /*cec0*/  FMUL.FTZ R4, R3, R0 ;  /* 0x0000000003047220 */ /* 0x001fe20000410000 */
[----:B------:R-:W-:Y:S02]  /*ced0*/  FSEL R123, R58, -INF , !P3 ;  /* 0xff8000003a7b7808 */ /* 0x000fe40005800000 */
[----:B------:R-:W-:Y:S02]  /*cee0*/  ISETP.GT.AND P3, PT, R10, 0x41, !P6 ;  /* 0x000000410a00780c */ /* 0x000fe40007764270 */
[----:B------:R-:W-:Y:S02]  /*cef0*/  LOP3.LUT P6, RZ, R96, 0x8, RZ, 0xc0, !PT ;  /* 0x0000000860ff7812 */ /* 0x000fe400078cc0ff */
        /* <DEDUP_REMOVED lines=48> */
[C---:B------:R-:W-:Y:S02]  /*d200*/  ISETP.GT.AND P3, PT, R10.reuse, RZ, !P6 ;  /* 0x000000ff0a00720c */ /* 0x040fe40007764270 */
[----:B------:R-:W-:Y:S02]  /*d210*/  ISETP.GT.AND P4, PT, R10, 0x71, !P4 ;  /* 0x000000710a00780c */ /* 0x000fe40006784270 */
[----:B------:R-:W-:Y:S01]  /*d220*/  ISETP.LT.OR P3, PT, R6, 0x1, P3 ;  /* 0x000000010600780c */ /* 0x000fe20001f61670 */
[----:B------:R-:W-:Y:S01]  /*d230*/  FFMA.FTZ R141, R25, R0, -R4 ;  /* 0x00000000198d7223 */ /* 0x000fe20000010804 */
[----:B------:R-:W-:Y:S02]  /*d240*/  LOP3.LUT P6, RZ, R96, 0x10000000, RZ, 0xc0, !PT ;  /* 0x1000000060ff7812 */ /* 0x000fe400078cc0ff */
[----:B------:R-:W-:-:S04]  /*d250*/  FSEL R26, R26, -INF , !P3 ;  /* 0xff8000001a1a7808 */ /* 0x000fc80005800000 */
        /* <DEDUP_REMOVED lines=25> */
[----:B------:R-:W-:Y:S02]  /*d3f0*/  FMNMX.FTZ R36, R63, R36, !PT ;  /* 0x000000243f247209 */ /* 0x000fe40007810000 */
[----:B------:R-:W-:Y:S02]  /*d400*/  ISETP.GT.AND P5, PT, R10, 0x78, !P5 ;  /* 0x000000780a00780c */ /* 0x000fe40006fa4270 */
[----:B------:R-:W-:Y:S02]  /*d410*/  ISETP.LT.OR P4, PT, R6, 0x72, P4 ;  /* 0x000000720600780c */ /* 0x000fe40002781670 */
[----:B------:R-:W-:Y:S01]  /*d420*/  FMNMX.FTZ R36, R79, R36, !PT ;  /* 0x000000244f247209 */ /* 0x000fe20007810000 */
[-CC-:B------:R-:W-:Y:S01]  /*d430*/  FFMA.FTZ R25, R7, R0.reuse, -R4.reuse ;  /* 0x0000000007197223 */ /* 0x180fe20000010804 */
[-CC-:B------:R-:W-:Y:S01]  /*d440*/  FFMA.FTZ R7, R91, R0.reuse, -R4.reuse ;  /* 0x000000005b077223 */ /* 0x180fe20000010804 */
[----:B------:R-:W-:Y:S01]  /*d450*/  ISETP.GT.AND P3, PT, R10, 0x79, !P6 ;  /* 0x000000790a00780c */ /* 0x000fe20007764270 */
[----:B------:R-:W-:Y:S01]  /*d460*/  FFMA.FTZ R28, R29, R0, -R4 ;  /* 0x000000001d1c7223 */ /* 0x000fe20000010804 */
[----:B------:R-:W-:-:S02]  /*d470*/  ISETP.LT.OR P5, PT, R6, 0x79, P5 ;  /* 0x000000790600780c */ /* 0x000fc40002fa1670 */
[----:B------:R-:W-:Y:S02]  /*d480*/  FSEL R91, R83, -INF , !P4 ;  /* 0xff800000535b7808 */ /* 0x000fe40006000000 */
[----:B------:R-:W-:Y:S01]  /*d490*/  FMNMX.FTZ R36, R133, R36, !PT ;  /* 0x0000002485247209 */ /* 0x000fe20007810000 */
[-CC-:B------:R-:W-:Y:S01]  /*d4a0*/  FFMA.FTZ R29, R21, R0.reuse, -R4.reuse ;  /* 0x00000000151d7223 */ /* 0x180fe20000010804 */
[--C-:B------:R-:W-:Y:S01]  /*d4b0*/  FFMA.FTZ R21, R93, R0, -R4.reuse ;  /* 0x000000005d157223 */ /* 0x100fe20000010804 */
[----:B------:R-:W-:Y:S02]  /*d4c0*/  ISETP.LT.OR P3, PT, R6, 0x7a, P3 ;  /* 0x0000007a0600780c */ /* 0x000fe40001f61670 */
[----:B------:R-:W-:Y:S02]  /*d4d0*/  FSEL R93, R86, -INF , !P5 ;  /* 0xff800000565d7808 */ /* 0x000fe40006800000 */
[----:B------:R-:W-:Y:S01]  /*d4e0*/  FMNMX.FTZ R36, R91, R36, !PT ;  /* 0x000000245b247209 */ /* 0x000fe20007810000 */
[-CC-:B------:R-:W-:Y:S01]  /*d4f0*/  FFMA.FTZ R30, R33, R0.reuse, -R4.reuse ;  /* 0x00000000211e7223 */ /* 0x180fe20000010804 */
[----:B------:R-:W-:Y:S01]  /*d500*/  FFMA.FTZ R33, R95, R0, -R4 ;  /* 0x000000005f217223 */ /* 0x000fe20000010804 */
[----:B------:R-:W-:-:S02]  /*d510*/  FSEL R95, R87, -INF , !P3 ;  /* 0xff800000575f7808 */ /* 0x000fc40005800000 */
[----:B------:R-:W-:Y:S01]  /*d520*/  FMNMX.FTZ R36, R93, R36, !PT ;  /* 0x000000245d247209 */ /* 0x000fe20007810000 */
[----:B------:R-:W-:-:S03]  /*d530*/  FFMA.FTZ R40, R89, R0, -R4 ;  /* 0x0000000059287223 */ /* 0x000fc60000010804 */
[----:B------:R-:W-:Y:S01]  /*d540*/  FMNMX.FTZ R36, R95, R36, !PT ;  /* 0x000000245f247209 */ /* 0x000fe20007810000 */
[----:B------:R-:W-:-:S04]  /*d550*/  FFMA.FTZ R89, R37, R0, -R4 ;  /* 0x0000000025597223 */ /* 0x000fc80000010804 */
[----:B------:R-:W0:Y:S01]  /*d560*/  SHFL.BFLY PT, R37, R36, 0x2, 0x1f ;  /* 0x0c401f0024257f89 */ /* 0x000e2200000e0000 */
[----:B------:R-:W-:-:S04]  /*d570*/  FFMA.FTZ R45, R45, R0, -R4 ;  /* 0x000000002d2d7223 */ /* 0x000fc80000010804 */
[----:B------:R0:W-:Y:S02]  /*d580*/  MUFU.EX2 R32, R45 ;  /* 0x0000002d00207308 */ /* 0x0001e40000000800 */
[----:B0-----:R-:W-:-:S05]  /*d590*/  FMNMX.FTZ R45, R36, R37, !PT ;  /* 0x00000025242d7209 */ /* 0x001fca0007810000 */
[----:B------:R-:W0:Y:S01]  /*d5a0*/  SHFL.BFLY PT, R6, R45, 0x1, 0x1f ;  /* 0x0c201f002d067f89 */ /* 0x000e2200000e0000 */
        /* <DEDUP_REMOVED lines=11> */
[-CC-:B------:R-:W-:Y:S01]  /*d660*/  FFMA.FTZ R48, R107, R0.reuse, -R4.reuse ;  /* 0x000000006b307223 */ /* 0x180fe20000010804 */
[----:B------:R3:W-:Y:S01]  /*d670*/  MUFU.EX2 R34, R49 ;  /* 0x0000003100227308 */ /* 0x0007e20000000800 */
[-CC-:B-1----:R-:W-:Y:S01]  /*d680*/  FFMA.FTZ R41, R53, R0.reuse, -R4.reuse ;  /* 0x0000000035297223 */ /* 0x182fe20000010804 */
[--C-:B------:R-:W-:Y:S01]  /*d690*/  FFMA.FTZ R53, R69, R0, -R4.reuse ;  /* 0x0000000045357223 */ /* 0x100fe20000010804 */
[----:B0-----:R-:W-:Y:S01]  /*d6a0*/  FMNMX.FTZ R6, R45, R6, !PT ;  /* 0x000000062d067209 */ /* 0x001fe20007810000 */
[----:B---3--:R-:W-:-:S03]  /*d6b0*/  FFMA.FTZ R49, R65, R0, -R4 ;  /* 0x0000000041317223 */ /* 0x008fc60000010804 */
[C---:B------:R-:W-:Y:S01]  /*d6c0*/  FSETP.NEU.FTZ.AND P3, PT, R6.reuse, -INF , PT ;  /* 0xff8000000600780b */ /* 0x040fe20003f7d000 */
[-C--:B------:R-:W-:Y:S01]  /*d6d0*/  FMUL.FTZ R54, R6, R0.reuse ;  /* 0x0000000006367220 */ /* 0x080fe20000410000 */
[-CC-:B------:R-:W-:Y:S01]  /*d6e0*/  FFMA.FTZ R57, R73, R0.reuse, -R4.reuse ;  /* 0x0000000049397223 */ /* 0x180fe20000010804 */
[-CC-:B------:R-:W-:Y:S01]  /*d6f0*/  FFMA.FTZ R50, R109, R0.reuse, -R4.reuse ;  /* 0x000000006d327223 */ /* 0x180fe20000010804 */
[-CC-:B------:R-:W-:Y:S01]  /*d700*/  FFMA.FTZ R61, R77, R0.reuse, -R4.reuse ;  /* 0x000000004d3d7223 */ /* 0x180fe20000010804 */
[-CC-:B------:R-:W-:Y:S01]  /*d710*/  FFMA.FTZ R10, R111, R0.reuse, -R4.reuse ;  /* 0x000000006f0a7223 */ /* 0x180fe20000010804 */
[-CC-:B------:R-:W-:Y:S01]  /*d720*/  FFMA.FTZ R37, R113, R0.reuse, -R4.reuse ;  /* 0x0000000071257223 */ /* 0x180fe20000010804 */
[-CC-:B------:R-:W-:Y:S01]  /*d730*/  FFMA.FTZ R36, R81, R0.reuse, -R4.reuse ;  /* 0x0000000051247223 */ /* 0x180fe20000010804 */
[-C--:B------:R-:W-:Y:S01]  /*d740*/  FFMA.FTZ R45, R85, R0.reuse, -R4 ;  /* 0x00000000552d7223 */ /* 0x080fe20000010804 */
[----:B------:R-:W-:Y:S01]  /*d750*/  FSEL R4, R54, RZ, P3 ;  /* 0x000000ff36047208 */ /* 0x000fe20001800000 */
[----:B------:R-:W-:Y:S04]  /*d760*/  MUFU.EX2 R24, R24 ;  /* 0x0000001800187308 */ /* 0x000fe80000000800 */
[-CC-:B------:R-:W-:Y:S01]  /*d770*/  FFMA.FTZ R54, R26, R0.reuse, -R4.reuse ;  /* 0x000000001a367223 */ /* 0x180fe20000010804 */
[----:B------:R-:W-:-:S03]  /*d780*/  FFMA.FTZ R27, R27, R0, -R4 ;  /* 0x000000001b1b7223 */ /* 0x000fc60000010804 */
[----:B------:R-:W0:Y:S01]  /*d790*/  MUFU.EX2 R141, R141 ;  /* 0x0000008d008d7308 */ /* 0x000e220000000800 */
[-CC-:B------:R-:W-:Y:S01]  /*d7a0*/  FFMA.FTZ R58, R5, R0.reuse, -R4.reuse ;  /* 0x00000000053a7223 */ /* 0x180fe20000010804 */
[----:B------:R-:W-:-:S06]  /*d7b0*/  FFMA.FTZ R31, R31, R0, -R4 ;  /* 0x000000001f1f7223 */ /* 0x000fcc0000010804 */
[----:B------:R-:W1:Y:S01]  /*d7c0*/  MUFU.EX2 R25, R25 ;  /* 0x0000001900197308 */ /* 0x000e620000000800 */
[----:B------:R-:W-:-:S07]  /*d7d0*/  FFMA.FTZ R60, R11, R0, -R4 ;  /* 0x000000000b3c7223 */ /* 0x000fce0000010804 */
[----:B------:R-:W-:Y:S08]  /*d7e0*/  MUFU.EX2 R54, R54 ;  /* 0x0000003600367308 */ /* 0x000ff00000000800 */
[----:B------:R-:W3:Y:S08]  /*d7f0*/  MUFU.EX2 R27, R27 ;  /* 0x0000001b001b7308 */ /* 0x000ef00000000800 */
[----:B------:R-:W4:Y:S01]  /*d800*/  MUFU.EX2 R28, R28 ;  /* 0x0000001c001c7308 */ /* 0x000f220000000800 */
[----:B------:R-:W-:-:S07]  /*d810*/  FFMA.FTZ R35, R35, R0, -R4 ;  /* 0x0000000023237223 */ /* 0x000fce0000010804 */
[----:B------:R-:W5:Y:S01]  /*d820*/  MUFU.EX2 R58, R58 ;  /* 0x0000003a003a7308 */ /* 0x000f620000000800 */
[----:B0-----:R-:W-:-:S07]  /*d830*/  FADD.FTZ R26, R24, R141 ;  /* 0x0000008d181a7221 */ /* 0x001fce0000010000 */
[----:B------:R-:W0:Y:S01]  /*d840*/  MUFU.EX2 R29, R29 ;  /* 0x0000001d001d7308 */ /* 0x000e220000000800 */
[-CC-:B------:R-:W-:Y:S01]  /*d850*/  FFMA.FTZ R64, R15, R0.reuse, -R4.reuse ;  /* 0x000000000f407223 */ /* 0x180fe20000010804 */
[----:B------:R-:W-:-:S06]  /*d860*/  FFMA.FTZ R68, R55, R0, -R4 ;  /* 0x0000000037447223 */ /* 0x000fcc0000010804 */
[----:B------:R-:W2:Y:S01]  /*d870*/  MUFU.EX2 R31, R31 ;  /* 0x0000001f001f7308 */ /* 0x000ea20000000800 */
[----:B-1----:R-:W-:-:S07]  /*d880*/  FADD.FTZ R55, R25, R26 ;  /* 0x0000001a19377221 */ /* 0x002fce0000010000 */
[----:B------:R-:W1:Y:S01]  /*d890*/  MUFU.EX2 R30, R30 ;  /* 0x0000001e001e7308 */ /* 0x000e620000000800 */
[----:B---3--:R-:W-:-:S07]  /*d8a0*/  FADD.FTZ R65, R54, R27 ;  /* 0x0000001b36417221 */ /* 0x008fce0000010000 */
[----:B------:R-:W3:Y:S01]  /*d8b0*/  MUFU.EX2 R60, R60 ;  /* 0x0000003c003c7308 */ /* 0x000ee20000000800 */
[----:B----4-:R-:W-:-:S07]  /*d8c0*/  FADD.FTZ R26, R28, R55 ;  /* 0x000000371c1a7221 */ /* 0x010fce0000010000 */
[----:B------:R-:W4:Y:S01]  /*d8d0*/  MUFU.EX2 R40, R40 ;  /* 0x0000002800287308 */ /* 0x000f220000000800 */
[----:B-----5:R-:W-:-:S07]  /*d8e0*/  FADD.FTZ R76, R58, R65 ;  /* 0x000000413a4c7221 */ /* 0x020fce0000010000 */
[----:B------:R-:W5:Y:S01]  /*d8f0*/  MUFU.EX2 R35, R35 ;  /* 0x0000002300237308 */ /* 0x000f620000000800 */
[----:B0-----:R-:W-:Y:S01]  /*d900*/  FADD.FTZ R69, R29, R26 ;  /* 0x0000001a1d457221 */ /* 0x001fe20000010000 */
[----:B------:R-:W-:-:S06]  /*d910*/  F2FP.F16.F32.PACK_AB R26, R28, R25 ;  /* 0x000000191c1a723e */ /* 0x000fcc00000000ff */
[----:B------:R-:W0:Y:S01]  /*d920*/  MUFU.EX2 R89, R89 ;  /* 0x0000005900597308 */ /* 0x000e220000000800 */
[----:B--2---:R-:W-:-:S07]  /*d930*/  FADD.FTZ R25, R31, R76 ;  /* 0x0000004c1f197221 */ /* 0x004fce0000010000 */
[----:B------:R-:W2:Y:S01]  /*d940*/  MUFU.EX2 R64, R64 ;  /* 0x0000004000407308 */ /* 0x000ea20000000800 */
[----:B-1----:R-:W-:-:S07]  /*d950*/  FADD.FTZ R69, R30, R69 ;  /* 0x000000451e457221 */ /* 0x002fce0000010000 */
[----:B------:R-:W1:Y:S01]  /*d960*/  MUFU.EX2 R7, R7 ;  /* 0x0000000700077308 */ /* 0x000e620000000800 */
[----:B---3--:R-:W-:Y:S01]  /*d970*/  FADD.FTZ R76, R60, R25 ;  /* 0x000000193c4c7221 */ /* 0x008fe20000010000 */
[----:B----4-:R-:W-:Y:S01]  /*d980*/  FADD.FTZ R78, R40, R69 ;  /* 0x00000045284e7221 */ /* 0x010fe20000010000 */
[----:B------:R-:W-:Y:S02]  /*d990*/  F2FP.F16.F32.PACK_AB R28, R30, R29 ;  /* 0x0000001d1e1c723e */ /* 0x000fe400000000ff */
[----:B-----5:R-:W-:-:S03]  /*d9a0*/  FADD.FTZ R29, R35, R76 ;  /* 0x0000004c231d7221 */ /* 0x020fc60000010000 */
[----:B------:R-:W3:Y:S01]  /*d9b0*/  MUFU.EX2 R21, R21 ;  /* 0x0000001500157308 */ /* 0x000ee20000000800 */
[----:B0-----:R-:W-:Y:S01]  /*d9c0*/  FADD.FTZ R78, R89, R78 ;  /* 0x0000004e594e7221 */ /* 0x001fe20000010000 */
[----:B------:R-:W-:Y:S01]  /*d9d0*/  F2FP.F16.F32.PACK_AB R25, R27, R54 ;  /* 0x000000361b19723e */ /* 0x000fe200000000ff */
[----:B--2---:R-:W-:Y:S01]  /*d9e0*/  FADD.FTZ R54, R64, R29 ;  /* 0x0000001d40367221 */ /* 0x004fe20000010000 */
[----:B------:R-:W-:-:S04]  /*d9f0*/  F2FP.F16.F32.PACK_AB R29, R35, R60 ;  /* 0x0000003c231d723e */ /* 0x000fc800000000ff */
[----:B------:R-:W0:Y:S01]  /*da00*/  MUFU.EX2 R33, R33 ;  /* 0x0000002100217308 */ /* 0x000e220000000800 */
[----:B-1----:R-:W-:-:S04]  /*da10*/  FADD.FTZ R35, R7, R78 ;  /* 0x0000004e07237221 */ /* 0x002fc80000010000 */
[----:B------:R-:W-:-:S03]  /*da20*/  FADD.FTZ R60, R14, R35 ;  /* 0x000000230e3c7221 */ /* 0x000fc60000010000 */
[----:B------:R-:W1:Y:S01]  /*da30*/  MUFU.EX2 R38, R38 ;  /* 0x0000002600267308 */ /* 0x000e620000000800 */
[----:B---3--:R-:W-:-:S04]  /*da40*/  FADD.FTZ R65, R21, R60 ;  /* 0x0000003c15417221 */ /* 0x008fc80000010000 */
[----:B------:R-:W-:-:S03]  /*da50*/  FADD.FTZ R60, R32, R65 ;  /* 0x00000041203c7221 */ /* 0x000fc60000010000 */
[----:B------:R-:W2:Y:S01]  /*da60*/  MUFU.EX2 R41, R41 ;  /* 0x0000002900297308 */ /* 0x000ea20000000800 */
[----:B0-----:R-:W-:-:S04]  /*da70*/  FADD.FTZ R65, R33, R60 ;  /* 0x0000003c21417221 */ /* 0x001fc80000010000 */
[----:B------:R-:W-:-:S04]  /*da80*/  FADD.FTZ R65, R34, R65 ;  /* 0x0000004122417221 */ /* 0x000fc80000010000 */
[----:B-1----:R-:W-:-:S04]  /*da90*/  FADD.FTZ R60, R38, R65 ;  /* 0x00000041263c7221 */ /* 0x002fc80000010000 */
[----:B--2---:R-:W-:Y:S02]  /*daa0*/  FADD.FTZ R65, R41, R60 ;  /* 0x0000003c29417221 */ /* 0x004fe40000010000 */
[----:B------:R-:W2:Y:S01]  /*dab0*/  LDL R60, [R1+0x2c] ;  /* 0x00002c00013c7983 */ /* 0x000ea20000100800 */
[-CC-:B------:R-:W-:Y:S01]  /*dac0*/  FFMA.FTZ R39, R39, R0.reuse, -R4.reuse ;  /* 0x0000000027277223 */ /* 0x180fe20000010804 */
[-CC-:B------:R-:W-:Y:S01]  /*dad0*/  FFMA.FTZ R5, R115, R0.reuse, -R4.reuse ;  /* 0x0000000073057223 */ /* 0x180fe20000010804 */
[----:B------:R-:W-:-:S04]  /*dae0*/  FFMA.FTZ R56, R43, R0, -R4 ;  /* 0x000000002b387223 */ /* 0x000fc80000010804 */
[----:B------:R-:W0:Y:S01]  /*daf0*/  MUFU.EX2 R39, R39 ;  /* 0x0000002700277308 */ /* 0x000e220000000800 */
[-CC-:B------:R-:W-:Y:S01]  /*db00*/  FFMA.FTZ R11, R117, R0.reuse, -R4.reuse ;  /* 0x00000000750b7223 */ /* 0x180fe20000010804 */
[----:B------:R-:W-:-:S06]  /*db10*/  FFMA.FTZ R62, R47, R0, -R4 ;  /* 0x000000002f3e7223 */ /* 0x000fcc0000010804 */
[----:B------:R-:W1:Y:S01]  /*db20*/  MUFU.EX2 R5, R5 ;  /* 0x0000000500057308 */ /* 0x000e620000000800 */
[----:B------:R-:W-:-:S07]  /*db30*/  FFMA.FTZ R15, R119, R0, -R4 ;  /* 0x00000000770f7223 */ /* 0x000fce0000010804 */
[----:B------:R-:W3:Y:S01]  /*db40*/  MUFU.EX2 R56, R56 ;  /* 0x0000003800387308 */ /* 0x000ee20000000800 */
[----:B------:R-:W-:Y:S01]  /*db50*/  F2FP.F16.F32.PACK_AB R27, R31, R58 ;  /* 0x0000003a1f1b723e */ /* 0x000fe200000000ff */
[----:B0-----:R-:W-:-:S06]  /*db60*/  FADD.FTZ R58, R39, R54 ;  /* 0x00000036273a7221 */ /* 0x001fcc0000010000 */
[----:B------:R-:W0:Y:S01]  /*db70*/  MUFU.EX2 R11, R11 ;  /* 0x0000000b000b7308 */ /* 0x000e220000000800 */
[----:B------:R-:W-:Y:S01]  /*db80*/  FFMA.FTZ R66, R51, R0, -R4 ;  /* 0x0000000033427223 */ /* 0x000fe20000010804 */
[----:B-1----:R-:W-:-:S06]  /*db90*/  FADD.FTZ R35, R5, R58 ;  /* 0x0000003a05237221 */ /* 0x002fcc0000010000 */
[----:B------:R-:W1:Y:S01]  /*dba0*/  MUFU.EX2 R62, R62 ;  /* 0x0000003e003e7308 */ /* 0x000e620000000800 */
[----:B------:R-:W-:Y:S01]  /*dbb0*/  FFMA.FTZ R43, R121, R0, -R4 ;  /* 0x00000000792b7223 */ /* 0x000fe20000010804 */
[----:B---3--:R-:W-:-:S06]  /*dbc0*/  FADD.FTZ R58, R56, R35 ;  /* 0x00000023383a7221 */ /* 0x008fcc0000010000 */
[----:B------:R-:W3:Y:S01]  /*dbd0*/  MUFU.EX2 R15, R15 ;  /* 0x0000000f000f7308 */ /* 0x000ee20000000800 */
[----:B0-----:R-:W-:Y:S01]  /*dbe0*/  FADD.FTZ R35, R11, R58 ;  /* 0x0000003a0b237221 */ /* 0x001fe20000010000 */
[----:B------:R-:W-:-:S06]  /*dbf0*/  FFMA.FTZ R47, R123, R0, -R4 ;  /* 0x000000007b2f7223 */ /* 0x000fcc0000010804 */
[----:B------:R-:W0:Y:S01]  /*dc00*/  MUFU.EX2 R66, R66 ;  /* 0x0000004200427308 */ /* 0x000e220000000800 */
[----:B-1----:R-:W-:Y:S01]  /*dc10*/  FADD.FTZ R58, R62, R35 ;  /* 0x000000233e3a7221 */ /* 0x002fe20000010000 */
[----:B------:R-:W-:-:S06]  /*dc20*/  FFMA.FTZ R70, R125, R0, -R4 ;  /* 0x000000007d467223 */ /* 0x000fcc0000010804 */
[----:B------:R-:W1:Y:S01]  /*dc30*/  MUFU.EX2 R43, R43 ;  /* 0x0000002b002b7308 */ /* 0x000e620000000800 */
[----:B---3--:R-:W-:-:S07]  /*dc40*/  FADD.FTZ R35, R15, R58 ;  /* 0x0000003a0f237221 */ /* 0x008fce0000010000 */
[----:B------:R-:W3:Y:S01]  /*dc50*/  MUFU.EX2 R44, R44 ;  /* 0x0000002c002c7308 */ /* 0x000ee20000000800 */
[----:B------:R-:W-:-:S07]  /*dc60*/  FFMA.FTZ R51, R127, R0, -R4 ;  /* 0x000000007f337223 */ /* 0x000fce0000010804 */
[----:B------:R-:W4:Y:S01]  /*dc70*/  MUFU.EX2 R68, R68 ;  /* 0x0000004400447308 */ /* 0x000f220000000800 */
[----:B0-----:R-:W-:-:S07]  /*dc80*/  FADD.FTZ R58, R66, R35 ;  /* 0x00000023423a7221 */ /* 0x001fce0000010000 */
[----:B------:R-:W0:Y:S01]  /*dc90*/  MUFU.EX2 R83, R83 ;  /* 0x0000005300537308 */ /* 0x000e220000000800 */
[----:B------:R-:W-:Y:S01]  /*dca0*/  FFMA.FTZ R72, R129, R0, -R4 ;  /* 0x0000000081487223 */ /* 0x000fe20000010804 */
[----:B------:R-:W-:-:S06]  /*dcb0*/  F2FP.F16.F32.PACK_AB R24, R141, R24 ;  /* 0x000000188d18723e */ /* 0x000fcc00000000ff */
[----:B------:R-:W5:Y:S01]  /*dcc0*/  MUFU.EX2 R47, R47 ;  /* 0x0000002f002f7308 */ /* 0x000f620000000800 */
[----:B-1----:R-:W-:-:S07]  /*dcd0*/  FADD.FTZ R35, R43, R58 ;  /* 0x0000003a2b237221 */ /* 0x002fce0000010000 */
[----:B------:R-:W-:Y:S01]  /*dce0*/  MUFU.EX2 R52, R52 ;  /* 0x0000003400347308 */ /* 0x000fe20000000800 */
[----:B------:R-:W-:-:S07]  /*dcf0*/  FFMA.FTZ R55, R135, R0, -R4 ;  /* 0x0000000087377223 */ /* 0x000fce0000010804 */
[----:B------:R-:W1:Y:S01]  /*dd00*/  MUFU.EX2 R70, R70 ;  /* 0x0000004600467308 */ /* 0x000e620000000800 */
[----:B------:R4:W-:Y:S01]  /*dd10*/  STSM.16.M88.4 [R137+0x21800], R24 ;  /* 0x0218001889007844 */ /* 0x0009e20000000200 */
[----:B---3--:R-:W-:-:S06]  /*dd20*/  FADD.FTZ R58, R44, R65 ;  /* 0x000000412c3a7221 */ /* 0x008fcc0000010000 */
[----:B------:R-:W3:Y:S01]  /*dd30*/  MUFU.EX2 R87, R87 ;  /* 0x0000005700577308 */ /* 0x000ee20000000800 */
[----:B------:R-:W-:Y:S01]  /*dd40*/  F2FP.F16.F32.PACK_AB R30, R89, R40 ;  /* 0x00000028591e723e */ /* 0x000fe200000000ff */
[----:B------:R-:W-:Y:S01]  /*dd50*/  FFMA.FTZ R74, R131, R0, -R4 ;  /* 0x00000000834a7223 */ /* 0x000fe20000010804 */
[----:B------:R-:W-:-:S05]  /*dd60*/  F2FP.F16.F32.PACK_AB R31, R39, R64 ;  /* 0x00000040271f723e */ /* 0x000fca00000000ff */
[----:B------:R-:W3:Y:S01]  /*dd70*/  MUFU.EX2 R51, R51 ;  /* 0x0000003300337308 */ /* 0x000ee20000000800 */
[----:B----4-:R-:W-:Y:S01]  /*dd80*/  F2FP.F16.F32.PACK_AB R24, R14, R7 ;  /* 0x000000070e18723e */ /* 0x010fe200000000ff */
[----:B------:R-:W-:Y:S01]  /*dd90*/  FADD.FTZ R14, R68, R35 ;  /* 0x00000023440e7221 */ /* 0x000fe20000010000 */
[----:B------:R-:W-:-:S05]  /*dda0*/  F2FP.F16.F32.PACK_AB R26, R32, R21 ;  /* 0x00000015201a723e */ /* 0x000fca00000000ff */
[----:B------:R-:W4:Y:S01]  /*ddb0*/  MUFU.EX2 R42, R42 ;  /* 0x0000002a002a7308 */ /* 0x000f220000000800 */
[----:B0-----:R-:W-:Y:S01]  /*ddc0*/  FADD.FTZ R21, R83, R58 ;  /* 0x0000003a53157221 */ /* 0x001fe20000010000 */
[----:B-----5:R-:W-:-:S06]  /*ddd0*/  FADD.FTZ R7, R47, R14 ;  /* 0x0000000e2f077221 */ /* 0x020fcc0000010000 */
[----:B------:R-:W0:Y:S01]  /*dde0*/  MUFU.EX2 R72, R72 ;  /* 0x0000004800487308 */ /* 0x000e220000000800 */
[----:B------:R-:W-:Y:S01]  /*ddf0*/  FFMA.FTZ R40, R67, R0, -R4 ;  /* 0x0000000043287223 */ /* 0x000fe20000010804 */
[----:B------:R5:W-:Y:S06]  /*de00*/  STSM.16.M88.4 [R80], R28 ;  /* 0x0000001c50007844 */ /* 0x000bec0000000200 */
[----:B------:R-:W0:Y:S01]  /*de10*/  MUFU.EX2 R49, R49 ;  /* 0x0000003100317308 */ /* 0x000e220000000800 */
[----:B-1----:R-:W-:-:S07]  /*de20*/  FADD.FTZ R14, R70, R7 ;  /* 0x00000007460e7221 */ /* 0x002fce0000010000 */
[----:B------:R-:W1:Y:S01]  /*de30*/  MUFU.EX2 R55, R55 ;  /* 0x0000003700377308 */ /* 0x000e620000000800 */
[----:B-----5:R-:W-:Y:S01]  /*de40*/  F2FP.F16.F32.PACK_AB R28, R34, R33 ;  /* 0x00000021221c723e */ /* 0x020fe200000000ff */
[----:B------:R-:W-:-:S06]  /*de50*/  FADD.FTZ R34, R52, R21 ;  /* 0x0000001534227221 */ /* 0x000fcc0000010000 */
[----:B------:R-:W5:Y:S01]  /*de60*/  MUFU.EX2 R46, R46 ;  /* 0x0000002e002e7308 */ /* 0x000f620000000800 */
[----:B---3--:R-:W-:Y:S01]  /*de70*/  FADD.FTZ R21, R87, R34 ;  /* 0x0000002257157221 */ /* 0x008fe20000010000 */
[----:B------:R-:W-:Y:S01]  /*de80*/  FFMA.FTZ R71, R71, R0, -R4 ;  /* 0x0000000047477223 */ /* 0x000fe20000010804 */
[----:B------:R-:W-:-:S05]  /*de90*/  FADD.FTZ R7, R51, R14 ;  /* 0x0000000e33077221 */ /* 0x000fca0000010000 */
[----:B------:R-:W3:Y:S01]  /*dea0*/  MUFU.EX2 R74, R74 ;  /* 0x0000004a004a7308 */ /* 0x000ee20000000800 */
[----:B------:R-:W-:Y:S01]  /*deb0*/  FFMA.FTZ R54, R59, R0, -R4 ;  /* 0x000000003b367223 */ /* 0x000fe20000010804 */
[----:B------:R-:W-:Y:S01]  /*dec0*/  F2FP.F16.F32.PACK_AB R30, R41, R38 ;  /* 0x00000026291e723e */ /* 0x000fe200000000ff */
[----:B----4-:R-:W-:-:S05]  /*ded0*/  FADD.FTZ R14, R42, R21 ;  /* 0x000000152a0e7221 */ /* 0x010fca0000010000 */
[----:B------:R-:W4:Y:S01]  /*dee0*/  MUFU.EX2 R53, R53 ;  /* 0x0000003500357308 */ /* 0x000f220000000800 */
[----:B0-----:R-:W-:-:S07]  /*def0*/  FADD.FTZ R38, R72, R7 ;  /* 0x0000000748267221 */ /* 0x001fce0000010000 */
[----:B------:R-:W0:Y:S01]  /*df00*/  MUFU.EX2 R40, R40 ;  /* 0x0000002800287308 */ /* 0x000e220000000800 */
[----:B------:R-:W-:Y:S01]  /*df10*/  FFMA.FTZ R59, R75, R0, -R4 ;  /* 0x000000004b3b7223 */ /* 0x000fe20000010804 */
[----:B------:R-:W-:Y:S01]  /*df20*/  F2FP.F16.F32.PACK_AB R25, R56, R5 ;  /* 0x000000053819723e */ /* 0x000fe200000000ff */
[----:B------:R-:W-:Y:S01]  /*df30*/  FADD.FTZ R7, R49, R14 ;  /* 0x0000000e31077221 */ /* 0x000fe20000010000 */
[----:B-1----:R-:W-:-:S04]  /*df40*/  FADD.FTZ R5, R55, R38 ;  /* 0x0000002637057221 */ /* 0x002fc80000010000 */
[----:B------:R-:W1:Y:S01]  /*df50*/  MUFU.EX2 R48, R48 ;  /* 0x0000003000307308 */ /* 0x000e620000000800 */
[----:B-----5:R-:W-:-:S07]  /*df60*/  FADD.FTZ R38, R46, R7 ;  /* 0x000000072e267221 */ /* 0x020fce0000010000 */
[----:B------:R-:W5:Y:S01]  /*df70*/  MUFU.EX2 R39, R71 ;  /* 0x0000004700277308 */ /* 0x000f620000000800 */
[----:B---3--:R-:W-:Y:S01]  /*df80*/  FADD.FTZ R5, R74, R5 ;  /* 0x000000054a057221 */ /* 0x008fe20000010000 */
[----:B------:R-:W-:-:S06]  /*df90*/  FFMA.FTZ R63, R63, R0, -R4 ;  /* 0x000000003f3f7223 */ /* 0x000fcc0000010804 */
[----:B------:R-:W3:Y:S01]  /*dfa0*/  MUFU.EX2 R57, R57 ;  /* 0x0000003900397308 */ /* 0x000ee20000000800 */
[----:B------:R-:W-:Y:S01]  /*dfb0*/  FFMA.FTZ R79, R79, R0, -R4 ;  /* 0x000000004f4f7223 */ /* 0x000fe20000010804 */
[----:B----4-:R-:W-:-:S06]  /*dfc0*/  FADD.FTZ R7, R53, R38 ;  /* 0x0000002635077221 */ /* 0x010fcc0000010000 */
[----:B------:R-:W4:Y:S01]  /*dfd0*/  MUFU.EX2 R54, R54 ;  /* 0x0000003600367308 */ /* 0x000f220000000800 */
[-CC-:B------:R-:W-:Y:S01]  /*dfe0*/  FFMA.FTZ R133, R133, R0.reuse, -R4.reuse ;  /* 0x0000000085857223 */ /* 0x180fe20000010804 */
[-CC-:B------:R-:W-:Y:S01]  /*dff0*/  FFMA.FTZ R91, R91, R0.reuse, -R4.reuse ;  /* 0x000000005b5b7223 */ /* 0x180fe20000010804 */
[-CC-:B------:R-:W-:Y:S01]  /*e000*/  FFMA.FTZ R93, R93, R0.reuse, -R4.reuse ;  /* 0x000000005d5d7223 */ /* 0x180fe20000010804 */
[----:B------:R-:W-:Y:S01]  /*e010*/  FFMA.FTZ R95, R95, R0, -R4 ;  /* 0x000000005f5f7223 */ /* 0x000fe20000010804 */
[----:B0-----:R-:W-:-:S03]  /*e020*/  FADD.FTZ R38, R40, R5 ;  /* 0x0000000528267221 */ /* 0x001fc60000010000 */
[----:B------:R-:W0:Y:S01]  /*e030*/  MUFU.EX2 R59, R59 ;  /* 0x0000003b003b7308 */ /* 0x000e220000000800 */
[----:B------:R-:W-:Y:S01]  /*e040*/  F2FP.F16.F32.PACK_AB R32, R83, R44 ;  /* 0x0000002c5320723e */ /* 0x000fe200000000ff */
[----:B-1----:R-:W-:Y:S01]  /*e050*/  FADD.FTZ R44, R48, R7 ;  /* 0x00000007302c7221 */ /* 0x002fe20000010000 */
[----:B-----5:R-:W-:-:S05]  /*e060*/  FADD.FTZ R5, R39, R38 ;  /* 0x0000002627057221 */ /* 0x020fca0000010000 */
[----:B------:R-:W1:Y:S01]  /*e070*/  MUFU.EX2 R4, R63 ;  /* 0x0000003f00047308 */ /* 0x000e620000000800 */
[----:B---3--:R-:W-:Y:S01]  /*e080*/  FADD.FTZ R7, R57, R44 ;  /* 0x0000002c39077221 */ /* 0x008fe20000010000 */
[----:B------:R-:W-:Y:S01]  /*e090*/  F2FP.F16.F32.PACK_AB R27, R62, R11 ;  /* 0x0000000b3e1b723e */ /* 0x000fe200000000ff */
[----:B----4-:R-:W-:-:S05]  /*e0a0*/  FADD.FTZ R44, R54, R5 ;  /* 0x00000005362c7221 */ /* 0x010fca0000010000 */
[----:B------:R-:W-:Y:S01]  /*e0b0*/  MUFU.EX2 R50, R50 ;  /* 0x0000003200327308 */ /* 0x000fe20000000800 */
[----:B------:R-:W-:-:S07]  /*e0c0*/  F2FP.F16.F32.PACK_AB R29, R66, R15 ;  /* 0x0000000f421d723e */ /* 0x000fce00000000ff */
[----:B------:R-:W-:Y:S01]  /*e0d0*/  MUFU.EX2 R61, R61 ;  /* 0x0000003d003d7308 */ /* 0x000fe20000000800 */
[----:B------:R-:W-:-:S07]  /*e0e0*/  F2FP.F16.F32.PACK_AB R31, R68, R43 ;  /* 0x0000002b441f723e */ /* 0x000fce00000000ff */
[----:B------:R-:W3:Y:S01]  /*e0f0*/  MUFU.EX2 R79, R79 ;  /* 0x0000004f004f7308 */ /* 0x000ee20000000800 */
[----:B------:R-:W-:-:S07]  /*e100*/  F2FP.F16.F32.PACK_AB R34, R87, R52 ;  /* 0x000000345722723e */ /* 0x000fce00000000ff */
[----:B------:R-:W-:Y:S01]  /*e110*/  MUFU.EX2 R10, R10 ;  /* 0x0000000a000a7308 */ /* 0x000fe20000000800 */
[----:B------:R-:W-:-:S07]  /*e120*/  F2FP.F16.F32.PACK_AB R33, R70, R47 ;  /* 0x0000002f4621723e */ /* 0x000fce00000000ff */
[----:B------:R-:W4:Y:S01]  /*e130*/  MUFU.EX2 R37, R37 ;  /* 0x0000002500257308 */ /* 0x000f220000000800 */
[----:B------:R-:W-:-:S07]  /*e140*/  F2FP.F16.F32.PACK_AB R35, R72, R51 ;  /* 0x000000334823723e */ /* 0x000fce00000000ff */
[----:B------:R-:W-:Y:S08]  /*e150*/  MUFU.EX2 R36, R36 ;  /* 0x0000002400247308 */ /* 0x000ff00000000800 */
[----:B------:R-:W5:Y:S08]  /*e160*/  MUFU.EX2 R45, R45 ;  /* 0x0000002d002d7308 */ /* 0x000f700000000800 */
[----:B------:R-:W-:Y:S08]  /*e170*/  MUFU.EX2 R133, R133 ;  /* 0x0000008500857308 */ /* 0x000ff00000000800 */
[----:B------:R-:W2:Y:S08]  /*e180*/  MUFU.EX2 R14, R91 ;  /* 0x0000005b000e7308 */ /* 0x000eb00000000800 */
[----:B------:R-:W-:Y:S08]  /*e190*/  MUFU.EX2 R93, R93 ;  /* 0x0000005d005d7308 */ /* 0x000ff00000000800 */
[----:B------:R-:W2:Y:S01]  /*e1a0*/  MUFU.EX2 R38, R95 ;  /* 0x0000005f00267308 */ /* 0x000ea20000000800 */
[----:B0-----:R-:W-:Y:S01]  /*e1b0*/  FADD.FTZ R5, R59, R44 ;  /* 0x0000002c3b057221 */ /* 0x001fe20000010000 */
[----:B------:R0:W-:Y:S04]  /*e1c0*/  STSM.16.M88.4 [R139], R24 ;  /* 0x000000188b007844 */ /* 0x0001e80000000200 */
[----:B------:R-:W-:Y:S04]  /*e1d0*/  STSM.16.M88.4 [R138], R28 ;  /* 0x0000001c8a007844 */ /* 0x000fe80000000200 */
[----:B------:R1:W-:Y:S01]  /*e1e0*/  STSM.16.M88.4 [R137+0x27800], R32 ;  /* 0x0278002089007844 */ /* 0x0003e20000000200 */
[----:B0-----:R-:W-:-:S02]  /*e1f0*/  F2FP.F16.F32.PACK_AB R24, R49, R42 ;  /* 0x0000002a3118723e */ /* 0x001fc400000000ff */
[----:B------:R-:W-:Y:S02]  /*e200*/  F2FP.F16.F32.PACK_AB R26, R53, R46 ;  /* 0x0000002e351a723e */ /* 0x000fe400000000ff */
[----:B------:R-:W-:Y:S01]  /*e210*/  F2FP.F16.F32.PACK_AB R25, R74, R55 ;  /* 0x000000374a19723e */ /* 0x000fe200000000ff */
[----:B-1----:R-:W-:Y:S01]  /*e220*/  FADD.FTZ R32, R4, R5 ;  /* 0x0000000504207221 */ /* 0x002fe20000010000 */
[----:B------:R-:W-:Y:S02]  /*e230*/  F2FP.F16.F32.PACK_AB R27, R39, R40 ;  /* 0x00000028271b723e */ /* 0x000fe400000000ff */
[----:B------:R-:W-:Y:S01]  /*e240*/  F2FP.F16.F32.PACK_AB R28, R57, R48 ;  /* 0x00000030391c723e */ /* 0x000fe200000000ff */
[----:B---3--:R-:W-:Y:S01]  /*e250*/  FADD.FTZ R40, R79, R32 ;  /* 0x000000204f287221 */ /* 0x008fe20000010000 */
[----:B------:R-:W-:Y:S02]  /*e260*/  F2FP.F16.F32.PACK_AB R30, R61, R50 ;  /* 0x000000323d1e723e */ /* 0x000fe400000000ff */
[----:B------:R-:W-:-:S02]  /*e270*/  F2FP.F16.F32.PACK_AB R29, R59, R54 ;  /* 0x000000363b1d723e */ /* 0x000fc400000000ff */
[----:B------:R-:W-:Y:S02]  /*e280*/  F2FP.F16.F32.PACK_AB R31, R79, R4 ;  /* 0x000000044f1f723e */ /* 0x000fe400000000ff */
[----:B----4-:R-:W-:Y:S02]  /*e290*/  F2FP.F16.F32.PACK_AB R32, R37, R10 ;  /* 0x0000000a2520723e */ /* 0x010fe400000000ff */
[----:B-----5:R-:W-:Y:S02]  /*e2a0*/  F2FP.F16.F32.PACK_AB R34, R45, R36 ;  /* 0x000000242d22723e */ /* 0x020fe400000000ff */
[----:B--2---:R-:W-:Y:S02]  /*e2b0*/  F2FP.F16.F32.PACK_AB R33, R14, R133 ;  /* 0x000000850e21723e */ /* 0x004fe400000000ff */
[----:B------:R-:W-:Y:S01]  /*e2c0*/  F2FP.F16.F32.PACK_AB R35, R38, R93 ;  /* 0x0000005d2623723e */ /* 0x000fe200000000ff */
[----:B------:R0:W-:Y:S04]  /*e2d0*/  STSM.16.M88.4 [R60], R24 ;  /* 0x000000183c007844 */ /* 0x0001e80000000200 */
[----:B------:R0:W-:Y:S04]  /*e2e0*/  STSM.16.M88.4 [R139+0x6000], R28 ;  /* 0x0060001c8b007844 */ /* 0x0001e80000000200 */
[----:B------:R0:W-:Y:S01]  /*e2f0*/  STSM.16.M88.4 [R138+0x6000], R32 ;  /* 0x006000208a007844 */ /* 0x0001e20000000200 */
[----:B------:R1:W-:Y:S06]  /*e300*/  MEMBAR.ALL.CTA ;  /* 0x0000000000007992 */ /* 0x0003ec0000008000 */
[----:B-1----:R-:W1:Y:S01]  /*e310*/  FENCE.VIEW.ASYNC.S ;  /* 0x00000000000073c6 */ /* 0x002e620000000000 */
[----:B------:R-:W-:-:S04]  /*e320*/  FADD.FTZ R42, R50, R7 ;  /* 0x00000007322a7221 */ /* 0x000fc80000010000 */
[----:B------:R-:W-:Y:S01]  /*e330*/  FADD.FTZ R7, R61, R42 ;  /* 0x0000002a3d077221 */ /* 0x000fe20000010000 */
[----:B------:R-:W-:-:S03]  /*e340*/  FADD.FTZ R133, R133, R40 ;  /* 0x0000002885857221 */ /* 0x000fc60000010000 */
[----:B------:R-:W-:Y:S01]  /*e350*/  FADD.FTZ R10, R10, R7 ;  /* 0x000000070a0a7221 */ /* 0x000fe20000010000 */
[----:B------:R-:W-:Y:S01]  /*e360*/  FADD.FTZ R14, R14, R133 ;  /* 0x000000850e0e7221 */ /* 0x000fe20000010000 */
[----:B------:R-:W-:Y:S02]  /*e370*/  IMAD.IADD R40, R92, 0x1, -R94 ;  /* 0x000000015c287824 */ /* 0x000fe400078e0a5e */
[----:B------:R-:W-:Y:S01]  /*e380*/  FADD.FTZ R37, R37, R10 ;  /* 0x0000000a25257221 */ /* 0x000fe20000010000 */
[----:B------:R-:W-:Y:S01]  /*e390*/  FADD.FTZ R7, R93, R14 ;  /* 0x0000000e5d077221 */ /* 0x000fe20000010000 */
[----:B------:R-:W-:Y:S02]  /*e3a0*/  IMAD R11, R90, 0xc0, R40 ;  /* 0x000000c05a0b7824 */ /* 0x000fe400078e0228 */
[----:B------:R-:W-:Y:S01]  /*e3b0*/  FADD.FTZ R36, R36, R37 ;  /* 0x0000002524247221 */ /* 0x000fe20000010000 */
[----:B------:R-:W-:Y:S01]  /*e3c0*/  FADD.FTZ R7, R38, R7 ;  /* 0x0000000726077221 */ /* 0x000fe20000010000 */
[----:B------:R-:W-:-:S02]  /*e3d0*/  VIADD R4, R88, 0xfffffffe ;  /* 0xfffffffe58047836 */ /* 0x000fc40000000000 */
[----:B------:R-:W-:Y:S01]  /*e3e0*/  FADD.FTZ R5, R45, R36 ;  /* 0x000000242d057221 */ /* 0x000fe20000010000 */
[----:B------:R-:W-:Y:S01]  /*e3f0*/  IMAD.IADD R8, R11, 0x1, R8 ;  /* 0x000000010b087824 */ /* 0x000fe200078e0208 */
[----:B-1----:R-:W-:Y:S01]  /*e400*/  NOP ;  /* 0x0000000000007918 */ /* 0x002fe20000000000 */
[----:B0-----:R-:W-:Y:S05]  /*e410*/  @!P2 BRA `(.L_x_1227) ;  /* 0x000000000048a947 */ /* 0x001fea0003800000 */
        /* <DEDUP_REMOVED lines=11> */
.L_x_1229:
[----:B------:R-:W-:-:S13]  /*e4d0*/  ISETP.NE.AND P3, PT, R9, 0x1, PT ;  /* 0x000000010900780c */ /* 0x000fda0003f65270 */
[----:B------:R-:W0:Y:S02]  /*e4e0*/  @P3 LDC.64 R14, c[0x0][0x9e8] ;  /* 0x00027a00ff0e3b82 */ /* 0x000e240000000a00 */
[----:B0-----:R-:W-:-:S05]  /*e4f0*/  @P3 IMAD.HI.U32 R14, R10, R14, RZ ;  /* 0x0000000e0a0e3227 */ /* 0x001fca00078e00ff */
[----:B------:R-:W-:-:S07]  /*e500*/  @P3 SHF.R.U32.HI R10, RZ, R15, R14 ;  /* 0x0000000fff0a3219 */ /* 0x000fce000001160e */
.L_x_1230:
[----:B------:R-:W-:Y:S05]  /*e510*/  BSYNC B0 ;  /* 0x0000000000007941 */ /* 0x000fea0003800000 */
.L_x_1228:
[----:B------:R-:W-:-:S05]  /*e520*/  IMAD R9, R10, R9, R9 ;  /* 0x000000090a097224 */ /* 0x000fca00078e0209 */
[----:B------:R-:W-:-:S07]  /*e530*/  VIMNMX R8, R8, R9, PT ;  /* 0x0000000908087248 */ /* 0x000fce0003fe0100 */
.L_x_1227:
[----:B------:R-:W2:Y:S01]  /*e540*/  LDL R10, [R1+0x38] ;  /* 0x00003800010a7983 */ /* 0x000ea20000100800 */
[----:B------:R-:W-:Y:S01]  /*e550*/  SHF.R.S32.HI R9, RZ, 0x1f, R8 ;  /* 0x0000001fff097819 */ /* 0x000fe20000011408 */
[----:B------:R-:W-:Y:S01]  /*e560*/  ULDC UR4, c[0x0][0x9e4] ;  /* 0x0002790000047ab9 */ /* 0x000fe20000000800 */
[----:B------:R-:W-:Y:S01]  /*e570*/  ULDC UR5, c[0x0][0x9e4] ;  /* 0x0002790000057ab9 */ /* 0x000fe20000000800 */
[----:B------:R-:W-:Y:S01]  /*e580*/  ULDC UR6, c[0x0][0x9dc] ;  /* 0x0002770000067ab9 */ /* 0x000fe20000000800 */
[----:B------:R-:W-:Y:S01]  /*e590*/  LEA.HI R9, R9, R8, RZ, 0x7 ;  /* 0x0000000809097211 */ /* 0x000fe200078f38ff */
[----:B------:R-:W-:Y:S01]  /*e5a0*/  ULDC UR7, c[0x0][0x9dc] ;  /* 0x0002770000077ab9 */ /* 0x000fe20000000800 */
[----:B------:R-:W-:Y:S01]  /*e5b0*/  ULDC UR9, c[0x0][0x9e0] ;  /* 0x0002780000097ab9 */ /* 0x000fe20000000800 */
[----:B------:R-:W-:Y:S01]  /*e5c0*/  ULDC UR8, c[0x0][0x9e0] ;  /* 0x0002780000087ab9 */ /* 0x000fe20000000800 */
[----:B------:R-:W-:Y:S02]  /*e5d0*/  SHF.R.S32.HI R9, RZ, 0x7, R9 ;  /* 0x00000007ff097819 */ /* 0x000fe40000011409 */
        /* <DEDUP_REMOVED lines=24> */
[----:B--2---:R-:W-:-:S04]  /*e760*/  VIMNMX R10, R10, R9, !PT ;  /* 0x000000090a0a7248 */ /* 0x004fc80007fe0100 */
[----:B------:R-:W-:Y:S01]  /*e770*/  ISETP.GE.AND P3, PT, R4, R10, PT ;  /* 0x0000000a0400720c */ /* 0x000fe20003f66270 */
[----:B------:R0:W-:-:S12]  /*e780*/  STL [R1+0x24], R10 ;  /* 0x0000240a01007387 */ /* 0x0001d80000100800 */
[----:B0-----:R-:W-:Y:S05]  /*e790*/  @!P3 BRA `(.L_x_1231) ;  /* 0x00000034000cb947 */ /* 0x001fea0003800000 */
[----:B------:R-:W-:Y:S02]  /*e7a0*/  IMAD.IADD R8, R155, 0x1, R40 ;  /* 0x000000019b087824 */ /* 0x000fe400078e0228 */
[----:B------:R-:W-:Y:S02]  /*e7b0*/  IMAD.MOV.U32 R135, RZ, RZ, RZ ;  /* 0x000000ffff877224 */ /* 0x000fe400078e00ff */
[----:B------:R-:W-:Y:S01]  /*e7c0*/  VIADD R9, R8, 0x8 ;  /* 0x0000000808097836 */ /* 0x000fe20000000000 */
[----:B------:R-:W-:-:S04]  /*e7d0*/  LOP3.LUT R143, RZ, R8, RZ, 0x33, !PT ;  /* 0x00000008ff8f7212 */ /* 0x000fc800078e33ff */
[----:B------:R-:W-:-:S07]  /*e7e0*/  LOP3.LUT R140, RZ, R9, RZ, 0x33, !PT ;  /* 0x00000009ff8c7212 */ /* 0x000fce00078e33ff */
.L_x_1249:
[----:B------:R-:W2:Y:S01]  /*e7f0*/  LDL R0, [R1+0xc] ;  /* 0x00000c0001007983 */ /* 0x000ea20000100800 */
[----:B------:R-:W-:Y:S01]  /*e800*/  VIADD R10, R17, 0x1 ;  /* 0x00000001110a7836 */ /* 0x000fe20000000000 */
[----:B------:R-:W-:Y:S05]  /*e810*/  YIELD ;  /* 0x0000000000007946 */ /* 0x000fea0003800000 */
[----:B------:R-:W-:-:S04]  /*e820*/  ISETP.NE.AND P4, PT, R10, 0x2, PT ;  /* 0x000000020a00780c */ /* 0x000fc80003f85270 */
[----:B------:R-:W-:Y:S02]  /*e830*/  SEL R11, RZ, 0x1, P4 ;  /* 0x00000001ff0b7807 */ /* 0x000fe40002000000 */
[----:B------:R-:W-:Y:S02]  /*e840*/  SEL R10, R10, RZ, P4 ;  /* 0x000000ff0a0a7207 */ /* 0x000fe40002000000 */
[----:B------:R-:W-:Y:S02]  /*e850*/  LOP3.LUT R11, R22, R11, RZ, 0x3c, !PT ;  /* 0x0000000b160b7212 */ /* 0x000fe400078e3cff */
[----:B--2---:R-:W-:-:S13]  /*e860*/  ISETP.NE.AND P3, PT, R0, RZ, PT ;  /* 0x000000ff0000720c */ /* 0x004fda0003f65270 */
[----:B------:R-:W-:Y:S05]  /*e870*/  @P3 BRA `(.L_x_1232) ;  /* 0x0000000000303947 */ /* 0x000fea0003800000 */
[----:B------:R-:W-:Y:S05]  /*e880*/  @!P0 BRA `(.L_x_1233) ;  /* 0x0000000000048947 */ /* 0x000fea0003800000 */
[----:B------:R-:W-:Y:S01]  /*e890*/  BPT.TRAP 0x1 ;  /* 0x000000040000795c */ /* 0x000fe20000300000 */
.L_x_1233:
[----:B------:R-:W-:Y:S01]  /*e8a0*/  IMAD R15, R10, 0x8, R2 ;  /* 0x000000080a0f7824 */ /* 0x000fe200078e0202 */
[----:B------:R-:W-:-:S04]  /*e8b0*/  SHF.L.U32 R0, R11, 0x1f, RZ ;  /* 0x0000001f0b007819 */ /* 0x000fc800000006ff */
[----:B------:R0:W1:Y:S01]  /*e8c0*/  SYNCS.PHASECHK.TRANS64.TRYWAIT P4, [R15+URZ+0x2d830], R0 ;  /* 0x02d830000f0075a7 */ /* 0x000062000808017f */
[----:B------:R-:W-:Y:S05]  /*e8d0*/  @!P0 BRA `(.L_x_1234) ;  /* 0x0000000000048947 */ /* 0x000fea0003800000 */
[----:B------:R-:W-:Y:S01]  /*e8e0*/  BPT.TRAP 0x1 ;  /* 0x000000040000795c */ /* 0x000fe20000300000 */
.L_x_1234:
[----:B------:R-:W-:Y:S04]  /*e8f0*/  BSSY B0, `(.L_x_1232) ;  /* 0x0000004000007945 */ /* 0x000fe80003800000 */
[----:B-1----:R-:W-:Y:S05]  /*e900*/  @P4 BRA `(.L_x_1235) ;  /* 0x0000000000084947 */ /* 0x002fea0003800000 */
[----:B------:R-:W1:Y:S02]  /*e910*/  SYNCS.PHASECHK.TRANS64.TRYWAIT P4, [R15+URZ+0x2d830], R0 ;  /* 0x02d830000f0075a7 */ /* 0x000e64000808017f */
[----:B-1----:R-:W-:Y:S05]  /*e920*/  @!P4 BRA `(.L_x_1236) ;  /* 0x00000118006cc947 */ /* 0x002fea0003800000 */
.L_x_1235:
[----:B------:R-:W-:Y:S05]  /*e930*/  BSYNC B0 ;  /* 0x0000000000007941 */ /* 0x000fea0003800000 */
.L_x_1232:
[----:B------:R-:W2:Y:S01]  /*e940*/  LDL R14, [R1+0x10] ;  /* 0x00001000010e7983 */ /* 0x000ea20000100800 */
[----:B01----:R-:W0:Y:S01]  /*e950*/  S2R R0, SR_TID.X ;  /* 0x0000000000007919 */ /* 0x003e220000002100 */
[----:B------:R-:W-:Y:S05]  /*e960*/  WARPSYNC.ALL ;  /* 0x0000000000007948 */ /* 0x000fea0003800000 */
[----:B------:R-:W-:Y:S01]  /*e970*/  IMAD.MOV.U32 R15, RZ, RZ, -0x7fffffe0 ;  /* 0x80000020ff0f7424 */ /* 0x000fe200078e00ff */
[----:B0-----:R-:W-:-:S05]  /*e980*/  SHF.R.U32.HI R0, RZ, 0x7, R0 ;  /* 0x00000007ff007819 */ /* 0x001fca0000011600 */
[----:B------:R-:W-:Y:S01]  /*e990*/  VIADD R0, R0, 0x8 ;  /* 0x0000000800007836 */ /* 0x000fe20000000000 */
[----:B------:R-:W-:Y:S01]  /*e9a0*/  R2UR UR15, R15 ;  /* 0x000000000f0f72ca */ /* 0x000fe200000e0000 */
[----:B------:R-:W-:Y:S01]  /*e9b0*/  IMAD.MOV.U32 R25, RZ, RZ, -0x7fffffe0 ;  /* 0x80000020ff197424 */ /* 0x000fe200078e00ff */
[----:B------:R-:W-:Y:S01]  /*e9c0*/  R2UR UR12, R12 ;  /* 0x000000000c0c72ca */ /* 0x000fe200000e0000 */
[----:B------:R-:W-:Y:S01]  /*e9d0*/  IMAD.MOV.U32 R27, RZ, RZ, -0x7fffffe0 ;  /* 0x80000020ff1b7424 */ /* 0x000fe200078e00ff */
[----:B------:R-:W-:Y:S02]  /*e9e0*/  R2UR UR13, R13 ;  /* 0x000000000d0d72ca */ /* 0x000fe400000e0000 */
[C---:B------:R-:W-:Y:S02]  /*e9f0*/  R2UR UR19, R25.reuse ;  /* 0x00000000191372ca */ /* 0x040fe400000e0000 */
[----:B------:R-:W-:Y:S02]  /*ea00*/  R2UR UR27, R25 ;  /* 0x00000000191b72ca */ /* 0x000fe400000e0000 */
[----:B------:R-:W-:-:S02]  /*ea10*/  R2UR UR31, R27 ;  /* 0x000000001b1f72ca */ /* 0x000fc400000e0000 */
[----:B------:R-:W-:Y:S02]  /*ea20*/  R2UR UR16, R152 ;  /* 0x00000000981072ca */ /* 0x000fe400000e0000 */
[----:B------:R-:W-:Y:S01]  /*ea30*/  R2UR UR17, R153 ;  /* 0x00000000991172ca */ /* 0x000fe200000e0000 */
[----:B------:R0:W-:Y:S01]  /*ea40*/  BAR.SYNC.DEFER_BLOCKING R0, 0x100 ;  /* 0x000400000000751d */ /* 0x0001e20000010000 */
[----:B------:R-:W-:Y:S01]  /*ea50*/  IMAD.MOV.U32 R21, RZ, RZ, -0x7fffffe0 ;  /* 0x80000020ff157424 */ /* 0x000fe200078e00ff */
[----:B------:R-:W-:Y:S02]  /*ea60*/  R2UR UR20, R150 ;  /* 0x00000000961472ca */ /* 0x000fe400000e0000 */
[----:B------:R-:W-:Y:S01]  /*ea70*/  R2UR UR21, R151 ;  /* 0x00000000971572ca */ /* 0x000fe200000e0000 */
[----:B--2---:R-:W-:-:S04]  /*ea80*/  IMAD R14, R10, 0x600, R14 ;  /* 0x000006000a0e7824 */ /* 0x004fc800078e020e */
[C---:B------:R-:W-:Y:S01]  /*ea90*/  VIADD R24, R14.reuse, 0x2 ;  /* 0x000000020e187836 */ /* 0x040fe20000000000 */
[C---:B------:R-:W-:Y:S01]  /*eaa0*/  R2UR UR14, R14.reuse ;  /* 0x000000000e0e72ca */ /* 0x040fe200000e0000 */
[----:B------:R-:W-:-:S03]  /*eab0*/  VIADD R26, R14, 0x400 ;  /* 0x000004000e1a7836 */ /* 0x000fc60000000000 */
[----:B------:R-:W-:Y:S01]  /*eac0*/  R2UR UR18, R24 ;  /* 0x00000000181272ca */ /* 0x000fe200000e0000 */
[----:B------:R-:W-:Y:S01]  /*ead0*/  VIADD R24, R14, 0x202 ;  /* 0x000002020e187836 */ /* 0x000fe20000000000 */
[----:B------:R-:W-:-:S04]  /*eae0*/  R2UR UR30, R26 ;  /* 0x000000001a1e72ca */ /* 0x000fc800000e0000 */
[----:B------:R-:W-:Y:S02]  /*eaf0*/  R2UR UR26, R24 ;  /* 0x00000000181a72ca */ /* 0x000fe400000e0000 */
[----:B------:R-:W-:-:S06]  /*eb00*/  WARPGROUP.ARRIVE ;  /* 0x00000000000079c5 */ /* 0x000fcc0000000000 */
[----:B------:R-:W-:Y:S01]  /*eb10*/  HGMMA.64x128x16.F32 R24, gdesc[UR12], RZ, !UPT, gsb0 ;  /* 0x01e000000c1879f0 */ /* 0x000fe2000c0008ff */
[----:B------:R-:W-:Y:S01]  /*eb20*/  VIADD R20, R14, 0x200 ;  /* 0x000002000e147836 */ /* 0x000fe20000000000 */
[----:B------:R-:W-:-:S04]  /*eb30*/  R2UR UR23, R21 ;  /* 0x00000000151772ca */ /* 0x000fc800000e0000 */
[----:B------:R-:W-:Y:S01]  /*eb40*/  R2UR UR22, R20 ;  /* 0x00000000141672ca */ /* 0x000fe200000e0000 */
[----:B------:R-:W-:Y:S02]  /*eb50*/  WARPGROUP.DEPBAR.LE gsb0, 0x0 ;  /* 0x00008000000079c5 */ /* 0x000fe40000010000 */
[----:B------:R-:W-:-:S06]  /*eb60*/  WARPGROUP.ARRIVE ;  /* 0x00000000000079c5 */ /* 0x000fcc0000000000 */
[----:B------:R-:W-:Y:S01]  /*eb70*/  HGMMA.64x128x16.F32 R24, gdesc[UR16], R24, gsb0 ;  /* 0x01e00000101879f0 */ /* 0x000fe20008000818 */
[----:B------:R-:W-:Y:S02]  /*eb80*/  R2UR UR24, R148 ;  /* 0x00000000941872ca */ /* 0x000fe400000e0000 */
        /* <DEDUP_REMOVED lines=9> */
[----:B------:R-:W-:Y:S01]  /*ec20*/  VIADD R14, R14, 0x402 ;  /* 0x000004020e0e7836 */ /* 0x000fe20000000000 */
[----:B------:R-:W-:Y:S02]  /*ec30*/  R2UR UR35, R15 ;  /* 0x000000000f2372ca */ /* 0x000fe400000e0000 */
[----:B------:R-:W-:Y:S02]  /*ec40*/  R2UR UR32, R144 ;  /* 0x00000000902072ca */ /* 0x000fe400000e0000 */
[----:B------:R-:W-:Y:S02]  /*ec50*/  R2UR UR34, R14 ;  /* 0x000000000e2272ca */ /* 0x000fe400000e0000 */
[----:B------:R-:W-:Y:S01]  /*ec60*/  R2UR UR33, R145 ;  /* 0x00000000912172ca */ /* 0x000fe200000e0000 */
[----:B------:R-:W-:Y:S02]  /*ec70*/  WARPGROUP.DEPBAR.LE gsb0, 0x0 ;  /* 0x00008000000079c5 */ /* 0x000fe40000010000 */
[----:B------:R-:W-:-:S06]  /*ec80*/  WARPGROUP.ARRIVE ;  /* 0x00000000000079c5 */ /* 0x000fcc0000000000 */
        /* <DEDUP_REMOVED lines=8> */
.L_x_1238:
[----:B------:R-:W-:Y:S01]  /*ed10*/  SHF.L.U32 R0, R22, 0x1f, RZ ;  /* 0x0000001f16007819 */ /* 0x000fe200000006ff */
[----:B------:R-:W-:-:S04]  /*ed20*/  IMAD R14, R17, 0x8, R2 ;  /* 0x00000008110e7824 */ /* 0x000fc800078e0202 */
[----:B------:R0:W1:Y:S01]  /*ed30*/  SYNCS.PHASECHK.TRANS64.TRYWAIT P3, [R14+URZ+0x2d850], R0 ;  /* 0x02d850000e0075a7 */ /* 0x000062000806017f */
[----:B------:R-:W-:Y:S05]  /*ed40*/  @!P0 BRA `(.L_x_1239) ;  /* 0x0000000000048947 */ /* 0x000fea0003800000 */
[----:B------:R-:W-:Y:S01]  /*ed50*/  BPT.TRAP 0x1 ;  /* 0x000000040000795c */ /* 0x000fe20000300000 */
.L_x_1239:
[----:B-1----:R-:W-:Y:S05]  /*ed60*/  @P3 BRA `(.L_x_1237) ;  /* 0x0000000000083947 */ /* 0x002fea0003800000 */
[----:B------:R-:W1:Y:S02]  /*ed70*/  SYNCS.PHASECHK.TRANS64.TRYWAIT P3, [R14+URZ+0x2d850], R0 ;  /* 0x02d850000e0075a7 */ /* 0x000e64000806017f */
[----:B-1----:R-:W-:Y:S05]  /*ed80*/  @!P3 BRA `(.L_x_1240) ;  /* 0x000001140068b947 */ /* 0x002fea0003800000 */
.L_x_1237:
[----:B------:R-:W2:Y:S01]  /*ed90*/  LDL R20, [R1+0x14] ;  /* 0x0000140001147983 */ /* 0x000ea20000100800 */
[----:B------:R-:W-:Y:S05]  /*eda0*/  WARPSYNC.ALL ;  /* 0x0000000000007948 */ /* 0x000fea0003800000 */
[----:B01----:R-:W-:Y:S01]  /*edb0*/  VIADD R0, R2, 0x400 ;  /* 0x0000040002007836 */ /* 0x003fe20000000000 */
[----:B------:R-:W3:Y:S04]  /*edc0*/  LDL R22, [R1+0x30] ;  /* 0x0000300001167983 */ /* 0x000ee80000100800 */
[----:B------:R-:W-:Y:S01]  /*edd0*/  SHF.R.U32.HI R0, RZ, 0x4, R0 ;  /* 0x00000004ff007819 */ /* 0x000fe20000011600 */
[----:B------:R-:W-:Y:S01]  /*ede0*/  IMAD.MOV.U32 R15, RZ, RZ, 0x40000040 ;  /* 0x40000040ff0f7424 */ /* 0x000fe200078e00ff */
[----:B------:R-:W4:Y:S02]  /*edf0*/  LDL R141, [R1+0x40] ;  /* 0x00004000018d7983 */ /* 0x000f240000100800 */
[----:B------:R-:W-:-:S04]  /*ee00*/  LOP3.LUT R0, R0, 0x3fff, RZ, 0xc0, !PT ;  /* 0x00003fff00007812 */ /* 0x000fc800078ec0ff */
[----:B------:R-:W-:Y:S02]  /*ee10*/  LOP3.LUT R0, R0, 0x2000000, RZ, 0xfc, !PT ;  /* 0x0200000000007812 */ /* 0x000fe400078efcff */
[C---:B------:R-:W-:Y:S02]  /*ee20*/  R2UR UR13, R15.reuse ;  /* 0x000000000f0d72ca */ /* 0x040fe400000e0000 */
[----:B------:R-:W-:Y:S01]  /*ee30*/  R2UR UR45, R15 ;  /* 0x000000000f2d72ca */ /* 0x000fe200000e0000 */
[----:B------:R-:W-:-:S05]  /*ee40*/  IMAD.MOV.U32 R15, RZ, RZ, -0x7fffffe0 ;  /* 0x80000020ff0f7424 */ /* 0x000fca00078e00ff */
[----:B------:R-:W-:Y:S01]  /*ee50*/  R2UR UR15, R15 ;  /* 0x000000000f0f72ca */ /* 0x000fe200000e0000 */
[----:B------:R-:W-:Y:S01]  /*ee60*/  WARPGROUP.ARRIVE ;  /* 0x00000000000079c5 */ /* 0x000fe20000000000 */
[----:B------:R-:W-:-:S05]  /*ee70*/  IMAD.MOV.U32 R21, RZ, RZ, 0x40000040 ;  /* 0x40000040ff157424 */ /* 0x000fca00078e00ff */
[C---:B------:R-:W-:Y:S02]  /*ee80*/  R2UR UR17, R21.reuse ;  /* 0x00000000151172ca */ /* 0x040fe400000e0000 */
[C---:B------:R-:W-:Y:S02]  /*ee90*/  R2UR UR21, R21.reuse ;  /* 0x00000000151572ca */ /* 0x040fe400000e0000 */
[C---:B------:R-:W-:Y:S02]  /*eea0*/  R2UR UR25, R21.reuse ;  /* 0x00000000151972ca */ /* 0x040fe400000e0000 */
[C---:B------:R-:W-:Y:S02]  /*eeb0*/  R2UR UR29, R21.reuse ;  /* 0x00000000151d72ca */ /* 0x040fe400000e0000 */
[C---:B------:R-:W-:Y:S02]  /*eec0*/  R2UR UR33, R21.reuse ;  /* 0x00000000152172ca */ /* 0x040fe400000e0000 */
[----:B------:R-:W-:Y:S01]  /*eed0*/  R2UR UR41, R21 ;  /* 0x00000000152972ca */ /* 0x000fe200000e0000 */
[----:B------:R-:W-:-:S05]  /*eee0*/  IMAD.MOV.U32 R21, RZ, RZ, -0x7fffffe0 ;  /* 0x80000020ff157424 */ /* 0x000fca00078e00ff */
[----:B------:R-:W-:Y:S01]  /*eef0*/  R2UR UR19, R21 ;  /* 0x00000000151372ca */ /* 0x000fe200000e0000 */
[----:B------:R-:W-:Y:S01]  /*ef00*/  IMAD.MOV.U32 R21, RZ, RZ, -0x7fffffe0 ;  /* 0x80000020ff157424 */ /* 0x000fe200078e00ff */
[----:B--2---:R-:W-:-:S05]  /*ef10*/  LOP3.LUT R14, R20, 0x10000, RZ, 0xfc, !PT ;  /* 0x00010000140e7812 */ /* 0x004fca00078efcff */
[----:B------:R-:W-:-:S05]  /*ef20*/  VIADD R20, R14, 0x2 ;  /* 0x000000020e147836 */ /* 0x000fca0000000000 */
[----:B------:R-:W-:Y:S01]  /*ef30*/  R2UR UR16, R20 ;  /* 0x00000000141072ca */ /* 0x000fe200000e0000 */
[----:B------:R-:W-:-:S05]  /*ef40*/  VIADD R20, R14, 0x4 ;  /* 0x000000040e147836 */ /* 0x000fca0000000000 */
[----:B------:R-:W-:Y:S01]  /*ef50*/  R2UR UR20, R20 ;  /* 0x00000000141472ca */ /* 0x000fe200000e0000 */
[----:B------:R-:W-:-:S05]  /*ef60*/  VIADD R20, R14, 0x6 ;  /* 0x000000060e147836 */ /* 0x000fca0000000000 */
[----:B------:R-:W-:Y:S01]  /*ef70*/  R2UR UR24, R20 ;  /* 0x00000000141872ca */ /* 0x000fe200000e0000 */
[----:B------:R-:W-:-:S05]  /*ef80*/  VIADD R20, R14, 0x600 ;  /* 0x000006000e147836 */ /* 0x000fca0000000000 */
[----:B------:R-:W-:Y:S01]  /*ef90*/  R2UR UR28, R20 ;  /* 0x00000000141c72ca */ /* 0x000fe200000e0000 */
[C---:B------:R-:W-:Y:S01]  /*efa0*/  VIADD R20, R14.reuse, 0x602 ;  /* 0x000006020e147836 */ /* 0x040fe20000000000 */
[----:B------:R-:W-:-:S04]  /*efb0*/  R2UR UR12, R14 ;  /* 0x000000000e0c72ca */ /* 0x000fc800000e0000 */
[----:B------:R-:W-:Y:S01]  /*efc0*/  R2UR UR32, R20 ;  /* 0x00000000142072ca */ /* 0x000fe200000e0000 */
[C---:B------:R-:W-:Y:S02]  /*efd0*/  VIADD R20, R14.reuse, 0x604 ;  /* 0x000006040e147836 */ /* 0x040fe40000000000 */
[----:B------:R-:W-:-:S05]  /*efe0*/  VIADD R14, R14, 0x606 ;  /* 0x000006060e0e7836 */ /* 0x000fca0000000000 */
[----:B------:R-:W-:Y:S01]  /*eff0*/  R2UR UR44, R14 ;  /* 0x000000000e2c72ca */ /* 0x000fe200000e0000 */
[----:B------:R-:W-:-:S05]  /*f000*/  IMAD R14, R17, 0x600, R0 ;  /* 0x00000600110e7824 */ /* 0x000fca00078e0200 */
[----:B------:R-:W-:-:S13]  /*f010*/  R2UR UR14, R14 ;  /* 0x000000000e0e72ca */ /* 0x000fda00000e0000 */
[----:B------:R-:W-:Y:S01]  /*f020*/  HGMMA.64x96x16.F32 R88, gdesc[UR12].tnspB, R88, gsb0 ;  /* 0x416000000c5879f0 */ /* 0x000fe20008000858 */
[----:B------:R-:W-:Y:S01]  /*f030*/  R2UR UR40, R20 ;  /* 0x00000000142872ca */ /* 0x000fe200000e0000 */
[----:B------:R-:W-:-:S05]  /*f040*/  VIADD R20, R14, 0x40 ;  /* 0x000000400e147836 */ /* 0x000fca0000000000 */
[----:B------:R-:W-:Y:S01]  /*f050*/  R2UR UR18, R20 ;  /* 0x00000000141272ca */ /* 0x000fe200000e0000 */
[----:B------:R-:W-:Y:S01]  /*f060*/  VIADD R20, R14, 0x80 ;  /* 0x000000800e147836 */ /* 0x000fe20000000000 */
[----:B------:R-:W-:Y:S01]  /*f070*/  R2UR UR23, R21 ;  /* 0x00000000151772ca */ /* 0x000fe200000e0000 */
[----:B------:R-:W-:Y:S02]  /*f080*/  WARPGROUP.DEPBAR.LE gsb0, 0x0 ;  /* 0x00008000000079c5 */ /* 0x000fe40000010000 */
[----:B------:R-:W-:-:S08]  /*f090*/  WARPGROUP.ARRIVE ;  /* 0x00000000000079c5 */ /* 0x000fd00000000000 */
        /* <DEDUP_REMOVED lines=36> */
[----:B------:R-:W-:Y:S03]  /*f2e0*/  HGMMA.64x96x16.F32 R88, gdesc[UR40].tnspB, R88, gsb0 ;  /* 0x41600000285879f0 */ /* 0x000fe60008000858 */
[----:B------:R-:W0:Y:S01]  /*f2f0*/  S2R R154, SR_TID.X ;  /* 0x00000000009a7919 */ /* 0x000e220000002100 */
[----:B------:R-:W-:Y:S02]  /*f300*/  @!P1 IMAD R14, R10, 0x8, R2 ;  /* 0x000000080a0e9824 */ /* 0x000fe400078e0202 */
[----:B------:R-:W-:Y:S02]  /*f310*/  IMAD.U32 R20, RZ, RZ, UR6 ;  /* 0x00000006ff147e24 */ /* 0x000fe4000f8e00ff */
[----:B------:R-:W-:Y:S01]  /*f320*/  @!P1 VIADD R14, R14, 0x2d840 ;  /* 0x0002d8400e0e9836 */ /* 0x000fe20000000000 */
[----:B------:R-:W-:Y:S02]  /*f330*/  WARPGROUP.DEPBAR.LE gsb0, 0x0 ;  /* 0x00008000000079c5 */ /* 0x000fe40000010000 */
[----:B------:R-:W-:-:S06]  /*f340*/  WARPGROUP.ARRIVE ;  /* 0x00000000000079c5 */ /* 0x000fcc0000000000 */
[----:B------:R-:W-:Y:S01]  /*f350*/  HGMMA.64x96x16.F32 R88, gdesc[UR44].tnspB, R88, gsb0 ;  /* 0x416000002c5879f0 */ /* 0x000fe20008000858 */
[----:B0-----:R-:W-:-:S05]  /*f360*/  SHF.R.U32.HI R142, RZ, 0x7, R154 ;  /* 0x00000007ff8e7819 */ /* 0x001fca000001169a */
[----:B------:R-:W-:Y:S02]  /*f370*/  VIADD R0, R142, 0x9 ;  /* 0x000000098e007836 */ /* 0x000fe40000000000 */
[----:B------:R-:W-:-:S05]  /*f380*/  IMAD.SHL.U32 R142, R4, 0x80, RZ ;  /* 0x00000080048e7824 */ /* 0x000fca00078e00ff */
[----:B---3--:R-:W-:Y:S02]  /*f390*/  IADD3 R22, R22, 0x1, -R142 ;  /* 0x0000000116167810 */ /* 0x008fe40007ffe88e */
[----:B------:R-:W-:-:S03]  /*f3a0*/  ISETP.GE.U32.AND P3, PT, R154, 0x180, PT ;  /* 0x000001809a00780c */ /* 0x000fc60003f66070 */
[----:B----4-:R-:W-:Y:S01]  /*f3b0*/  IMAD.IADD R22, R22, 0x1, -R141 ;  /* 0x0000000116167824 */ /* 0x010fe200078e0a8d */
[----:B------:R-:W-:Y:S02]  /*f3c0*/  LOP3.LUT R141, RZ, R20, RZ, 0x33, !PT ;  /* 0x00000014ff8d7212 */ /* 0x000fe400078e33ff */
[----:B------:R-:W-:Y:S01]  /*f3d0*/  SEL R0, R0, 0x9, !P3 ;  /* 0x0000000900007807 */ /* 0x000fe20005800000 */
[----:B------:R-:W-:Y:S01]  /*f3e0*/  IMAD R22, R136, -0x2, R22 ;  /* 0xfffffffe88167824 */ /* 0x000fe200078e0216 */
[----:B------:R-:W-:-:S03]  /*f3f0*/  @!P1 PRMT R14, RZ, 0x654, R14 ;  /* 0x00000654ff0e9816 */ /* 0x000fc6000000000e */
[----:B------:R-:W-:Y:S02]  /*f400*/  IMAD.IADD R141, R141, 0x1, R22 ;  /* 0x000000018d8d7824 */ /* 0x000fe400078e0216 */
[----:B------:R-:W-:-:S04]  /*f410*/  VIADD R22, R22, UR9 ;  /* 0x0000000916167c36 */ /* 0x000fc80008000000 */
[C---:B------:R-:W-:Y:S01]  /*f420*/  IMAD.IADD R21, R155.reuse, 0x1, R22 ;  /* 0x000000019b157824 */ /* 0x040fe200078e0216 */
[----:B------:R-:W-:Y:S02]  /*f430*/  WARPGROUP.DEPBAR.LE gsb0, 0x0 ;  /* 0x00008000000079c5 */ /* 0x000fe40000010000 */
[----:B------:R0:W-:Y:S06]  /*f440*/  BAR.ARV R0, 0x100 ;  /* 0x000400000000751d */ /* 0x0001ec0000002000 */
[----:B------:R1:W-:Y:S01]  /*f450*/  @!P1 SYNCS.ARRIVE.TRANS64.RED.A1T0 RZ, [R14+URZ], RZ ;  /* 0x000000ff0eff99a7 */ /* 0x0003e2000810043f */
[----:B0-----:R-:W-:Y:S01]  /*f460*/  IMAD.IADD R0, R155, 0x1, R141 ;  /* 0x000000019b007824 */ /* 0x001fe200078e028d */
[----:B-1----:R-:W-:Y:S06]  /*f470*/  @!P2 BRA `(.L_x_1241) ;  /* 0x000000000058a947 */ /* 0x002fec0003800000 */
        /* <DEDUP_REMOVED lines=11> */
.L_x_1243:
[----:B------:R-:W-:-:S05]  /*f530*/  IMAD.U32 R154, RZ, RZ, UR4 ;  /* 0x00000004ff9a7e24 */ /* 0x000fca000f8e00ff */
[----:B------:R-:W-:-:S13]  /*f540*/  ISETP.NE.AND P3, PT, R154, 0x1, PT ;  /* 0x000000019a00780c */ /* 0x000fda0003f65270 */
[----:B------:R-:W0:Y:S02]  /*f550*/  @P3 LDC.64 R14, c[0x0][0x9e8] ;  /* 0x00027a00ff0e3b82 */ /* 0x000e240000000a00 */
[----:B0-----:R-:W-:-:S04]  /*f560*/  @P3 IMAD.HI.U32 R156, R8, R14, RZ ;  /* 0x0000000e089c3227 */ /* 0x001fc800078e00ff */
[----:B------:R-:W-:Y:S01]  /*f570*/  IMAD.MOV.U32 R14, RZ, RZ, R8 ;  /* 0x000000ffff0e7224 */ /* 0x000fe200078e0008 */
[----:B------:R-:W-:-:S07]  /*f580*/  @P3 SHF.R.U32.HI R14, RZ, R15, R156 ;  /* 0x0000000fff0e3219 */ /* 0x000fce000001169c */
.L_x_1244:
[----:B------:R-:W-:Y:S05]  /*f590*/  BSYNC B0 ;  /* 0x0000000000007941 */ /* 0x000fea0003800000 */
.L_x_1242:
[----:B------:R-:W-:-:S04]  /*f5a0*/  IMAD R14, R14, R154, -R142 ;  /* 0x0000009a0e0e7224 */ /* 0x000fc800078e0a8e */
[----:B------:R-:W-:-:S05]  /*f5b0*/  IMAD R14, R136, -0x2, R14 ;  /* 0xfffffffe880e7824 */ /* 0x000fca00078e020e */
[----:B------:R-:W-:Y:S02]  /*f5c0*/  VIMNMX R0, R0, R14, !PT ;  /* 0x0000000e00007248 */ /* 0x000fe40007fe0100 */
[----:B------:R-:W-:-:S07]  /*f5d0*/  VIADDMNMX R21, R14, R154, R21, PT ;  /* 0x0000009a0e157246 */ /* 0x000fce0003800115 */
.L_x_1241:
[----:B------:R-:W2:Y:S01]  /*f5e0*/  LDL R14, [R1+0x4] ;  /* 0x00000400010e7983 */ /* 0x000ea20000100800 */
[----:B------:R-:W-:-:S04]  /*f5f0*/  ISETP.GT.AND P3, PT, R4, -0x1, PT ;  /* 0xffffffff0400780c */ /* 0x000fc80003f64270 */
[C---:B------:R-:W-:Y:S02]  /*f600*/  ISETP.GT.AND P5, PT, R0.reuse, RZ, P3 ;  /* 0x000000ff0000720c */ /* 0x040fe40001fa4270 */
[----:B------:R-:W-:Y:S02]  /*f610*/  ISETP.GT.AND P4, PT, R0, 0x1, P3 ;  /* 0x000000010000780c */ /* 0x000fe40001f84270 */
[C---:B------:R-:W-:Y:S02]  /*f620*/  ISETP.LT.OR P5, PT, R21.reuse, 0x1, P5 ;  /* 0x000000011500780c */ /* 0x040fe40002fa1670 */
[----:B------:R-:W-:Y:S02]  /*f630*/  ISETP.LT.OR P4, PT, R21, 0x2, P4 ;  /* 0x000000021500780c */ /* 0x000fe40002781670 */
[----:B------:R-:W-:Y:S02]  /*f640*/  FSEL R24, R24, -INF , !P5 ;  /* 0xff80000018187808 */ /* 0x000fe40006800000 */
[----:B------:R-:W-:-:S02]  /*f650*/  FSEL R25, R25, -INF , !P4 ;  /* 0xff80000019197808 */ /* 0x000fc40006000000 */
[C---:B------:R-:W-:Y:S02]  /*f660*/  ISETP.GT.AND P5, PT, R0.reuse, 0x8, P3 ;  /* 0x000000080000780c */ /* 0x040fe40001fa4270 */
        /* <DEDUP_REMOVED lines=88> */
[----:B------:R-:W-:Y:S01]  /*fbf0*/  FSEL R85, R85, -INF , !P4 ;  /* 0xff80000055557808 */ /* 0x000fe20006000000 */
[----:B--2---:R-:W-:-:S02]  /*fc00*/  IMAD.IADD R22, R14, 0x1, R22 ;  /* 0x000000010e167824 */ /* 0x004fc400078e0216 */
[----:B------:R-:W-:Y:S01]  /*fc10*/  IMAD.IADD R141, R14, 0x1, R141 ;  /* 0x000000010e8d7824 */ /* 0x000fe200078e028d */
        /* <DEDUP_REMOVED lines=12> */
.L_x_1247:
[----:B------:R-:W-:-:S05]  /*fce0*/  IMAD.U32 R0, RZ, RZ, UR4 ;  /* 0x00000004ff007e24 */ /* 0x000fca000f8e00ff */
[----:B------:R-:W-:-:S13]  /*fcf0*/  ISETP.NE.AND P4, PT, R0, 0x1, PT ;  /* 0x000000010000780c */ /* 0x000fda0003f85270 */
[----:B------:R-:W0:Y:S02]  /*fd00*/  @P4 LDC.64 R14, c[0x0][0x9e8] ;  /* 0x00027a00ff0e4b82 */ /* 0x000e240000000a00 */
[----:B0-----:R-:W-:-:S04]  /*fd10*/  @P4 IMAD.HI.U32 R21, R9, R14, RZ ;  /* 0x0000000e09154227 */ /* 0x001fc800078e00ff */
[----:B------:R-:W-:Y:S01]  /*fd20*/  IMAD.MOV.U32 R14, RZ, RZ, R9 ;  /* 0x000000ffff0e7224 */ /* 0x000fe200078e0009 */
[----:B------:R-:W-:-:S07]  /*fd30*/  @P4 SHF.R.U32.HI R14, RZ, R15, R21 ;  /* 0x0000000fff0e4219 */ /* 0x000fce0000011615 */
.L_x_1248:
[----:B------:R-:W-:Y:S05]  /*fd40*/  BSYNC B0 ;  /* 0x0000000000007941 */ /* 0x000fea0003800000 */
.L_x_1246:
[----:B------:R-:W-:-:S04]  /*fd50*/  IMAD R142, R14, R0, -R142 ;  /* 0x000000000e8e7224 */ /* 0x000fc800078e0a8e */
[----:B------:R-:W-:-:S05]  /*fd60*/  IMAD R142, R136, -0x2, R142 ;  /* 0xfffffffe888e7824 */ /* 0x000fca00078e028e */
[----:B------:R-:W-:Y:S02]  /*fd70*/  VIMNMX R141, R141, R142, !PT ;  /* 0x0000008e8d8d7248 */ /* 0x000fe40007fe0100 */
[----:B------:R-:W-:-:S07]  /*fd80*/  VIADDMNMX R22, R142, R0, R22, PT ;  /* 0x000000008e167246 */ /* 0x000fce0003800116 */
.L_x_1245:
[----:B------:R-:W-:Y:S01]  /*fd90*/  @!P1 IMAD R0, R17, 0x8, R2 ;  /* 0x0000000811009824 */ /* 0x000fe200078e0202 */
[----:B------:R-:W2:Y:S03]  /*fda0*/  LDL R142, [R1+0x28] ;  /* 0x00002800018e7983 */ /* 0x000ea60000100800 */
[----:B------:R-:W-:-:S05]  /*fdb0*/  @!P1 VIADD R0, R0, 0x2d860 ;  /* 0x0002d86000009836 */ /* 0x000fca0000000000 */
[----:B------:R-:W-:-:S04]  /*fdc0*/  @!P1 PRMT R0, RZ, 0x654, R0 ;  /* 0x00000654ff009816 */ /* 0x000fc80000000000 */
[----:B------:R0:W-:Y:S02]  /*fdd0*/  @!P1 SYNCS.ARRIVE.TRANS64.RED.A1T0 RZ, [R0+URZ], RZ ;  /* 0x000000ff00ff99a7 */ /* 0x0001e4000810043f */
[----:B0-----:R-:W-:-:S04]  /*fde0*/  FMNMX.FTZ R0, R24, R3, !PT ;  /* 0x0000000318007209 */ /* 0x001fc80007810000 */
        /* <DEDUP_REMOVED lines=34> */
[----:B0-----:R-:W-:Y:S02]  /*10010*/  FMNMX.FTZ R14, R14, R0, !PT ;  /* 0x000000000e0e7209 */ /* 0x001fe40007810000 */
[----:B------:R-:W0:Y:S02]  /*10020*/  LDC R0, c[0x0][0x988] ;  /* 0x00026200ff007b82 */ /* 0x000e240000000800 */
[----:B------:R-:W-:-:S04]  /*10030*/  FSETP.NEU.FTZ.AND P4, PT, R14, -INF , PT ;  /* 0xff8000000e00780b */ /* 0x000fc80003f9d000 */
[----:B------:R-:W-:-:S05]  /*10040*/  FSEL R15, R14, RZ, P4 ;  /* 0x000000ff0e0f7208 */ /* 0x000fca0002000000 */
[----:B------:R-:W-:Y:S01]  /*10050*/  FADD.FTZ R15, -R15, R3 ;  /* 0x000000030f0f7221 */ /* 0x000fe20000010100 */
[----:B0-----:R-:W-:-:S03]  /*10060*/  FMUL.FTZ R3, R14, R0 ;  /* 0x000000000e037220 */ /* 0x001fc60000410000 */
[-C--:B------:R-:W-:Y:S02]  /*10070*/  FMUL.FTZ R15, R15, R0.reuse ;  /* 0x000000000f0f7220 */ /* 0x080fe40000410000 */
[----:B------:R-:W-:Y:S02]  /*10080*/  FSEL R3, R3, RZ, P4 ;  /* 0x000000ff03037208 */ /* 0x000fe40002000000 */
[----:B------:R-:W-:Y:S02]  /*10090*/  ISETP.GT.AND P4, PT, R141, 0x1, P3 ;  /* 0x000000018d00780c */ /* 0x000fe40001f84270 */
[----:B------:R-:W-:Y:S01]  /*100a0*/  MUFU.EX2 R15, R15 ;  /* 0x0000000f000f7308 */ /* 0x000fe20000000800 */
[-CC-:B------:R-:W-:Y:S01]  /*100b0*/  FFMA.FTZ R24, R24, R0.reuse, -R3.reuse ;  /* 0x0000000018187223 */ /* 0x180fe20000010803 */
[----:B------:R-:W-:Y:S01]  /*100c0*/  ISETP.LT.OR P5, PT, R22, 0x2, P4 ;  /* 0x000000021600780c */ /* 0x000fe200027a1670 */
[-CC-:B------:R-:W-:Y:S01]  /*100d0*/  FFMA.FTZ R25, R25, R0.reuse, -R3.reuse ;  /* 0x0000000019197223 */ /* 0x180fe20000010803 */
[----:B------:R-:W-:Y:S01]  /*100e0*/  ISETP.GT.AND P4, PT, R141, 0x8, P3 ;  /* 0x000000088d00780c */ /* 0x000fe20001f84270 */
[----:B------:R-:W-:Y:S01]  /*100f0*/  FFMA.FTZ R28, R28, R0, -R3 ;  /* 0x000000001c1c7223 */ /* 0x000fe20000010803 */
[----:B------:R-:W-:-:S02]  /*10100*/  FSEL R27, R27, -INF , !P5 ;  /* 0xff8000001b1b7808 */ /* 0x000fc40006800000 */
[----:B------:R-:W0:Y:S01]  /*10110*/  MUFU.EX2 R24, R24 ;  /* 0x0000001800187308 */ /* 0x000e220000000800 */
[----:B------:R-:W-:Y:S01]  /*10120*/  ISETP.GT.AND P5, PT, R141, 0x9, P3 ;  /* 0x000000098d00780c */ /* 0x000fe20001fa4270 */
[-CC-:B------:R-:W-:Y:S01]  /*10130*/  FFMA.FTZ R29, R29, R0.reuse, -R3.reuse ;  /* 0x000000001d1d7223 */ /* 0x180fe20000010803 */
[----:B------:R-:W-:Y:S01]  /*10140*/  ISETP.LT.OR P4, PT, R22, 0x9, P4 ;  /* 0x000000091600780c */ /* 0x000fe20002781670 */
[-CC-:B------:R-:W-:Y:S01]  /*10150*/  FFMA.FTZ R32, R32, R0.reuse, -R3.reuse ;  /* 0x0000000020207223 */ /* 0x180fe20000010803 */
[----:B------:R-:W-:Y:S01]  /*10160*/  ISETP.LT.OR P5, PT, R22, 0xa, P5 ;  /* 0x0000000a1600780c */ /* 0x000fe20002fa1670 */
[-CC-:B------:R-:W-:Y:S01]  /*10170*/  FFMA.FTZ R33, R33, R0.reuse, -R3.reuse ;  /* 0x0000000021217223 */ /* 0x180fe20000010803 */
[----:B------:R-:W-:Y:S01]  /*10180*/  FSEL R30, R30, -INF , !P4 ;  /* 0xff8000001e1e7808 */ /* 0x000fe20006000000 */
[----:B------:R-:W1:Y:S01]  /*10190*/  MUFU.EX2 R17, R25 ;  /* 0x0000001900117308 */ /* 0x000e620000000800 */
[----:B------:R-:W-:Y:S01]  /*101a0*/  FSEL R31, R31, -INF , !P5 ;  /* 0xff8000001f1f7808 */ /* 0x000fe20006800000 */
[-CC-:B------:R-:W-:Y:S01]  /*101b0*/  FFMA.FTZ R36, R36, R0.reuse, -R3.reuse ;  /* 0x0000000024247223 */ /* 0x180fe20000010803 */
[----:B------:R-:W-:Y:S01]  /*101c0*/  ISETP.GT.AND P5, PT, R141, 0x11, P3 ;  /* 0x000000118d00780c */ /* 0x000fe20001fa4270 */
[-CC-:B------:R-:W-:Y:S01]  /*101d0*/  FFMA.FTZ R37, R37, R0.reuse, -R3.reuse ;  /* 0x0000000025257223 */ /* 0x180fe20000010803 */
[----:B------:R-:W-:Y:S01]  /*101e0*/  ISETP.GT.AND P4, PT, R141, 0x10, P3 ;  /* 0x000000108d00780c */ /* 0x000fe20001f84270 */
[-CC-:B------:R-:W-:Y:S01]  /*101f0*/  FFMA.FTZ R40, R40, R0.reuse, -R3.reuse ;  /* 0x0000000028287223 */ /* 0x180fe20000010803 */
[C---:B------:R-:W-:Y:S01]  /*10200*/  ISETP.LT.OR P5, PT, R22.reuse, 0x12, P5 ;  /* 0x000000121600780c */ /* 0x040fe20002fa1670 */
[----:B------:R-:W-:Y:S01]  /*10210*/  MUFU.EX2 R29, R29 ;  /* 0x0000001d001d7308 */ /* 0x000fe20000000800 */
[----:B------:R-:W-:Y:S01]  /*10220*/  ISETP.LT.OR P4, PT, R22, 0x11, P4 ;  /* 0x000000111600780c */ /* 0x000fe20002781670 */
[----:B0-----:R-:W-:Y:S01]  /*10230*/  FFMA.FTZ R5, R15, R5, R24 ;  /* 0x000000050f057223 */ /* 0x001fe20000010018 */
[----:B------:R-:W-:Y:S01]  /*10240*/  FSEL R35, R35, -INF , !P5 ;  /* 0xff80000023237808 */ /* 0x000fe20006800000 */
[-CC-:B------:R-:W-:Y:S01]  /*10250*/  FFMA.FTZ R41, R41, R0.reuse, -R3.reuse ;  /* 0x0000000029297223 */ /* 0x180fe20000010803 */
[----:B------:R-:W-:Y:S01]  /*10260*/  ISETP.GT.AND P5, PT, R141, 0x19, P3 ;  /* 0x000000198d00780c */ /* 0x000fe20001fa4270 */
[-C--:B------:R-:W-:Y:S01]  /*10270*/  FFMA.FTZ R44, R44, R0.reuse, -R3 ;  /* 0x000000002c2c7223 */ /* 0x080fe20000010803 */
[----:B------:R-:W-:Y:S01]  /*10280*/  FSEL R34, R34, -INF , !P4 ;  /* 0xff80000022227808 */ /* 0x000fe20006000000 */
[----:B------:R-:W-:Y:S01]  /*10290*/  MUFU.EX2 R33, R33 ;  /* 0x0000002100217308 */ /* 0x000fe20000000800 */
[----:B------:R-:W-:Y:S01]  /*102a0*/  ISETP.LT.OR P5, PT, R22, 0x1a, P5 ;  /* 0x0000001a1600780c */ /* 0x000fe20002fa1670 */
[----:B-1----:R-:W-:Y:S01]  /*102b0*/  FADD.FTZ R5, R17, R5 ;  /* 0x0000000511057221 */ /* 0x002fe20000010000 */
[----:B------:R-:W-:Y:S01]  /*102c0*/  ISETP.GT.AND P4, PT, R141, 0x18, P3 ;  /* 0x000000188d00780c */ /* 0x000fe20001f84270 */
[-CC-:B------:R-:W-:Y:S01]  /*102d0*/  FFMA.FTZ R45, R45, R0.reuse, -R3.reuse ;  /* 0x000000002d2d7223 */ /* 0x180fe20000010803 */
[----:B------:R-:W-:Y:S01]  /*102e0*/  FSEL R39, R39, -INF , !P5 ;  /* 0xff80000027277808 */ /* 0x000fe20006800000 */
[--C-:B------:R-:W-:Y:S01]  /*102f0*/  FFMA.FTZ R48, R48, R0, -R3.reuse ;  /* 0x0000000030307223 */ /* 0x100fe20000010803 */
[----:B------:R-:W-:Y:S01]  /*10300*/  ISETP.GT.AND P5, PT, R141, 0x21, P3 ;  /* 0x000000218d00780c */ /* 0x000fe20001fa4270 */
[----:B------:R-:W-:Y:S01]  /*10310*/  MUFU.EX2 R37, R37 ;  /* 0x0000002500257308 */ /* 0x000fe20000000800 */
[----:B------:R-:W-:Y:S01]  /*10320*/  F2FP.F16.F32.PACK_AB R24, R17, R24 ;  /* 0x000000181118723e */ /* 0x000fe200000000ff */
[-CC-:B------:R-:W-:Y:S01]  /*10330*/  FFMA.FTZ R49, R49, R0.reuse, -R3.reuse ;  /* 0x0000000031317223 */ /* 0x180fe20000010803 */
[----:B------:R-:W-:Y:S01]  /*10340*/  ISETP.LT.OR P5, PT, R22, 0x22, P5 ;  /* 0x000000221600780c */ /* 0x000fe20002fa1670 */
[-CC-:B------:R-:W-:Y:S01]  /*10350*/  FFMA.FTZ R52, R52, R0.reuse, -R3.reuse ;  /* 0x0000000034347223 */ /* 0x180fe20000010803 */
[----:B------:R-:W-:Y:S01]  /*10360*/  ISETP.LT.OR P4, PT, R22, 0x19, P4 ;  /* 0x000000191600780c */ /* 0x000fe20002781670 */
[-CC-:B------:R-:W-:Y:S01]  /*10370*/  FFMA.FTZ R53, R53, R0.reuse, -R3.reuse ;  /* 0x0000000035357223 */ /* 0x180fe20000010803 */
[----:B------:R-:W-:Y:S01]  /*10380*/  FSEL R43, R43, -INF , !P5 ;  /* 0xff8000002b2b7808 */ /* 0x000fe20006800000 */
[----:B------:R-:W-:Y:S01]  /*10390*/  MUFU.EX2 R40, R40 ;  /* 0x0000002800287308 */ /* 0x000fe20000000800 */
[----:B------:R-:W-:Y:S01]  /*103a0*/  ISETP.GT.AND P5, PT, R141, 0x29, P3 ;  /* 0x000000298d00780c */ /* 0x000fe20001fa4270 */
[-CC-:B------:R-:W-:Y:S01]  /*103b0*/  FFMA.FTZ R56, R56, R0.reuse, -R3.reuse ;  /* 0x0000000038387223 */ /* 0x180fe20000010803 */
[----:B------:R-:W-:Y:S01]  /*103c0*/  FSEL R38, R38, -INF , !P4 ;  /* 0xff80000026267808 */ /* 0x000fe20006000000 */
[-CC-:B------:R-:W-:Y:S01]  /*103d0*/  FFMA.FTZ R57, R57, R0.reuse, -R3.reuse ;  /* 0x0000000039397223 */ /* 0x180fe20000010803 */
[----:B------:R-:W-:Y:S01]  /*103e0*/  ISETP.LT.OR P5, PT, R22, 0x2a, P5 ;  /* 0x0000002a1600780c */ /* 0x000fe20002fa1670 */
[-CC-:B------:R-:W-:Y:S01]  /*103f0*/  FFMA.FTZ R60, R60, R0.reuse, -R3.reuse ;  /* 0x000000003c3c7223 */ /* 0x180fe20000010803 */
[----:B------:R-:W-:Y:S01]  /*10400*/  ISETP.GT.AND P4, PT, R141, 0x20, P3 ;  /* 0x000000208d00780c */ /* 0x000fe20001f84270 */
[----:B------:R-:W-:Y:S01]  /*10410*/  MUFU.EX2 R41, R41 ;  /* 0x0000002900297308 */ /* 0x000fe20000000800 */
[----:B------:R-:W-:Y:S01]  /*10420*/  FSEL R47, R47, -INF , !P5 ;  /* 0xff8000002f2f7808 */ /* 0x000fe20006800000 */
[-CC-:B------:R-:W-:Y:S01]  /*10430*/  FFMA.FTZ R61, R61, R0.reuse, -R3.reuse ;  /* 0x000000003d3d7223 */ /* 0x180fe20000010803 */
[----:B------:R-:W-:Y:S01]  /*10440*/  ISETP.GT.AND P5, PT, R141, 0x31, P3 ;  /* 0x000000318d00780c */ /* 0x000fe20001fa4270 */
[-CC-:B------:R-:W-:Y:S01]  /*10450*/  FFMA.FTZ R64, R64, R0.reuse, -R3.reuse ;  /* 0x0000000040407223 */ /* 0x180fe20000010803 */
[C---:B------:R-:W-:Y:S01]  /*10460*/  ISETP.LT.OR P4, PT, R22.reuse, 0x21, P4 ;  /* 0x000000211600780c */ /* 0x040fe20002781670 */
[-CC-:B------:R-:W-:Y:S01]  /*10470*/  FFMA.FTZ R65, R65, R0.reuse, -R3.reuse ;  /* 0x0000000041417223 */ /* 0x180fe20000010803 */
[----:B------:R-:W-:Y:S01]  /*10480*/  ISETP.LT.OR P5, PT, R22, 0x32, P5 ;  /* 0x000000321600780c */ /* 0x000fe20002fa1670 */
[----:B------:R-:W-:Y:S01]  /*10490*/  MUFU.EX2 R44, R44 ;  /* 0x0000002c002c7308 */ /* 0x000fe20000000800 */
[----:B------:R-:W-:Y:S01]  /*104a0*/  FSEL R42, R42, -INF , !P4 ;  /* 0xff8000002a2a7808 */ /* 0x000fe20006000000 */
[-CC-:B------:R-:W-:Y:S01]  /*104b0*/  FFMA.FTZ R68, R68, R0.reuse, -R3.reuse ;  /* 0x0000000044447223 */ /* 0x180fe20000010803 */
[----:B------:R-:W-:Y:S01]  /*104c0*/  FSEL R51, R51, -INF , !P5 ;  /* 0xff80000033337808 */ /* 0x000fe20006800000 */
[-CC-:B------:R-:W-:Y:S01]  /*104d0*/  FFMA.FTZ R69, R69, R0.reuse, -R3.reuse ;  /* 0x0000000045457223 */ /* 0x180fe20000010803 */
[C---:B------:R-:W-:Y:S01]  /*104e0*/  ISETP.GT.AND P5, PT, R141.reuse, 0x39, P3 ;  /* 0x000000398d00780c */ /* 0x040fe20001fa4270 */
[-CC-:B------:R-:W-:Y:S01]  /*104f0*/  FFMA.FTZ R72, R72, R0.reuse, -R3.reuse ;  /* 0x0000000048487223 */ /* 0x180fe20000010803 */
[----:B------:R-:W-:Y:S01]  /*10500*/  ISETP.GT.AND P4, PT, R141, 0x28, P3 ;  /* 0x000000288d00780c */ /* 0x000fe20001f84270 */
[----:B------:R-:W-:Y:S01]  /*10510*/  MUFU.EX2 R45, R45 ;  /* 0x0000002d002d7308 */ /* 0x000fe20000000800 */
[C---:B------:R-:W-:Y:S01]  /*10520*/  ISETP.LT.OR P5, PT, R22.reuse, 0x3a, P5 ;  /* 0x0000003a1600780c */ /* 0x040fe20002fa1670 */
[-CC-:B------:R-:W-:Y:S01]  /*10530*/  FFMA.FTZ R73, R73, R0.reuse, -R3.reuse ;  /* 0x0000000049497223 */ /* 0x180fe20000010803 */
[----:B------:R-:W-:Y:S01]  /*10540*/  ISETP.LT.OR P4, PT, R22, 0x29, P4 ;  /* 0x000000291600780c */ /* 0x000fe20002781670 */
[-CC-:B------:R-:W-:Y:S01]  /*10550*/  FFMA.FTZ R76, R76, R0.reuse, -R3.reuse ;  /* 0x000000004c4c7223 */ /* 0x180fe20000010803 */
[----:B------:R-:W-:Y:S01]  /*10560*/  FSEL R55, R55, -INF , !P5 ;  /* 0xff80000037377808 */ /* 0x000fe20006800000 */
[-CC-:B------:R-:W-:Y:S01]  /*10570*/  FFMA.FTZ R77, R77, R0.reuse, -R3.reuse ;  /* 0x000000004d4d7223 */ /* 0x180fe20000010803 */
[----:B------:R-:W-:Y:S01]  /*10580*/  ISETP.GT.AND P5, PT, R141, 0x41, P3 ;  /* 0x000000418d00780c */ /* 0x000fe20001fa4270 */
[----:B------:R-:W-:Y:S01]  /*10590*/  MUFU.EX2 R49, R49 ;  /* 0x0000003100317308 */ /* 0x000fe20000000800 */
[----:B------:R-:W-:Y:S01]  /*105a0*/  FSEL R46, R46, -INF , !P4 ;  /* 0xff8000002e2e7808 */ /* 0x000fe20006000000 */
[-CC-:B------:R-:W-:Y:S01]  /*105b0*/  FFMA.FTZ R80, R80, R0.reuse, -R3.reuse ;  /* 0x0000000050507223 */ /* 0x180fe20000010803 */
[----:B------:R-:W-:Y:S01]  /*105c0*/  ISETP.LT.OR P5, PT, R22, 0x42, P5 ;  /* 0x000000421600780c */ /* 0x000fe20002fa1670 */
[-CC-:B------:R-:W-:Y:S01]  /*105d0*/  FFMA.FTZ R81, R81, R0.reuse, -R3.reuse ;  /* 0x0000000051517223 */ /* 0x180fe20000010803 */
[----:B------:R-:W-:Y:S01]  /*105e0*/  ISETP.GT.AND P4, PT, R141, 0x30, P3 ;  /* 0x000000308d00780c */ /* 0x000fe20001f84270 */
[-CC-:B------:R-:W-:Y:S01]  /*105f0*/  FFMA.FTZ R84, R84, R0.reuse, -R3.reuse ;  /* 0x0000000054547223 */ /* 0x180fe20000010803 */
[----:B------:R-:W-:Y:S01]  /*10600*/  FSEL R59, R59, -INF , !P5 ;  /* 0xff8000003b3b7808 */ /* 0x000fe20006800000 */
[----:B------:R-:W-:Y:S01]  /*10610*/  MUFU.EX2 R52, R52 ;  /* 0x0000003400347308 */ /* 0x000fe20000000800 */
[----:B------:R-:W-:Y:S01]  /*10620*/  ISETP.GT.AND P5, PT, R141, 0x49, P3 ;  /* 0x000000498d00780c */ /* 0x000fe20001fa4270 */
[----:B------:R-:W-:Y:S01]  /*10630*/  FFMA.FTZ R3, R85, R0, -R3 ;  /* 0x0000000055037223 */ /* 0x000fe20000010803 */
[----:B------:R-:W-:-:S02]  /*10640*/  ISETP.LT.OR P4, PT, R22, 0x31, P4 ;  /* 0x000000311600780c */ /* 0x000fc40002781670 */
[----:B------:R-:W-:Y:S02]  /*10650*/  ISETP.LT.OR P5, PT, R22, 0x4a, P5 ;  /* 0x0000004a1600780c */ /* 0x000fe40002fa1670 */
[----:B------:R-:W-:Y:S01]  /*10660*/  FSEL R50, R50, -INF , !P4 ;  /* 0xff80000032327808 */ /* 0x000fe20006000000 */
[----:B------:R-:W-:Y:S01]  /*10670*/  MUFU.EX2 R53, R53 ;  /* 0x0000003500357308 */ /* 0x000fe20000000800 */
[----:B------:R-:W-:Y:S02]  /*10680*/  FSEL R63, R63, -INF , !P5 ;  /* 0xff8000003f3f7808 */ /* 0x000fe40006800000 */
[C---:B------:R-:W-:Y:S02]  /*10690*/  ISETP.GT.AND P5, PT, R141.reuse, 0x51, P3 ;  /* 0x000000518d00780c */ /* 0x040fe40001fa4270 */
[----:B------:R-:W-:Y:S02]  /*106a0*/  ISETP.GT.AND P4, PT, R141, 0x38, P3 ;  /* 0x000000388d00780c */ /* 0x000fe40001f84270 */
[C---:B------:R-:W-:Y:S01]  /*106b0*/  ISETP.LT.OR P5, PT, R22.reuse, 0x52, P5 ;  /* 0x000000521600780c */ /* 0x040fe20002fa1670 */
[----:B------:R-:W-:Y:S01]  /*106c0*/  MUFU.EX2 R56, R56 ;  /* 0x0000003800387308 */ /* 0x000fe20000000800 */
[----:B------:R-:W-:-:S02]  /*106d0*/  ISETP.LT.OR P4, PT, R22, 0x39, P4 ;  /* 0x000000391600780c */ /* 0x000fc40002781670 */
[----:B------:R-:W-:Y:S02]  /*106e0*/  FSEL R67, R67, -INF , !P5 ;  /* 0xff80000043437808 */ /* 0x000fe40006800000 */
[C---:B------:R-:W-:Y:S02]  /*106f0*/  ISETP.GT.AND P5, PT, R141.reuse, 0x59, P3 ;  /* 0x000000598d00780c */ /* 0x040fe40001fa4270 */
[----:B------:R-:W-:Y:S01]  /*10700*/  FSEL R54, R54, -INF , !P4 ;  /* 0xff80000036367808 */ /* 0x000fe20006000000 */
[----:B------:R-:W-:Y:S01]  /*10710*/  MUFU.EX2 R57, R57 ;  /* 0x0000003900397308 */ /* 0x000fe20000000800 */
[----:B------:R-:W-:Y:S02]  /*10720*/  ISETP.LT.OR P5, PT, R22, 0x5a, P5 ;  /* 0x0000005a1600780c */ /* 0x000fe40002fa1670 */
[----:B------:R-:W-:Y:S02]  /*10730*/  ISETP.GT.AND P4, PT, R141, 0x40, P3 ;  /* 0x000000408d00780c */ /* 0x000fe40001f84270 */
[----:B------:R-:W-:-:S02]  /*10740*/  FSEL R71, R71, -INF , !P5 ;  /* 0xff80000047477808 */ /* 0x000fc40006800000 */
[----:B------:R-:W-:Y:S01]  /*10750*/  ISETP.GT.AND P5, PT, R141, 0x61, P3 ;  /* 0x000000618d00780c */ /* 0x000fe20001fa4270 */
[----:B------:R-:W-:Y:S01]  /*10760*/  MUFU.EX2 R60, R60 ;  /* 0x0000003c003c7308 */ /* 0x000fe20000000800 */
[C---:B------:R-:W-:Y:S02]  /*10770*/  ISETP.LT.OR P4, PT, R22.reuse, 0x41, P4 ;  /* 0x000000411600780c */ /* 0x040fe40002781670 */
[----:B------:R-:W-:Y:S02]  /*10780*/  ISETP.LT.OR P5, PT, R22, 0x62, P5 ;  /* 0x000000621600780c */ /* 0x000fe40002fa1670 */
[----:B------:R-:W-:Y:S02]  /*10790*/  FSEL R58, R58, -INF , !P4 ;  /* 0xff8000003a3a7808 */ /* 0x000fe40006000000 */
[----:B------:R-:W-:Y:S01]  /*107a0*/  FSEL R75, R75, -INF , !P5 ;  /* 0xff8000004b4b7808 */ /* 0x000fe20006800000 */
[----:B------:R-:W-:Y:S01]  /*107b0*/  MUFU.EX2 R61, R61 ;  /* 0x0000003d003d7308 */ /* 0x000fe20000000800 */
[----:B------:R-:W-:-:S02]  /*107c0*/  ISETP.GT.AND P5, PT, R141, 0x69, P3 ;  /* 0x000000698d00780c */ /* 0x000fc40001fa4270 */
[----:B------:R-:W-:Y:S02]  /*107d0*/  ISETP.GT.AND P4, PT, R141, 0x48, P3 ;  /* 0x000000488d00780c */ /* 0x000fe40001f84270 */
[C---:B------:R-:W-:Y:S02]  /*107e0*/  ISETP.LT.OR P5, PT, R22.reuse, 0x6a, P5 ;  /* 0x0000006a1600780c */ /* 0x040fe40002fa1670 */
[----:B------:R-:W-:Y:S01]  /*107f0*/  ISETP.LT.OR P4, PT, R22, 0x49, P4 ;  /* 0x000000491600780c */ /* 0x000fe20002781670 */
[----:B------:R-:W-:Y:S01]  /*10800*/  MUFU.EX2 R64, R64 ;  /* 0x0000004000407308 */ /* 0x000fe20000000800 */
[----:B------:R-:W-:Y:S02]  /*10810*/  FSEL R79, R79, -INF , !P5 ;  /* 0xff8000004f4f7808 */ /* 0x000fe40006800000 */
[----:B------:R-:W-:Y:S02]  /*10820*/  ISETP.GT.AND P5, PT, R141, RZ, P3 ;  /* 0x000000ff8d00720c */ /* 0x000fe40001fa4270 */
[----:B------:R-:W-:-:S02]  /*10830*/  FSEL R62, R62, -INF , !P4 ;  /* 0xff8000003e3e7808 */ /* 0x000fc40006000000 */
[----:B------:R-:W-:Y:S01]  /*10840*/  ISETP.LT.OR P5, PT, R22, 0x1, P5 ;  /* 0x000000011600780c */ /* 0x000fe20002fa1670 */
[----:B------:R-:W-:Y:S01]  /*10850*/  MUFU.EX2 R65, R65 ;  /* 0x0000004100417308 */ /* 0x000fe20000000800 */
[----:B------:R-:W-:Y:S02]  /*10860*/  ISETP.GT.AND P4, PT, R141, 0x50, P3 ;  /* 0x000000508d00780c */ /* 0x000fe40001f84270 */
[----:B------:R-:W-:Y:S02]  /*10870*/  FSEL R25, R26, -INF , !P5 ;  /* 0xff8000001a197808 */ /* 0x000fe40006800000 */
[----:B------:R-:W-:Y:S02]  /*10880*/  ISETP.LT.OR P4, PT, R22, 0x51, P4 ;  /* 0x000000511600780c */ /* 0x000fe40002781670 */
[----:B------:R-:W-:Y:S01]  /*10890*/  FMNMX.FTZ R17, R25, R6, !PT ;  /* 0x0000000619117209 */ /* 0x000fe20007810000 */
[----:B------:R-:W0:Y:S01]  /*108a0*/  MUFU.EX2 R26, R28 ;  /* 0x0000001c001a7308 */ /* 0x000e220000000800 */
[----:B------:R-:W-:-:S02]  /*108b0*/  FSEL R66, R66, -INF , !P4 ;  /* 0xff80000042427808 */ /* 0x000fc40006000000 */
[----:B------:R-:W-:Y:S02]  /*108c0*/  FMNMX.FTZ R17, R27, R17, !PT ;  /* 0x000000111b117209 */ /* 0x000fe40007810000 */
[----:B------:R-:W-:Y:S02]  /*108d0*/  ISETP.GT.AND P4, PT, R141, 0x58, P3 ;  /* 0x000000588d00780c */ /* 0x000fe40001f84270 */
[----:B------:R-:W-:Y:S01]  /*108e0*/  FMNMX.FTZ R17, R30, R17, !PT ;  /* 0x000000111e117209 */ /* 0x000fe20007810000 */
[----:B------:R-:W-:Y:S01]  /*108f0*/  MUFU.EX2 R68, R68 ;  /* 0x0000004400447308 */ /* 0x000fe20000000800 */
[----:B------:R-:W-:Y:S02]  /*10900*/  ISETP.LT.OR P4, PT, R22, 0x59, P4 ;  /* 0x000000591600780c */ /* 0x000fe40002781670 */
[----:B------:R-:W-:Y:S02]  /*10910*/  FMNMX.FTZ R17, R31, R17, !PT ;  /* 0x000000111f117209 */ /* 0x000fe40007810000 */
[----:B------:R-:W-:-:S02]  /*10920*/  FSEL R70, R70, -INF , !P4 ;  /* 0xff80000046467808 */ /* 0x000fc40006000000 */
[----:B------:R-:W-:Y:S01]  /*10930*/  FMNMX.FTZ R17, R34, R17, !PT ;  /* 0x0000001122117209 */ /* 0x000fe20007810000 */
[----:B------:R-:W-:Y:S01]  /*10940*/  MUFU.EX2 R69, R69 ;  /* 0x0000004500457308 */ /* 0x000fe20000000800 */
[----:B------:R-:W-:Y:S01]  /*10950*/  ISETP.GT.AND P4, PT, R141, 0x60, P3 ;  /* 0x000000608d00780c */ /* 0x000fe20001f84270 */
[----:B0-----:R-:W-:Y:S01]  /*10960*/  FADD.FTZ R5, R26, R5 ;  /* 0x000000051a057221 */ /* 0x001fe20000010000 */
[----:B------:R-:W-:Y:S02]  /*10970*/  FMNMX.FTZ R17, R35, R17, !PT ;  /* 0x0000001123117209 */ /* 0x000fe40007810000 */
[----:B------:R-:W-:Y:S02]  /*10980*/  ISETP.LT.OR P4, PT, R22, 0x61, P4 ;  /* 0x000000611600780c */ /* 0x000fe40002781670 */
[----:B------:R-:W-:Y:S01]  /*10990*/  FMNMX.FTZ R17, R38, R17, !PT ;  /* 0x0000001126117209 */ /* 0x000fe20007810000 */
[----:B------:R-:W-:Y:S01]  /*109a0*/  MUFU.EX2 R72, R72 ;  /* 0x0000004800487308 */ /* 0x000fe20000000800 */
        /* <DEDUP_REMOVED lines=10> */
[----:B------:R-:W-:Y:S02]  /*10a50*/  ISETP.GT.AND P4, PT, R141, 0x70, P3 ;  /* 0x000000708d00780c */ /* 0x000fe40001f84270 */
[----:B------:R-:W-:Y:S02]  /*10a60*/  FMNMX.FTZ R17, R47, R17, !PT ;  /* 0x000000112f117209 */ /* 0x000fe40007810000 */
[----:B------:R-:W-:Y:S02]  /*10a70*/  ISETP.LT.OR P4, PT, R22, 0x71, P4 ;  /* 0x000000711600780c */ /* 0x000fe40002781670 */
[----:B------:R-:W-:Y:S01]  /*10a80*/  FMNMX.FTZ R17, R50, R17, !PT ;  /* 0x0000001132117209 */ /* 0x000fe20007810000 */
[----:B------:R-:W-:Y:S01]  /*10a90*/  MUFU.EX2 R77, R77 ;  /* 0x0000004d004d7308 */ /* 0x000fe20000000800 */
[----:B------:R-:W-:-:S02]  /*10aa0*/  FSEL R82, R82, -INF , !P4 ;  /* 0xff80000052527808 */ /* 0x000fc40006000000 */
[----:B------:R-:W-:Y:S02]  /*10ab0*/  FMNMX.FTZ R17, R51, R17, !PT ;  /* 0x0000001133117209 */ /* 0x000fe40007810000 */
[C---:B------:R-:W-:Y:S02]  /*10ac0*/  ISETP.GT.AND P4, PT, R141.reuse, 0x71, P3 ;  /* 0x000000718d00780c */ /* 0x040fe40001f84270 */
[----:B------:R-:W-:Y:S01]  /*10ad0*/  FMNMX.FTZ R17, R54, R17, !PT ;  /* 0x0000001136117209 */ /* 0x000fe20007810000 */
[----:B------:R-:W-:Y:S01]  /*10ae0*/  MUFU.EX2 R80, R80 ;  /* 0x0000005000507308 */ /* 0x000fe20000000800 */
[----:B------:R-:W-:Y:S02]  /*10af0*/  ISETP.GT.AND P5, PT, R141, 0x78, P3 ;  /* 0x000000788d00780c */ /* 0x000fe40001fa4270 */
[----:B------:R-:W-:Y:S02]  /*10b00*/  FMNMX.FTZ R17, R55, R17, !PT ;  /* 0x0000001137117209 */ /* 0x000fe40007810000 */
[----:B------:R-:W-:-:S02]  /*10b10*/  ISETP.LT.OR P4, PT, R22, 0x72, P4 ;  /* 0x000000721600780c */ /* 0x000fc40002781670 */
        /* <DEDUP_REMOVED lines=9> */
[----:B------:R-:W-:Y:S02]  /*10bb0*/  ISETP.LT.OR P3, PT, R22, 0x7a, P3 ;  /* 0x0000007a1600780c */ /* 0x000fe40001f61670 */
[----:B------:R-:W-:Y:S01]  /*10bc0*/  FMNMX.FTZ R17, R66, R17, !PT ;  /* 0x0000001142117209 */ /* 0x000fe20007810000 */
[----:B------:R-:W-:Y:S01]  /*10bd0*/  MUFU.EX2 R3, R3 ;  /* 0x0000000300037308 */ /* 0x000fe20000000800 */
[----:B------:R-:W-:Y:S02]  /*10be0*/  FSEL R86, R86, -INF , !P5 ;  /* 0xff80000056567808 */ /* 0x000fe40006800000 */
[----:B------:R-:W-:Y:S02]  /*10bf0*/  FMNMX.FTZ R17, R67, R17, !PT ;  /* 0x0000001143117209 */ /* 0x000fe40007810000 */
[----:B------:R-:W-:-:S02]  /*10c00*/  FSEL R87, R87, -INF , !P3 ;  /* 0xff80000057577808 */ /* 0x000fc40005800000 */
[----:B------:R-:W-:Y:S02]  /*10c10*/  FMNMX.FTZ R17, R70, R17, !PT ;  /* 0x0000001146117209 */ /* 0x000fe40007810000 */
[----:B------:R-:W-:Y:S02]  /*10c20*/  F2FP.F16.F32.PACK_AB R26, R29, R26 ;  /* 0x0000001a1d1a723e */ /* 0x000fe400000000ff */
        /* <DEDUP_REMOVED lines=13> */
[----:B------:R-:W-:-:S03]  /*10d00*/  FADD.FTZ R17, R29, R5 ;  /* 0x000000051d117221 */ /* 0x000fc60000010000 */
[C---:B------:R-:W-:Y:S01]  /*10d10*/  FSETP.NEU.FTZ.AND P3, PT, R21.reuse, -INF , PT ;  /* 0xff8000001500780b */ /* 0x040fe20003f7d000 */
[----:B------:R-:W-:-:S05]  /*10d20*/  FMUL.FTZ R5, R21, R0 ;  /* 0x0000000015057220 */ /* 0x000fca0000410000 */
[----:B------:R-:W-:-:S05]  /*10d30*/  FSEL R5, R5, RZ, P3 ;  /* 0x000000ff05057208 */ /* 0x000fca0001800000 */
        /* <DEDUP_REMOVED lines=19> */
[----:B------:R-:W-:-:S03]  /*10e70*/  FFMA.FTZ R86, R86, R0, -R5 ;  /* 0x0000000056567223 */ /* 0x000fc60000010805 */
[----:B------:R-:W0:Y:S08]  /*10e80*/  MUFU.EX2 R28, R28 ;  /* 0x0000001c001c7308 */ /* 0x000e300000000800 */
[----:B------:R-:W1:Y:S08]  /*10e90*/  MUFU.EX2 R30, R30 ;  /* 0x0000001e001e7308 */ /* 0x000e700000000800 */
[----:B------:R-:W-:Y:S01]  /*10ea0*/  MUFU.EX2 R31, R31 ;  /* 0x0000001f001f7308 */ /* 0x000fe20000000800 */
[----:B0-----:R-:W-:-:S07]  /*10eb0*/  F2FP.F16.F32.PACK_AB R25, R28, R22 ;  /* 0x000000161c19723e */ /* 0x001fce00000000ff */
[----:B------:R-:W-:Y:S01]  /*10ec0*/  MUFU.EX2 R38, R38 ;  /* 0x0000002600267308 */ /* 0x000fe20000000800 */
[----:B-1----:R-:W-:-:S05]  /*10ed0*/  F2FP.F16.F32.PACK_AB R27, R30, R29 ;  /* 0x0000001d1e1b723e */ /* 0x002fca00000000ff */
[----:B------:R0:W-:Y:S02]  /*10ee0*/  STSM.16.M88.4 [R137+0x21800], R24 ;  /* 0x0218001889007844 */ /* 0x0001e40000000200 */
[----:B------:R-:W-:Y:S08]  /*10ef0*/  MUFU.EX2 R70, R70 ;  /* 0x0000004600467308 */ /* 0x000ff00000000800 */
[----:B------:R-:W-:Y:S01]  /*10f00*/  MUFU.EX2 R71, R71 ;  /* 0x0000004700477308 */ /* 0x000fe20000000800 */
[----:B0-----:R-:W-:Y:S01]  /*10f10*/  FFMA.FTZ R27, R35, R0, -R5 ;  /* 0x00000000231b7223 */ /* 0x001fe20000010805 */
[----:B------:R-:W-:-:S06]  /*10f20*/  FSEL R35, R21, RZ, P3 ;  /* 0x000000ff15237208 */ /* 0x000fcc0001800000 */
[----:B------:R-:W0:Y:S01]  /*10f30*/  MUFU.EX2 R24, R32 ;  /* 0x0000002000187308 */ /* 0x000e220000000800 */
[-CC-:B------:R-:W-:Y:S01]  /*10f40*/  FFMA.FTZ R25, R34, R0.reuse, -R5.reuse ;  /* 0x0000000022197223 */ /* 0x180fe20000010805 */
[-CC-:B------:R-:W-:Y:S01]  /*10f50*/  FFMA.FTZ R34, R39, R0.reuse, -R5.reuse ;  /* 0x0000000027227223 */ /* 0x180fe20000010805 */
[----:B------:R-:W-:Y:S01]  /*10f60*/  FFMA.FTZ R39, R54, R0, -R5 ;  /* 0x0000000036277223 */ /* 0x000fe20000010805 */
[----:B------:R-:W-:-:S04]  /*10f70*/  FADD.FTZ R35, -R35, R6 ;  /* 0x0000000623237221 */ /* 0x000fc80000010100 */
[-C--:B------:R-:W-:Y:S01]  /*10f80*/  FMUL.FTZ R6, R35, R0.reuse ;  /* 0x0000000023067220 */ /* 0x080fe20000410000 */
[----:B------:R-:W-:Y:S01]  /*10f90*/  MUFU.EX2 R25, R25 ;  /* 0x0000001900197308 */ /* 0x000fe20000000800 */
[-CC-:B------:R-:W-:Y:S01]  /*10fa0*/  FFMA.FTZ R35, R50, R0.reuse, -R5.reuse ;  /* 0x0000000032237223 */ /* 0x180fe20000010805 */
[----:B------:R-:W-:-:S06]  /*10fb0*/  FFMA.FTZ R50, R63, R0, -R5 ;  /* 0x000000003f327223 */ /* 0x000fcc0000010805 */
[----:B------:R-:W1:Y:S01]  /*10fc0*/  MUFU.EX2 R6, R6 ;  /* 0x0000000600067308 */ /* 0x000e620000000800 */
[----:B0-----:R-:W-:Y:S01]  /*10fd0*/  FADD.FTZ R17, R24, R17 ;  /* 0x0000001118117221 */ /* 0x001fe20000010000 */
[----:B------:R-:W-:-:S03]  /*10fe0*/  F2FP.F16.F32.PACK_AB R24, R33, R24 ;  /* 0x000000182118723e */ /* 0x000fc600000000ff */
[----:B------:R-:W-:-:S03]  /*10ff0*/  FADD.FTZ R17, R33, R17 ;  /* 0x0000001121117221 */ /* 0x000fc60000010000 */
[----:B------:R0:W3:Y:S08]  /*11000*/  MUFU.EX2 R26, R36 ;  /* 0x00000024001a7308 */ /* 0x0000f00000000800 */
[----:B------:R-:W4:Y:S01]  /*11010*/  MUFU.EX2 R27, R27 ;  /* 0x0000001b001b7308 */ /* 0x000f220000000800 */
[----:B-1----:R-:W-:Y:S01]  /*11020*/  FFMA.FTZ R22, R6, R7, R22 ;  /* 0x0000000706167223 */ /* 0x002fe20000010016 */
[-CC-:B0-----:R-:W-:Y:S01]  /*11030*/  FFMA.FTZ R36, R42, R0.reuse, -R5.reuse ;  /* 0x000000002a247223 */ /* 0x181fe20000010805 */
[-CC-:B------:R-:W-:Y:S01]  /*11040*/  FFMA.FTZ R42, R43, R0.reuse, -R5.reuse ;  /* 0x000000002b2a7223 */ /* 0x180fe20000010805 */
[-CC-:B------:R-:W-:Y:S01]  /*11050*/  FFMA.FTZ R43, R46, R0.reuse, -R5.reuse ;  /* 0x000000002e2b7223 */ /* 0x180fe20000010805 */
[----:B------:R-:W-:Y:S01]  /*11060*/  FADD.FTZ R22, R28, R22 ;  /* 0x000000161c167221 */ /* 0x000fe20000010000 */
[-CC-:B------:R-:W-:Y:S01]  /*11070*/  FFMA.FTZ R46, R47, R0.reuse, -R5.reuse ;  /* 0x000000002f2e7223 */ /* 0x180fe20000010805 */
[-C--:B------:R-:W-:Y:S01]  /*11080*/  FFMA.FTZ R7, R55, R0.reuse, -R5 ;  /* 0x0000000037077223 */ /* 0x080fe20000010805 */
[----:B------:R-:W0:Y:S01]  /*11090*/  MUFU.EX2 R34, R34 ;  /* 0x0000002200227308 */ /* 0x000e220000000800 */
[----:B------:R-:W-:Y:S01]  /*110a0*/  FADD.FTZ R29, R29, R22 ;  /* 0x000000161d1d7221 */ /* 0x000fe20000010000 */
[----:B---3--:R-:W-:Y:S01]  /*110b0*/  FADD.FTZ R28, R26, R17 ;  /* 0x000000111a1c7221 */ /* 0x008fe20000010000 */
[----:B------:R-:W-:Y:S01]  /*110c0*/  FFMA.FTZ R47, R59, R0, -R5 ;  /* 0x000000003b2f7223 */ /* 0x000fe20000010805 */
[C---:B------:R-:W-:Y:S01]  /*110d0*/  F2FP.F16.F32.PACK_AB R26, R37.reuse, R26 ;  /* 0x0000001a251a723e */ /* 0x040fe200000000ff */
[----:B------:R-:W-:Y:S01]  /*110e0*/  FADD.FTZ R29, R30, R29 ;  /* 0x0000001d1e1d7221 */ /* 0x000fe20000010000 */
[----:B------:R-:W-:-:S02]  /*110f0*/  FADD.FTZ R28, R37, R28 ;  /* 0x0000001c251c7221 */ /* 0x000fc40000010000 */
[----:B------:R-:W1:Y:S01]  /*11100*/  MUFU.EX2 R36, R36 ;  /* 0x0000002400247308 */ /* 0x000e620000000800 */
[----:B------:R-:W-:Y:S01]  /*11110*/  FADD.FTZ R29, R25, R29 ;  /* 0x0000001d191d7221 */ /* 0x000fe20000010000 */
[----:B------:R-:W-:Y:S01]  /*11120*/  FADD.FTZ R28, R40, R28 ;  /* 0x0000001c281c7221 */ /* 0x000fe20000010000 */
[C---:B----4-:R-:W-:Y:S02]  /*11130*/  F2FP.F16.F32.PACK_AB R25, R27.reuse, R25 ;  /* 0x000000191b19723e */ /* 0x050fe400000000ff */
[----:B------:R-:W-:Y:S01]  /*11140*/  FADD.FTZ R29, R27, R29 ;  /* 0x0000001d1b1d7221 */ /* 0x000fe20000010000 */
[C---:B------:R-:W-:Y:S01]  /*11150*/  FADD.FTZ R30, R41.reuse, R28 ;  /* 0x0000001c291e7221 */ /* 0x040fe20000010000 */
[----:B------:R-:W-:Y:S01]  /*11160*/  F2FP.F16.F32.PACK_AB R28, R41, R40 ;  /* 0x00000028291c723e */ /* 0x000fe200000000ff */
[----:B------:R-:W3:Y:S01]  /*11170*/  MUFU.EX2 R42, R42 ;  /* 0x0000002a002a7308 */ /* 0x000ee20000000800 */
[----:B------:R-:W-:Y:S01]  /*11180*/  FADD.FTZ R29, R31, R29 ;  /* 0x0000001d1f1d7221 */ /* 0x000fe20000010000 */
[----:B------:R-:W-:Y:S01]  /*11190*/  FADD.FTZ R30, R44, R30 ;  /* 0x0000001e2c1e7221 */ /* 0x000fe20000010000 */
[C---:B0-----:R-:W-:Y:S01]  /*111a0*/  F2FP.F16.F32.PACK_AB R27, R34.reuse, R31 ;  /* 0x0000001f221b723e */ /* 0x041fe200000000ff */
[----:B------:R-:W4:Y:S01]  /*111b0*/  LDL R41, [R1+0x2c] ;  /* 0x00002c0001297983 */ /* 0x000f220000100800 */
[----:B------:R-:W-:Y:S01]  /*111c0*/  FADD.FTZ R29, R34, R29 ;  /* 0x0000001d221d7221 */ /* 0x000fe20000010000 */
[C---:B------:R-:W-:Y:S01]  /*111d0*/  FADD.FTZ R33, R45.reuse, R30 ;  /* 0x0000001e2d217221 */ /* 0x040fe20000010000 */
[----:B------:R-:W-:Y:S01]  /*111e0*/  F2FP.F16.F32.PACK_AB R30, R45, R44 ;  /* 0x0000002c2d1e723e */ /* 0x000fe200000000ff */
[----:B------:R-:W0:Y:S01]  /*111f0*/  MUFU.EX2 R43, R43 ;  /* 0x0000002b002b7308 */ /* 0x000e220000000800 */
[----:B-1----:R-:W-:Y:S01]  /*11200*/  FADD.FTZ R29, R36, R29 ;  /* 0x0000001d241d7221 */ /* 0x002fe20000010000 */
[----:B--2---:R1:W-:Y:S06]  /*11210*/  STSM.16.M88.4 [R142], R24 ;  /* 0x000000188e007844 */ /* 0x0043ec0000000200 */
[----:B------:R2:W5:Y:S01]  /*11220*/  MUFU.EX2 R32, R48 ;  /* 0x0000003000207308 */ /* 0x0005620000000800 */
[----:B---3--:R-:W-:-:S07]  /*11230*/  FADD.FTZ R29, R42, R29 ;  /* 0x0000001d2a1d7221 */ /* 0x008fce0000010000 */
[----:B------:R-:W3:Y:S01]  /*11240*/  MUFU.EX2 R46, R46 ;  /* 0x0000002e002e7308 */ /* 0x000ee20000000800 */
[----:B0-----:R-:W-:Y:S01]  /*11250*/  FADD.FTZ R29, R43, R29 ;  /* 0x0000001d2b1d7221 */ /* 0x001fe20000010000 */
[----:B--2---:R-:W-:-:S06]  /*11260*/  FFMA.FTZ R48, R62, R0, -R5 ;  /* 0x000000003e307223 */ /* 0x004fcc0000010805 */
[----:B------:R-:W0:Y:S01]  /*11270*/  MUFU.EX2 R35, R35 ;  /* 0x0000002300237308 */ /* 0x000e220000000800 */
[----:B-----5:R-:W-:-:S07]  /*11280*/  FADD.FTZ R40, R32, R33 ;  /* 0x0000002120287221 */ /* 0x020fce0000010000 */
[----:B------:R-:W2:Y:S01]  /*11290*/  MUFU.EX2 R39, R39 ;  /* 0x0000002700277308 */ /* 0x000ea20000000800 */
[----:B---3--:R-:W-:Y:S01]  /*112a0*/  FADD.FTZ R33, R46, R29 ;  /* 0x0000001d2e217221 */ /* 0x008fe20000010000 */
[----:B------:R-:W-:-:S06]  /*112b0*/  FADD.FTZ R29, R49, R40 ;  /* 0x00000028311d7221 */ /* 0x000fcc0000010000 */
[----:B------:R-:W3:Y:S01]  /*112c0*/  MUFU.EX2 R7, R7 ;  /* 0x0000000700077308 */ /* 0x000ee20000000800 */
[----:B0-----:R-:W-:Y:S01]  /*112d0*/  FADD.FTZ R33, R35, R33 ;  /* 0x0000002123217221 */ /* 0x001fe20000010000 */
[----:B------:R-:W-:-:S06]  /*112e0*/  FADD.FTZ R29, R52, R29 ;  /* 0x0000001d341d7221 */ /* 0x000fcc0000010000 */
[----:B------:R-:W0:Y:S01]  /*112f0*/  MUFU.EX2 R22, R58 ;  /* 0x0000003a00167308 */ /* 0x000e220000000800 */
[----:B------:R-:W-:Y:S01]  /*11300*/  FADD.FTZ R33, R38, R33 ;  /* 0x0000002126217221 */ /* 0x000fe20000010000 */
[----:B------:R-:W-:-:S06]  /*11310*/  FADD.FTZ R29, R53, R29 ;  /* 0x0000001d351d7221 */ /* 0x000fcc0000010000 */
[----:B------:R-:W5:Y:S01]  /*11320*/  MUFU.EX2 R47, R47 ;  /* 0x0000002f002f7308 */ /* 0x000f620000000800 */
[----:B--2---:R-:W-:Y:S01]  /*11330*/  FADD.FTZ R33, R39, R33 ;  /* 0x0000002127217221 */ /* 0x004fe20000010000 */
[----:B------:R-:W-:-:S06]  /*11340*/  FADD.FTZ R29, R56, R29 ;  /* 0x0000001d381d7221 */ /* 0x000fcc0000010000 */
[----:B------:R-:W-:Y:S01]  /*11350*/  MUFU.EX2 R50, R50 ;  /* 0x0000003200327308 */ /* 0x000fe20000000800 */
[----:B---3--:R-:W-:Y:S01]  /*11360*/  FADD.FTZ R33, R7, R33 ;  /* 0x0000002107217221 */ /* 0x008fe20000010000 */
[----:B------:R-:W-:Y:S01]  /*11370*/  FADD.FTZ R31, R57, R29 ;  /* 0x0000001d391f7221 */ /* 0x000fe20000010000 */
[----:B------:R-:W-:Y:S01]  /*11380*/  F2FP.F16.F32.PACK_AB R29, R42, R36 ;  /* 0x000000242a1d723e */ /* 0x000fe200000000ff */
[----:B------:R-:W-:Y:S01]  /*11390*/  FFMA.FTZ R5, R87, R0, -R5 ;  /* 0x0000000057057223 */ /* 0x000fe20000010805 */
[----:B0-----:R-:W-:Y:S01]  /*113a0*/  FADD.FTZ R33, R22, R33 ;  /* 0x0000002116217221 */ /* 0x001fe20000010000 */
[----:B------:R-:W-:Y:S01]  /*113b0*/  FADD.FTZ R34, R60, R31 ;  /* 0x0000001f3c227221 */ /* 0x000fe20000010000 */
[----:B------:R-:W-:Y:S01]  /*113c0*/  F2FP.F16.F32.PACK_AB R31, R46, R43 ;  /* 0x0000002b2e1f723e */ /* 0x000fe200000000ff */
[----:B------:R-:W0:Y:S01]  /*113d0*/  MUFU.EX2 R48, R48 ;  /* 0x0000003000307308 */ /* 0x000e220000000800 */
[----:B-----5:R-:W-:Y:S01]  /*113e0*/  FADD.FTZ R33, R47, R33 ;  /* 0x000000212f217221 */ /* 0x020fe20000010000 */
[----:B------:R-:W-:-:S06]  /*113f0*/  FADD.FTZ R34, R61, R34 ;  /* 0x000000223d227221 */ /* 0x000fcc0000010000 */
[----:B------:R-:W2:Y:S01]  /*11400*/  MUFU.EX2 R17, R66 ;  /* 0x0000004200117308 */ /* 0x000ea20000000800 */
[----:B------:R-:W-:-:S07]  /*11410*/  FADD.FTZ R40, R64, R34 ;  /* 0x0000002240287221 */ /* 0x000fce0000010000 */
[----:B------:R-:W3:Y:S01]  /*11420*/  MUFU.EX2 R37, R67 ;  /* 0x0000004300257308 */ /* 0x000ee20000000800 */
[----:B0-----:R-:W-:-:S04]  /*11430*/  FADD.FTZ R33, R48, R33 ;  /* 0x0000002130217221 */ /* 0x001fc80000010000 */
[----:B------:R-:W-:Y:S01]  /*11440*/  FADD.FTZ R36, R50, R33 ;  /* 0x0000002132247221 */ /* 0x000fe20000010000 */
[----:B------:R-:W-:Y:S02]  /*11450*/  FADD.FTZ R33, R65, R40 ;  /* 0x0000002841217221 */ /* 0x000fe40000010000 */
[----:B------:R-:W-:Y:S01]  /*11460*/  MUFU.EX2 R74, R74 ;  /* 0x0000004a004a7308 */ /* 0x000fe20000000800 */
[----:B--2---:R-:W-:Y:S01]  /*11470*/  FADD.FTZ R36, R17, R36 ;  /* 0x0000002411247221 */ /* 0x004fe20000010000 */
[----:B------:R-:W-:Y:S01]  /*11480*/  FADD.FTZ R40, R68, R33 ;  /* 0x0000002144287221 */ /* 0x000fe20000010000 */
[----:B------:R0:W-:Y:S03]  /*11490*/  STSM.16.M88.4 [R139], R28 ;  /* 0x0000001c8b007844 */ /* 0x0001e60000000200 */
[----:B-1----:R-:W-:Y:S02]  /*114a0*/  FADD.FTZ R27, R69, R40 ;  /* 0x00000028451b7221 */ /* 0x002fe40000010000 */
[----:B------:R-:W1:Y:S01]  /*114b0*/  MUFU.EX2 R75, R75 ;  /* 0x0000004b004b7308 */ /* 0x000e620000000800 */
[----:B---3--:R-:W-:Y:S01]  /*114c0*/  FADD.FTZ R25, R37, R36 ;  /* 0x0000002425197221 */ /* 0x008fe20000010000 */
[----:B------:R-:W-:-:S02]  /*114d0*/  F2FP.F16.F32.PACK_AB R33, R38, R35 ;  /* 0x000000232621723e */ /* 0x000fc400000000ff */
[----:B------:R-:W-:Y:S02]  /*114e0*/  F2FP.F16.F32.PACK_AB R32, R49, R32 ;  /* 0x000000203120723e */ /* 0x000fe400000000ff */
[----:B------:R-:W-:Y:S02]  /*114f0*/  F2FP.F16.F32.PACK_AB R34, R53, R52 ;  /* 0x000000343522723e */ /* 0x000fe400000000ff */
[----:B------:R-:W-:Y:S01]  /*11500*/  F2FP.F16.F32.PACK_AB R35, R7, R39 ;  /* 0x000000270723723e */ /* 0x000fe200000000ff */
[----:B------:R-:W-:Y:S01]  /*11510*/  MUFU.EX2 R78, R78 ;  /* 0x0000004e004e7308 */ /* 0x000fe20000000800 */
[----:B------:R-:W-:Y:S01]  /*11520*/  F2FP.F16.F32.PACK_AB R24, R57, R56 ;  /* 0x000000383918723e */ /* 0x000fe200000000ff */
[----:B0-----:R-:W-:Y:S01]  /*11530*/  FADD.FTZ R28, R70, R25 ;  /* 0x00000019461c7221 */ /* 0x001fe20000010000 */
[----:B------:R-:W-:Y:S01]  /*11540*/  FADD.FTZ R30, R72, R27 ;  /* 0x0000001b481e7221 */ /* 0x000fe20000010000 */
[----:B------:R-:W-:Y:S02]  /*11550*/  F2FP.F16.F32.PACK_AB R26, R61, R60 ;  /* 0x0000003c3d1a723e */ /* 0x000fe400000000ff */
[----:B------:R-:W-:-:S02]  /*11560*/  F2FP.F16.F32.PACK_AB R25, R47, R22 ;  /* 0x000000162f19723e */ /* 0x000fc400000000ff */
[----:B------:R-:W-:Y:S01]  /*11570*/  F2FP.F16.F32.PACK_AB R27, R50, R48 ;  /* 0x00000030321b723e */ /* 0x000fe200000000ff */
[----:B------:R-:W-:Y:S04]  /*11580*/  STSM.16.M88.4 [R138], R32 ;  /* 0x000000208a007844 */ /* 0x000fe80000000200 */
[----:B------:R0:W-:Y:S02]  /*11590*/  STSM.16.M88.4 [R137+0x27800], R24 ;  /* 0x0278001889007844 */ /* 0x0001e40000000200 */
[----:B0-----:R-:W-:Y:S02]  /*115a0*/  F2FP.F16.F32.PACK_AB R25, R37, R17 ;  /* 0x000000112519723e */ /* 0x001fe400000000ff */
[----:B------:R-:W2:Y:S01]  /*115b0*/  LDL R17, [R1+0x24] ;  /* 0x0000240001117983 */ /* 0x000ea20000100800 */
[----:B------:R-:W0:Y:S01]  /*115c0*/  MUFU.EX2 R79, R79 ;  /* 0x0000004f004f7308 */ /* 0x000e220000000800 */
[----:B------:R-:W-:Y:S01]  /*115d0*/  FADD.FTZ R29, R73, R30 ;  /* 0x0000001e491d7221 */ /* 0x000fe20000010000 */
[----:B------:R-:W-:-:S06]  /*115e0*/  FADD.FTZ R7, R71, R28 ;  /* 0x0000001c47077221 */ /* 0x000fcc0000010000 */
[----:B------:R-:W-:Y:S01]  /*115f0*/  MUFU.EX2 R82, R82 ;  /* 0x0000005200527308 */ /* 0x000fe20000000800 */
[----:B------:R-:W-:-:S07]  /*11600*/  FADD.FTZ R28, R76, R29 ;  /* 0x0000001d4c1c7221 */ /* 0x000fce0000010000 */
[----:B------:R-:W3:Y:S08]  /*11610*/  MUFU.EX2 R83, R83 ;  /* 0x0000005300537308 */ /* 0x000ef00000000800 */
[----:B------:R-:W-:Y:S08]  /*11620*/  MUFU.EX2 R86, R86 ;  /* 0x0000005600567308 */ /* 0x000ff00000000800 */
[----:B------:R-:W5:Y:S01]  /*11630*/  MUFU.EX2 R38, R5 ;  /* 0x0000000500267308 */ /* 0x000f620000000800 */
[----:B------:R-:W-:Y:S01]  /*11640*/  FADD.FTZ R29, R77, R28 ;  /* 0x0000001c4d1d7221 */ /* 0x000fe20000010000 */
[----:B------:R-:W-:-:S02]  /*11650*/  F2FP.F16.F32.PACK_AB R24, R65, R64 ;  /* 0x000000404118723e */ /* 0x000fc400000000ff */
[----:B------:R-:W-:Y:S01]  /*11660*/  F2FP.F16.F32.PACK_AB R26, R69, R68 ;  /* 0x00000044451a723e */ /* 0x000fe200000000ff */
[----:B------:R-:W-:Y:S01]  /*11670*/  FADD.FTZ R36, R80, R29 ;  /* 0x0000001d50247221 */ /* 0x000fe20000010000 */
[----:B------:R-:W-:Y:S02]  /*11680*/  F2FP.F16.F32.PACK_AB R27, R71, R70 ;  /* 0x00000046471b723e */ /* 0x000fe400000000ff */
[----:B------:R-:W-:Y:S02]  /*11690*/  F2FP.F16.F32.PACK_AB R28, R73, R72 ;  /* 0x00000048491c723e */ /* 0x000fe400000000ff */
[----:B------:R-:W-:Y:S02]  /*116a0*/  F2FP.F16.F32.PACK_AB R30, R77, R76 ;  /* 0x0000004c4d1e723e */ /* 0x000fe400000000ff */
[----:B-1----:R-:W-:Y:S02]  /*116b0*/  F2FP.F16.F32.PACK_AB R29, R75, R74 ;  /* 0x0000004a4b1d723e */ /* 0x002fe400000000ff */
[----:B0-----:R-:W-:-:S02]  /*116c0*/  F2FP.F16.F32.PACK_AB R31, R79, R78 ;  /* 0x0000004e4f1f723e */ /* 0x001fc400000000ff */
[----:B------:R-:W-:Y:S02]  /*116d0*/  F2FP.F16.F32.PACK_AB R32, R81, R80 ;  /* 0x000000505120723e */ /* 0x000fe400000000ff */
[----:B---3--:R-:W-:Y:S02]  /*116e0*/  F2FP.F16.F32.PACK_AB R33, R83, R82 ;  /* 0x000000525321723e */ /* 0x008fe400000000ff */
[----:B------:R-:W-:Y:S02]  /*116f0*/  F2FP.F16.F32.PACK_AB R34, R3, R84 ;  /* 0x000000540322723e */ /* 0x000fe400000000ff */
[----:B-----5:R-:W-:Y:S01]  /*11700*/  F2FP.F16.F32.PACK_AB R35, R38, R86 ;  /* 0x000000562623723e */ /* 0x020fe200000000ff */
[----:B------:R-:W-:-:S04]  /*11710*/  FADD.FTZ R22, R74, R7 ;  /* 0x000000074a167221 */ /* 0x000fc80000010000 */
[----:B------:R-:W-:-:S04]  /*11720*/  FADD.FTZ R7, R75, R22 ;  /* 0x000000164b077221 */ /* 0x000fc80000010000 */
[----:B------:R-:W-:-:S04]  /*11730*/  FADD.FTZ R22, R78, R7 ;  /* 0x000000074e167221 */ /* 0x000fc80000010000 */
[----:B------:R-:W-:Y:S01]  /*11740*/  FADD.FTZ R7, R79, R22 ;  /* 0x000000164f077221 */ /* 0x000fe20000010000 */
[----:B------:R-:W-:-:S03]  /*11750*/  FADD.FTZ R39, R81, R36 ;  /* 0x0000002451277221 */ /* 0x000fc60000010000 */
[----:B------:R-:W-:Y:S01]  /*11760*/  FADD.FTZ R22, R82, R7 ;  /* 0x0000000752167221 */ /* 0x000fe20000010000 */
[----:B------:R-:W-:-:S03]  /*11770*/  FADD.FTZ R84, R84, R39 ;  /* 0x0000002754547221 */ /* 0x000fc60000010000 */
[----:B------:R-:W-:Y:S01]  /*11780*/  FADD.FTZ R5, R83, R22 ;  /* 0x0000001653057221 */ /* 0x000fe20000010000 */
[----:B------:R-:W-:-:S03]  /*11790*/  FMUL.FTZ R90, R90, R6 ;  /* 0x000000065a5a7220 */ /* 0x000fc60000410000 */
[----:B------:R-:W-:Y:S01]  /*117a0*/  FADD.FTZ R7, R86, R5 ;  /* 0x0000000556077221 */ /* 0x000fe20000010000 */
[----:B------:R-:W-:Y:S01]  /*117b0*/  FADD.FTZ R5, R3, R84 ;  /* 0x0000005403057221 */ /* 0x000fe20000010000 */
        /* <DEDUP_REMOVED lines=41> */
[----:B----4-:R0:W-:Y:S04]  /*11a50*/  STSM.16.M88.4 [R41], R24 ;  /* 0x0000001829007844 */ /* 0x0101e80000000200 */
[----:B------:R0:W-:Y:S04]  /*11a60*/  STSM.16.M88.4 [R139+0x6000], R28 ;  /* 0x0060001c8b007844 */ /* 0x0001e80000000200 */
[----:B------:R0:W-:Y:S01]  /*11a70*/  STSM.16.M88.4 [R138+0x6000], R32 ;  /* 0x006000208a007844 */ /* 0x0001e20000000200 */
[----:B------:R1:W-:Y:S06]  /*11a80*/  MEMBAR.ALL.CTA ;  /* 0x0000000000007992 */ /* 0x0003ec0000008000 */
[----:B-1----:R-:W1:Y:S01]  /*11a90*/  FENCE.VIEW.ASYNC.S ;  /* 0x00000000000073c6 */ /* 0x002e620000000000 */
        /* <DEDUP_REMOVED lines=8> */
[----:B------:R-:W-:Y:S02]  /*11b20*/  IMAD.MOV.U32 R3, RZ, RZ, R14 ;  /* 0x000000ffff037224 */ /* 0x000fe400078e000e */
[----:B------:R-:W-:Y:S01]  /*11b30*/  IMAD.MOV.U32 R6, RZ, RZ, R21 ;  /* 0x000000ffff067224 */ /* 0x000fe200078e0015 */
[C---:B--2---:R-:W-:Y:S01]  /*11b40*/  ISETP.GT.AND P3, PT, R4.reuse, R17, PT ;  /* 0x000000110400720c */ /* 0x044fe20003f64270 */
[----:B------:R-:W-:Y:S02]  /*11b50*/  VIADD R4, R4, 0xffffffff ;  /* 0xffffffff04047836 */ /* 0x000fe40000000000 */
[----:B------:R-:W-:Y:S01]  /*11b60*/  IMAD.MOV.U32 R17, RZ, RZ, R10 ;  /* 0x000000ffff117224 */ /* 0x000fe200078e000a */
[----:B-1----:R-:W-:-:S09]  /*11b70*/  NOP ;  /* 0x0000000000007918 */ /* 0x002fd20000000000 */
[----:B0-----:R-:W-:Y:S05]  /*11b80*/  @P3 BRA `(.L_x_1249) ;  /* 0xffffffcc00183947 */ /* 0x001fea000383ffff */
[----:B------:R-:W-:Y:S02]  /*11b90*/  IMAD.MOV.U32 R6, RZ, RZ, R21 ;  /* 0x000000ffff067224 */ /* 0x000fe400078e0015 */
[----:B------:R-:W-:Y:S02]  /*11ba0*/  IMAD.MOV.U32 R3, RZ, RZ, R14 ;  /* 0x000000ffff037224 */ /* 0x000fe400078e000e */
[----:B------:R-:W-:Y:S02]  /*11bb0*/  IMAD.MOV.U32 R17, RZ, RZ, R10 ;  /* 0x000000ffff117224 */ /* 0x000fe400078e000a */
[----:B------:R-:W-:-:S07]  /*11bc0*/  IMAD.MOV.U32 R22, RZ, RZ, R11 ;  /* 0x000000ffff167224 */ /* 0x000fce00078e000b */
.L_x_1231:
[----:B------:R-:W2:Y:S01]  /*11bd0*/  LDL R11, [R1+0x40] ;  /* 0x00004000010b7983 */ /* 0x000ea20000100800 */
[----:B------:R-:W0:Y:S03]  /*11be0*/  LDC R10, c[0x0][0x9e4] ;  /* 0x00027900ff0a7b82 */ /* 0x000e260000000800 */
[----:B------:R-:W2:Y:S04]  /*11bf0*/  LDL R8, [R1+0x30] ;  /* 0x0000300001087983 */ /* 0x000ea80000100800 */
[----:B------:R-:W3:Y:S01]  /*11c00*/  LDL.LU R9, [R1+0x34] ;  /* 0x0000340001097983 */ /* 0x000ee20000300800 */
[----:B0-----:R-:W-:Y:S02]  /*11c10*/  ISETP.GE.AND P5, PT, R10, 0x1, PT ;  /* 0x000000010a00780c */ /* 0x001fe40003fa6270 */
[----:B--2---:R-:W-:-:S05]  /*11c20*/  IADD3 R8, R8, 0xc0, -R11 ;  /* 0x000000c008087810 */ /* 0x004fca0007ffe80b */
[----:B---3--:R-:W-:-:S04]  /*11c30*/  IMAD R9, R9, 0xc0, R8 ;  /* 0x000000c009097824 */ /* 0x008fc800078e0208 */
[----:B------:R-:W-:Y:S02]  /*11c40*/  IMAD.IADD R20, R9, 0x1, -R20 ;  /* 0x0000000109147824 */ /* 0x000fe400078e0a14 */
[----:B------:R-:W-:Y:S05]  /*11c50*/  @!P5 BRA `(.L_x_1250) ;  /* 0x000000000048d947 */ /* 0x000fea0003800000 */
[----:B------:R-:W-:Y:S01]  /*11c60*/  IMAD.MOV.U32 R11, RZ, RZ, R9 ;  /* 0x000000ffff0b7224 */ /* 0x000fe200078e0009 */
[----:B------:R-:W-:Y:S04]  /*11c70*/  BSSY B0, `(.L_x_1251) ;  /* 0x000000e000007945 */ /* 0x000fe80003800000 */
        /* <DEDUP_REMOVED lines=9> */
.L_x_1252:
[----:B------:R-:W-:-:S13]  /*11d10*/  ISETP.NE.AND P2, PT, R10, 0x1, PT ;  /* 0x000000010a00780c */ /* 0x000fda0003f45270 */
[----:B------:R-:W0:Y:S02]  /*11d20*/  @P2 LDC.64 R8, c[0x0][0x9e8] ;  /* 0x00027a00ff082b82 */ /* 0x000e240000000a00 */
[----:B0-----:R-:W-:-:S05]  /*11d30*/  @P2 IMAD.HI.U32 R8, R11, R8, RZ ;  /* 0x000000080b082227 */ /* 0x001fca00078e00ff */
[----:B------:R-:W-:-:S07]  /*11d40*/  @P2 SHF.R.U32.HI R11, RZ, R9, R8 ;  /* 0x00000009ff0b2219 */ /* 0x000fce0000011608 */
.L_x_1253:
[----:B------:R-:W-:Y:S05]  /*11d50*/  BSYNC B0 ;  /* 0x0000000000007941 */ /* 0x000fea0003800000 */
.L_x_1251:
[----:B------:R-:W-:-:S05]  /*11d60*/  IMAD R11, R11, R10, RZ ;  /* 0x0000000a0b0b7224 */ /* 0x000fca00078e02ff */
[----:B------:R-:W-:-:S07]  /*11d70*/  VIMNMX R20, R20, R11, !PT ;  /* 0x0000000b14147248 */ /* 0x000fce0007fe0100 */
.L_x_1250:
[----:B------:R-:W2:Y:S01]  /*11d80*/  LDL R8, [R1+0x38] ;  /* 0x0000380001087983 */ /* 0x000ea20000100800 */
[----:B------:R-:W-:-:S05]  /*11d90*/  VIADD R20, R20, 0x7f ;  /* 0x0000007f14147836 */ /* 0x000fca0000000000 */
[----:B------:R-:W-:-:S04]  /*11da0*/  SHF.R.S32.HI R9, RZ, 0x1f, R20 ;  /* 0x0000001fff097819 */ /* 0x000fc80000011414 */
[----:B------:R-:W-:-:S04]  /*11db0*/  LEA.HI R9, R9, R20, RZ, 0x7 ;  /* 0x0000001409097211 */ /* 0x000fc800078f38ff */
[----:B------:R-:W-:-:S04]  /*11dc0*/  SHF.R.S32.HI R9, RZ, 0x7, R9 ;  /* 0x00000007ff097819 */ /* 0x000fc80000011409 */
[----:B--2---:R-:W-:-:S04]  /*11dd0*/  VIMNMX R142, R8, R9, !PT ;  /* 0x00000009088e7248 */ /* 0x004fc80007fe0100 */
[----:B------:R-:W-:-:S13]  /*11de0*/  ISETP.GE.AND P2, PT, R4, R142, PT ;  /* 0x0000008e0400720c */ /* 0x000fda0003f46270 */
[----:B------:R-:W-:Y:S05]  /*11df0*/  @!P2 BRA `(.L_x_1254) ;  /* 0x0000002000e0a947 */ /* 0x000fea0003800000 */
[----:B------:R-:W-:Y:S02]  /*11e00*/  IMAD.MOV.U32 R9, RZ, RZ, R6 ;  /* 0x000000ffff097224 */ /* 0x000fe400078e0006 */
[----:B------:R-:W-:Y:S02]  /*11e10*/  IMAD.MOV.U32 R8, RZ, RZ, R3 ;  /* 0x000000ffff087224 */ /* 0x000fe400078e0003 */
[----:B------:R-:W-:Y:S02]  /*11e20*/  IMAD.MOV.U32 R10, RZ, RZ, R22 ;  /* 0x000000ffff0a7224 */ /* 0x000fe400078e0016 */
[----:B------:R-:W-:-:S07]  /*11e30*/  IMAD.MOV.U32 R11, RZ, RZ, R17 ;  /* 0x000000ffff0b7224 */ /* 0x000fce00078e0011 */
.L_x_1264:
        /* <DEDUP_REMOVED lines=11> */
.L_x_1256:
[----:B------:R-:W-:Y:S01]  /*11ef0*/  IMAD R0, R17, 0x8, R2 ;  /* 0x0000000811007824 */ /* 0x000fe200078e0202 */
[----:B------:R-:W-:-:S04]  /*11f00*/  SHF.L.U32 R3, R22, 0x1f, RZ ;  /* 0x0000001f16037819 */ /* 0x000fc800000006ff */
[----:B------:R0:W1:Y:S01]  /*11f10*/  SYNCS.PHASECHK.TRANS64.TRYWAIT P3, [R0+URZ+0x2d830], R3 ;  /* 0x02d83003000075a7 */ /* 0x000062000806017f */
[----:B------:R-:W-:Y:S05]  /*11f20*/  @!P0 BRA `(.L_x_1257) ;  /* 0x0000000000048947 */ /* 0x000fea0003800000 */
[----:B------:R-:W-:Y:S01]  /*11f30*/  BPT.TRAP 0x1 ;  /* 0x000000040000795c */ /* 0x000fe20000300000 */
.L_x_1257:
[----:B------:R-:W-:Y:S04]  /*11f40*/  BSSY B0, `(.L_x_1255) ;  /* 0x0000004000007945 */ /* 0x000fe80003800000 */
[----:B-1----:R-:W-:Y:S05]  /*11f50*/  @P3 BRA `(.L_x_1258) ;  /* 0x0000000000083947 */ /* 0x002fea0003800000 */
[----:B------:R-:W1:Y:S02]  /*11f60*/  SYNCS.PHASECHK.TRANS64.TRYWAIT P3, [R0+URZ+0x2d830], R3 ;  /* 0x02d83003000075a7 */ /* 0x000e64000806017f */
[----:B-1----:R-:W-:Y:S05]  /*11f70*/  @!P3 BRA `(.L_x_1259) ;  /* 0x000000e40000b947 */ /* 0x002fea0003800000 */
.L_x_1258:
[----:B------:R-:W-:Y:S05]  /*11f80*/  BSYNC B0 ;  /* 0x0000000000007941 */ /* 0x000fea0003800000 */
.L_x_1255:
[----:B01----:R-:W2:Y:S01]  /*11f90*/  LDL R3, [R1+0x10] ;  /* 0x0000100001037983 */ /* 0x003ea20000100800 */
[----:B------:R-:W0:Y:S01]  /*11fa0*/  S2R R0, SR_TID.X ;  /* 0x0000000000007919 */ /* 0x000e220000002100 */
        /* <DEDUP_REMOVED lines=59> */
.L_x_1261:
[----:B------:R-:W-:Y:S01]  /*12360*/  SHF.L.U32 R0, R10, 0x1f, RZ ;  /* 0x0000001f0a007819 */ /* 0x000fe200000006ff */
[----:B------:R-:W-:-:S04]  /*12370*/  IMAD R3, R11, 0x8, R2 ;  /* 0x000000080b037824 */ /* 0x000fc800078e0202 */
[----:B------:R0:W1:Y:S01]  /*12380*/  SYNCS.PHASECHK.TRANS64.TRYWAIT P2, [R3+URZ+0x2d850], R0 ;  /* 0x02d85000030075a7 */ /* 0x000062000804017f */
[----:B------:R-:W-:Y:S05]  /*12390*/  @!P0 BRA `(.L_x_1262) ;  /* 0x0000000000048947 */ /* 0x000fea0003800000 */
[----:B------:R-:W-:Y:S01]  /*123a0*/  BPT.TRAP 0x1 ;  /* 0x000000040000795c */ /* 0x000fe20000300000 */
.L_x_1262:
[----:B-1----:R-:W-:Y:S05]  /*123b0*/  @P2 BRA `(.L_x_1260) ;  /* 0x0000000000082947 */ /* 0x002fea0003800000 */
[----:B------:R-:W1:Y:S02]  /*123c0*/  SYNCS.PHASECHK.TRANS64.TRYWAIT P2, [R3+URZ+0x2d850], R0 ;  /* 0x02d85000030075a7 */ /* 0x000e64000804017f */
[----:B-1----:R-:W-:Y:S05]  /*123d0*/  @!P2 BRA `(.L_x_1263) ;  /* 0x000000dc00fca947 */ /* 0x002fea0003800000 */
.L_x_1260:
[----:B------:R-:W2:Y:S01]  /*123e0*/  S2R R10, SR_TID.X ;  /* 0x00000000000a7919 */ /* 0x000ea20000002100 */
[----:B01----:R-:W-:Y:S01]  /*123f0*/  VIADD R0, R2, 0x400 ;  /* 0x0000040002007836 */ /* 0x003fe20000000000 */
[----:B------:R-:W-:Y:S05]  /*12400*/  WARPSYNC.ALL ;  /* 0x0000000000007948 */ /* 0x000fea0003800000 */
[----:B------:R-:W-:-:S04]  /*12410*/  SHF.R.U32.HI R0, RZ, 0x4, R0 ;  /* 0x00000004ff007819 */ /* 0x000fc80000011600 */
[----:B------:R-:W-:-:S04]  /*12420*/  LOP3.LUT R20, R0, 0x3fff, RZ, 0xc0, !PT ;  /* 0x00003fff00147812 */ /* 0x000fc800078ec0ff */
[----:B------:R-:W-:Y:S02]  /*12430*/  LOP3.LUT R20, R20, 0x2000000, RZ, 0xfc, !PT ;  /* 0x0200000014147812 */ /* 0x000fe400078efcff */
[----:B--2---:R-:W-:Y:S02]  /*12440*/  SHF.R.U32.HI R6, RZ, 0x7, R10 ;  /* 0x00000007ff067819 */ /* 0x004fe4000001160a */
[----:B------:R-:W-:-:S03]  /*12450*/  ISETP.GE.U32.AND P2, PT, R10, 0x180, PT ;  /* 0x000001800a00780c */ /* 0x000fc60003f46070 */
[----:B------:R-:W-:-:S05]  /*12460*/  VIADD R14, R6, 0x9 ;  /* 0x00000009060e7836 */ /* 0x000fca0000000000 */
[----:B------:R-:W-:Y:S02]  /*12470*/  SEL R14, R14, 0x9, !P2 ;  /* 0x000000090e0e7807 */ /* 0x000fe40005000000 */
[----:B------:R-:W-:Y:S01]  /*12480*/  FMNMX.FTZ R0, R24, R8, !PT ;  /* 0x0000000818007209 */ /* 0x000fe20007810000 */
[----:B------:R-:W2:Y:S01]  /*12490*/  LDL R143, [R1+0x14] ;  /* 0x00001400018f7983 */ /* 0x000ea20000100800 */
[----:B------:R-:W-:Y:S02]  /*124a0*/  IMAD R20, R11, 0x600, R20 ;  /* 0x000006000b147824 */ /* 0x000fe400078e0214 */
[----:B------:R-:W-:Y:S01]  /*124b0*/  FMNMX.FTZ R0, R25, R0, !PT ;  /* 0x0000000019007209 */ /* 0x000fe20007810000 */
[----:B------:R-:W-:Y:S02]  /*124c0*/  IMAD.MOV.U32 R21, RZ, RZ, -0x7fffffe0 ;  /* 0x80000020ff157424 */ /* 0x000fe400078e00ff */
[----:B------:R-:W-:Y:S01]  /*124d0*/  VIADD R140, R20, 0x40 ;  /* 0x00000040148c7836 */ /* 0x000fe20000000000 */
[----:B------:R-:W-:Y:S01]  /*124e0*/  FMNMX.FTZ R0, R28, R0, !PT ;  /* 0x000000001c007209 */ /* 0x000fe20007810000 */
[----:B------:R-:W-:Y:S01]  /*124f0*/  IMAD.MOV.U32 R141, RZ, RZ, -0x7fffffe0 ;  /* 0x80000020ff8d7424 */ /* 0x000fe200078e00ff */
[----:B------:R-:W-:-:S02]  /*12500*/  R2UR UR14, R20 ;  /* 0x00000000140e72ca */ /* 0x000fc400000e0000 */
[----:B------:R-:W-:Y:S02]  /*12510*/  FMNMX.FTZ R0, R29, R0, !PT ;  /* 0x000000001d007209 */ /* 0x000fe40007810000 */
[----:B------:R-:W-:Y:S01]  /*12520*/  R2UR UR18, R140 ;  /* 0x000000008c1272ca */ /* 0x000fe200000e0000 */
[----:B------:R-:W-:Y:S01]  /*12530*/  VIADD R140, R20, 0x80 ;  /* 0x00000080148c7836 */ /* 0x000fe20000000000 */
[----:B------:R-:W-:Y:S02]  /*12540*/  FMNMX.FTZ R0, R32, R0, !PT ;  /* 0x0000000020007209 */ /* 0x000fe40007810000 */
[----:B------:R-:W-:Y:S02]  /*12550*/  R2UR UR15, R21 ;  /* 0x00000000150f72ca */ /* 0x000fe400000e0000 */
[----:B------:R-:W-:Y:S02]  /*12560*/  FMNMX.FTZ R0, R33, R0, !PT ;  /* 0x0000000021007209 */ /* 0x000fe40007810000 */
[----:B------:R-:W-:Y:S01]  /*12570*/  R2UR UR22, R140 ;  /* 0x000000008c1672ca */ /* 0x000fe200000e0000 */
[----:B------:R-:W-:Y:S01]  /*12580*/  VIADD R140, R20, 0xc0 ;  /* 0x000000c0148c7836 */ /* 0x000fe20000000000 */
[----:B------:R-:W-:-:S02]  /*12590*/  FMNMX.FTZ R0, R36, R0, !PT ;  /* 0x0000000024007209 */ /* 0x000fc40007810000 */
[----:B------:R-:W-:Y:S02]  /*125a0*/  R2UR UR47, R21 ;  /* 0x00000000152f72ca */ /* 0x000fe400000e0000 */
[----:B------:R-:W-:Y:S02]  /*125b0*/  FMNMX.FTZ R0, R37, R0, !PT ;  /* 0x0000000025007209 */ /* 0x000fe40007810000 */
[----:B------:R-:W-:Y:S01]  /*125c0*/  R2UR UR26, R140 ;  /* 0x000000008c1a72ca */ /* 0x000fe200000e0000 */
[----:B------:R-:W-:Y:S01]  /*125d0*/  VIADD R140, R20, 0x100 ;  /* 0x00000100148c7836 */ /* 0x000fe20000000000 */
[----:B------:R-:W-:Y:S01]  /*125e0*/  FMNMX.FTZ R0, R40, R0, !PT ;  /* 0x0000000028007209 */ /* 0x000fe20007810000 */
[----:B------:R-:W-:Y:S01]  /*125f0*/  WARPGROUP.ARRIVE ;  /* 0x00000000000079c5 */ /* 0x000fe20000000000 */
[----:B------:R-:W-:Y:S02]  /*12600*/  R2UR UR19, R141 ;  /* 0x000000008d1372ca */ /* 0x000fe400000e0000 */
[----:B------:R-:W-:-:S02]  /*12610*/  FMNMX.FTZ R0, R41, R0, !PT ;  /* 0x0000000029007209 */ /* 0x000fc40007810000 */
[----:B------:R-:W-:Y:S01]  /*12620*/  R2UR UR30, R140 ;  /* 0x000000008c1e72ca */ /* 0x000fe200000e0000 */
[----:B------:R-:W-:Y:S01]  /*12630*/  VIADD R140, R20, 0x140 ;  /* 0x00000140148c7836 */ /* 0x000fe20000000000 */
[----:B------:R-:W-:Y:S02]  /*12640*/  FMNMX.FTZ R0, R44, R0, !PT ;  /* 0x000000002c007209 */ /* 0x000fe40007810000 */
[----:B------:R-:W-:Y:S02]  /*12650*/  R2UR UR23, R141 ;  /* 0x000000008d1772ca */ /* 0x000fe400000e0000 */
[----:B------:R-:W-:Y:S02]  /*12660*/  FMNMX.FTZ R0, R45, R0, !PT ;  /* 0x000000002d007209 */ /* 0x000fe40007810000 */
[----:B------:R-:W-:Y:S01]  /*12670*/  R2UR UR34, R140 ;  /* 0x000000008c2272ca */ /* 0x000fe200000e0000 */
[----:B------:R-:W-:Y:S01]  /*12680*/  VIADD R140, R20, 0x180 ;  /* 0x00000180148c7836 */ /* 0x000fe20000000000 */
[----:B------:R-:W-:Y:S01]  /*12690*/  FMNMX.FTZ R0, R48, R0, !PT ;  /* 0x0000000030007209 */ /* 0x000fe20007810000 */
[----:B------:R-:W-:Y:S01]  /*126a0*/  VIADD R20, R20, 0x1c0 ;  /* 0x000001c014147836 */ /* 0x000fe20000000000 */
[----:B------:R-:W-:-:S02]  /*126b0*/  R2UR UR27, R141 ;  /* 0x000000008d1b72ca */ /* 0x000fc400000e0000 */
[----:B------:R-:W-:Y:S02]  /*126c0*/  FMNMX.FTZ R0, R49, R0, !PT ;  /* 0x0000000031007209 */ /* 0x000fe40007810000 */
[----:B------:R-:W-:Y:S02]  /*126d0*/  R2UR UR46, R20 ;  /* 0x00000000142e72ca */ /* 0x000fe400000e0000 */
[----:B------:R-:W-:Y:S02]  /*126e0*/  FMNMX.FTZ R0, R52, R0, !PT ;  /* 0x0000000034007209 */ /* 0x000fe40007810000 */
[----:B------:R-:W-:Y:S02]  /*126f0*/  R2UR UR31, R141 ;  /* 0x000000008d1f72ca */ /* 0x000fe400000e0000 */
[----:B------:R-:W-:Y:S02]  /*12700*/  FMNMX.FTZ R0, R53, R0, !PT ;  /* 0x0000000035007209 */ /* 0x000fe40007810000 */
[----:B------:R-:W-:-:S02]  /*12710*/  R2UR UR35, R141 ;  /* 0x000000008d2372ca */ /* 0x000fc400000e0000 */
[----:B------:R-:W-:Y:S02]  /*12720*/  FMNMX.FTZ R0, R56, R0, !PT ;  /* 0x0000000038007209 */ /* 0x000fe40007810000 */
[----:B------:R-:W-:Y:S02]  /*12730*/  R2UR UR42, R140 ;  /* 0x000000008c2a72ca */ /* 0x000fe400000e0000 */
[----:B------:R-:W-:Y:S02]  /*12740*/  FMNMX.FTZ R0, R57, R0, !PT ;  /* 0x0000000039007209 */ /* 0x000fe40007810000 */
[----:B------:R-:W-:Y:S02]  /*12750*/  R2UR UR43, R141 ;  /* 0x000000008d2b72ca */ /* 0x000fe400000e0000 */
        /* <DEDUP_REMOVED lines=18> */
[----:B------:R-:W0:Y:S03]  /*12880*/  LDC R0, c[0x0][0x988] ;  /* 0x00026200ff007b82 */ /* 0x000e260000000800 */
[----:B------:R-:W-:-:S04]  /*12890*/  FADD.FTZ R6, -R3, R8 ;  /* 0x0000000803067221 */ /* 0x000fc80000010100 */
[-C--:B0-----:R-:W-:Y:S01]  /*128a0*/  FMUL.FTZ R6, R6, R0.reuse ;  /* 0x0000000006067220 */ /* 0x081fe20000410000 */
[----:B------:R-:W-:-:S03]  /*128b0*/  FMUL.FTZ R15, R3, R0 ;  /* 0x00000000030f7220 */ /* 0x000fc60000410000 */
        /* <DEDUP_REMOVED lines=9> */
[----:B0-----:R-:W-:Y:S01]  /*12950*/  FMNMX.FTZ R6, R26, R9, !PT ;  /* 0x000000091a067209 */ /* 0x001fe20007810000 */
[-CC-:B------:R-:W-:Y:S01]  /*12960*/  FFMA.FTZ R37, R37, R0.reuse, -R15.reuse ;  /* 0x0000000025257223 */ /* 0x180fe2000001080f */
[-CC-:B------:R-:W-:Y:S01]  /*12970*/  FFMA.FTZ R40, R40, R0.reuse, -R15.reuse ;  /* 0x0000000028287223 */ /* 0x180fe2000001080f */
[--C-:B------:R-:W-:Y:S01]  /*12980*/  FFMA.FTZ R41, R41, R0, -R15.reuse ;  /* 0x0000000029297223 */ /* 0x100fe2000001080f */
[----:B------:R-:W-:Y:S01]  /*12990*/  FMNMX.FTZ R6, R27, R6, !PT ;  /* 0x000000061b067209 */ /* 0x000fe20007810000 */
[-CC-:B------:R-:W-:Y:S01]  /*129a0*/  FFMA.FTZ R44, R44, R0.reuse, -R15.reuse ;  /* 0x000000002c2c7223 */ /* 0x180fe2000001080f */
[--C-:B------:R-:W-:Y:S01]  /*129b0*/  FFMA.FTZ R45, R45, R0, -R15.reuse ;  /* 0x000000002d2d7223 */ /* 0x100fe2000001080f */
[----:B------:R-:W0:Y:S01]  /*129c0*/  MUFU.EX2 R25, R25 ;  /* 0x0000001900197308 */ /* 0x000e220000000800 */
[----:B------:R-:W-:Y:S01]  /*129d0*/  FMNMX.FTZ R6, R30, R6, !PT ;  /* 0x000000061e067209 */ /* 0x000fe20007810000 */
[-CC-:B------:R-:W-:Y:S01]  /*129e0*/  FFMA.FTZ R48, R48, R0.reuse, -R15.reuse ;  /* 0x0000000030307223 */ /* 0x180fe2000001080f */
[-CC-:B------:R-:W-:Y:S01]  /*129f0*/  FFMA.FTZ R49, R49, R0.reuse, -R15.reuse ;  /* 0x0000000031317223 */ /* 0x180fe2000001080f */
[--C-:B------:R-:W-:Y:S01]  /*12a00*/  FFMA.FTZ R52, R52, R0, -R15.reuse ;  /* 0x0000000034347223 */ /* 0x100fe2000001080f */
[----:B------:R-:W-:Y:S01]  /*12a10*/  FMNMX.FTZ R6, R31, R6, !PT ;  /* 0x000000061f067209 */ /* 0x000fe20007810000 */
[-CC-:B------:R-:W-:Y:S01]  /*12a20*/  FFMA.FTZ R53, R53, R0.reuse, -R15.reuse ;  /* 0x0000000035357223 */ /* 0x180fe2000001080f */
[--C-:B------:R-:W-:Y:S01]  /*12a30*/  FFMA.FTZ R56, R56, R0, -R15.reuse ;  /* 0x0000000038387223 */ /* 0x100fe2000001080f */
[----:B------:R-:W3:Y:S01]  /*12a40*/  MUFU.EX2 R10, R28 ;  /* 0x0000001c000a7308 */ /* 0x000ee20000000800 */
[----:B------:R-:W-:Y:S01]  /*12a50*/  FMNMX.FTZ R6, R34, R6, !PT ;  /* 0x0000000622067209 */ /* 0x000fe20007810000 */
[----:B-1----:R-:W-:Y:S01]  /*12a60*/  FFMA.FTZ R5, R20, R5, R8 ;  /* 0x0000000514057223 */ /* 0x002fe20000010008 */
[-CC-:B------:R-:W-:Y:S01]  /*12a70*/  FFMA.FTZ R57, R57, R0.reuse, -R15.reuse ;  /* 0x0000000039397223 */ /* 0x180fe2000001080f */
[--C-:B------:R-:W-:Y:S01]  /*12a80*/  FFMA.FTZ R60, R60, R0, -R15.reuse ;  /* 0x000000003c3c7223 */ /* 0x100fe2000001080f */
[----:B------:R-:W-:Y:S01]  /*12a90*/  FMNMX.FTZ R6, R35, R6, !PT ;  /* 0x0000000623067209 */ /* 0x000fe20007810000 */
[-CC-:B------:R-:W-:Y:S01]  /*12aa0*/  FFMA.FTZ R61, R61, R0.reuse, -R15.reuse ;  /* 0x000000003d3d7223 */ /* 0x180fe2000001080f */
[----:B------:R-:W-:Y:S01]  /*12ab0*/  FFMA.FTZ R64, R64, R0, -R15 ;  /* 0x0000000040407223 */ /* 0x000fe2000001080f */
[----:B------:R-:W1:Y:S01]  /*12ac0*/  MUFU.EX2 R29, R29 ;  /* 0x0000001d001d7308 */ /* 0x000e620000000800 */
[----:B------:R-:W-:Y:S01]  /*12ad0*/  FMNMX.FTZ R6, R38, R6, !PT ;  /* 0x0000000626067209 */ /* 0x000fe20007810000 */
[C---:B0-----:R-:W-:Y:S01]  /*12ae0*/  FADD.FTZ R5, R25.reuse, R5 ;  /* 0x0000000519057221 */ /* 0x041fe20000010000 */
[----:B------:R-:W-:Y:S01]  /*12af0*/  F2FP.F16.F32.PACK_AB R8, R25, R8 ;  /* 0x000000081908723e */ /* 0x000fe200000000ff */
[--C-:B------:R-:W-:Y:S01]  /*12b00*/  FFMA.FTZ R65, R65, R0, -R15.reuse ;  /* 0x0000000041417223 */ /* 0x100fe2000001080f */
[----:B------:R-:W-:Y:S01]  /*12b10*/  FMNMX.FTZ R6, R39, R6, !PT ;  /* 0x0000000627067209 */ /* 0x000fe20007810000 */
[-CC-:B------:R-:W-:Y:S01]  /*12b20*/  FFMA.FTZ R68, R68, R0.reuse, -R15.reuse ;  /* 0x0000000044447223 */ /* 0x180fe2000001080f */
[-CC-:B------:R-:W-:Y:S01]  /*12b30*/  FFMA.FTZ R69, R69, R0.reuse, -R15.reuse ;  /* 0x0000000045457223 */ /* 0x180fe2000001080f */
[----:B------:R-:W-:Y:S01]  /*12b40*/  FFMA.FTZ R72, R72, R0, -R15 ;  /* 0x0000000048487223 */ /* 0x000fe2000001080f */
[----:B------:R-:W-:Y:S01]  /*12b50*/  FMNMX.FTZ R6, R42, R6, !PT ;  /* 0x000000062a067209 */ /* 0x000fe20007810000 */
[----:B---3--:R-:W-:Y:S01]  /*12b60*/  FADD.FTZ R5, R10, R5 ;  /* 0x000000050a057221 */ /* 0x008fe20000010000 */
[-CC-:B------:R-:W-:Y:S01]  /*12b70*/  FFMA.FTZ R73, R73, R0.reuse, -R15.reuse ;  /* 0x0000000049497223 */ /* 0x180fe2000001080f */
[--C-:B------:R-:W-:Y:S01]  /*12b80*/  FFMA.FTZ R76, R76, R0, -R15.reuse ;  /* 0x000000004c4c7223 */ /* 0x100fe2000001080f */
[----:B------:R-:W-:Y:S01]  /*12b90*/  FMNMX.FTZ R6, R43, R6, !PT ;  /* 0x000000062b067209 */ /* 0x000fe20007810000 */
[-CC-:B------:R-:W-:Y:S01]  /*12ba0*/  FFMA.FTZ R77, R77, R0.reuse, -R15.reuse ;  /* 0x000000004d4d7223 */ /* 0x180fe2000001080f */
[-CC-:B------:R-:W-:Y:S01]  /*12bb0*/  FFMA.FTZ R80, R80, R0.reuse, -R15.reuse ;  /* 0x0000000050507223 */ /* 0x180fe2000001080f */
[----:B------:R-:W-:Y:S01]  /*12bc0*/  FFMA.FTZ R81, R81, R0, -R15 ;  /* 0x0000000051517223 */ /* 0x000fe2000001080f */
[----:B------:R-:W-:Y:S01]  /*12bd0*/  FMNMX.FTZ R6, R46, R6, !PT ;  /* 0x000000062e067209 */ /* 0x000fe20007810000 */
[C---:B-1----:R-:W-:Y:S01]  /*12be0*/  FADD.FTZ R5, R29.reuse, R5 ;  /* 0x000000051d057221 */ /* 0x042fe20000010000 */
[----:B------:R-:W-:Y:S01]  /*12bf0*/  F2FP.F16.F32.PACK_AB R10, R29, R10 ;  /* 0x0000000a1d0a723e */ /* 0x000fe200000000ff */
[--C-:B------:R-:W-:Y:S01]  /*12c00*/  FFMA.FTZ R84, R84, R0, -R15.reuse ;  /* 0x0000000054547223 */ /* 0x100fe2000001080f */
[----:B------:R-:W-:Y:S01]  /*12c10*/  FMNMX.FTZ R6, R47, R6, !PT ;  /* 0x000000062f067209 */ /* 0x000fe20007810000 */
[----:B------:R-:W-:-:S02]  /*12c20*/  FFMA.FTZ R15, R85, R0, -R15 ;  /* 0x00000000550f7223 */ /* 0x000fc4000001080f */
[----:B------:R-:W3:Y:S01]  /*12c30*/  LDL R85, [R1+0x28] ;  /* 0x0000280001557983 */ /* 0x000ee20000100800 */
        /* <DEDUP_REMOVED lines=9> */
[----:B--2---:R-:W-:Y:S02]  /*12cd0*/  LOP3.LUT R24, R143, 0x10000, RZ, 0xfc, !PT ;  /* 0x000100008f187812 */ /* 0x004fe400078efcff */
        /* <DEDUP_REMOVED lines=14> */
[----:B------:R-:W-:Y:S02]  /*12dc0*/  R2UR UR12, R24 ;  /* 0x00000000180c72ca */ /* 0x000fe400000e0000 */
[----:B0-----:R-:W-:-:S05]  /*12dd0*/  FMNMX.FTZ R6, R6, R21, !PT ;  /* 0x0000001506067209 */ /* 0x001fca0007810000 */
[----:B------:R-:W-:-:S04]  /*12de0*/  FMUL.FTZ R25, R6, R0 ;  /* 0x0000000006197220 */ /* 0x000fc80000410000 */
        /* <DEDUP_REMOVED lines=32> */
[----:B------:R-:W-:-:S05]  /*12ff0*/  IMAD.MOV.U32 R25, RZ, RZ, 0x40000040 ;  /* 0x40000040ff197424 */ /* 0x000fca00078e00ff */
[----:B------:R-:W-:-:S13]  /*13000*/  R2UR UR13, R25 ;  /* 0x00000000190d72ca */ /* 0x000fda00000e0000 */
[----:B------:R-:W-:Y:S01]  /*13010*/  HGMMA.64x96x16.F32 R88, gdesc[UR12].tnspB, R88, gsb0 ;  /* 0x416000000c5879f0 */ /* 0x000fe20008000858 */
[----:B------:R-:W-:Y:S02]  /*13020*/  VIADD R26, R24, 0x2 ;  /* 0x00000002181a7836 */ /* 0x000fe40000000000 */
[----:B------:R-:W-:-:S03]  /*13030*/  IMAD.MOV.U32 R27, RZ, RZ, 0x40000040 ;  /* 0x40000040ff1b7424 */ /* 0x000fc600078e00ff */
[----:B------:R-:W-:Y:S02]  /*13040*/  R2UR UR16, R26 ;  /* 0x000000001a1072ca */ /* 0x000fe400000e0000 */
[----:B------:R-:W-:Y:S01]  /*13050*/  R2UR UR17, R27 ;  /* 0x000000001b1172ca */ /* 0x000fe200000e0000 */
[----:B------:R-:W-:Y:S01]  /*13060*/  VIADD R26, R24, 0x4 ;  /* 0x00000004181a7836 */ /* 0x000fe20000000000 */
[----:B------:R-:W-:Y:S02]  /*13070*/  WARPGROUP.DEPBAR.LE gsb0, 0x0 ;  /* 0x00008000000079c5 */ /* 0x000fe40000010000 */
[----:B------:R-:W-:-:S09]  /*13080*/  WARPGROUP.ARRIVE ;  /* 0x00000000000079c5 */ /* 0x000fd20000000000 */
[----:B------:R-:W-:Y:S01]  /*13090*/  HGMMA.64x96x16.F32 R88, gdesc[UR16].tnspB, R88, gsb0 ;  /* 0x41600000105879f0 */ /* 0x000fe20008000858 */
[----:B------:R-:W-:Y:S02]  /*130a0*/  R2UR UR20, R26 ;  /* 0x000000001a1472ca */ /* 0x000fe400000e0000 */
[C---:B------:R-:W-:Y:S01]  /*130b0*/  R2UR UR21, R27.reuse ;  /* 0x000000001b1572ca */ /* 0x040fe200000e0000 */
[----:B------:R-:W-:Y:S01]  /*130c0*/  VIADD R26, R24, 0x6 ;  /* 0x00000006181a7836 */ /* 0x000fe20000000000 */
[----:B------:R-:W-:-:S04]  /*130d0*/  R2UR UR25, R27 ;  /* 0x000000001b1972ca */ /* 0x000fc800000e0000 */
[----:B------:R-:W-:Y:S01]  /*130e0*/  R2UR UR24, R26 ;  /* 0x000000001a1872ca */ /* 0x000fe200000e0000 */
[----:B------:R-:W-:Y:S02]  /*130f0*/  WARPGROUP.DEPBAR.LE gsb0, 0x0 ;  /* 0x00008000000079c5 */ /* 0x000fe40000010000 */
[----:B------:R-:W-:-:S06]  /*13100*/  WARPGROUP.ARRIVE ;  /* 0x00000000000079c5 */ /* 0x000fcc0000000000 */
[----:B------:R-:W-:Y:S01]  /*13110*/  HGMMA.64x96x16.F32 R88, gdesc[UR20].tnspB, R88, gsb0 ;  /* 0x41600000145879f0 */ /* 0x000fe20008000858 */
        /* <DEDUP_REMOVED lines=18> */
[----:B------:R-:W-:Y:S02]  /*13240*/  VIADD R24, R24, 0x606 ;  /* 0x0000060618187836 */ /* 0x000fe40000000000 */
[----:B------:R-:W-:-:S03]  /*13250*/  IMAD.MOV.U32 R25, RZ, RZ, 0x40000040 ;  /* 0x40000040ff197424 */ /* 0x000fc600078e00ff */
[----:B------:R-:W-:Y:S02]  /*13260*/  R2UR UR44, R24 ;  /* 0x00000000182c72ca */ /* 0x000fe400000e0000 */
[----:B------:R-:W-:Y:S01]  /*13270*/  R2UR UR45, R25 ;  /* 0x00000000192d72ca */ /* 0x000fe200000e0000 */
[----:B------:R-:W-:Y:S02]  /*13280*/  WARPGROUP.DEPBAR.LE gsb0, 0x0 ;  /* 0x00008000000079c5 */ /* 0x000fe40000010000 */
[----:B------:R-:W-:-:S06]  /*13290*/  WARPGROUP.ARRIVE ;  /* 0x00000000000079c5 */ /* 0x000fcc0000000000 */
[----:B------:R-:W-:Y:S01]  /*132a0*/  HGMMA.64x96x16.F32 R88, gdesc[UR40].tnspB, R88, gsb0 ;  /* 0x41600000285879f0 */ /* 0x000fe20008000858 */
[----:B------:R-:W-:-:S04]  /*132b0*/  FADD.FTZ R9, -R6, R9 ;  /* 0x0000000906097221 */ /* 0x000fc80000010100 */
[----:B------:R-:W-:Y:S01]  /*132c0*/  FMUL.FTZ R9, R9, R0 ;  /* 0x0000000009097220 */ /* 0x000fe20000410000 */
[----:B------:R-:W-:Y:S01]  /*132d0*/  MUFU.EX2 R28, R28 ;  /* 0x0000001c001c7308 */ /* 0x000fe20000000800 */
[----:B------:R-:W-:Y:S02]  /*132e0*/  WARPGROUP.DEPBAR.LE gsb0, 0x0 ;  /* 0x00008000000079c5 */ /* 0x000fe40000010000 */
[----:B------:R-:W-:-:S06]  /*132f0*/  WARPGROUP.ARRIVE ;  /* 0x00000000000079c5 */ /* 0x000fcc0000000000 */
[----:B------:R-:W-:Y:S01]  /*13300*/  HGMMA.64x96x16.F32 R88, gdesc[UR44].tnspB, R88, gsb0 ;  /* 0x416000002c5879f0 */ /* 0x000fe20008000858 */
[----:B------:R-:W-:Y:S08]  /*13310*/  MUFU.EX2 R29, R9 ;  /* 0x00000009001d7308 */ /* 0x000ff00000000800 */
[----:B------:R0:W1:Y:S08]  /*13320*/  MUFU.EX2 R9, R21 ;  /* 0x0000001500097308 */ /* 0x0000700000000800 */
[----:B------:R-:W2:Y:S01]  /*13330*/  MUFU.EX2 R30, R30 ;  /* 0x0000001e001e7308 */ /* 0x000ea20000000800 */
[----:B0-----:R-:W-:-:S07]  /*13340*/  @!P1 IMAD R21, R17, 0x8, R2 ;  /* 0x0000000811159824 */ /* 0x001fce00078e0202 */
[----:B------:R-:W0:Y:S01]  /*13350*/  MUFU.EX2 R31, R31 ;  /* 0x0000001f001f7308 */ /* 0x000e220000000800 */
[----:B------:R-:W-:Y:S02]  /*13360*/  @!P1 VIADD R21, R21, 0x2d840 ;  /* 0x0002d84015159836 */ /* 0x000fe40000000000 */
[----:B-1----:R-:W-:Y:S01]  /*13370*/  FFMA.FTZ R7, R29, R7, R9 ;  /* 0x000000071d077223 */ /* 0x002fe20000010009 */
[C---:B------:R-:W-:Y:S02]  /*13380*/  F2FP.F16.F32.PACK_AB R9, R28.reuse, R9 ;  /* 0x000000091c09723e */ /* 0x040fe400000000ff */
[----:B------:R-:W-:Y:S02]  /*13390*/  @!P1 PRMT R21, RZ, 0x654, R21 ;  /* 0x00000654ff159816 */ /* 0x000fe40000000015 */
[----:B------:R-:W-:Y:S01]  /*133a0*/  MUFU.EX2 R33, R33 ;  /* 0x0000002100217308 */ /* 0x000fe20000000800 */
[----:B------:R-:W-:-:S04]  /*133b0*/  FADD.FTZ R7, R28, R7 ;  /* 0x000000071c077221 */ /* 0x000fc80000010000 */
[----:B--2---:R-:W-:-:S04]  /*133c0*/  FADD.FTZ R7, R30, R7 ;  /* 0x000000071e077221 */ /* 0x004fc80000010000 */
[----:B0-----:R-:W-:Y:S01]  /*133d0*/  FADD.FTZ R7, R31, R7 ;  /* 0x000000071f077221 */ /* 0x001fe20000010000 */
[----:B------:R-:W-:Y:S02]  /*133e0*/  WARPGROUP.DEPBAR.LE gsb0, 0x0 ;  /* 0x00008000000079c5 */ /* 0x000fe40000010000 */
[----:B------:R0:W-:Y:S06]  /*133f0*/  BAR.ARV R14, 0x100 ;  /* 0x0004000e0000751d */ /* 0x0001ec0000002000 */
[----:B------:R-:W-:Y:S01]  /*13400*/  @!P1 SYNCS.ARRIVE.TRANS64.RED.A1T0 RZ, [R21+URZ], RZ ;  /* 0x000000ff15ff99a7 */ /* 0x000fe2000810043f */
[----:B0-----:R-:W-:-:S04]  /*13410*/  @!P1 IMAD R14, R11, 0x8, R2 ;  /* 0x000000080b0e9824 */ /* 0x001fc800078e0202 */
[----:B------:R-:W-:Y:S01]  /*13420*/  @!P1 VIADD R14, R14, 0x2d860 ;  /* 0x0002d8600e0e9836 */ /* 0x000fe20000000000 */
[----:B------:R-:W-:-:S04]  /*13430*/  F2FP.F16.F32.PACK_AB R11, R31, R30 ;  /* 0x0000001e1f0b723e */ /* 0x000fc800000000ff */
[----:B------:R-:W-:-:S04]  /*13440*/  @!P1 PRMT R14, RZ, 0x654, R14 ;  /* 0x00000654ff0e9816 */ /* 0x000fc8000000000e */
[----:B------:R0:W-:Y:S01]  /*13450*/  @!P1 SYNCS.ARRIVE.TRANS64.RED.A1T0 RZ, [R14+URZ], RZ ;  /* 0x000000ff0eff99a7 */ /* 0x0001e2000810043f */
[----:B------:R1:W-:Y:S01]  /*13460*/  STSM.16.M88.4 [R137+0x21800], R8 ;  /* 0x0218000889007844 */ /* 0x0003e20000000200 */
[----:B0-----:R-:W-:Y:S08]  /*13470*/  MUFU.EX2 R14, R35 ;  /* 0x00000023000e7308 */ /* 0x001ff00000000800 */
[----:B-1----:R-:W0:Y:S08]  /*13480*/  MUFU.EX2 R8, R32 ;  /* 0x0000002000087308 */ /* 0x002e300000000800 */
[----:B------:R-:W1:Y:S08]  /*13490*/  MUFU.EX2 R9, R34 ;  /* 0x0000002200097308 */ /* 0x000e700000000800 */
[----:B------:R-:W2:Y:S01]  /*134a0*/  MUFU.EX2 R10, R36 ;  /* 0x00000024000a7308 */ /* 0x000ea20000000800 */
[----:B0-----:R-:W-:-:S04]  /*134b0*/  FADD.FTZ R5, R8, R5 ;  /* 0x0000000508057221 */ /* 0x001fc80000010000 */
[----:B------:R-:W-:Y:S01]  /*134c0*/  FADD.FTZ R5, R33, R5 ;  /* 0x0000000521057221 */ /* 0x000fe20000010000 */
[----:B-1----:R-:W-:-:S03]  /*134d0*/  FADD.FTZ R21, R9, R7 ;  /* 0x0000000709157221 */ /* 0x002fc60000010000 */
[----:B--2---:R-:W-:Y:S01]  /*134e0*/  FADD.FTZ R7, R10, R5 ;  /* 0x000000050a077221 */ /* 0x004fe20000010000 */
[----:B------:R-:W-:Y:S02]  /*134f0*/  FADD.FTZ R5, R14, R21 ;  /* 0x000000150e057221 */ /* 0x000fe40000010000 */
[----:B------:R-:W2:Y:S01]  /*13500*/  LDL R21, [R1+0x2c] ;  /* 0x00002c0001157983 */ /* 0x000ea20000100800 */
[----:B------:R-:W0:Y:S08]  /*13510*/  MUFU.EX2 R37, R37 ;  /* 0x0000002500257308 */ /* 0x000e300000000800 */
[----:B------:R-:W1:Y:S08]  /*13520*/  MUFU.EX2 R11, R38 ;  /* 0x00000026000b7308 */ /* 0x000e700000000800 */
[----:B------:R-:W4:Y:S08]  /*13530*/  MUFU.EX2 R24, R40 ;  /* 0x0000002800187308 */ /* 0x000f300000000800 */
[----:B------:R-:W5:Y:S08]  /*13540*/  MUFU.EX2 R39, R39 ;  /* 0x0000002700277308 */ /* 0x000f700000000800 */
[----:B------:R-:W3:Y:S08]  /*13550*/  MUFU.EX2 R41, R41 ;  /* 0x0000002900297308 */ /* 0x000ef00000000800 */
[----:B------:R-:W3:Y:S01]  /*13560*/  MUFU.EX2 R25, R42 ;  /* 0x0000002a00197308 */ /* 0x000ee20000000800 */
[----:B0-----:R-:W-:Y:S01]  /*13570*/  FADD.FTZ R7, R37, R7 ;  /* 0x0000000725077221 */ /* 0x001fe20000010000 */
[----:B-1----:R-:W-:-:S06]  /*13580*/  FADD.FTZ R5, R11, R5 ;  /* 0x000000050b057221 */ /* 0x002fcc0000010000 */
[----:B------:R-:W0:Y:S08]  /*13590*/  MUFU.EX2 R26, R44 ;  /* 0x0000002c001a7308 */ /* 0x000e300000000800 */
[----:B------:R-:W1:Y:S01]  /*135a0*/  MUFU.EX2 R43, R43 ;  /* 0x0000002b002b7308 */ /* 0x000e620000000800 */
[----:B----4-:R-:W-:Y:S01]  /*135b0*/  FADD.FTZ R7, R24, R7 ;  /* 0x0000000718077221 */ /* 0x010fe20000010000 */
[----:B-----5:R-:W-:-:S06]  /*135c0*/  FADD.FTZ R5, R39, R5 ;  /* 0x0000000527057221 */ /* 0x020fcc0000010000 */
[----:B------:R-:W4:Y:S08]  /*135d0*/  MUFU.EX2 R45, R45 ;  /* 0x0000002d002d7308 */ /* 0x000f300000000800 */
[----:B------:R-:W5:Y:S01]  /*135e0*/  MUFU.EX2 R27, R46 ;  /* 0x0000002e001b7308 */ /* 0x000f620000000800 */
[----:B---3--:R-:W-:Y:S01]  /*135f0*/  FADD.FTZ R7, R41, R7 ;  /* 0x0000000729077221 */ /* 0x008fe20000010000 */
[----:B------:R-:W-:-:S06]  /*13600*/  FADD.FTZ R5, R25, R5 ;  /* 0x0000000519057221 */ /* 0x000fcc0000010000 */
        /* <DEDUP_REMOVED lines=30> */
[----:B------:R-:W-:Y:S01]  /*137f0*/  F2FP.F16.F32.PACK_AB R9, R14, R9 ;  /* 0x000000090e09723e */ /* 0x000fe200000000ff */
[----:B----4-:R-:W-:-:S06]  /*13800*/  FADD.FTZ R7, R57, R7 ;  /* 0x0000000739077221 */ /* 0x010fcc0000010000 */
[----:B------:R-:W4:Y:S01]  /*13810*/  MUFU.EX2 R64, R64 ;  /* 0x0000004000407308 */ /* 0x000f220000000800 */
[----:B-----5:R-:W-:-:S07]  /*13820*/  FADD.FTZ R14, R58, R5 ;  /* 0x000000053a0e7221 */ /* 0x020fce0000010000 */
        /* <DEDUP_REMOVED lines=15> */
[----:B------:R-:W3:Y:S01]  /*13920*/  MUFU.EX2 R71, R71 ;  /* 0x0000004700477308 */ /* 0x000ee20000000800 */
[----:B0-----:R-:W-:Y:S01]  /*13930*/  FADD.FTZ R28, R68, R7 ;  /* 0x00000007441c7221 */ /* 0x001fe20000010000 */
[----:B------:R-:W-:Y:S01]  /*13940*/  F2FP.F16.F32.PACK_AB R8, R33, R8 ;  /* 0x000000082108723e */ /* 0x000fe200000000ff */
[----:B-1----:R-:W-:-:S05]  /*13950*/  FADD.FTZ R5, R67, R14 ;  /* 0x0000000e43057221 */ /* 0x002fca0000010000 */
[----:B------:R-:W0:Y:S01]  /*13960*/  MUFU.EX2 R72, R72 ;  /* 0x0000004800487308 */ /* 0x000e220000000800 */
[----:B------:R-:W-:Y:S02]  /*13970*/  F2FP.F16.F32.PACK_AB R10, R37, R10 ;  /* 0x0000000a250a723e */ /* 0x000fe400000000ff */
[----:B------:R-:W-:-:S05]  /*13980*/  F2FP.F16.F32.PACK_AB R11, R39, R11 ;  /* 0x0000000b270b723e */ /* 0x000fca00000000ff */
[----:B------:R-:W-:Y:S01]  /*13990*/  MUFU.EX2 R74, R74 ;  /* 0x0000004a004a7308 */ /* 0x000fe20000000800 */
[----:B----4-:R-:W-:Y:S01]  /*139a0*/  FADD.FTZ R7, R69, R28 ;  /* 0x0000001c45077221 */ /* 0x010fe20000010000 */
[----:B-----5:R-:W-:-:S06]  /*139b0*/  FADD.FTZ R28, R70, R5 ;  /* 0x00000005461c7221 */ /* 0x020fcc0000010000 */
[----:B------:R-:W1:Y:S01]  /*139c0*/  MUFU.EX2 R73, R73 ;  /* 0x0000004900497308 */ /* 0x000e620000000800 */
[----:B------:R4:W-:Y:S01]  /*139d0*/  STSM.16.M88.4 [R85], R8 ;  /* 0x0000000855007844 */ /* 0x0009e20000000200 */
[----:B------:R-:W-:-:S06]  /*139e0*/  F2FP.F16.F32.PACK_AB R24, R41, R24 ;  /* 0x000000182918723e */ /* 0x000fcc00000000ff */
[----:B------:R-:W5:Y:S01]  /*139f0*/  MUFU.EX2 R75, R75 ;  /* 0x0000004b004b7308 */ /* 0x000f620000000800 */
[----:B------:R-:W-:Y:S02]  /*13a00*/  F2FP.F16.F32.PACK_AB R25, R43, R25 ;  /* 0x000000192b19723e */ /* 0x000fe400000000ff */
[----:B------:R-:W-:Y:S02]  /*13a10*/  F2FP.F16.F32.PACK_AB R26, R45, R26 ;  /* 0x0000001a2d1a723e */ /* 0x000fe400000000ff */
[----:B------:R-:W-:-:S03]  /*13a20*/  F2FP.F16.F32.PACK_AB R27, R47, R27 ;  /* 0x0000001b2f1b723e */ /* 0x000fc600000000ff */
[----:B------:R-:W2:Y:S01]  /*13a30*/  MUFU.EX2 R76, R76 ;  /* 0x0000004c004c7308 */ /* 0x000ea20000000800 */
[----:B----4-:R-:W-:Y:S02]  /*13a40*/  F2FP.F16.F32.PACK_AB R8, R49, R48 ;  /* 0x000000303108723e */ /* 0x010fe400000000ff */
[----:B------:R-:W-:Y:S02]  /*13a50*/  F2FP.F16.F32.PACK_AB R9, R51, R50 ;  /* 0x000000323309723e */ /* 0x000fe400000000ff */
[----:B------:R-:W-:-:S03]  /*13a60*/  F2FP.F16.F32.PACK_AB R10, R53, R52 ;  /* 0x00000034350a723e */ /* 0x000fc600000000ff */
[----:B------:R-:W4:Y:S01]  /*13a70*/  MUFU.EX2 R78, R78 ;  /* 0x0000004e004e7308 */ /* 0x000f220000000800 */
[----:B------:R-:W-:Y:S01]  /*13a80*/  F2FP.F16.F32.PACK_AB R11, R55, R54 ;  /* 0x00000036370b723e */ /* 0x000fe200000000ff */
[----:B---3--:R-:W-:Y:S01]  /*13a90*/  FADD.FTZ R5, R71, R28 ;  /* 0x0000001c47057221 */ /* 0x008fe20000010000 */
[----:B------:R-:W-:Y:S05]  /*13aa0*/  STSM.16.M88.4 [R139], R24 ;  /* 0x000000188b007844 */ /* 0x000fea0000000200 */
[----:B------:R-:W3:Y:S01]  /*13ab0*/  MUFU.EX2 R77, R77 ;  /* 0x0000004d004d7308 */ /* 0x000ee20000000800 */
[----:B------:R5:W-:Y:S01]  /*13ac0*/  STSM.16.M88.4 [R138], R8 ;  /* 0x000000088a007844 */ /* 0x000be20000000200 */
[----:B0-----:R-:W-:-:S06]  /*13ad0*/  FADD.FTZ R30, R72, R7 ;  /* 0x00000007481e7221 */ /* 0x001fcc0000010000 */
[----:B------:R-:W0:Y:S01]  /*13ae0*/  MUFU.EX2 R79, R79 ;  /* 0x0000004f004f7308 */ /* 0x000e220000000800 */
[----:B-1----:R-:W-:-:S07]  /*13af0*/  FADD.FTZ R7, R73, R30 ;  /* 0x0000001e49077221 */ /* 0x002fce0000010000 */
[----:B------:R-:W1:Y:S01]  /*13b00*/  MUFU.EX2 R36, R80 ;  /* 0x0000005000247308 */ /* 0x000e620000000800 */
[----:B-----5:R-:W-:-:S07]  /*13b10*/  FADD.FTZ R10, R74, R5 ;  /* 0x000000054a0a7221 */ /* 0x020fce0000010000 */
[----:B------:R-:W5:Y:S01]  /*13b20*/  MUFU.EX2 R37, R82 ;  /* 0x0000005200257308 */ /* 0x000f620000000800 */
[----:B------:R-:W-:-:S07]  /*13b30*/  FADD.FTZ R5, R75, R10 ;  /* 0x0000000a4b057221 */ /* 0x000fce0000010000 */
[----:B------:R-:W5:Y:S08]  /*13b40*/  MUFU.EX2 R81, R81 ;  /* 0x0000005100517308 */ /* 0x000f700000000800 */
[----:B------:R-:W-:Y:S08]  /*13b50*/  MUFU.EX2 R84, R84 ;  /* 0x0000005400547308 */ /* 0x000ff00000000800 */
[----:B------:R-:W-:Y:S08]  /*13b60*/  MUFU.EX2 R15, R15 ;  /* 0x0000000f000f7308 */ /* 0x000ff00000000800 */
[----:B------:R-:W5:Y:S08]  /*13b70*/  MUFU.EX2 R14, R83 ;  /* 0x00000053000e7308 */ /* 0x000f700000000800 */
[----:B------:R-:W-:Y:S08]  /*13b80*/  MUFU.EX2 R86, R86 ;  /* 0x0000005600567308 */ /* 0x000ff00000000800 */
[----:B------:R-:W5:Y:S01]  /*13b90*/  MUFU.EX2 R87, R87 ;  /* 0x0000005700577308 */ /* 0x000f620000000800 */
[----:B--2---:R-:W-:Y:S01]  /*13ba0*/  FADD.FTZ R24, R76, R7 ;  /* 0x000000074c187221 */ /* 0x004fe20000010000 */
[----:B----4-:R-:W-:Y:S01]  /*13bb0*/  FADD.FTZ R26, R78, R5 ;  /* 0x000000054e1a7221 */ /* 0x010fe20000010000 */
[----:B------:R-:W-:-:S02]  /*13bc0*/  F2FP.F16.F32.PACK_AB R32, R57, R32 ;  /* 0x000000203920723e */ /* 0x000fc400000000ff */
[----:B---3--:R-:W-:Y:S01]  /*13bd0*/  FADD.FTZ R7, R77, R24 ;  /* 0x000000184d077221 */ /* 0x008fe20000010000 */
[----:B0-----:R-:W-:Y:S01]  /*13be0*/  FADD.FTZ R28, R79, R26 ;  /* 0x0000001a4f1c7221 */ /* 0x001fe20000010000 */
[----:B------:R-:W-:Y:S02]  /*13bf0*/  F2FP.F16.F32.PACK_AB R33, R59, R58 ;  /* 0x0000003a3b21723e */ /* 0x000fe400000000ff */
[----:B------:R-:W-:Y:S02]  /*13c00*/  F2FP.F16.F32.PACK_AB R34, R61, R60 ;  /* 0x0000003c3d22723e */ /* 0x000fe400000000ff */
[----:B------:R-:W-:Y:S01]  /*13c10*/  F2FP.F16.F32.PACK_AB R35, R63, R35 ;  /* 0x000000233f23723e */ /* 0x000fe200000000ff */
[----:B-1----:R-:W-:Y:S01]  /*13c20*/  FADD.FTZ R30, R36, R7 ;  /* 0x00000007241e7221 */ /* 0x002fe20000010000 */
[----:B------:R-:W-:Y:S01]  /*13c30*/  F2FP.F16.F32.PACK_AB R8, R65, R64 ;  /* 0x000000404108723e */ /* 0x000fe200000000ff */
[----:B-----5:R-:W-:Y:S01]  /*13c40*/  FADD.FTZ R5, R37, R28 ;  /* 0x0000001c25057221 */ /* 0x020fe20000010000 */
[----:B------:R-:W-:-:S02]  /*13c50*/  F2FP.F16.F32.PACK_AB R9, R67, R66 ;  /* 0x000000424309723e */ /* 0x000fc400000000ff */
[----:B------:R-:W-:Y:S02]  /*13c60*/  F2FP.F16.F32.PACK_AB R10, R69, R68 ;  /* 0x00000044450a723e */ /* 0x000fe400000000ff */
        /* <DEDUP_REMOVED lines=8> */
[----:B------:R-:W-:Y:S01]  /*13cf0*/  F2FP.F16.F32.PACK_AB R39, R87, R86 ;  /* 0x000000565727723e */ /* 0x000fe200000000ff */
[----:B------:R-:W-:Y:S04]  /*13d00*/  STSM.16.M88.4 [R137+0x27800], R32 ;  /* 0x0278002089007844 */ /* 0x000fe80000000200 */
[----:B------:R0:W-:Y:S04]  /*13d10*/  STSM.16.M88.4 [R21], R8 ;  /* 0x0000000815007844 */ /* 0x0001e80000000200 */
[----:B------:R1:W-:Y:S04]  /*13d20*/  STSM.16.M88.4 [R139+0x6000], R24 ;  /* 0x006000188b007844 */ /* 0x0003e80000000200 */
[----:B------:R1:W-:Y:S01]  /*13d30*/  STSM.16.M88.4 [R138+0x6000], R36 ;  /* 0x006000248a007844 */ /* 0x0003e20000000200 */
[----:B------:R-:W-:Y:S01]  /*13d40*/  @!PT LDS RZ, [RZ] ;  /* 0x00000000fffff984 */ /* 0x000fe20000000800 */
[----:B------:R-:W-:Y:S01]  /*13d50*/  @!PT LDS RZ, [RZ] ;  /* 0x00000000fffff984 */ /* 0x000fe20000000800 */
[----:B------:R-:W-:Y:S01]  /*13d60*/  @!PT LDS RZ, [RZ] ;  /* 0x00000000fffff984 */ /* 0x000fe20000000800 */
[----:B------:R-:W-:Y:S01]  /*13d70*/  @!PT LDS RZ, [RZ] ;  /* 0x00000000fffff984 */ /* 0x000fe20000000800 */
[----:B------:R2:W-:Y:S06]  /*13d80*/  MEMBAR.ALL.CTA ;  /* 0x0000000000007992 */ /* 0x0005ec0000008000 */
[----:B--2---:R-:W2:Y:S01]  /*13d90*/  FENCE.VIEW.ASYNC.S ;  /* 0x00000000000073c6 */ /* 0x004ea20000000000 */
[----:B------:R-:W-:Y:S01]  /*13da0*/  ISETP.GT.AND P2, PT, R4, R142, PT ;  /* 0x0000008e0400720c */ /* 0x000fe20003f44270 */
[----:B------:R-:W-:-:S04]  /*13db0*/  FADD.FTZ R7, R81, R30 ;  /* 0x0000001e51077221 */ /* 0x000fc80000010000 */
[----:B------:R-:W-:Y:S01]  /*13dc0*/  FADD.FTZ R28, R84, R7 ;  /* 0x00000007541c7221 */ /* 0x000fe20000010000 */
[----:B------:R-:W-:-:S04]  /*13dd0*/  FADD.FTZ R7, R14, R5 ;  /* 0x000000050e077221 */ /* 0x000fc80000010000 */
        /* <DEDUP_REMOVED lines=27> */
[----:B------:R-:W-:-:S02]  /*13f90*/  VIADD R4, R4, 0xffffffff ;  /* 0xffffffff04047836 */ /* 0x000fc40000000000 */
        /* <DEDUP_REMOVED lines=26> */
[----:B------:R-:W-:Y:S02]  /*14140*/  IMAD.MOV.U32 R9, RZ, RZ, R6 ;  /* 0x000000ffff097224 */ /* 0x000fe400078e0006 */
[----:B------:R-:W-:Y:S01]  /*14150*/  IMAD.MOV.U32 R8, RZ, RZ, R3 ;  /* 0x000000ffff087224 */ /* 0x000fe200078e0003 */
[----:B--2---:R-:W-:Y:S01]  /*14160*/  NOP ;  /* 0x0000000000007918 */ /* 0x004fe20000000000 */
[----:B-1----:R-:W-:Y:S05]  /*14170*/  @P2 BRA `(.L_x_1264) ;  /* 0xffffffdc00302947 */ /* 0x002fea000383ffff */
.L_x_1254:
[----:B------:R-:W2:Y:S02]  /*14180*/  LDL R8, [R1+0x38] ;  /* 0x0000380001087983 */ /* 0x000ea40000100800 */
[----:B--2---:R-:W-:-:S13]  /*14190*/  ISETP.GE.AND P2, PT, R4, R8, PT ;  /* 0x000000080400720c */ /* 0x004fda0003f46270 */
[----:B------:R-:W-:Y:S05]  /*141a0*/  @!P2 BRA `(.L_x_1265) ;  /* 0x000000340014a947 */ /* 0x000fea0003800000 */
[----:B------:R-:W2:Y:S04]  /*141b0*/  LDL R9, [R1+0x40] ;  /* 0x0000400001097983 */ /* 0x000ea80000100800 */
[----:B------:R-:W2:Y:S04]  /*141c0*/  LDL R8, [R1+0x30] ;  /* 0x0000300001087983 */ /* 0x000ea80000100800 */
[----:B------:R-:W3:Y:S01]  /*141d0*/  LDL R11, [R1+0x4] ;  /* 0x00000400010b7983 */ /* 0x000ee20000100800 */
[----:B------:R-:W-:Y:S02]  /*141e0*/  IMAD.MOV.U32 R20, RZ, RZ, R22 ;  /* 0x000000ffff147224 */ /* 0x000fe400078e0016 */
[----:B------:R-:W-:-:S02]  /*141f0*/  IMAD.MOV.U32 R14, RZ, RZ, R17 ;  /* 0x000000ffff0e7224 */ /* 0x000fc400078e0011 */
[----:B--2---:R-:W-:Y:S02]  /*14200*/  IMAD.IADD R0, R8, 0x1, -R9 ;  /* 0x0000000108007824 */ /* 0x004fe400078e0a09 */
[----:B------:R-:W-:Y:S02]  /*14210*/  IMAD.MOV.U32 R8, RZ, RZ, R6 ;  /* 0x000000ffff087224 */ /* 0x000fe400078e0006 */
[--C-:B------:R-:W-:Y:S02]  /*14220*/  IMAD.IADD R10, R155, 0x1, R0.reuse ;  /* 0x000000019b0a7824 */ /* 0x100fe400078e0200 */
[----:B---3--:R-:W-:Y:S02]  /*14230*/  IMAD.IADD R11, R11, 0x1, R0 ;  /* 0x000000010b0b7824 */ /* 0x008fe400078e0200 */
[----:B------:R-:W-:Y:S01]  /*14240*/  IMAD.MOV.U32 R9, RZ, RZ, R3 ;  /* 0x000000ffff097224 */ /* 0x000fe200078e0003 */
[----:B------:R-:W-:Y:S02]  /*14250*/  LOP3.LUT R142, RZ, R10, RZ, 0x33, !PT ;  /* 0x0000000aff8e7212 */ /* 0x000fe400078e33ff */
[----:B------:R-:W-:-:S07]  /*14260*/  LOP3.LUT R15, RZ, R11, RZ, 0x33, !PT ;  /* 0x0000000bff0f7212 */ /* 0x000fce00078e33ff */
.L_x_1283:
        /* <DEDUP_REMOVED lines=11> */
.L_x_1267:
[----:B------:R-:W-:Y:S01]  /*14320*/  IMAD R0, R17, 0x8, R2 ;  /* 0x0000000811007824 */ /* 0x000fe200078e0202 */
[----:B------:R-:W-:-:S04]  /*14330*/  SHF.L.U32 R3, R22, 0x1f, RZ ;  /* 0x0000001f16037819 */ /* 0x000fc800000006ff */
[----:B------:R0:W1:Y:S01]  /*14340*/  SYNCS.PHASECHK.TRANS64.TRYWAIT P3, [R0+URZ+0x2d830], R3 ;  /* 0x02d83003000075a7 */ /* 0x000062000806017f */
[----:B------:R-:W-:Y:S05]  /*14350*/  @!P0 BRA `(.L_x_1268) ;  /* 0x0000000000048947 */ /* 0x000fea0003800000 */
[----:B------:R-:W-:Y:S01]  /*14360*/  BPT.TRAP 0x1 ;  /* 0x000000040000795c */ /* 0x000fe20000300000 */
.L_x_1268:
[----:B------:R-:W-:Y:S04]  /*14370*/  BSSY B0, `(.L_x_1266) ;  /* 0x0000004000007945 */ /* 0x000fe80003800000 */
[----:B-1----:R-:W-:Y:S05]  /*14380*/  @P3 BRA `(.L_x_1269) ;  /* 0x0000000000083947 */ /* 0x002fea0003800000 */
[----:B------:R-:W1:Y:S02]  /*14390*/  SYNCS.PHASECHK.TRANS64.TRYWAIT P3, [R0+URZ+0x2d830], R3 ;  /* 0x02d83003000075a7 */ /* 0x000e64000806017f */
[----:B-1----:R-:W-:Y:S05]  /*143a0*/  @!P3 BRA `(.L_x_1270) ;  /* 0x000000c0001cb947 */ /* 0x002fea0003800000 */
.L_x_1269:
[----:B------:R-:W-:Y:S05]  /*143b0*/  BSYNC B0 ;  /* 0x0000000000007941 */ /* 0x000fea0003800000 */
.L_x_1266:
        /* <DEDUP_REMOVED lines=10> */
[----:B------:R-:W-:Y:S01]  /*14460*/  R2UR UR13, R13 ;  /* 0x000000000d0d72ca */ /* 0x000fe200000e0000 */
[----:B------:R-:W-:Y:S01]  /*14470*/  IMAD.MOV.U32 R31, RZ, RZ, -0x7fffffe0 ;  /* 0x80000020ff1f7424 */ /* 0x000fe200078e00ff */
[----:B------:R-:W-:Y:S02]  /*14480*/  R2UR UR19, R29 ;  /* 0x000000001d1372ca */ /* 0x000fe400000e0000 */
[----:B------:R-:W-:Y:S02]  /*14490*/  R2UR UR23, R27 ;  /* 0x000000001b1772ca */ /* 0x000fe400000e0000 */
[----:B------:R-:W-:-:S02]  /*144a0*/  R2UR UR27, R29 ;  /* 0x000000001d1b72ca */ /* 0x000fc400000e0000 */
[----:B------:R-:W-:Y:S02]  /*144b0*/  R2UR UR31, R31 ;  /* 0x000000001f1f72ca */ /* 0x000fe400000e0000 */
[----:B------:R-:W-:Y:S02]  /*144c0*/  R2UR UR35, R25 ;  /* 0x00000000192372ca */ /* 0x000fe400000e0000 */
[----:B------:R-:W-:Y:S02]  /*144d0*/  R2UR UR16, R152 ;  /* 0x00000000981072ca */ /* 0x000fe400000e0000 */
[----:B------:R-:W-:Y:S01]  /*144e0*/  R2UR UR17, R153 ;  /* 0x00000000991172ca */ /* 0x000fe200000e0000 */
[----:B------:R0:W-:Y:S01]  /*144f0*/  BAR.SYNC.DEFER_BLOCKING R0, 0x100 ;  /* 0x000400000000751d */ /* 0x0001e20000010000 */
[----:B--2---:R-:W-:-:S04]  /*14500*/  IMAD R24, R17, 0x600, R3 ;  /* 0x0000060011187824 */ /* 0x004fc800078e0203 */
[C---:B------:R-:W-:Y:S01]  /*14510*/  VIADD R28, R24.reuse, 0x2 ;  /* 0x00000002181c7836 */ /* 0x040fe20000000000 */
[C---:B------:R-:W-:Y:S01]  /*14520*/  R2UR UR14, R24.reuse ;  /* 0x00000000180e72ca */ /* 0x040fe200000e0000 */
[C---:B------:R-:W-:Y:S02]  /*14530*/  VIADD R26, R24.reuse, 0x200 ;  /* 0x00000200181a7836 */ /* 0x040fe40000000000 */
[----:B------:R-:W-:Y:S01]  /*14540*/  VIADD R30, R24, 0x400 ;  /* 0x00000400181e7836 */ /* 0x000fe20000000000 */
[----:B------:R-:W-:Y:S01]  /*14550*/  R2UR UR18, R28 ;  /* 0x000000001c1272ca */ /* 0x000fe200000e0000 */
[C---:B------:R-:W-:Y:S02]  /*14560*/  VIADD R28, R24.reuse, 0x202 ;  /* 0x00000202181c7836 */ /* 0x040fe40000000000 */
[----:B------:R-:W-:Y:S01]  /*14570*/  VIADD R24, R24, 0x402 ;  /* 0x0000040218187836 */ /* 0x000fe20000000000 */
[----:B------:R-:W-:Y:S02]  /*14580*/  R2UR UR22, R26 ;  /* 0x000000001a1672ca */ /* 0x000fe400000e0000 */
[----:B------:R-:W-:-:S02]  /*14590*/  R2UR UR26, R28 ;  /* 0x000000001c1a72ca */ /* 0x000fc400000e0000 */
[----:B------:R-:W-:Y:S02]  /*145a0*/  R2UR UR30, R30 ;  /* 0x000000001e1e72ca */ /* 0x000fe400000e0000 */
[----:B------:R-:W-:Y:S02]  /*145b0*/  R2UR UR34, R24 ;  /* 0x00000000182272ca */ /* 0x000fe400000e0000 */
[----:B------:R-:W-:-:S06]  /*145c0*/  WARPGROUP.ARRIVE ;  /* 0x00000000000079c5 */ /* 0x000fcc0000000000 */
[----:B------:R-:W-:Y:S01]  /*145d0*/  HGMMA.64x128x16.F32 R24, gdesc[UR12], RZ, !UPT, gsb0 ;  /* 0x01e000000c1879f0 */ /* 0x000fe2000c0008ff */
        /* <DEDUP_REMOVED lines=27> */
.L_x_1272:
[----:B------:R-:W-:Y:S01]  /*14790*/  SHF.L.U32 R0, R20, 0x1f, RZ ;  /* 0x0000001f14007819 */ /* 0x000fe200000006ff */
[----:B------:R-:W-:-:S04]  /*147a0*/  IMAD R3, R14, 0x8, R2 ;  /* 0x000000080e037824 */ /* 0x000fc800078e0202 */
[----:B------:R0:W1:Y:S01]  /*147b0*/  SYNCS.PHASECHK.TRANS64.TRYWAIT P2, [R3+URZ+0x2d850], R0 ;  /* 0x02d85000030075a7 */ /* 0x000062000804017f */
[----:B------:R-:W-:Y:S05]  /*147c0*/  @!P0 BRA `(.L_x_1273) ;  /* 0x0000000000048947 */ /* 0x000fea0003800000 */
[----:B------:R-:W-:Y:S01]  /*147d0*/  BPT.TRAP 0x1 ;  /* 0x000000040000795c */ /* 0x000fe20000300000 */
.L_x_1273:
[----:B-1----:R-:W-:Y:S05]  /*147e0*/  @P2 BRA `(.L_x_1271) ;  /* 0x0000000000082947 */ /* 0x002fea0003800000 */
[----:B------:R-:W1:Y:S02]  /*147f0*/  SYNCS.PHASECHK.TRANS64.TRYWAIT P2, [R3+URZ+0x2d850], R0 ;  /* 0x02d85000030075a7 */ /* 0x000e64000804017f */
[----:B-1----:R-:W-:Y:S05]  /*14800*/  @!P2 BRA `(.L_x_1274) ;  /* 0x000000bc0018a947 */ /* 0x002fea0003800000 */
.L_x_1271:
[----:B------:R-:W2:Y:S01]  /*14810*/  LDL R6, [R1+0x14] ;  /* 0x0000140001067983 */ /* 0x000ea20000100800 */
[----:B01----:R-:W-:Y:S01]  /*14820*/  VIADD R0, R2, 0x400 ;  /* 0x0000040002007836 */ /* 0x003fe20000000000 */
[----:B------:R-:W-:Y:S05]  /*14830*/  WARPSYNC.ALL ;  /* 0x0000000000007948 */ /* 0x000fea0003800000 */
[----:B------:R-:W-:Y:S01]  /*14840*/  SHF.R.U32.HI R0, RZ, 0x4, R0 ;  /* 0x00000004ff007819 */ /* 0x000fe20000011600 */
[----:B------:R-:W-:Y:S01]  /*14850*/  IMAD.MOV.U32 R21, RZ, RZ, -0x7fffffe0 ;  /* 0x80000020ff157424 */ /* 0x000fe200078e00ff */
[----:B------:R-:W3:Y:S01]  /*14860*/  LDL R143, [R1+0x30] ;  /* 0x00003000018f7983 */ /* 0x000ee20000100800 */
[----:B------:R-:W-:Y:S01]  /*14870*/  IMAD.MOV.U32 R141, RZ, RZ, -0x7fffffe0 ;  /* 0x80000020ff8d7424 */ /* 0x000fe200078e00ff */
[----:B------:R-:W-:-:S02]  /*14880*/  LOP3.LUT R0, R0, 0x3fff, RZ, 0xc0, !PT ;  /* 0x00003fff00007812 */ /* 0x000fc400078ec0ff */
[C---:B------:R-:W-:Y:S02]  /*14890*/  R2UR UR15, R21.reuse ;  /* 0x00000000150f72ca */ /* 0x040fe400000e0000 */
[----:B------:R-:W-:Y:S02]  /*148a0*/  LOP3.LUT R0, R0, 0x2000000, RZ, 0xfc, !PT ;  /* 0x0200000000007812 */ /* 0x000fe400078efcff */
[----:B------:R-:W-:Y:S01]  /*148b0*/  R2UR UR47, R21 ;  /* 0x00000000152f72ca */ /* 0x000fe200000e0000 */
[----:B------:R-:W-:Y:S01]  /*148c0*/  WARPGROUP.ARRIVE ;  /* 0x00000000000079c5 */ /* 0x000fe20000000000 */
[C---:B------:R-:W-:Y:S01]  /*148d0*/  R2UR UR19, R141.reuse ;  /* 0x000000008d1372ca */ /* 0x040fe200000e0000 */
[----:B------:R-:W-:Y:S01]  /*148e0*/  IMAD R20, R14, 0x600, R0 ;  /* 0x000006000e147824 */ /* 0x000fe200078e0200 */
[C---:B------:R-:W-:Y:S02]  /*148f0*/  R2UR UR23, R141.reuse ;  /* 0x000000008d1772ca */ /* 0x040fe400000e0000 */
[----:B------:R-:W-:Y:S01]  /*14900*/  R2UR UR27, R141 ;  /* 0x000000008d1b72ca */ /* 0x000fe200000e0000 */
[C---:B------:R-:W-:Y:S01]  /*14910*/  VIADD R140, R20.reuse, 0x40 ;  /* 0x00000040148c7836 */ /* 0x040fe20000000000 */
[----:B------:R-:W-:-:S02]  /*14920*/  R2UR UR14, R20 ;  /* 0x00000000140e72ca */ /* 0x000fc400000e0000 */
[C---:B------:R-:W-:Y:S02]  /*14930*/  R2UR UR31, R141.reuse ;  /* 0x000000008d1f72ca */ /* 0x040fe400000e0000 */
[----:B------:R-:W-:Y:S01]  /*14940*/  R2UR UR18, R140 ;  /* 0x000000008c1272ca */ /* 0x000fe200000e0000 */
[----:B------:R-:W-:Y:S01]  /*14950*/  VIADD R140, R20, 0x80 ;  /* 0x00000080148c7836 */ /* 0x000fe20000000000 */
[C---:B------:R-:W-:Y:S02]  /*14960*/  R2UR UR35, R141.reuse ;  /* 0x000000008d2372ca */ /* 0x040fe400000e0000 */
[----:B------:R-:W-:Y:S02]  /*14970*/  R2UR UR43, R141 ;  /* 0x000000008d2b72ca */ /* 0x000fe400000e0000 */
[----:B------:R-:W-:Y:S01]  /*14980*/  R2UR UR22, R140 ;  /* 0x000000008c1672ca */ /* 0x000fe200000e0000 */
[----:B------:R-:W-:-:S05]  /*14990*/  VIADD R140, R20, 0xc0 ;  /* 0x000000c0148c7836 */ /* 0x000fca0000000000 */
[----:B------:R-:W-:Y:S01]  /*149a0*/  R2UR UR26, R140 ;  /* 0x000000008c1a72ca */ /* 0x000fe200000e0000 */
[----:B------:R-:W-:-:S05]  /*149b0*/  VIADD R140, R20, 0x100 ;  /* 0x00000100148c7836 */ /* 0x000fca0000000000 */
[----:B------:R-:W-:Y:S01]  /*149c0*/  R2UR UR30, R140 ;  /* 0x000000008c1e72ca */ /* 0x000fe200000e0000 */
[----:B------:R-:W-:-:S05]  /*149d0*/  VIADD R140, R20, 0x140 ;  /* 0x00000140148c7836 */ /* 0x000fca0000000000 */
[----:B------:R-:W-:Y:S01]  /*149e0*/  R2UR UR34, R140 ;  /* 0x000000008c2272ca */ /* 0x000fe200000e0000 */
[C---:B------:R-:W-:Y:S02]  /*149f0*/  VIADD R140, R20.reuse, 0x180 ;  /* 0x00000180148c7836 */ /* 0x040fe40000000000 */
[----:B------:R-:W-:Y:S02]  /*14a00*/  VIADD R20, R20, 0x1c0 ;  /* 0x000001c014147836 */ /* 0x000fe40000000000 */
[----:B------:R-:W-:Y:S01]  /*14a10*/  IMAD.MOV.U32 R21, RZ, RZ, 0x40000040 ;  /* 0x40000040ff157424 */ /* 0x000fe200078e00ff */
[----:B------:R-:W-:Y:S02]  /*14a20*/  R2UR UR42, R140 ;  /* 0x000000008c2a72ca */ /* 0x000fe400000e0000 */
[----:B------:R-:W-:Y:S02]  /*14a30*/  R2UR UR46, R20 ;  /* 0x00000000142e72ca */ /* 0x000fe400000e0000 */
[----:B------:R-:W-:Y:S01]  /*14a40*/  R2UR UR13, R21 ;  /* 0x00000000150d72ca */ /* 0x000fe200000e0000 */
[----:B------:R-:W-:-:S05]  /*14a50*/  IMAD.MOV.U32 R141, RZ, RZ, 0x40000040 ;  /* 0x40000040ff8d7424 */ /* 0x000fca00078e00ff */
[----:B------:R-:W-:Y:S01]  /*14a60*/  R2UR UR17, R141 ;  /* 0x000000008d1172ca */ /* 0x000fe200000e0000 */
[----:B------:R-:W-:-:S05]  /*14a70*/  IMAD.MOV.U32 R141, RZ, RZ, 0x40000040 ;  /* 0x40000040ff8d7424 */ /* 0x000fca00078e00ff */
[----:B------:R-:W-:Y:S02]  /*14a80*/  R2UR UR21, R141 ;  /* 0x000000008d1572ca */ /* 0x000fe400000e0000 */
[----:B--2---:R-:W-:Y:S01]  /*14a90*/  LOP3.LUT R20, R6, 0x10000, RZ, 0xfc, !PT ;  /* 0x0001000006147812 */ /* 0x004fe200078efcff */
[----:B------:R-:W-:Y:S01]  /*14aa0*/  IMAD.MOV.U32 R141, RZ, RZ, 0x40000040 ;  /* 0x40000040ff8d7424 */ /* 0x000fe200078e00ff */
[----:B------:R-:W2:Y:S02]  /*14ab0*/  LDL R6, [R1+0x40] ;  /* 0x0000400001067983 */ /* 0x000ea40000100800 */
[----:B------:R-:W-:-:S13]  /*14ac0*/  R2UR UR12, R20 ;  /* 0x00000000140c72ca */ /* 0x000fda00000e0000 */
[----:B------:R-:W-:Y:S01]  /*14ad0*/  HGMMA.64x96x16.F32 R88, gdesc[UR12].tnspB, R88, gsb0 ;  /* 0x416000000c5879f0 */ /* 0x000fe20008000858 */
[----:B------:R-:W-:-:S05]  /*14ae0*/  VIADD R140, R20, 0x2 ;  /* 0x00000002148c7836 */ /* 0x000fca0000000000 */
[----:B------:R-:W-:Y:S01]  /*14af0*/  R2UR UR16, R140 ;  /* 0x000000008c1072ca */ /* 0x000fe200000e0000 */
[----:B------:R-:W-:Y:S01]  /*14b00*/  VIADD R140, R20, 0x4 ;  /* 0x00000004148c7836 */ /* 0x000fe20000000000 */
[----:B------:R-:W-:Y:S02]  /*14b10*/  WARPGROUP.DEPBAR.LE gsb0, 0x0 ;  /* 0x00008000000079c5 */ /* 0x000fe40000010000 */
[----:B------:R-:W-:-:S09]  /*14b20*/  WARPGROUP.ARRIVE ;  /* 0x00000000000079c5 */ /* 0x000fd20000000000 */
[----:B------:R-:W-:Y:S01]  /*14b30*/  HGMMA.64x96x16.F32 R88, gdesc[UR16].tnspB, R88, gsb0 ;  /* 0x41600000105879f0 */ /* 0x000fe20008000858 */
[----:B------:R-:W-:Y:S01]  /*14b40*/  R2UR UR20, R140 ;  /* 0x000000008c1472ca */ /* 0x000fe200000e0000 */
        /* <DEDUP_REMOVED lines=33> */
[----:B------:R-:W-:Y:S03]  /*14d60*/  HGMMA.64x96x16.F32 R88, gdesc[UR40].tnspB, R88, gsb0 ;  /* 0x41600000285879f0 */ /* 0x000fe60008000858 */
[----:B------:R-:W0:Y:S01]  /*14d70*/  S2R R154, SR_TID.X ;  /* 0x00000000009a7919 */ /* 0x000e220000002100 */
[----:B------:R-:W-:Y:S01]  /*14d80*/  IMAD.SHL.U32 R141, R4, 0x80, RZ ;  /* 0x00000080048d7824 */ /* 0x000fe200078e00ff */
[----:B------:R-:W-:Y:S02]  /*14d90*/  WARPGROUP.DEPBAR.LE gsb0, 0x0 ;  /* 0x00008000000079c5 */ /* 0x000fe40000010000 */
[----:B------:R-:W-:-:S06]  /*14da0*/  WARPGROUP.ARRIVE ;  /* 0x00000000000079c5 */ /* 0x000fcc0000000000 */
[----:B------:R-:W-:Y:S01]  /*14db0*/  HGMMA.64x96x16.F32 R88, gdesc[UR44].tnspB, R88, gsb0 ;  /* 0x416000002c5879f0 */ /* 0x000fe20008000858 */
[----:B0-----:R-:W-:Y:S02]  /*14dc0*/  SHF.R.U32.HI R0, RZ, 0x7, R154 ;  /* 0x00000007ff007819 */ /* 0x001fe4000001169a */
[----:B------:R-:W-:-:S03]  /*14dd0*/  ISETP.GE.U32.AND P2, PT, R154, 0x180, PT ;  /* 0x000001809a00780c */ /* 0x000fc60003f46070 */
[----:B------:R-:W-:-:S05]  /*14de0*/  VIADD R0, R0, 0x9 ;  /* 0x0000000900007836 */ /* 0x000fca0000000000 */
[----:B------:R-:W-:Y:S01]  /*14df0*/  SEL R0, R0, 0x9, !P2 ;  /* 0x0000000900007807 */ /* 0x000fe20005000000 */
[----:B------:R-:W-:Y:S01]  /*14e00*/  @!P1 IMAD R3, R17, 0x8, R2 ;  /* 0x0000000811039824 */ /* 0x000fe200078e0202 */
[----:B------:R-:W-:-:S03]  /*14e10*/  ULOP3.LUT UR10, URZ, UR7, URZ, 0x33, !UPT ;  /* 0x000000073f0a7292 */ /* 0x000fc6000f8e333f */
[----:B------:R-:W-:-:S05]  /*14e20*/  @!P1 VIADD R3, R3, 0x2d840 ;  /* 0x0002d84003039836 */ /* 0x000fca0000000000 */
[----:B------:R-:W-:Y:S01]  /*14e30*/  @!P1 PRMT R3, RZ, 0x654, R3 ;  /* 0x00000654ff039816 */ /* 0x000fe20000000003 */
[----:B------:R-:W-:Y:S02]  /*14e40*/  WARPGROUP.DEPBAR.LE gsb0, 0x0 ;  /* 0x00008000000079c5 */ /* 0x000fe40000010000 */
[----:B------:R3:W-:Y:S06]  /*14e50*/  BAR.ARV R0, 0x100 ;  /* 0x000400000000751d */ /* 0x0007ec0000002000 */
[----:B------:R0:W-:Y:S01]  /*14e60*/  @!P1 SYNCS.ARRIVE.TRANS64.RED.A1T0 RZ, [R3+URZ], RZ ;  /* 0x000000ff03ff99a7 */ /* 0x0001e2000810043f */
[----:B---3--:R-:W-:-:S05]  /*14e70*/  IADD3 R0, R143, 0x1, -R141 ;  /* 0x000000018f007810 */ /* 0x008fca0007ffe88d */
[----:B--2---:R-:W-:-:S04]  /*14e80*/  IMAD.IADD R0, R0, 0x1, -R6 ;  /* 0x0000000100007824 */ /* 0x004fc800078e0a06 */
[----:B------:R-:W-:-:S04]  /*14e90*/  IMAD R6, R136, -0x2, R0 ;  /* 0xfffffffe88067824 */ /* 0x000fc800078e0200 */
[C---:B------:R-:W-:Y:S02]  /*14ea0*/  VIADD R140, R6.reuse, UR8 ;  /* 0x00000008068c7c36 */ /* 0x040fe40008000000 */
[----:B------:R-:W-:Y:S02]  /*14eb0*/  VIADD R6, R6, UR10 ;  /* 0x0000000a06067c36 */ /* 0x000fe40008000000 */
[C---:B0-----:R-:W-:Y:S02]  /*14ec0*/  IMAD.IADD R3, R155.reuse, 0x1, R140 ;  /* 0x000000019b037824 */ /* 0x041fe400078e028c */
        /* <DEDUP_REMOVED lines=13> */
.L_x_1277:
[----:B------:R-:W-:-:S05]  /*14fa0*/  IMAD.U32 R143, RZ, RZ, UR5 ;  /* 0x00000005ff8f7e24 */ /* 0x000fca000f8e00ff */
[----:B------:R-:W-:-:S13]  /*14fb0*/  ISETP.NE.AND P2, PT, R143, 0x1, PT ;  /* 0x000000018f00780c */ /* 0x000fda0003f45270 */
[----:B------:R-:W0:Y:S02]  /*14fc0*/  @P2 LDC.64 R20, c[0x0][0x9e8] ;  /* 0x00027a00ff142b82 */ /* 0x000e240000000a00 */
[----:B0-----:R-:W-:-:S04]  /*14fd0*/  @P2 IMAD.HI.U32 R154, R10, R20, RZ ;  /* 0x000000140a9a2227 */ /* 0x001fc800078e00ff */
[----:B------:R-:W-:Y:S01]  /*14fe0*/  IMAD.MOV.U32 R20, RZ, RZ, R10 ;  /* 0x000000ffff147224 */ /* 0x000fe200078e000a */
[----:B------:R-:W-:-:S07]  /*14ff0*/  @P2 SHF.R.U32.HI R20, RZ, R21, R154 ;  /* 0x00000015ff142219 */ /* 0x000fce000001169a */
.L_x_1278:
[----:B------:R-:W-:Y:S05]  /*15000*/  BSYNC B0 ;  /* 0x0000000000007941 */ /* 0x000fea0003800000 */
.L_x_1276:
[----:B------:R-:W-:-:S04]  /*15010*/  IMAD R20, R20, R143, -R141 ;  /* 0x0000008f14147224 */ /* 0x000fc800078e0a8d */
[----:B------:R-:W-:-:S05]  /*15020*/  IMAD R20, R136, -0x2, R20 ;  /* 0xfffffffe88147824 */ /* 0x000fca00078e0214 */
[----:B------:R-:W-:Y:S02]  /*15030*/  VIMNMX R0, R0, R20, !PT ;  /* 0x0000001400007248 */ /* 0x000fe40007fe0100 */
[----:B------:R-:W-:-:S07]  /*15040*/  VIADDMNMX R3, R20, R143, R3, PT ;  /* 0x0000008f14037246 */ /* 0x000fce0003800103 */
.L_x_1275:
        /* <DEDUP_REMOVED lines=112> */
.L_x_1281:
[----:B------:R-:W-:Y:S02]  /*15750*/  IMAD.U32 R0, RZ, RZ, UR5 ;  /* 0x00000005ff007e24 */ /* 0x000fe4000f8e00ff */
[----:B------:R-:W-:-:S03]  /*15760*/  IMAD.MOV.U32 R3, RZ, RZ, R11 ;  /* 0x000000ffff037224 */ /* 0x000fc600078e000b */
[----:B------:R-:W-:-:S13]  /*15770*/  ISETP.NE.AND P3, PT, R0, 0x1, PT ;  /* 0x000000010000780c */ /* 0x000fda0003f65270 */
[----:B------:R-:W0:Y:S02]  /*15780*/  @P3 LDC.64 R20, c[0x0][0x9e8] ;  /* 0x00027a00ff143b82 */ /* 0x000e240000000a00 */
[----:B0-----:R-:W-:-:S05]  /*15790*/  @P3 IMAD.HI.U32 R20, R11, R20, RZ ;  /* 0x000000140b143227 */ /* 0x001fca00078e00ff */
[----:B------:R-:W-:-:S07]  /*157a0*/  @P3 SHF.R.U32.HI R3, RZ, R21, R20 ;  /* 0x00000015ff033219 */ /* 0x000fce0000011614 */
.L_x_1282:
[----:B------:R-:W-:Y:S05]  /*157b0*/  BSYNC B0 ;  /* 0x0000000000007941 */ /* 0x000fea0003800000 */
.L_x_1280:
[----:B------:R-:W-:-:S04]  /*157c0*/  IMAD R141, R3, R0, -R141 ;  /* 0x00000000038d7224 */ /* 0x000fc800078e0a8d */
[----:B------:R-:W-:-:S05]  /*157d0*/  IMAD R141, R136, -0x2, R141 ;  /* 0xfffffffe888d7824 */ /* 0x000fca00078e028d */
[----:B------:R-:W-:Y:S02]  /*157e0*/  VIMNMX R6, R6, R141, !PT ;  /* 0x0000008d06067248 */ /* 0x000fe40007fe0100 */
[----:B------:R-:W-:-:S07]  /*157f0*/  VIADDMNMX R140, R141, R0, R140, PT ;  /* 0x000000008d8c7246 */ /* 0x000fce000380018c */
.L_x_1279:
        /* <DEDUP_REMOVED lines=67> */
[C---:B------:R-:W-:Y:S01]  /*15c30*/  ISETP.GT.AND P4, PT, R6.reuse, 0x11, P2 ;  /* 0x000000110600780c */ /* 0x040fe20001784270 */
        /* <DEDUP_REMOVED lines=9> */
[----:B------:R-:W-:Y:S01]  /*15cd0*/  FSEL R34, R34, -INF , !P3 ;  /* 0xff80000022227808 */ /* 0x000fe20005800000 */
[-C--:B------:R-:W-:Y:S01]  /*15ce0*/  FFMA.FTZ R44, R44, R0.reuse, -R9 ;  /* 0x000000002c2c7223 */ /* 0x080fe20000010809 */
[C---:B------:R-:W-:Y:S01]  /*15cf0*/  ISETP.GT.AND P4, PT, R6.reuse, 0x19, P2 ;  /* 0x000000190600780c */ /* 0x040fe20001784270 */
[----:B------:R-:W-:Y:S01]  /*15d00*/  MUFU.EX2 R33, R33 ;  /* 0x0000002100217308 */ /* 0x000fe20000000800 */
[----:B------:R-:W-:Y:S01]  /*15d10*/  ISETP.GT.AND P3, PT, R6, 0x18, P2 ;  /* 0x000000180600780c */ /* 0x000fe20001764270 */
[----:B-1----:R-:W-:Y:S01]  /*15d20*/  FADD.FTZ R5, R25, R5 ;  /* 0x0000000519057221 */ /* 0x002fe20000010000 */
[C---:B------:R-:W-:Y:S01]  /*15d30*/  ISETP.LT.OR P4, PT, R140.reuse, 0x1a, P4 ;  /* 0x0000001a8c00780c */ /* 0x040fe20002781670 */
[-CC-:B------:R-:W-:Y:S01]  /*15d40*/  FFMA.FTZ R45, R45, R0.reuse, -R9.reuse ;  /* 0x000000002d2d7223 */ /* 0x180fe20000010809 */
[----:B------:R-:W-:Y:S01]  /*15d50*/  ISETP.LT.OR P3, PT, R140, 0x19, P3 ;  /* 0x000000198c00780c */ /* 0x000fe20001f61670 */
[-CC-:B------:R-:W-:Y:S01]  /*15d60*/  FFMA.FTZ R48, R48, R0.reuse, -R9.reuse ;  /* 0x0000000030307223 */ /* 0x180fe20000010809 */
[----:B------:R-:W-:Y:S01]  /*15d70*/  FSEL R39, R39, -INF , !P4 ;  /* 0xff80000027277808 */ /* 0x000fe20006000000 */
[----:B------:R-:W-:Y:S01]  /*15d80*/  MUFU.EX2 R37, R37 ;  /* 0x0000002500257308 */ /* 0x000fe20000000800 */
        /* <DEDUP_REMOVED lines=9> */
[-CC-:B------:R-:W-:Y:S01]  /*15e20*/  FFMA.FTZ R56, R56, R0.reuse, -R9.reuse ;  /* 0x0000000038387223 */ /* 0x180fe20000010809 */
[----:B------:R-:W-:Y:S01]  /*15e30*/  FSEL R43, R43, -INF , !P4 ;  /* 0xff8000002b2b7808 */ /* 0x000fe20006000000 */
[-CC-:B------:R-:W-:Y:S01]  /*15e40*/  FFMA.FTZ R57, R57, R0.reuse, -R9.reuse ;  /* 0x0000000039397223 */ /* 0x180fe20000010809 */
[----:B------:R-:W-:Y:S01]  /*15e50*/  FSEL R42, R42, -INF , !P3 ;  /* 0xff8000002a2a7808 */ /* 0x000fe20005800000 */
[-CC-:B------:R-:W-:Y:S01]  /*15e60*/  FFMA.FTZ R60, R60, R0.reuse, -R9.reuse ;  /* 0x000000003c3c7223 */ /* 0x180fe20000010809 */
[C---:B------:R-:W-:Y:S01]  /*15e70*/  ISETP.GT.AND P4, PT, R6.reuse, 0x29, P2 ;  /* 0x000000290600780c */ /* 0x040fe20001784270 */
[----:B------:R-:W-:Y:S01]  /*15e80*/  MUFU.EX2 R41, R41 ;  /* 0x0000002900297308 */ /* 0x000fe20000000800 */
[----:B------:R-:W-:Y:S01]  /*15e90*/  ISETP.GT.AND P3, PT, R6, 0x28, P2 ;  /* 0x000000280600780c */ /* 0x000fe20001764270 */
[-CC-:B------:R-:W-:Y:S01]  /*15ea0*/  FFMA.FTZ R61, R61, R0.reuse, -R9.reuse ;  /* 0x000000003d3d7223 */ /* 0x180fe20000010809 */
[----:B------:R-:W-:Y:S01]  /*15eb0*/  ISETP.LT.OR P4, PT, R140, 0x2a, P4 ;  /* 0x0000002a8c00780c */ /* 0x000fe20002781670 */
[-CC-:B------:R-:W-:Y:S01]  /*15ec0*/  FFMA.FTZ R64, R64, R0.reuse, -R9.reuse ;  /* 0x0000000040407223 */ /* 0x180fe20000010809 */
[----:B------:R-:W-:Y:S01]  /*15ed0*/  ISETP.LT.OR P3, PT, R140, 0x29, P3 ;  /* 0x000000298c00780c */ /* 0x000fe20001f61670 */
[-CC-:B------:R-:W-:Y:S01]  /*15ee0*/  FFMA.FTZ R65, R65, R0.reuse, -R9.reuse ;  /* 0x0000000041417223 */ /* 0x180fe20000010809 */
[----:B------:R-:W-:Y:S01]  /*15ef0*/  FSEL R47, R47, -INF , !P4 ;  /* 0xff8000002f2f7808 */ /* 0x000fe20006000000 */
[----:B------:R-:W-:Y:S01]  /*15f00*/  MUFU.EX2 R44, R44 ;  /* 0x0000002c002c7308 */ /* 0x000fe20000000800 */
        /* <DEDUP_REMOVED lines=18> */
[C---:B------:R-:W-:Y:S01]  /*16030*/  ISETP.LT.OR P4, PT, R140.reuse, 0x3a, P4 ;  /* 0x0000003a8c00780c */ /* 0x040fe20002781670 */
[-CC-:B------:R-:W-:Y:S01]  /*16040*/  FFMA.FTZ R81, R81, R0.reuse, -R9.reuse ;  /* 0x0000000051517223 */ /* 0x180fe20000010809 */
[----:B------:R-:W-:Y:S01]  /*16050*/  ISETP.LT.OR P3, PT, R140, 0x39, P3 ;  /* 0x000000398c00780c */ /* 0x000fe20001f61670 */
[-CC-:B------:R-:W-:Y:S01]  /*16060*/  FFMA.FTZ R84, R84, R0.reuse, -R9.reuse ;  /* 0x0000000054547223 */ /* 0x180fe20000010809 */
[----:B------:R-:W-:Y:S01]  /*16070*/  FSEL R55, R55, -INF , !P4 ;  /* 0xff80000037377808 */ /* 0x000fe20006000000 */
[----:B------:R-:W-:Y:S01]  /*16080*/  MUFU.EX2 R52, R52 ;  /* 0x0000003400347308 */ /* 0x000fe20000000800 */
[----:B------:R-:W-:Y:S01]  /*16090*/  FSEL R54, R54, -INF , !P3 ;  /* 0xff80000036367808 */ /* 0x000fe20005800000 */
[----:B------:R-:W-:Y:S01]  /*160a0*/  FFMA.FTZ R9, R85, R0, -R9 ;  /* 0x0000000055097223 */ /* 0x000fe20000010809 */
[----:B------:R-:W-:-:S02]  /*160b0*/  ISETP.GT.AND P4, PT, R6, 0x41, P2 ;  /* 0x000000410600780c */ /* 0x000fc40001784270 */
[----:B------:R-:W-:Y:S02]  /*160c0*/  ISETP.GT.AND P3, PT, R6, 0x40, P2 ;  /* 0x000000400600780c */ /* 0x000fe40001764270 */
[C---:B------:R-:W-:Y:S01]  /*160d0*/  ISETP.LT.OR P4, PT, R140.reuse, 0x42, P4 ;  /* 0x000000428c00780c */ /* 0x040fe20002781670 */
[----:B------:R-:W-:Y:S01]  /*160e0*/  MUFU.EX2 R53, R53 ;  /* 0x0000003500357308 */ /* 0x000fe20000000800 */
[----:B------:R-:W-:Y:S02]  /*160f0*/  ISETP.LT.OR P3, PT, R140, 0x41, P3 ;  /* 0x000000418c00780c */ /* 0x000fe40001f61670 */
[----:B------:R-:W-:Y:S02]  /*16100*/  FSEL R59, R59, -INF , !P4 ;  /* 0xff8000003b3b7808 */ /* 0x000fe40006000000 */
[----:B------:R-:W-:Y:S02]  /*16110*/  FSEL R58, R58, -INF , !P3 ;  /* 0xff8000003a3a7808 */ /* 0x000fe40005800000 */
[C---:B------:R-:W-:Y:S01]  /*16120*/  ISETP.GT.AND P4, PT, R6.reuse, 0x49, P2 ;  /* 0x000000490600780c */ /* 0x040fe20001784270 */
[----:B------:R-:W-:Y:S01]  /*16130*/  MUFU.EX2 R56, R56 ;  /* 0x0000003800387308 */ /* 0x000fe20000000800 */
[----:B------:R-:W-:-:S02]  /*16140*/  ISETP.GT.AND P3, PT, R6, 0x48, P2 ;  /* 0x000000480600780c */ /* 0x000fc40001764270 */
[C---:B------:R-:W-:Y:S02]  /*16150*/  ISETP.LT.OR P4, PT, R140.reuse, 0x4a, P4 ;  /* 0x0000004a8c00780c */ /* 0x040fe40002781670 */
[----:B------:R-:W-:Y:S02]  /*16160*/  ISETP.LT.OR P3, PT, R140, 0x49, P3 ;  /* 0x000000498c00780c */ /* 0x000fe40001f61670 */
[----:B------:R-:W-:Y:S01]  /*16170*/  FSEL R63, R63, -INF , !P4 ;  /* 0xff8000003f3f7808 */ /* 0x000fe20006000000 */
[----:B------:R-:W-:Y:S01]  /*16180*/  MUFU.EX2 R57, R57 ;  /* 0x0000003900397308 */ /* 0x000fe20000000800 */
[----:B------:R-:W-:Y:S02]  /*16190*/  FSEL R62, R62, -INF , !P3 ;  /* 0xff8000003e3e7808 */ /* 0x000fe40005800000 */
[C---:B------:R-:W-:Y:S02]  /*161a0*/  ISETP.GT.AND P4, PT, R6.reuse, 0x51, P2 ;  /* 0x000000510600780c */ /* 0x040fe40001784270 */
[----:B------:R-:W-:-:S02]  /*161b0*/  ISETP.GT.AND P3, PT, R6, 0x50, P2 ;  /* 0x000000500600780c */ /* 0x000fc40001764270 */
        /* <DEDUP_REMOVED lines=28> */
[C---:B------:R-:W-:Y:S02]  /*16380*/  ISETP.GT.AND P4, PT, R6.reuse, RZ, P2 ;  /* 0x000000ff0600720c */ /* 0x040fe40001784270 */
[----:B------:R-:W-:-:S02]  /*16390*/  ISETP.GT.AND P3, PT, R6, 0x70, P2 ;  /* 0x000000700600780c */ /* 0x000fc40001764270 */
[C---:B------:R-:W-:Y:S01]  /*163a0*/  ISETP.LT.OR P4, PT, R140.reuse, 0x1, P4 ;  /* 0x000000018c00780c */ /* 0x040fe20002781670 */
[----:B------:R-:W-:Y:S01]  /*163b0*/  MUFU.EX2 R72, R72 ;  /* 0x0000004800487308 */ /* 0x000fe20000000800 */
[----:B------:R-:W-:Y:S02]  /*163c0*/  ISETP.LT.OR P3, PT, R140, 0x71, P3 ;  /* 0x000000718c00780c */ /* 0x000fe40001f61670 */
[----:B------:R-:W-:Y:S02]  /*163d0*/  FSEL R21, R26, -INF , !P4 ;  /* 0xff8000001a157808 */ /* 0x000fe40006000000 */
[----:B------:R-:W-:Y:S02]  /*163e0*/  FSEL R82, R82, -INF , !P3 ;  /* 0xff80000052527808 */ /* 0x000fe40005800000 */
[C---:B------:R-:W-:Y:S01]  /*163f0*/  ISETP.GT.AND P3, PT, R6.reuse, 0x71, P2 ;  /* 0x000000710600780c */ /* 0x040fe20001764270 */
[----:B------:R-:W0:Y:S01]  /*16400*/  MUFU.EX2 R26, R28 ;  /* 0x0000001c001a7308 */ /* 0x000e220000000800 */
[----:B------:R-:W-:-:S02]  /*16410*/  ISETP.GT.AND P4, PT, R6, 0x78, P2 ;  /* 0x000000780600780c */ /* 0x000fc40001784270 */
[----:B------:R-:W-:Y:S02]  /*16420*/  ISETP.GT.AND P2, PT, R6, 0x79, P2 ;  /* 0x000000790600780c */ /* 0x000fe40001744270 */
[----:B------:R-:W-:Y:S02]  /*16430*/  FMNMX.FTZ R6, R21, R8, !PT ;  /* 0x0000000815067209 */ /* 0x000fe40007810000 */
[C---:B------:R-:W-:Y:S01]  /*16440*/  ISETP.LT.OR P3, PT, R140.reuse, 0x72, P3 ;  /* 0x000000728c00780c */ /* 0x040fe20001f61670 */
[----:B------:R-:W-:Y:S01]  /*16450*/  MUFU.EX2 R73, R73 ;  /* 0x0000004900497308 */ /* 0x000fe20000000800 */
[----:B------:R-:W-:Y:S02]  /*16460*/  FMNMX.FTZ R6, R27, R6, !PT ;  /* 0x000000061b067209 */ /* 0x000fe40007810000 */
[----:B------:R-:W-:Y:S02]  /*16470*/  ISETP.LT.OR P4, PT, R140, 0x79, P4 ;  /* 0x000000798c00780c */ /* 0x000fe40002781670 */
[----:B------:R-:W-:-:S02]  /*16480*/  FMNMX.FTZ R6, R30, R6, !PT ;  /* 0x000000061e067209 */ /* 0x000fc40007810000 */
[----:B------:R-:W-:Y:S01]  /*16490*/  FSEL R83, R83, -INF , !P3 ;  /* 0xff80000053537808 */ /* 0x000fe20005800000 */
[----:B------:R-:W-:Y:S01]  /*164a0*/  MUFU.EX2 R76, R76 ;  /* 0x0000004c004c7308 */ /* 0x000fe20000000800 */
[----:B------:R-:W-:Y:S01]  /*164b0*/  FMNMX.FTZ R6, R31, R6, !PT ;  /* 0x000000061f067209 */ /* 0x000fe20007810000 */
[----:B0-----:R-:W-:Y:S01]  /*164c0*/  FADD.FTZ R5, R26, R5 ;  /* 0x000000051a057221 */ /* 0x001fe20000010000 */
[----:B------:R-:W-:Y:S02]  /*164d0*/  ISETP.LT.OR P2, PT, R140, 0x7a, P2 ;  /* 0x0000007a8c00780c */ /* 0x000fe40001741670 */
[----:B------:R-:W-:Y:S02]  /*164e0*/  FMNMX.FTZ R6, R34, R6, !PT ;  /* 0x0000000622067209 */ /* 0x000fe40007810000 */
[----:B------:R-:W-:Y:S01]  /*164f0*/  FSEL R86, R86, -INF , !P4 ;  /* 0xff80000056567808 */ /* 0x000fe20006000000 */
[----:B------:R-:W-:Y:S01]  /*16500*/  MUFU.EX2 R77, R77 ;  /* 0x0000004d004d7308 */ /* 0x000fe20000000800 */
[----:B------:R-:W-:-:S02]  /*16510*/  FMNMX.FTZ R6, R35, R6, !PT ;  /* 0x0000000623067209 */ /* 0x000fc40007810000 */
[----:B------:R-:W-:Y:S02]  /*16520*/  FSEL R87, R87, -INF , !P2 ;  /* 0xff80000057577808 */ /* 0x000fe40005000000 */
[----:B------:R-:W-:Y:S02]  /*16530*/  FMNMX.FTZ R6, R38, R6, !PT ;  /* 0x0000000626067209 */ /* 0x000fe40007810000 */
[----:B------:R-:W-:Y:S01]  /*16540*/  F2FP.F16.F32.PACK_AB R26, R29, R26 ;  /* 0x0000001a1d1a723e */ /* 0x000fe200000000ff */
[----:B------:R-:W-:Y:S01]  /*16550*/  MUFU.EX2 R80, R80 ;  /* 0x0000005000507308 */ /* 0x000fe20000000800 */
[----:B------:R-:W-:Y:S02]  /*16560*/  FMNMX.FTZ R6, R39, R6, !PT ;  /* 0x0000000627067209 */ /* 0x000fe40007810000 */
[----:B------:R-:W-:Y:S02]  /*16570*/  F2FP.F16.F32.PACK_AB R24, R25, R24 ;  /* 0x000000181918723e */ /* 0x000fe400000000ff */
        /* <DEDUP_REMOVED lines=64> */
[-CC-:B0-----:R-:W-:Y:S01]  /*16980*/  FFMA.FTZ R27, R35, R0.reuse, -R5.reuse ;  /* 0x00000000231b7223 */ /* 0x181fe20000010805 */
[----:B------:R-:W-:Y:S01]  /*16990*/  FSEL R35, R6, RZ, P2 ;  /* 0x000000ff06237208 */ /* 0x000fe20001000000 */
[----:B------:R-:W-:-:S05]  /*169a0*/  FFMA.FTZ R25, R34, R0, -R5 ;  /* 0x0000000022197223 */ /* 0x000fca0000010805 */
[----:B------:R-:W0:Y:S01]  /*169b0*/  MUFU.EX2 R24, R32 ;  /* 0x0000002000187308 */ /* 0x000e220000000800 */
        /* <DEDUP_REMOVED lines=16> */
[-C--:B------:R-:W-:Y:S01]  /*16ac0*/  FFMA.FTZ R43, R46, R0.reuse, -R5 ;  /* 0x000000002e2b7223 */ /* 0x080fe20000010805 */
        /* <DEDUP_REMOVED lines=20> */
[----:B0-----:R-:W-:-:S02]  /*16c10*/  F2FP.F16.F32.PACK_AB R27, R34, R31 ;  /* 0x0000001f221b723e */ /* 0x001fc400000000ff */
[----:B------:R-:W-:Y:S01]  /*16c20*/  FADD.FTZ R29, R34, R29 ;  /* 0x0000001d221d7221 */ /* 0x000fe20000010000 */
[C---:B------:R-:W-:Y:S01]  /*16c30*/  FADD.FTZ R33, R45.reuse, R30 ;  /* 0x0000001e2d217221 */ /* 0x040fe20000010000 */
[----:B------:R-:W-:Y:S01]  /*16c40*/  F2FP.F16.F32.PACK_AB R30, R45, R44 ;  /* 0x0000002c2d1e723e */ /* 0x000fe200000000ff */
[----:B------:R-:W0:Y:S01]  /*16c50*/  MUFU.EX2 R43, R43 ;  /* 0x0000002b002b7308 */ /* 0x000e220000000800 */
[----:B-1----:R-:W-:Y:S01]  /*16c60*/  FADD.FTZ R29, R36, R29 ;  /* 0x0000001d241d7221 */ /* 0x002fe20000010000 */
[----:B--2---:R1:W-:Y:S06]  /*16c70*/  STSM.16.M88.4 [R141], R24 ;  /* 0x000000188d007844 */ /* 0x0043ec0000000200 */
[----:B------:R2:W4:Y:S01]  /*16c80*/  MUFU.EX2 R32, R48 ;  /* 0x0000003000207308 */ /* 0x0005220000000800 */
[----:B---3--:R-:W-:-:S07]  /*16c90*/  FADD.FTZ R29, R42, R29 ;  /* 0x0000001d2a1d7221 */ /* 0x008fce0000010000 */
[----:B------:R-:W3:Y:S01]  /*16ca0*/  MUFU.EX2 R46, R46 ;  /* 0x0000002e002e7308 */ /* 0x000ee20000000800 */
[----:B0-----:R-:W-:Y:S01]  /*16cb0*/  FADD.FTZ R29, R43, R29 ;  /* 0x0000001d2b1d7221 */ /* 0x001fe20000010000 */
[----:B--2---:R-:W-:-:S06]  /*16cc0*/  FFMA.FTZ R48, R62, R0, -R5 ;  /* 0x000000003e307223 */ /* 0x004fcc0000010805 */
[----:B------:R-:W0:Y:S01]  /*16cd0*/  MUFU.EX2 R35, R35 ;  /* 0x0000002300237308 */ /* 0x000e220000000800 */
[----:B----4-:R-:W-:-:S07]  /*16ce0*/  FADD.FTZ R40, R32, R33 ;  /* 0x0000002120287221 */ /* 0x010fce0000010000 */
        /* <DEDUP_REMOVED lines=9> */
[----:B------:R-:W4:Y:S01]  /*16d80*/  MUFU.EX2 R47, R47 ;  /* 0x0000002f002f7308 */ /* 0x000f220000000800 */
        /* <DEDUP_REMOVED lines=11> */
[----:B----4-:R-:W-:-:S07]  /*16e40*/  FADD.FTZ R33, R47, R33 ;  /* 0x000000212f217221 */ /* 0x010fce0000010000 */
[----:B------:R-:W2:Y:S01]  /*16e50*/  MUFU.EX2 R20, R66 ;  /* 0x0000004200147308 */ /* 0x000ea20000000800 */
[----:B------:R-:W-:Y:S01]  /*16e60*/  FADD.FTZ R41, R61, R34 ;  /* 0x000000223d297221 */ /* 0x000fe20000010000 */
[----:B------:R-:W3:Y:S06]  /*16e70*/  LDL R42, [R1+0x2c] ;  /* 0x00002c00012a7983 */ /* 0x000eec0000100800 */
[----:B------:R-:W1:Y:S01]  /*16e80*/  MUFU.EX2 R37, R67 ;  /* 0x0000004300257308 */ /* 0x000e620000000800 */
[----:B0-----:R-:W-:Y:S01]  /*16e90*/  FADD.FTZ R33, R48, R33 ;  /* 0x0000002130217221 */ /* 0x001fe20000010000 */
[----:B------:R-:W-:-:S03]  /*16ea0*/  FADD.FTZ R36, R64, R41 ;  /* 0x0000002940247221 */ /* 0x000fc60000010000 */
[----:B------:R-:W-:Y:S01]  /*16eb0*/  FADD.FTZ R33, R50, R33 ;  /* 0x0000002132217221 */ /* 0x000fe20000010000 */
[----:B------:R-:W-:Y:S02]  /*16ec0*/  FADD.FTZ R41, R65, R36 ;  /* 0x0000002441297221 */ /* 0x000fe40000010000 */
[----:B------:R-:W0:Y:S01]  /*16ed0*/  MUFU.EX2 R74, R74 ;  /* 0x0000004a004a7308 */ /* 0x000e220000000800 */
[----:B--2---:R-:W-:Y:S01]  /*16ee0*/  FADD.FTZ R36, R20, R33 ;  /* 0x0000002114247221 */ /* 0x004fe20000010000 */
[----:B------:R2:W-:Y:S06]  /*16ef0*/  STSM.16.M88.4 [R139], R28 ;  /* 0x0000001c8b007844 */ /* 0x0005ec0000000200 */
[----:B------:R-:W4:Y:S01]  /*16f00*/  MUFU.EX2 R75, R75 ;  /* 0x0000004b004b7308 */ /* 0x000f220000000800 */
[----:B-1----:R-:W-:Y:S01]  /*16f10*/  FADD.FTZ R25, R37, R36 ;  /* 0x0000002425197221 */ /* 0x002fe20000010000 */
[----:B------:R-:W-:-:S02]  /*16f20*/  F2FP.F16.F32.PACK_AB R33, R38, R35 ;  /* 0x000000232621723e */ /* 0x000fc400000000ff */
[----:B------:R-:W-:-:S04]  /*16f30*/  F2FP.F16.F32.PACK_AB R35, R7, R39 ;  /* 0x000000270723723e */ /* 0x000fc800000000ff */
[----:B------:R-:W1:Y:S01]  /*16f40*/  MUFU.EX2 R78, R78 ;  /* 0x0000004e004e7308 */ /* 0x000e620000000800 */
[----:B--2---:R-:W-:-:S04]  /*16f50*/  FADD.FTZ R28, R70, R25 ;  /* 0x00000019461c7221 */ /* 0x004fc80000010000 */
[----:B------:R-:W-:-:S03]  /*16f60*/  FADD.FTZ R7, R71, R28 ;  /* 0x0000001c47077221 */ /* 0x000fc60000010000 */
[----:B------:R-:W2:Y:S01]  /*16f70*/  MUFU.EX2 R79, R79 ;  /* 0x0000004f004f7308 */ /* 0x000ea20000000800 */
[----:B------:R-:W-:Y:S01]  /*16f80*/  FADD.FTZ R40, R68, R41 ;  /* 0x0000002944287221 */ /* 0x000fe20000010000 */
[----:B0-----:R-:W-:-:S06]  /*16f90*/  FADD.FTZ R28, R74, R7 ;  /* 0x000000074a1c7221 */ /* 0x001fcc0000010000 */
[----:B------:R-:W0:Y:S01]  /*16fa0*/  MUFU.EX2 R82, R82 ;  /* 0x0000005200527308 */ /* 0x000e220000000800 */
[----:B------:R-:W-:Y:S01]  /*16fb0*/  FADD.FTZ R27, R69, R40 ;  /* 0x00000028451b7221 */ /* 0x000fe20000010000 */
[----:B----4-:R-:W-:Y:S01]  /*16fc0*/  FADD.FTZ R7, R75, R28 ;  /* 0x0000001c4b077221 */ /* 0x010fe20000010000 */
[----:B------:R-:W-:-:S05]  /*16fd0*/  F2FP.F16.F32.PACK_AB R32, R49, R32 ;  /* 0x000000203120723e */ /* 0x000fca00000000ff */
[----:B------:R-:W4:Y:S01]  /*16fe0*/  MUFU.EX2 R83, R83 ;  /* 0x0000005300537308 */ /* 0x000f220000000800 */
[----:B------:R-:W-:Y:S01]  /*16ff0*/  F2FP.F16.F32.PACK_AB R34, R53, R52 ;  /* 0x000000343522723e */ /* 0x000fe200000000ff */
[----:B------:R-:W-:Y:S01]  /*17000*/  FADD.FTZ R30, R72, R27 ;  /* 0x0000001b481e7221 */ /* 0x000fe20000010000 */
[----:B-1----:R-:W-:Y:S01]  /*17010*/  FADD.FTZ R36, R78, R7 ;  /* 0x000000074e247221 */ /* 0x002fe20000010000 */
[----:B------:R-:W-:Y:S02]  /*17020*/  F2FP.F16.F32.PACK_AB R24, R57, R56 ;  /* 0x000000383918723e */ /* 0x000fe400000000ff */
[----:B------:R-:W-:Y:S02]  /*17030*/  F2FP.F16.F32.PACK_AB R26, R61, R60 ;  /* 0x0000003c3d1a723e */ /* 0x000fe400000000ff */
[----:B------:R-:W-:Y:S02]  /*17040*/  F2FP.F16.F32.PACK_AB R25, R47, R21 ;  /* 0x000000152f19723e */ /* 0x000fe400000000ff */
[----:B------:R-:W-:Y:S01]  /*17050*/  F2FP.F16.F32.PACK_AB R27, R50, R48 ;  /* 0x00000030321b723e */ /* 0x000fe200000000ff */
[----:B--2---:R-:W-:Y:S01]  /*17060*/  FADD.FTZ R7, R79, R36 ;  /* 0x000000244f077221 */ /* 0x004fe20000010000 */
[----:B------:R-:W-:Y:S04]  /*17070*/  STSM.16.M88.4 [R138], R32 ;  /* 0x000000208a007844 */ /* 0x000fe80000000200 */
[----:B------:R1:W-:Y:S01]  /*17080*/  STSM.16.M88.4 [R137+0x27800], R24 ;  /* 0x0278001889007844 */ /* 0x0003e20000000200 */
[----:B------:R4:W-:Y:S01]  /*17090*/  MUFU.EX2 R39, R5 ;  /* 0x0000000500277308 */ /* 0x0009e20000000800 */
[----:B-1----:R-:W-:Y:S01]  /*170a0*/  F2FP.F16.F32.PACK_AB R25, R37, R20 ;  /* 0x000000142519723e */ /* 0x002fe200000000ff */
[----:B0-----:R-:W-:-:S04]  /*170b0*/  FADD.FTZ R20, R82, R7 ;  /* 0x0000000752147221 */ /* 0x001fc80000010000 */
[----:B----4-:R-:W-:Y:S02]  /*170c0*/  FADD.FTZ R5, R83, R20 ;  /* 0x0000001453057221 */ /* 0x010fe40000010000 */
[----:B------:R-:W2:Y:S01]  /*170d0*/  LDL R20, [R1+0x38] ;  /* 0x0000380001147983 */ /* 0x000ea20000100800 */
[----:B------:R-:W0:Y:S01]  /*170e0*/  MUFU.EX2 R86, R86 ;  /* 0x0000005600567308 */ /* 0x000e220000000800 */
[----:B------:R-:W-:-:S04]  /*170f0*/  FADD.FTZ R21, R73, R30 ;  /* 0x0000001e49157221 */ /* 0x000fc80000010000 */
[----:B------:R-:W-:Y:S01]  /*17100*/  FADD.FTZ R30, R76, R21 ;  /* 0x000000154c1e7221 */ /* 0x000fe20000010000 */
[----:B------:R-:W-:Y:S02]  /*17110*/  F2FP.F16.F32.PACK_AB R24, R65, R64 ;  /* 0x000000404118723e */ /* 0x000fe400000000ff */
[----:B------:R-:W-:Y:S01]  /*17120*/  F2FP.F16.F32.PACK_AB R26, R69, R68 ;  /* 0x00000044451a723e */ /* 0x000fe200000000ff */
[----:B------:R-:W-:Y:S01]  /*17130*/  FADD.FTZ R21, R77, R30 ;  /* 0x0000001e4d157221 */ /* 0x000fe20000010000 */
[----:B------:R-:W-:Y:S02]  /*17140*/  F2FP.F16.F32.PACK_AB R27, R71, R70 ;  /* 0x00000046471b723e */ /* 0x000fe400000000ff */
[----:B------:R-:W-:Y:S02]  /*17150*/  F2FP.F16.F32.PACK_AB R28, R73, R72 ;  /* 0x00000048491c723e */ /* 0x000fe400000000ff */
[----:B------:R-:W-:Y:S02]  /*17160*/  F2FP.F16.F32.PACK_AB R30, R77, R76 ;  /* 0x0000004c4d1e723e */ /* 0x000fe400000000ff */
[----:B------:R-:W-:-:S02]  /*17170*/  F2FP.F16.F32.PACK_AB R29, R75, R74 ;  /* 0x0000004a4b1d723e */ /* 0x000fc400000000ff */
[----:B------:R-:W-:Y:S02]  /*17180*/  F2FP.F16.F32.PACK_AB R31, R79, R78 ;  /* 0x0000004e4f1f723e */ /* 0x000fe400000000ff */
[----:B------:R-:W-:Y:S02]  /*17190*/  F2FP.F16.F32.PACK_AB R32, R81, R80 ;  /* 0x000000505120723e */ /* 0x000fe400000000ff */
[----:B------:R-:W-:Y:S02]  /*171a0*/  F2FP.F16.F32.PACK_AB R33, R83, R82 ;  /* 0x000000525321723e */ /* 0x000fe400000000ff */
[----:B------:R-:W-:Y:S02]  /*171b0*/  F2FP.F16.F32.PACK_AB R34, R9, R84 ;  /* 0x000000540922723e */ /* 0x000fe400000000ff */
[----:B0-----:R-:W-:Y:S01]  /*171c0*/  F2FP.F16.F32.PACK_AB R35, R39, R86 ;  /* 0x000000562723723e */ /* 0x001fe200000000ff */
[----:B------:R-:W-:-:S04]  /*171d0*/  FADD.FTZ R38, R80, R21 ;  /* 0x0000001550267221 */ /* 0x000fc80000010000 */
[----:B------:R-:W-:Y:S01]  /*171e0*/  FADD.FTZ R21, R81, R38 ;  /* 0x0000002651157221 */ /* 0x000fe20000010000 */
[----:B------:R-:W-:-:S03]  /*171f0*/  FADD.FTZ R7, R86, R5 ;  /* 0x0000000556077221 */ /* 0x000fc60000010000 */
[----:B------:R-:W-:Y:S01]  /*17200*/  FADD.FTZ R84, R84, R21 ;  /* 0x0000001554547221 */ /* 0x000fe20000010000 */
[-C--:B------:R-:W-:Y:S01]  /*17210*/  FMUL.FTZ R88, R88, R14.reuse ;  /* 0x0000000e58587220 */ /* 0x080fe20000410000 */
        /* <DEDUP_REMOVED lines=49> */
[----:B------:R-:W-:-:S02]  /*17530*/  IMAD.MOV.U32 R14, RZ, RZ, R17 ;  /* 0x000000ffff0e7224 */ /* 0x000fc400078e0011 */
[----:B------:R-:W-:Y:S02]  /*17540*/  IMAD.MOV.U32 R9, RZ, RZ, R3 ;  /* 0x000000ffff097224 */ /* 0x000fe400078e0003 */
[----:B------:R-:W-:Y:S01]  /*17550*/  IMAD.MOV.U32 R8, RZ, RZ, R6 ;  /* 0x000000ffff087224 */ /* 0x000fe200078e0006 */
[----:B---3--:R0:W-:Y:S04]  /*17560*/  STSM.16.M88.4 [R42], R24 ;  /* 0x000000182a007844 */ /* 0x0081e80000000200 */
[----:B------:R0:W-:Y:S04]  /*17570*/  STSM.16.M88.4 [R139+0x6000], R28 ;  /* 0x0060001c8b007844 */ /* 0x0001e80000000200 */
[----:B------:R0:W-:Y:S01]  /*17580*/  STSM.16.M88.4 [R138+0x6000], R32 ;  /* 0x006000208a007844 */ /* 0x0001e20000000200 */
[----:B------:R1:W-:Y:S06]  /*17590*/  MEMBAR.ALL.CTA ;  /* 0x0000000000007992 */ /* 0x0003ec0000008000 */
[----:B-1----:R-:W1:Y:S01]  /*175a0*/  FENCE.VIEW.ASYNC.S ;  /* 0x00000000000073c6 */ /* 0x002e620000000000 */
[C---:B--2---:R-:W-:Y:S01]  /*175b0*/  ISETP.GT.AND P2, PT, R4.reuse, R20, PT ;  /* 0x000000140400720c */ /* 0x044fe20003f44270 */
[----:B------:R-:W-:-:S02]  /*175c0*/  VIADD R4, R4, 0xffffffff ;  /* 0xffffffff04047836 */ /* 0x000fc40000000000 */
[----:B------:R-:W-:Y:S01]  /*175d0*/  IMAD.MOV.U32 R20, RZ, RZ, R22 ;  /* 0x000000ffff147224 */ /* 0x000fe200078e0016 */
[----:B-1----:R-:W-:-:S09]  /*175e0*/  NOP ;  /* 0x0000000000007918 */ /* 0x002fd20000000000 */
[----:B0-----:R-:W-:Y:S05]  /*175f0*/  @P2 BRA `(.L_x_1283) ;  /* 0xffffffcc001c2947 */ /* 0x001fea000383ffff */
.L_x_1265:
[----:B------:R-:W-:Y:S05]  /*17600*/  WARPSYNC.ALL ;  /* 0x0000000000007948 */ /* 0x000fea0003800000 */
[----:B------:R-:W-:Y:S06]  /*17610*/  BAR.ARV 0x8, 0x1a0 ;  /* 0x0206800000007b1d */ /* 0x000fec0000002000 */
[----:B------:R-:W-:Y:S05]  /*17620*/  @!P0 BRA `(.L_x_1284) ;  /* 0x0000000000048947 */ /* 0x000fea0003800000 */
[----:B------:R-:W-:Y:S01]  /*17630*/  BPT.TRAP 0x1 ;  /* 0x000000040000795c */ /* 0x000fe20000300000 */
.L_x_1284:
[----:B------:R-:W-:Y:S01]  /*17640*/  IMAD R13, R17, 0x8, R2 ;  /* 0x00000008110d7824 */ /* 0x000fe200078e0202 */
[----:B------:R-:W-:-:S04]  /*17650*/  SHF.L.U32 R4, R22, 0x1f, RZ ;  /* 0x0000001f16047819 */ /* 0x000fc800000006ff */
[----:B------:R0:W1:Y:S01]  /*17660*/  SYNCS.PHASECHK.TRANS64.TRYWAIT P2, [R13+URZ+0x2d850], R4 ;  /* 0x02d850040d0075a7 */ /* 0x000062000804017f */
[----:B------:R-:W-:Y:S05]  /*17670*/  @!P0 BRA `(.L_x_1285) ;  /* 0x0000000000048947 */ /* 0x000fea0003800000 */
[----:B------:R-:W-:Y:S01]  /*17680*/  BPT.TRAP 0x1 ;  /* 0x000000040000795c */ /* 0x000fe20000300000 */
.L_x_1285:
[----:B------:R-:W2:Y:S01]  /*17690*/  LDL.LU R8, [R1+0x14] ;  /* 0x0000140001087983 */ /* 0x000ea20000300800 */
[----:B------:R-:W-:Y:S02]  /*176a0*/  VIADD R2, R2, 0x400 ;  /* 0x0000040002027836 */ /* 0x000fe40000000000 */
[----:B------:R-:W-:-:S03]  /*176b0*/  IMAD.MOV.U32 R11, RZ, RZ, 0x40000040 ;  /* 0x40000040ff0b7424 */ /* 0x000fc600078e00ff */
[----:B------:R-:W-:-:S04]  /*176c0*/  SHF.R.U32.HI R2, RZ, 0x4, R2 ;  /* 0x00000004ff027819 */ /* 0x000fc80000011602 */
[----:B------:R-:W-:-:S04]  /*176d0*/  LOP3.LUT R2, R2, 0x3fff, RZ, 0xc0, !PT ;  /* 0x00003fff02027812 */ /* 0x000fc800078ec0ff */
[----:B------:R-:W-:Y:S02]  /*176e0*/  LOP3.LUT R2, R2, 0x2000000, RZ, 0xfc, !PT ;  /* 0x0200000002027812 */ /* 0x000fe400078efcff */
[----:B--2---:R-:W-:Y:S01]  /*176f0*/  LOP3.LUT R10, R8, 0x10000, RZ, 0xfc, !PT ;  /* 0x00010000080a7812 */ /* 0x004fe200078efcff */
[----:B-1----:R-:W-:Y:S06]  /*17700*/  @P2 BRA `(.L_x_1286) ;  /* 0x0000000000082947 */ /* 0x002fec0003800000 */
[----:B------:R-:W1:Y:S02]  /*17710*/  SYNCS.PHASECHK.TRANS64.TRYWAIT P0, [R13+URZ+0x2d850], R4 ;  /* 0x02d850040d0075a7 */ /* 0x000e64000800017f */
[----:B-1----:R-:W-:Y:S05]  /*17720*/  @!P0 BRA `(.L_x_1287) ;  /* 0x0000008c00648947 */ /* 0x002fea0003800000 */
.L_x_1286:
[----:B------:R-:W-:Y:S01]  /*17730*/  IMAD R8, R17, 0x600, R2 ;  /* 0x0000060011087824 */ /* 0x000fe200078e0202 */
[----:B------:R-:W2:Y:S01]  /*17740*/  LDL.LU R24, [R1+0x50] ;  /* 0x0000500001187983 */ /* 0x000ea20000300800 */
[----:B------:R-:W-:Y:S01]  /*17750*/  IMAD.MOV.U32 R9, RZ, RZ, -0x7fffffe0 ;  /* 0x80000020ff097424 */ /* 0x000fe200078e00ff */
[----:B------:R-:W-:Y:S05]  /*17760*/  WARPSYNC.ALL ;  /* 0x0000000000007948 */ /* 0x000fea0003800000 */
[C---:B------:R-:W-:Y:S01]  /*17770*/  R2UR UR4, R10.reuse ;  /* 0x000000000a0472ca */ /* 0x040fe200000e0000 */
[----:B------:R-:W-:Y:S01]  /*17780*/  WARPGROUP.ARRIVE ;  /* 0x00000000000079c5 */ /* 0x000fe20000000000 */
[----:B------:R-:W-:Y:S01]  /*17790*/  R2UR UR5, R11 ;  /* 0x000000000b0572ca */ /* 0x000fe200000e0000 */
[----:B------:R-:W-:Y:S01]  /*177a0*/  VIADD R20, R10, 0x2 ;  /* 0x000000020a147836 */ /* 0x000fe20000000000 */
[C---:B------:R-:W-:Y:S01]  /*177b0*/  R2UR UR6, R8.reuse ;  /* 0x00000000080672ca */ /* 0x040fe200000e0000 */
[----:B------:R-:W-:Y:S01]  /*177c0*/  VIADD R14, R8, 0x40 ;  /* 0x00000040080e7836 */ /* 0x000fe20000000000 */
[----:B------:R-:W-:Y:S01]  /*177d0*/  R2UR UR7, R9 ;  /* 0x00000000090772ca */ /* 0x000fe200000e0000 */
[----:B------:R-:W-:Y:S01]  /*177e0*/  IMAD.MOV.U32 R21, RZ, RZ, 0x40000040 ;  /* 0x40000040ff157424 */ /* 0x000fe200078e00ff */
[----:B------:R-:W3:Y:S01]  /*177f0*/  SHFL.BFLY PT, R2, R5, 0x2, 0x1f ;  /* 0x0c401f0005027f89 */ /* 0x000ee200000e0000 */
[----:B------:R-:W-:-:S02]  /*17800*/  IMAD.MOV.U32 R15, RZ, RZ, -0x7fffffe0 ;  /* 0x80000020ff0f7424 */ /* 0x000fc400078e00ff */
[----:B------:R-:W-:Y:S01]  /*17810*/  IMAD.MOV.U32 R11, RZ, RZ, 0x40000040 ;  /* 0x40000040ff0b7424 */ /* 0x000fe200078e00ff */
[----:B01----:R-:W0:Y:S01]  /*17820*/  SHFL.BFLY PT, R4, R7, 0x2, 0x1f ;  /* 0x0c401f0007047f89 */ /* 0x003e2200000e0000 */
[----:B------:R-:W-:Y:S02]  /*17830*/  IMAD.MOV.U32 R9, RZ, RZ, -0x7fffffe0 ;  /* 0x80000020ff097424 */ /* 0x000fe400078e00ff */
[----:B------:R-:W-:Y:S02]  /*17840*/  VIADD R17, R17, 0x1 ;  /* 0x0000000111117836 */ /* 0x000fe40000000000 */
[----:B------:R-:W-:Y:S02]  /*17850*/  IMAD.MOV.U32 R36, RZ, RZ, -0x800000 ;  /* 0xff800000ff247424 */ /* 0x000fe400078e00ff */
[----:B------:R-:W-:Y:S01]  /*17860*/  HGMMA.64x96x16.F32 R88, gdesc[UR4].tnspB, R88, gsb0 ;  /* 0x41600000045879f0 */ /* 0x000fe20008000858 */
[----:B------:R-:W-:Y:S01]  /*17870*/  R2UR UR4, R20 ;  /* 0x00000000140472ca */ /* 0x000fe200000e0000 */
[----:B------:R-:W-:Y:S01]  /*17880*/  VIADD R20, R10, 0x4 ;  /* 0x000000040a147836 */ /* 0x000fe20000000000 */
[----:B------:R-:W-:Y:S01]  /*17890*/  R2UR UR5, R21 ;  /* 0x00000000150572ca */ /* 0x000fe200000e0000 */
[----:B------:R-:W-:Y:S01]  /*178a0*/  IMAD.MOV.U32 R21, RZ, RZ, 0x40000040 ;  /* 0x40000040ff157424 */ /* 0x000fe200078e00ff */
[----:B------:R-:W-:Y:S01]  /*178b0*/  R2UR UR6, R14 ;  /* 0x000000000e0672ca */ /* 0x000fe200000e0000 */
[----:B------:R-:W-:Y:S01]  /*178c0*/  VIADD R14, R8, 0x80 ;  /* 0x00000080080e7836 */ /* 0x000fe20000000000 */
[----:B------:R-:W-:Y:S01]  /*178d0*/  R2UR UR7, R15 ;  /* 0x000000000f0772ca */ /* 0x000fe200000e0000 */
[----:B------:R-:W-:Y:S01]  /*178e0*/  IMAD.MOV.U32 R15, RZ, RZ, -0x7fffffe0 ;  /* 0x80000020ff0f7424 */ /* 0x000fe200078e00ff */
[----:B------:R-:W-:Y:S01]  /*178f0*/  ISETP.NE.AND P2, PT, R17, 0x2, PT ;  /* 0x000000021100780c */ /* 0x000fe20003f45270 */
[----:B---3--:R-:W-:-:S03]  /*17900*/  FADD.FTZ R2, R2, R5 ;  /* 0x0000000502027221 */ /* 0x008fc60000010000 */
[----:B------:R-:W-:Y:S01]  /*17910*/  SEL R17, R17, RZ, P2 ;  /* 0x000000ff11117207 */ /* 0x000fe20001000000 */
[----:B0-----:R-:W-:Y:S01]  /*17920*/  FADD.FTZ R4, R4, R7 ;  /* 0x0000000704047221 */ /* 0x001fe20000010000 */
[----:B------:R-:W-:-:S04]  /*17930*/  SEL R7, RZ, 0x1, P2 ;  /* 0x00000001ff077807 */ /* 0x000fc80001000000 */
[----:B------:R-:W-:Y:S01]  /*17940*/  LOP3.LUT R22, R22, R7, RZ, 0x3c, !PT ;  /* 0x0000000716167212 */ /* 0x000fe200078e3cff */
[----:B------:R-:W-:Y:S02]  /*17950*/  WARPGROUP.DEPBAR.LE gsb0, 0x0 ;  /* 0x00008000000079c5 */ /* 0x000fe40000010000 */
[----:B------:R-:W-:-:S06]  /*17960*/  WARPGROUP.ARRIVE ;  /* 0x00000000000079c5 */ /* 0x000fcc0000000000 */
        /* <DEDUP_REMOVED lines=19> */
[----:B------:R-:W-:Y:S02]  /*17aa0*/  IMAD.MOV.U32 R15, RZ, RZ, -0x7fffffe0 ;  /* 0x80000020ff0f7424 */ /* 0x000fe400078e00ff */
[----:B--2---:R-:W-:-:S05]  /*17ab0*/  VIADD R24, R24, 0x1 ;  /* 0x0000000118187836 */ /* 0x004fca0000000000 */
[----:B------:R-:W-:Y:S01]  /*17ac0*/  STL [R1+0x50], R24 ;  /* 0x0000501801007387 */ /* 0x000fe20000100800 */
        /* <DEDUP_REMOVED lines=28> */
[----:B------:R-:W-:Y:S01]  /*17c90*/  R2UR UR5, R21 ;  /* 0x00000000150572ca */ /* 0x000fe200000e0000 */
[----:B------:R-:W-:Y:S01]  /*17ca0*/  IMAD.MOV.U32 R21, RZ, RZ, -0x800000 ;  /* 0xff800000ff157424 */ /* 0x000fe200078e00ff */
[----:B------:R-:W-:Y:S02]  /*17cb0*/  R2UR UR6, R14 ;  /* 0x000000000e0672ca */ /* 0x000fe400000e0000 */
[----:B------:R-:W-:Y:S01]  /*17cc0*/  R2UR UR7, R15 ;  /* 0x000000000f0772ca */ /* 0x000fe200000e0000 */
[----:B------:R-:W-:Y:S02]  /*17cd0*/  WARPGROUP.DEPBAR.LE gsb0, 0x0 ;  /* 0x00008000000079c5 */ /* 0x000fe40000010000 */
[----:B------:R-:W-:-:S10]  /*17ce0*/  WARPGROUP.ARRIVE ;  /* 0x00000000000079c5 */ /* 0x000fd40000000000 */
[----:B------:R-:W-:Y:S01]  /*17cf0*/  HGMMA.64x96x16.F32 R88, gdesc[UR4].tnspB, R88, gsb0 ;  /* 0x41600000045879f0 */ /* 0x000fe20008000858 */
[----:B------:R-:W-:Y:S01]  /*17d00*/  R2UR UR4, R10 ;  /* 0x000000000a0472ca */ /* 0x000fe200000e0000 */
[----:B------:R-:W-:Y:S01]  /*17d10*/  @!P1 VIADD R10, R13, 0x2d860 ;  /* 0x0002d8600d0a9836 */ /* 0x000fe20000000000 */
[----:B------:R-:W-:Y:S02]  /*17d20*/  R2UR UR5, R11 ;  /* 0x000000000b0572ca */ /* 0x000fe400000e0000 */
[----:B------:R-:W-:Y:S01]  /*17d30*/  R2UR UR6, R8 ;  /* 0x00000000080672ca */ /* 0x000fe200000e0000 */
[----:B------:R-:W0:Y:S01]  /*17d40*/  SHFL.BFLY PT, R11, R4, 0x1, 0x1f ;  /* 0x0c201f00040b7f89 */ /* 0x000e2200000e0000 */
[----:B------:R-:W-:Y:S02]  /*17d50*/  R2UR UR7, R9 ;  /* 0x00000000090772ca */ /* 0x000fe400000e0000 */
[----:B------:R-:W-:Y:S01]  /*17d60*/  @!P1 PRMT R10, RZ, 0x654, R10 ;  /* 0x00000654ff0a9816 */ /* 0x000fe2000000000a */
[----:B------:R-:W1:Y:S01]  /*17d70*/  SHFL.BFLY PT, R9, R2, 0x1, 0x1f ;  /* 0x0c201f0002097f89 */ /* 0x000e6200000e0000 */
[----:B0-----:R-:W-:Y:S01]  /*17d80*/  FADD.FTZ R11, R4, R11 ;  /* 0x0000000b040b7221 */ /* 0x001fe20000010000 */
[----:B------:R-:W-:Y:S01]  /*17d90*/  CS2R R4, SRZ ;  /* 0x0000000000047805 */ /* 0x000fe2000001ff00 */
[----:B-1----:R-:W-:-:S03]  /*17da0*/  FADD.FTZ R12, R2, R9 ;  /* 0x00000009020c7221 */ /* 0x002fc60000010000 */
[----:B------:R-:W-:Y:S02]  /*17db0*/  FSETP.NE.FTZ.AND P3, PT, R11, RZ, PT ;  /* 0x000000ff0b00720b */ /* 0x000fe40003f75000 */
[----:B------:R-:W-:-:S11]  /*17dc0*/  FSETP.NE.FTZ.AND P0, PT, R12, RZ, PT ;  /* 0x000000ff0c00720b */ /* 0x000fd60003f15000 */
[----:B------:R-:W0:Y:S02]  /*17dd0*/  @P3 MUFU.LG2 R9, R11 ;  /* 0x0000000b00093308 */ /* 0x000e240000000c00 */
[C---:B------:R-:W-:Y:S01]  /*17de0*/  @P0 FMUL.FTZ R2, R0.reuse, 0.69314718246459960938 ;  /* 0x3f31721800020820 */ /* 0x040fe20000410000 */
[----:B------:R-:W-:-:S05]  /*17df0*/  @P3 FMUL.FTZ R0, R0, 0.69314718246459960938 ;  /* 0x3f31721800003820 */ /* 0x000fca0000410000 */
[----:B------:R-:W1:Y:S08]  /*17e00*/  @P0 MUFU.LG2 R8, R12 ;  /* 0x0000000c00080308 */ /* 0x000e700000000c00 */
[----:B------:R-:W2:Y:S01]  /*17e10*/  @P0 MUFU.RCP R5, R12 ;  /* 0x0000000c00050308 */ /* 0x000ea20000001000 */
[----:B0-----:R-:W-:-:S04]  /*17e20*/  @P3 FMUL.FTZ R9, R9, 0.69314718246459960938 ;  /* 0x3f31721809093820 */ /* 0x001fc80000410000 */
[----:B------:R-:W-:-:S03]  /*17e30*/  @P3 FFMA.FTZ R36, R0, R6, R9 ;  /* 0x0000000600243223 */ /* 0x000fc60000010009 */
[----:B------:R-:W0:Y:S01]  /*17e40*/  @P3 MUFU.RCP R4, R11 ;  /* 0x0000000b00043308 */ /* 0x000e220000001000 */
[----:B-1----:R-:W-:-:S04]  /*17e50*/  @P0 FMUL.FTZ R7, R8, 0.69314718246459960938 ;  /* 0x3f31721808070820 */ /* 0x002fc80000410000 */
[----:B------:R-:W-:Y:S01]  /*17e60*/  @P0 FFMA.FTZ R21, R2, R3, R7 ;  /* 0x0000000302150223 */ /* 0x000fe20000010007 */
[----:B------:R-:W-:Y:S01]  /*17e70*/  PLOP3.LUT P0, PT, PT, PT, PT, 0x8, 0x0 ;  /* 0x000000000000781c */ /* 0x000fe20003f0e170 */
[----:B------:R-:W-:Y:S02]  /*17e80*/  WARPGROUP.DEPBAR.LE gsb0, 0x0 ;  /* 0x00008000000079c5 */ /* 0x000fe40000010000 */
[----:B------:R-:W-:-:S06]  /*17e90*/  WARPGROUP.ARRIVE ;  /* 0x00000000000079c5 */ /* 0x000fcc0000000000 */
[----:B------:R-:W-:Y:S03]  /*17ea0*/  HGMMA.64x96x16.F32 R88, gdesc[UR4].tnspB, R88, gsb0 ;  /* 0x41600000045879f0 */ /* 0x000fe60008000858 */
        /* <DEDUP_REMOVED lines=50> */
.L_x_1172:
[----:B------:R-:W-:Y:S05]  /*181d0*/  WARPSYNC.ALL ;  /* 0x0000000000007948 */ /* 0x000fea0003800000 */
[----:B------:R-:W1:Y:S08]  /*181e0*/  S2UR UR5, SR_CgaCtaId ;  /* 0x00000000000579c3 */ /* 0x000e700000008800 */
[----:B------:R-:W-:Y:S06]  /*181f0*/  BAR.SYNC.DEFER_BLOCKING 0x5, 0x1a0 ;  /* 0x0146800000007b1d */ /* 0x000fec0000010000 */
[----:B------:R-:W-:Y:S01]  /*18200*/  UMOV UR4, 0x400 ;  /* 0x0000040000047882 */ /* 0x000fe20000000000 */
[----:B------:R-:W-:Y:S01]  /*18210*/  BSSY B0, `(.L_x_1288) ;  /* 0x0000193000007945 */ /* 0x000fe20003800000 */
[----:B------:R-:W2:Y:S01]  /*18220*/  S2R R47, SR_TID.X ;  /* 0x00000000002f7919 */ /* 0x000ea20000002100 */
[----:B-1----:R-:W-:-:S06]  /*18230*/  ULEA UR4, UR5, UR4, 0x18 ;  /* 0x0000000405047291 */ /* 0x002fcc000f8ec03f */
[----:B------:R-:W-:-:S05]  /*18240*/  IMAD.U32 R2, RZ, RZ, UR4 ;  /* 0x00000004ff027e24 */ /* 0x000fca000f8e00ff */
[----:B------:R-:W1:Y:S01]  /*18250*/  LDS.128 R8, [R2+0x2d8d0] ;  /* 0x02d8d00002087984 */ /* 0x000e620000000c00 */
[----:B--2---:R-:W-:-:S05]  /*18260*/  VIADD R32, R47, 0xffffff80 ;  /* 0xffffff802f207836 */ /* 0x004fca0000000000 */
[----:B------:R-:W-:-:S04]  /*18270*/  SHF.R.S32.HI R33, RZ, 0x1f, R32 ;  /* 0x0000001fff217819 */ /* 0x000fc80000011420 */
[----:B------:R-:W-:-:S04]  /*18280*/  LEA.HI R20, R33, R32, RZ, 0x2 ;  /* 0x0000002021147211 */ /* 0x000fc800078f10ff */
[----:B------:R-:W-:Y:S02]  /*18290*/  LOP3.LUT R5, R20, 0x1ffffffc, RZ, 0xc0, !PT ;  /* 0x1ffffffc14057812 */ /* 0x000fe400078ec0ff */
[----:B------:R-:W-:-:S03]  /*182a0*/  SHF.R.S32.HI R20, RZ, 0x2, R20 ;  /* 0x00000002ff147819 */ /* 0x000fc60000011414 */
[----:B------:R-:W-:-:S04]  /*182b0*/  IMAD.IADD R0, R32, 0x1, -R5 ;  /* 0x0000000120007824 */ /* 0x000fc800078e0a05 */
[----:B------:R-:W-:Y:S01]  /*182c0*/  IMAD.SHL.U32 R0, R0, 0x8, RZ ;  /* 0x0000000800007824 */ /* 0x000fe200078e00ff */
[----:B-1----:R1:W-:Y:S04]  /*182d0*/  STL.64 [R1+0x30], R8 ;  /* 0x0000300801007387 */ /* 0x0023e80000100a00 */
[----:B------:R1:W-:Y:S01]  /*182e0*/  STL.64 [R1+0x38], R10 ;  /* 0x0000380a01007387 */ /* 0x0003e20000100a00 */
[----:B------:R-:W-:Y:S06]  /*182f0*/  BAR.ARV 0x4, 0x1a0 ;  /* 0x0106800000007b1d */ /* 0x000fec0000002000 */
[----:B------:R-:W-:Y:S05]  /*18300*/  @P0 BRA `(.L_x_1289) ;  /* 0x0000001000280947 */ /* 0x000fea0003800000 */
[----:B------:R-:W2:Y:S01]  /*18310*/  LDL R41, [R1+0x4c] ;  /* 0x00004c0001297983 */ /* 0x000ea20000100800 */
[CC--:B------:R-:W-:Y:S01]  /*18320*/  LEA.HI R4, R33.reuse, R32.reuse, RZ, 0x4 ;  /* 0x0000002021047211 */ /* 0x0c0fe200078f20ff */
[----:B------:R-:W-:Y:S05]  /*18330*/  WARPSYNC.ALL ;  /* 0x0000000000007948 */ /* 0x000fea0003800000 */
[----:B------:R-:W3:Y:S01]  /*18340*/  S2R R5, SR_SWINHI ;  /* 0x0000000000057919 */ /* 0x000ee20000002f00 */
[----:B-1----:R-:W-:Y:S01]  /*18350*/  SHF.R.S32.HI R11, RZ, 0x4, R4 ;  /* 0x00000004ff0b7819 */ /* 0x002fe20000011404 */
[----:B------:R-:W-:Y:S01]  /*18360*/  ULDC.64 UR4, c[0x0][0xbd8] ;  /* 0x0002f60000047ab9 */ /* 0x000fe20000000a00 */
[----:B------:R-:W-:-:S02]  /*18370*/  LEA.HI R10, R33, R32, RZ, 0x5 ;  /* 0x00000020210a7211 */ /* 0x000fc400078f28ff */
[C---:B------:R-:W-:Y:S02]  /*18380*/  LEA.HI R8, R4.reuse, R11, RZ, 0x1 ;  /* 0x0000000b04087211 */ /* 0x040fe400078f08ff */
[----:B------:R-:W-:Y:S02]  /*18390*/  LOP3.LUT R9, R4, 0xfffffff0, RZ, 0xc0, !PT ;  /* 0xfffffff004097812 */ /* 0x000fe400078ec0ff */
[----:B------:R-:W-:Y:S02]  /*183a0*/  LOP3.LUT R8, R8, 0x1ffffffe, RZ, 0xc0, !PT ;  /* 0x1ffffffe08087812 */ /* 0x000fe400078ec0ff */
[----:B------:R-:W-:Y:S01]  /*183b0*/  SHF.R.S32.HI R10, RZ, 0x5, R10 ;  /* 0x00000005ff0a7819 */ /* 0x000fe2000001140a */
[----:B------:R-:W-:Y:S01]  /*183c0*/  IMAD.IADD R9, R32, 0x1, -R9 ;  /* 0x0000000120097824 */ /* 0x000fe200078e0a09 */
[----:B------:R-:W-:Y:S01]  /*183d0*/  F2FP.F16.F32.PACK_AB R7, R34, R7 ;  /* 0x000000072207723e */ /* 0x000fe200000000ff */
[----:B------:R-:W-:Y:S01]  /*183e0*/  IMAD.IADD R8, R11, 0x1, -R8 ;  /* 0x000000010b087824 */ /* 0x000fe200078e0a08 */
[----:B------:R-:W-:Y:S01]  /*183f0*/  F2FP.F16.F32.PACK_AB R6, R93, R6 ;  /* 0x000000065d06723e */ /* 0x000fe200000000ff */
[----:B------:R-:W-:Y:S01]  /*18400*/  IMAD R9, R10, 0x10, R9 ;  /* 0x000000100a097824 */ /* 0x000fe200078e0209 */
[----:B------:R-:W-:Y:S01]  /*18410*/  F2FP.F16.F32.PACK_AB R26, R109, R26 ;  /* 0x0000001a6d1a723e */ /* 0x000fe200000000ff */
[----:B------:R-:W-:Y:S01]  /*18420*/  IMAD.SHL.U32 R8, R8, 0x8, RZ ;  /* 0x0000000808087824 */ /* 0x000fe200078e00ff */
[----:B------:R-:W-:-:S02]  /*18430*/  MOV R28, R2 ;  /* 0x00000002001c7202 */ /* 0x000fc40000000f00 */
[----:B---3--:R-:W-:Y:S01]  /*18440*/  MOV R29, R5 ;  /* 0x00000005001d7202 */ /* 0x008fe20000000f00 */
[----:B------:R-:W-:-:S04]  /*18450*/  IMAD.U32 R5, R9, 0x20, R8 ;  /* 0x0000002009057824 */ /* 0x000fc800078e0008 */
[----:B------:R-:W-:Y:S01]  /*18460*/  IMAD.WIDE R4, R5, 0x2, R28 ;  /* 0x0000000205047825 */ /* 0x000fe200078e021c */
[----:B------:R-:W-:Y:S02]  /*18470*/  BAR.SYNC.DEFER_BLOCKING 0x1, 0x180 ;  /* 0x0046000000007b1d */ /* 0x000fe40000010000 */
[C---:B------:R-:W-:Y:S02]  /*18480*/  IADD3 R31, P4, R4.reuse, 0x20, RZ ;  /* 0x00000020041f7810 */ /* 0x040fe40007f9e0ff */
[C---:B------:R-:W-:Y:S02]  /*18490*/  IADD3 R39, P1, R4.reuse, 0x6000, RZ ;  /* 0x0000600004277810 */ /* 0x040fe40007f3e0ff */
[----:B------:R-:W-:Y:S01]  /*184a0*/  LOP3.LUT R8, R31, 0x180, RZ, 0xc0, !PT ;  /* 0x000001801f087812 */ /* 0x000fe200078ec0ff */
[--C-:B------:R-:W-:Y:S01]  /*184b0*/  IMAD.X R11, RZ, RZ, R5.reuse, P4 ;  /* 0x000000ffff0b7224 */ /* 0x100fe200020e0605 */
[----:B------:R-:W-:Y:S01]  /*184c0*/  IADD3 R35, P3, R4, 0x3000, RZ ;  /* 0x0000300004237810 */ /* 0x000fe20007f7e0ff */
[----:B------:R-:W-:Y:S01]  /*184d0*/  IMAD.X R25, RZ, RZ, R5, P1 ;  /* 0x000000ffff197224 */ /* 0x000fe200008e0605 */
[----:B------:R-:W-:-:S02]  /*184e0*/  SHF.R.U64 R8, R8, 0x3, RZ ;  /* 0x0000000308087819 */ /* 0x000fc400000012ff */
[C---:B------:R-:W-:Y:S01]  /*184f0*/  IADD3 R37, P2, R4.reuse, 0x3020, RZ ;  /* 0x0000302004257810 */ /* 0x040fe20007f5e0ff */
[--C-:B------:R-:W-:Y:S01]  /*18500*/  IMAD.X R13, RZ, RZ, R5.reuse, P3 ;  /* 0x000000ffff0d7224 */ /* 0x100fe200018e0605 */
[----:B------:R-:W-:Y:S02]  /*18510*/  LOP3.LUT R9, R4, 0x180, RZ, 0xc0, !PT ;  /* 0x0000018004097812 */ /* 0x000fe400078ec0ff */
[----:B------:R-:W-:Y:S01]  /*18520*/  LOP3.LUT R10, R8, R31, RZ, 0x3c, !PT ;  /* 0x0000001f080a7212 */ /* 0x000fe200078e3cff */
[----:B------:R-:W-:Y:S01]  /*18530*/  IMAD.X R15, RZ, RZ, R5, P2 ;  /* 0x000000ffff0f7224 */ /* 0x000fe200010e0605 */
[----:B------:R-:W-:Y:S02]  /*18540*/  IADD3 R38, P0, R4, 0x6020, RZ ;  /* 0x0000602004267810 */ /* 0x000fe40007f1e0ff */
[----:B------:R-:W-:Y:S02]  /*18550*/  LOP3.LUT R8, R35, 0x180, RZ, 0xc0, !PT ;  /* 0x0000018023087812 */ /* 0x000fe400078ec0ff */
[----:B0-----:R-:W-:-:S02]  /*18560*/  LOP3.LUT R14, R37, 0x180, RZ, 0xc0, !PT ;  /* 0x00000180250e7812 */ /* 0x001fc400078ec0ff */
[----:B------:R-:W-:Y:S02]  /*18570*/  LOP3.LUT R24, R39, 0x180, RZ, 0xc0, !PT ;  /* 0x0000018027187812 */ /* 0x000fe400078ec0ff */
[----:B------:R-:W-:Y:S02]  /*18580*/  ISETP.NE.U32.AND P1, PT, RZ, UR4, PT ;  /* 0x00000004ff007c0c */ /* 0x000fe4000bf25070 */
[----:B------:R-:W-:Y:S02]  /*18590*/  SHF.R.U64 R9, R9, 0x3, RZ ;  /* 0x0000000309097819 */ /* 0x000fe400000012ff */
[----:B------:R-:W-:Y:S02]  /*185a0*/  LOP3.LUT R31, R38, 0x180, RZ, 0xc0, !PT ;  /* 0x00000180261f7812 */ /* 0x000fe400078ec0ff */
[----:B------:R-:W-:Y:S02]  /*185b0*/  SHF.R.U64 R8, R8, 0x3, RZ ;  /* 0x0000000308087819 */ /* 0x000fe400000012ff */
[----:B------:R-:W-:-:S02]  /*185c0*/  SHF.R.U64 R14, R14, 0x3, RZ ;  /* 0x000000030e0e7819 */ /* 0x000fc400000012ff */
[----:B------:R-:W-:Y:S02]  /*185d0*/  SHF.R.U64 R24, R24, 0x3, RZ ;  /* 0x0000000318187819 */ /* 0x000fe400000012ff */
[----:B------:R-:W-:Y:S01]  /*185e0*/  ISETP.NE.AND.EX P1, PT, RZ, UR5, PT, P1 ;  /* 0x00000005ff007c0c */ /* 0x000fe2000bf25310 */
[----:B------:R-:W-:Y:S01]  /*185f0*/  ULDC.64 UR4, c[0x0][0xbe0] ;  /* 0x0002f80000047ab9 */ /* 0x000fe20000000a00 */
[----:B------:R-:W-:Y:S01]  /*18600*/  LOP3.LUT R4, R9, R4, RZ, 0x3c, !PT ;  /* 0x0000000409047212 */ /* 0x000fe200078e3cff */
[----:B------:R-:W-:Y:S01]  /*18610*/  IMAD.X R9, RZ, RZ, R5, P0 ;  /* 0x000000ffff097224 */ /* 0x000fe200000e0605 */
[----:B------:R-:W-:Y:S02]  /*18620*/  SHF.R.U64 R31, R31, 0x3, RZ ;  /* 0x000000031f1f7819 */ /* 0x000fe400000012ff */
[----:B------:R-:W-:Y:S02]  /*18630*/  LOP3.LUT R12, R8, R35, RZ, 0x3c, !PT ;  /* 0x00000023080c7212 */ /* 0x000fe400078e3cff */
[----:B------:R-:W-:-:S02]  /*18640*/  LOP3.LUT R14, R14, R37, RZ, 0x3c, !PT ;  /* 0x000000250e0e7212 */ /* 0x000fc400078e3cff */
[----:B------:R-:W-:Y:S02]  /*18650*/  LOP3.LUT R24, R24, R39, RZ, 0x3c, !PT ;  /* 0x0000002718187212 */ /* 0x000fe400078e3cff */
[----:B------:R-:W-:Y:S02]  /*18660*/  ISETP.NE.U32.AND P0, PT, RZ, UR4, PT ;  /* 0x00000004ff007c0c */ /* 0x000fe4000bf05070 */
[----:B------:R-:W-:Y:S02]  /*18670*/  MOV R39, R4 ;  /* 0x0000000400277202 */ /* 0x000fe40000000f00 */
[----:B------:R-:W-:Y:S02]  /*18680*/  LOP3.LUT R8, R31, R38, RZ, 0x3c, !PT ;  /* 0x000000261f087212 */ /* 0x000fe400078e3cff */
[----:B------:R-:W-:Y:S02]  /*18690*/  F2FP.F16.F32.PACK_AB R4, R30, R3 ;  /* 0x000000031e04723e */ /* 0x000fe400000000ff */
[----:B------:R-:W-:Y:S01]  /*186a0*/  F2FP.F16.F32.PACK_AB R5, R91, R90 ;  /* 0x0000005a5b05723e */ /* 0x000fe200000000ff */
[----:B------:R-:W2:Y:S01]  /*186b0*/  LDC.64 R30, c[0x0][0xbd8] ;  /* 0x0002f600ff1e7b82 */ /* 0x000ea20000000a00 */
[----:B------:R-:W-:-:S02]  /*186c0*/  MOV R37, R12 ;  /* 0x0000000c00257202 */ /* 0x000fc40000000f00 */
[----:B------:R-:W-:Y:S01]  /*186d0*/  MOV R35, R14 ;  /* 0x0000000e00237202 */ /* 0x000fe20000000f00 */
[----:B------:R0:W-:Y:S01]  /*186e0*/  STSM.16.M88.4 [R39], R4 ;  /* 0x0000000427007844 */ /* 0x0001e20000000200 */
[----:B------:R-:W-:Y:S02]  /*186f0*/  MOV R34, R24 ;  /* 0x0000001800227202 */ /* 0x000fe40000000f00 */
[----:B------:R-:W-:Y:S02]  /*18700*/  ISETP.NE.AND.EX P0, PT, RZ, UR5, PT, P0 ;  /* 0x00000005ff007c0c */ /* 0x000fe4000bf05300 */
[----:B------:R-:W-:Y:S02]  /*18710*/  MOV R38, R10 ;  /* 0x0000000a00267202 */ /* 0x000fe40000000f00 */
[----:B------:R-:W-:Y:S02]  /*18720*/  F2FP.F16.F32.PACK_AB R12, R97, R96 ;  /* 0x00000060610c723e */ /* 0x000fe400000000ff */
[----:B------:R-:W-:-:S02]  /*18730*/  F2FP.F16.F32.PACK_AB R13, R99, R98 ;  /* 0x00000062630d723e */ /* 0x000fc400000000ff */
[----:B------:R-:W-:Y:S02]  /*18740*/  F2FP.F16.F32.PACK_AB R14, R101, R100 ;  /* 0x00000064650e723e */ /* 0x000fe400000000ff */
[----:B------:R-:W-:Y:S02]  /*18750*/  F2FP.F16.F32.PACK_AB R15, R103, R102 ;  /* 0x00000066670f723e */ /* 0x000fe400000000ff */
[----:B------:R-:W-:Y:S02]  /*18760*/  F2FP.F16.F32.PACK_AB R24, R27, R104 ;  /* 0x000000681b18723e */ /* 0x000fe400000000ff */
[----:B------:R-:W-:Y:S01]  /*18770*/  F2FP.F16.F32.PACK_AB R25, R107, R106 ;  /* 0x0000006a6b19723e */ /* 0x000fe200000000ff */
[----:B------:R1:W-:Y:S01]  /*18780*/  STSM.16.M88.4 [R38], R12 ;  /* 0x0000000c26007844 */ /* 0x0003e20000000200 */
[----:B------:R-:W-:Y:S02]  /*18790*/  F2FP.F16.F32.PACK_AB R27, R111, R110 ;  /* 0x0000006e6f1b723e */ /* 0x000fe400000000ff */
[----:B------:R-:W-:-:S02]  /*187a0*/  LEA.HI R33, R33, R32, RZ, 0x7 ;  /* 0x0000002021217211 */ /* 0x000fc400078f38ff */
[----:B------:R-:W-:Y:S01]  /*187b0*/  MOV R3, R8 ;  /* 0x0000000800037202 */ /* 0x000fe20000000f00 */
[----:B------:R3:W-:Y:S01]  /*187c0*/  STSM.16.M88.4 [R37], R24 ;  /* 0x0000001825007844 */ /* 0x0007e20000000200 */
[----:B0-----:R-:W-:Y:S02]  /*187d0*/  F2FP.F16.F32.PACK_AB R4, R113, R112 ;  /* 0x000000707104723e */ /* 0x001fe400000000ff */
[----:B------:R-:W-:Y:S02]  /*187e0*/  F2FP.F16.F32.PACK_AB R5, R115, R114 ;  /* 0x000000727305723e */ /* 0x000fe400000000ff */
[----:B------:R-:W-:Y:S02]  /*187f0*/  F2FP.F16.F32.PACK_AB R6, R117, R116 ;  /* 0x000000747506723e */ /* 0x000fe400000000ff */
[----:B------:R-:W-:Y:S02]  /*18800*/  F2FP.F16.F32.PACK_AB R7, R119, R118 ;  /* 0x000000767707723e */ /* 0x000fe400000000ff */
[----:B------:R-:W-:Y:S01]  /*18810*/  F2FP.F16.F32.PACK_AB R8, R121, R120 ;  /* 0x000000787908723e */ /* 0x000fe200000000ff */
[----:B------:R-:W-:Y:S01]  /*18820*/  ULDC UR4, c[0x0][0xa88] ;  /* 0x0002a20000047ab9 */ /* 0x000fe20000000800 */
[----:B------:R-:W-:Y:S01]  /*18830*/  F2FP.F16.F32.PACK_AB R9, R123, R122 ;  /* 0x0000007a7b09723e */ /* 0x000fe200000000ff */
[----:B------:R-:W-:Y:S01]  /*18840*/  STSM.16.M88.4 [R35], R4 ;  /* 0x0000000423007844 */ /* 0x000fe20000000200 */
[----:B------:R-:W-:Y:S01]  /*18850*/  F2FP.F16.F32.PACK_AB R10, R125, R124 ;  /* 0x0000007c7d0a723e */ /* 0x000fe200000000ff */
[----:B-1----:R-:W-:Y:S01]  /*18860*/  IMAD.MOV.U32 R38, RZ, RZ, RZ ;  /* 0x000000ffff267224 */ /* 0x002fe200078e00ff */
[----:B------:R-:W-:Y:S01]  /*18870*/  F2FP.F16.F32.PACK_AB R11, R127, R126 ;  /* 0x0000007e7f0b723e */ /* 0x000fe200000000ff */
[----:B---3--:R-:W0:Y:S01]  /*18880*/  @P0 LDC.64 R24, c[0x0][0xbe0] ;  /* 0x0002f800ff180b82 */ /* 0x008e220000000a00 */
[----:B------:R-:W-:-:S02]  /*18890*/  LOP3.LUT R27, R33, 0xffffff80, RZ, 0xc0, !PT ;  /* 0xffffff80211b7812 */ /* 0x000fc400078ec0ff */
[----:B------:R-:W-:Y:S01]  /*188a0*/  F2FP.F16.F32.PACK_AB R12, R129, R128 ;  /* 0x00000080810c723e */ /* 0x000fe200000000ff */
[----:B------:R1:W-:Y:S01]  /*188b0*/  STSM.16.M88.4 [R34], R8 ;  /* 0x0000000822007844 */ /* 0x0003e20000000200 */
[----:B------:R-:W-:Y:S01]  /*188c0*/  F2FP.F16.F32.PACK_AB R13, R131, R130 ;  /* 0x00000082830d723e */ /* 0x000fe200000000ff */
[----:B------:R-:W-:Y:S01]  /*188d0*/  IMAD.IADD R27, R32, 0x1, -R27 ;  /* 0x00000001201b7824 */ /* 0x000fe200078e0a1b */
[----:B------:R-:W-:Y:S02]  /*188e0*/  F2FP.F16.F32.PACK_AB R14, R133, R132 ;  /* 0x00000084850e723e */ /* 0x000fe400000000ff */
[----:B------:R-:W-:-:S05]  /*188f0*/  F2FP.F16.F32.PACK_AB R15, R135, R134 ;  /* 0x00000086870f723e */ /* 0x000fca00000000ff */
[----:B------:R3:W-:Y:S01]  /*18900*/  STSM.16.M88.4 [R3], R12 ;  /* 0x0000000c03007844 */ /* 0x0007e20000000200 */
[----:B-1----:R-:W-:-:S04]  /*18910*/  SHF.R.S32.HI R8, RZ, 0x1f, R27 ;  /* 0x0000001fff087819 */ /* 0x002fc8000001141b */
[----:B---3--:R-:W-:-:S04]  /*18920*/  LEA.HI R3, R8, R27, RZ, 0x2 ;  /* 0x0000001b08037211 */ /* 0x008fc800078f10ff */
[--C-:B------:R-:W-:Y:S02]  /*18930*/  SHF.R.S32.HI R6, RZ, 0x2, R3.reuse ;  /* 0x00000002ff067819 */ /* 0x100fe40000011403 */
[----:B------:R-:W-:-:S04]  /*18940*/  SHF.R.S32.HI R3, RZ, 0x1f, R3 ;  /* 0x0000001fff037819 */ /* 0x000fc80000011403 */
[----:B------:R-:W-:-:S04]  /*18950*/  LEA.HI R3, R3, R6, RZ, 0x3 ;  /* 0x0000000603037211 */ /* 0x000fc800078f18ff */
[----:B------:R-:W-:Y:S01]  /*18960*/  LOP3.LUT R7, R3, 0xfffffff8, RZ, 0xc0, !PT ;  /* 0xfffffff803077812 */ /* 0x000fe200078ec0ff */
[----:B------:R-:W-:Y:S02]  /*18970*/  IMAD.U32 R3, RZ, RZ, UR4 ;  /* 0x00000004ff037e24 */ /* 0x000fe4000f8e00ff */
[C---:B--2---:R-:W-:Y:S01]  /*18980*/  IMAD.WIDE R30, R41.reuse, 0x4, R30 ;  /* 0x00000004291e7825 */ /* 0x044fe200078e021e */
[----:B------:R-:W-:Y:S03]  /*18990*/  BAR.SYNC.DEFER_BLOCKING 0x1, 0x180 ;  /* 0x0046000000007b1d */ /* 0x000fe60000010000 */
[----:B0-----:R-:W-:-:S03]  /*189a0*/  @P0 IMAD.WIDE R4, R41, 0x4, R24 ;  /* 0x0000000429040825 */ /* 0x001fc600078e0218 */
[----:B------:R0:W5:Y:S01]  /*189b0*/  @P1 LDG.E R38, desc[UR38][R30.64] ;  /* 0x000000261e261981 */ /* 0x000162000c1e1900 */
[----:B------:R-:W-:Y:S01]  /*189c0*/  SHF.R.S32.HI R33, RZ, 0x7, R33 ;  /* 0x00000007ff217819 */ /* 0x000fe20000011421 */
[----:B------:R-:W-:Y:S01]  /*189d0*/  IMAD.IADD R7, R6, 0x1, -R7 ;  /* 0x0000000106077824 */ /* 0x000fe200078e0a07 */
[----:B------:R-:W-:Y:S01]  /*189e0*/  LEA.HI R8, R8, R27, RZ, 0x5 ;  /* 0x0000001b08087211 */ /* 0x000fe200078f28ff */
[----:B------:R0:W5:Y:S02]  /*189f0*/  @P0 LDG.E R3, desc[UR38][R4.64] ;  /* 0x0000002604030981 */ /* 0x000164000c1e1900 */
[----:B------:R-:W-:Y:S01]  /*18a00*/  IMAD.HI R6, R33, 0x55555556, RZ ;  /* 0x5555555621067827 */ /* 0x000fe200078e02ff */
[----:B------:R-:W-:Y:S06]  /*18a10*/  @P0 BRA `(.L_x_1290) ;  /* 0x0000000000100947 */ /* 0x000fec0003800000 */
[----:B------:R-:W-:Y:S05]  /*18a20*/  @!P1 BRA `(.L_x_1290) ;  /* 0x00000000000c9947 */ /* 0x000fea0003800000 */
[----:B0-----:R-:W2:Y:S04]  /*18a30*/  LDG.E R4, desc[UR38][R30.64] ;  /* 0x000000261e047981 */ /* 0x001ea8000c1e1900 */
[----:B-----5:R-:W2:Y:S02]  /*18a40*/  LDG.E R3, desc[UR38][R30.64+0x4] ;  /* 0x000004261e037981 */ /* 0x020ea4000c1e1900 */
[----:B--2---:R-:W-:-:S07]  /*18a50*/  IMAD.IADD R3, R3, 0x1, -R4 ;  /* 0x0000000103037824 */ /* 0x004fce00078e0a04 */
.L_x_1290:
[----:B------:R-:W2:Y:S01]  /*18a60*/  LDL.LU R48, [R1+0x48] ;  /* 0x0000480001307983 */ /* 0x000ea20000300800 */
[----:B------:R-:W-:Y:S01]  /*18a70*/  LEA.HI R6, R6, R6, RZ, 0x1 ;  /* 0x0000000606067211 */ /* 0x000fe200078f08ff */
[----:B------:R-:W-:Y:S02]  /*18a80*/  ULDC.64 UR4, c[0x0][0xb70] ;  /* 0x0002dc0000047ab9 */ /* 0x000fe40000000a00 */
[----:B------:R-:W3:Y:S01]  /*18a90*/  LDL.LU R47, [R1+0x54] ;  /* 0x00005400012f7983 */ /* 0x000ee20000300800 */
[----:B------:R-:W-:Y:S01]  /*18aa0*/  SHF.R.S32.HI R8, RZ, 0x5, R8 ;  /* 0x00000005ff087819 */ /* 0x000fe20000011408 */
[----:B------:R-:W-:Y:S01]  /*18ab0*/  IMAD R33, R6, -0x3, R33 ;  /* 0xfffffffd06217824 */ /* 0x000fe200078e0221 */
[----:B-----5:R-:W-:Y:S02]  /*18ac0*/  SHF.R.S32.HI R39, RZ, 0x1f, R38 ;  /* 0x0000001fff277819 */ /* 0x020fe40000011426 */
[----:B------:R-:W-:Y:S01]  /*18ad0*/  SHF.R.S32.HI R6, RZ, 0x1f, R41 ;  /* 0x0000001fff067819 */ /* 0x000fe20000011429 */
[----:B------:R-:W-:Y:S01]  /*18ae0*/  IMAD R8, R8, 0x10, R7 ;  /* 0x0000001008087824 */ /* 0x000fe200078e0207 */
[----:B------:R-:W-:Y:S01]  /*18af0*/  SEL R45, R41, RZ, !P1 ;  /* 0x000000ff292d7207 */ /* 0x000fe20004800000 */
[----:B------:R-:W-:Y:S01]  /*18b00*/  IMAD R7, R20, 0x20, R0 ;  /* 0x0000002014077824 */ /* 0x000fe200078e0200 */
[----:B------:R-:W-:Y:S01]  /*18b10*/  SEL R46, R6, RZ, !P1 ;  /* 0x000000ff062e7207 */ /* 0x000fe20004800000 */
[----:B------:R-:W-:Y:S01]  /*18b20*/  IMAD R10, R33, 0x40, R8 ;  /* 0x00000040210a7824 */ /* 0x000fe200078e0208 */
[----:B------:R-:W-:Y:S01]  /*18b30*/  LOP3.LUT P0, RZ, R27, 0x3, RZ, 0xc0, !PT ;  /* 0x000000031bff7812 */ /* 0x000fe2000780c0ff */
[----:B------:R-:W-:-:S03]  /*18b40*/  IMAD.WIDE R28, R7, 0x2, R28 ;  /* 0x00000002071c7825 */ /* 0x000fc600078e021c */
[C---:B------:R-:W-:Y:S02]  /*18b50*/  IADD3 R13, P5, R28.reuse, 0x3000, RZ ;  /* 0x000030001c0d7810 */ /* 0x040fe40007fbe0ff */
[C---:B------:R-:W-:Y:S02]  /*18b60*/  IADD3 R25, P4, R28.reuse, 0x4800, RZ ;  /* 0x000048001c197810 */ /* 0x040fe40007f9e0ff */
[----:B0-----:R-:W-:Y:S02]  /*18b70*/  IADD3 R31, P3, R28, 0x6000, RZ ;  /* 0x000060001c1f7810 */ /* 0x001fe40007f7e0ff */
[----:B------:R-:W-:Y:S02]  /*18b80*/  LOP3.LUT R12, R13, 0x180, RZ, 0xc0, !PT ;  /* 0x000001800d0c7812 */ /* 0x000fe400078ec0ff */
[----:B------:R-:W-:Y:S02]  /*18b90*/  LOP3.LUT R24, R25, 0x180, RZ, 0xc0, !PT ;  /* 0x0000018019187812 */ /* 0x000fe400078ec0ff */
[----:B------:R-:W-:-:S02]  /*18ba0*/  LOP3.LUT R30, R31, 0x180, RZ, 0xc0, !PT ;  /* 0x000001801f1e7812 */ /* 0x000fc400078ec0ff */
[----:B------:R-:W-:Y:S02]  /*18bb0*/  SHF.R.U64 R12, R12, 0x3, RZ ;  /* 0x000000030c0c7819 */ /* 0x000fe400000012ff */
[----:B------:R-:W-:Y:S02]  /*18bc0*/  SHF.R.U64 R24, R24, 0x3, RZ ;  /* 0x0000000318187819 */ /* 0x000fe400000012ff */
[----:B------:R-:W-:Y:S02]  /*18bd0*/  SHF.R.U64 R30, R30, 0x3, RZ ;  /* 0x000000031e1e7819 */ /* 0x000fe400000012ff */
[----:B------:R-:W-:Y:S01]  /*18be0*/  LOP3.LUT R12, R12, R13, RZ, 0x3c, !PT ;  /* 0x0000000d0c0c7212 */ /* 0x000fe200078e3cff */
[--C-:B------:R-:W-:Y:S01]  /*18bf0*/  IMAD.X R13, RZ, RZ, R29.reuse, P5 ;  /* 0x000000ffff0d7224 */ /* 0x100fe200028e061d */
[----:B------:R-:W-:Y:S01]  /*18c00*/  LOP3.LUT R24, R24, R25, RZ, 0x3c, !PT ;  /* 0x0000001918187212 */ /* 0x000fe200078e3cff */
[--C-:B------:R-:W-:Y:S01]  /*18c10*/  IMAD.X R25, RZ, RZ, R29.reuse, P4 ;  /* 0x000000ffff197224 */ /* 0x100fe200020e061d */
[----:B------:R-:W-:Y:S01]  /*18c20*/  LOP3.LUT R30, R30, R31, RZ, 0x3c, !PT ;  /* 0x0000001f1e1e7212 */ /* 0x000fe200078e3cff */
[----:B------:R-:W-:Y:S01]  /*18c30*/  IMAD.X R31, RZ, RZ, R29, P3 ;  /* 0x000000ffff1f7224 */ /* 0x000fe200018e061d */
[--C-:B------:R-:W-:Y:S01]  /*18c40*/  SHF.R.S32.HI R41, RZ, 0x1f, R0.reuse ;  /* 0x0000001fff297819 */ /* 0x100fe20000011400 */
[----:B------:R-:W-:Y:S01]  /*18c50*/  IMAD.MOV.U32 R40, RZ, RZ, R0 ;  /* 0x000000ffff287224 */ /* 0x000fe200078e0000 */
[----:B------:R-:W-:Y:S01]  /*18c60*/  BSSY B1, `(.L_x_1291) ;  /* 0x000005c000017945 */ /* 0x000fe20003800000 */
[----:B--2---:R-:W-:Y:S01]  /*18c70*/  SHF.R.S32.HI R44, RZ, 0x1f, R48 ;  /* 0x0000001fff2c7819 */ /* 0x004fe20000011430 */
[----:B---3--:R-:W-:-:S04]  /*18c80*/  IMAD R10, R47, 0xc0, R10 ;  /* 0x000000c02f0a7824 */ /* 0x008fc800078e020a */
[----:B------:R-:W-:Y:S01]  /*18c90*/  IMAD R4, R44, UR4, RZ ;  /* 0x000000042c047c24 */ /* 0x000fe2000f8e02ff */
[----:B------:R-:W-:-:S03]  /*18ca0*/  SHF.R.S32.HI R7, RZ, 0x1f, R10 ;  /* 0x0000001fff077819 */ /* 0x000fc6000001140a */
[C---:B------:R-:W-:Y:S02]  /*18cb0*/  IMAD R9, R48.reuse, UR5, R4 ;  /* 0x0000000530097c24 */ /* 0x040fe4000f8e0204 */
[----:B------:R-:W-:Y:S01]  /*18cc0*/  IMAD.WIDE.U32 R4, R48, UR4, R38 ;  /* 0x0000000430047c25 */ /* 0x000fe2000f8e0026 */
[----:B------:R-:W-:-:S03]  /*18cd0*/  ULDC.64 UR4, c[0x0][0xb78] ;  /* 0x0002de0000047ab9 */ /* 0x000fc60000000a00 */
[----:B------:R-:W-:Y:S01]  /*18ce0*/  IMAD.IADD R5, R5, 0x1, R9 ;  /* 0x0000000105057824 */ /* 0x000fe200078e0209 */
[----:B------:R-:W-:Y:S01]  /*18cf0*/  IADD3 R9, P2, R28, 0x1800, RZ ;  /* 0x000018001c097810 */ /* 0x000fe20007f5e0ff */
[----:B------:R-:W-:Y:S02]  /*18d00*/  IMAD R6, R46, UR4, RZ ;  /* 0x000000042e067c24 */ /* 0x000fe4000f8e02ff */
[----:B------:R-:W-:Y:S01]  /*18d10*/  IMAD.WIDE.U32 R4, R45, UR4, R4 ;  /* 0x000000042d047c25 */ /* 0x000fe2000f8e0004 */
[----:B------:R-:W-:-:S03]  /*18d20*/  LOP3.LUT R8, R9, 0x180, RZ, 0xc0, !PT ;  /* 0x0000018009087812 */ /* 0x000fc600078ec0ff */
[----:B------:R-:W-:Y:S01]  /*18d30*/  IMAD R6, R45, UR5, R6 ;  /* 0x000000052d067c24 */ /* 0x000fe2000f8e0206 */
[----:B------:R-:W-:Y:S01]  /*18d40*/  IADD3 R4, P1, R10, R4, RZ ;  /* 0x000000040a047210 */ /* 0x000fe20007f3e0ff */
[----:B------:R-:W-:Y:S01]  /*18d50*/  ULDC.64 UR4, c[0x0][0xb40] ;  /* 0x0002d00000047ab9 */ /* 0x000fe20000000a00 */
[----:B------:R-:W-:Y:S02]  /*18d60*/  SHF.R.U64 R8, R8, 0x3, RZ ;  /* 0x0000000308087819 */ /* 0x000fe400000012ff */
[----:B------:R-:W-:Y:S02]  /*18d70*/  IADD3.X R7, R7, R5, R6, P1, !PT ;  /* 0x0000000507077210 */ /* 0x000fe40000ffe406 */
[----:B------:R-:W-:Y:S02]  /*18d80*/  LEA R42, P1, R4, UR4, 0x2 ;  /* 0x00000004042a7c11 */ /* 0x000fe4000f8210ff */
[----:B------:R-:W-:Y:S01]  /*18d90*/  LOP3.LUT R8, R8, R9, RZ, 0x3c, !PT ;  /* 0x0000000908087212 */ /* 0x000fe200078e3cff */
[----:B------:R-:W-:Y:S01]  /*18da0*/  IMAD.X R9, RZ, RZ, R29, P2 ;  /* 0x000000ffff097224 */ /* 0x000fe200010e061d */
[----:B------:R-:W-:Y:S01]  /*18db0*/  LEA.HI.X R43, R4, UR5, R7, 0x2, P1 ;  /* 0x00000005042b7c11 */ /* 0x000fe200088f1407 */
[----:B------:R-:W-:Y:S01]  /*18dc0*/  VIADD R4, R10, 0x8 ;  /* 0x000000080a047836 */ /* 0x000fe20000000000 */
[C---:B------:R-:W-:Y:S01]  /*18dd0*/  IADD3 R7, P2, R28.reuse, 0x7800, RZ ;  /* 0x000078001c077810 */ /* 0x040fe20007f5e0ff */
[----:B------:R-:W-:Y:S01]  /*18de0*/  ULDC.64 UR4, c[0x0][0xaa0] ;  /* 0x0002a80000047ab9 */ /* 0x000fe20000000a00 */
[----:B------:R-:W-:-:S02]  /*18df0*/  LOP3.LUT R5, R28, 0x180, RZ, 0xc0, !PT ;  /* 0x000001801c057812 */ /* 0x000fc400078ec0ff */
[-C--:B------:R-:W-:Y:S01]  /*18e00*/  ISETP.GE.OR P1, PT, R10, R3.reuse, P0 ;  /* 0x000000030a00720c */ /* 0x080fe20000726670 */
[--C-:B------:R-:W-:Y:S01]  /*18e10*/  IMAD.X R33, RZ, RZ, R29.reuse, P2 ;  /* 0x000000ffff217224 */ /* 0x100fe200010e061d */
[----:B------:R-:W-:Y:S02]  /*18e20*/  ISETP.GE.OR P0, PT, R4, R3, P0 ;  /* 0x000000030400720c */ /* 0x000fe40000706670 */
[----:B------:R-:W-:Y:S02]  /*18e30*/  LOP3.LUT R6, R7, 0x180, RZ, 0xc0, !PT ;  /* 0x0000018007067812 */ /* 0x000fe400078ec0ff */
[----:B------:R-:W-:Y:S02]  /*18e40*/  SHF.R.U64 R5, R5, 0x3, RZ ;  /* 0x0000000305057819 */ /* 0x000fe400000012ff */
[----:B------:R-:W-:Y:S02]  /*18e50*/  SHF.R.U64 R6, R6, 0x3, RZ ;  /* 0x0000000306067819 */ /* 0x000fe400000012ff */
[----:B------:R-:W-:Y:S01]  /*18e60*/  LOP3.LUT R4, R5, R28, RZ, 0x3c, !PT ;  /* 0x0000001c05047212 */ /* 0x000fe200078e3cff */
[----:B------:R-:W-:Y:S01]  /*18e70*/  IMAD.MOV.U32 R5, RZ, RZ, R29 ;  /* 0x000000ffff057224 */ /* 0x000fe200078e001d */
[----:B------:R-:W-:Y:S01]  /*18e80*/  LOP3.LUT R32, R6, R7, RZ, 0x3c, !PT ;  /* 0x0000000706207212 */ /* 0x000fe200078e3cff */
[----:B------:R-:W-:Y:S04]  /*18e90*/  @!P1 STG.E desc[UR38][R42.64], R21 ;  /* 0x000000152a009986 */ /* 0x000fe8000c101926 */
[----:B------:R0:W-:Y:S04]  /*18ea0*/  @!P0 STG.E desc[UR38][R42.64+0x20], R36 ;  /* 0x000020242a008986 */ /* 0x0001e8000c101926 */
[----:B------:R-:W5:Y:S04]  /*18eb0*/  LD.E.128 R4, desc[UR38][R4.64] ;  /* 0x0000002604047980 */ /* 0x000f68000c101d00 */
[----:B------:R-:W5:Y:S04]  /*18ec0*/  LD.E.128 R8, desc[UR38][R8.64] ;  /* 0x0000002608087980 */ /* 0x000f68000c101d00 */
[----:B------:R-:W5:Y:S04]  /*18ed0*/  LD.E.128 R12, desc[UR38][R12.64] ;  /* 0x000000260c0c7980 */ /* 0x000f68000c101d00 */
[----:B------:R-:W5:Y:S04]  /*18ee0*/  LD.E.128 R24, desc[UR38][R24.64] ;  /* 0x0000002618187980 */ /* 0x000f68000c101d00 */
[----:B------:R-:W5:Y:S04]  /*18ef0*/  LD.E.128 R28, desc[UR38][R30.64] ;  /* 0x000000261e1c7980 */ /* 0x000f68000c101d00 */
[----:B------:R-:W5:Y:S01]  /*18f00*/  LD.E.128 R32, desc[UR38][R32.64] ;  /* 0x0000002620207980 */ /* 0x000f62000c101d00 */
[----:B------:R-:W-:-:S02]  /*18f10*/  IMAD R39, R39, UR4, RZ ;  /* 0x0000000427277c24 */ /* 0x000fc4000f8e02ff */
[C---:B0-----:R-:W-:Y:S01]  /*18f20*/  IMAD.WIDE.U32 R36, R38.reuse, UR4, R40 ;  /* 0x0000000426247c25 */ /* 0x041fe2000f8e0028 */
[----:B------:R-:W-:Y:S01]  /*18f30*/  @!PT LDS RZ, [RZ] ;  /* 0x00000000fffff984 */ /* 0x000fe20000000800 */
[----:B------:R-:W-:Y:S01]  /*18f40*/  @!PT LDS RZ, [RZ] ;  /* 0x00000000fffff984 */ /* 0x000fe20000000800 */
[----:B------:R-:W-:Y:S01]  /*18f50*/  @!PT LDS RZ, [RZ] ;  /* 0x00000000fffff984 */ /* 0x000fe20000000800 */
[----:B------:R-:W-:Y:S01]  /*18f60*/  @!PT LDS RZ, [RZ] ;  /* 0x00000000fffff984 */ /* 0x000fe20000000800 */
[----:B------:R0:W-:Y:S06]  /*18f70*/  MEMBAR.ALL.CTA ;  /* 0x0000000000007992 */ /* 0x0001ec0000008000 */
[----:B0-----:R-:W0:Y:S01]  /*18f80*/  FENCE.VIEW.ASYNC.S ;  /* 0x00000000000073c6 */ /* 0x001e220000000000 */
[----:B------:R-:W-:Y:S01]  /*18f90*/  IMAD R39, R38, UR5, R39 ;  /* 0x0000000526277c24 */ /* 0x000fe2000f8e0227 */
[----:B------:R-:W-:Y:S01]  /*18fa0*/  ULDC.64 UR4, c[0x0][0xae0] ;  /* 0x0002b80000047ab9 */ /* 0x000fe20000000a00 */
[----:B------:R-:W-:-:S02]  /*18fb0*/  IMAD R40, R47, -0xc0, R3 ;  /* 0xffffff402f287824 */ /* 0x000fc400078e0203 */
[----:B------:R-:W-:Y:S02]  /*18fc0*/  IMAD.IADD R37, R37, 0x1, R39 ;  /* 0x0000000125257824 */ /* 0x000fe400078e0227 */
[----:B------:R-:W-:Y:S01]  /*18fd0*/  IMAD R38, R44, UR4, RZ ;  /* 0x000000042c267c24 */ /* 0x000fe2000f8e02ff */
[-C--:B------:R-:W-:Y:S01]  /*18fe0*/  ISETP.GE.AND P0, PT, R20, R40.reuse, PT ;  /* 0x000000281400720c */ /* 0x080fe20003f06270 */
[----:B------:R-:W-:Y:S02]  /*18ff0*/  VIADD R21, R2, 0x2d820 ;  /* 0x0002d82002157836 */ /* 0x000fe40000000000 */
[----:B------:R-:W-:Y:S02]  /*19000*/  VIADD R3, R20, 0x60 ;  /* 0x0000006014037836 */ /* 0x000fe40000000000 */
[C---:B------:R-:W-:Y:S01]  /*19010*/  IMAD R39, R48.reuse, UR5, R38 ;  /* 0x0000000530277c24 */ /* 0x040fe2000f8e0226 */
[----:B------:R-:W-:Y:S01]  /*19020*/  PRMT R21, RZ, 0x654, R21 ;  /* 0x00000654ff157816 */ /* 0x000fe20000000015 */
[----:B------:R-:W-:Y:S01]  /*19030*/  IMAD.WIDE.U32 R36, R48, UR4, R36 ;  /* 0x0000000430247c25 */ /* 0x000fe2000f8e0024 */
[----:B------:R-:W-:Y:S01]  /*19040*/  ULDC.64 UR4, c[0x0][0xae8] ;  /* 0x0002ba0000047ab9 */ /* 0x000fe20000000a00 */
[----:B------:R-:W-:-:S02]  /*19050*/  ISETP.GE.AND P3, PT, R3, R40, PT ;  /* 0x000000280300720c */ /* 0x000fc40003f66270 */
[----:B------:R-:W-:Y:S02]  /*19060*/  IMAD.IADD R37, R37, 0x1, R39 ;  /* 0x0000000125257824 */ /* 0x000fe400078e0227 */
[----:B------:R-:W-:Y:S01]  /*19070*/  IMAD R3, R46, UR4, RZ ;  /* 0x000000042e037c24 */ /* 0x000fe2000f8e02ff */
[----:B0-----:R0:W-:Y:S01]  /*19080*/  SYNCS.ARRIVE.TRANS64.RED.A1T0 RZ, [R21+URZ], RZ ;  /* 0x000000ff15ff79a7 */ /* 0x0011e2000810043f */
[----:B------:R-:W-:-:S04]  /*19090*/  IMAD.WIDE.U32 R38, R45, UR4, R36 ;  /* 0x000000042d267c25 */ /* 0x000fc8000f8e0024 */
[----:B------:R-:W-:Y:S01]  /*190a0*/  IMAD R3, R45, UR5, R3 ;  /* 0x000000052d037c24 */ /* 0x000fe2000f8e0203 */
[----:B0-----:R-:W-:-:S03]  /*190b0*/  SHF.R.S32.HI R21, RZ, 0x1f, R20 ;  /* 0x0000001fff157819 */ /* 0x001fc60000011414 */
[----:B------:R-:W-:Y:S02]  /*190c0*/  IMAD.IADD R43, R39, 0x1, R3 ;  /* 0x00000001272b7824 */ /* 0x000fe400078e0203 */
[----:B------:R-:W-:Y:S01]  /*190d0*/  IMAD.WIDE R36, R47, 0xc0, R20 ;  /* 0x000000c02f247825 */ /* 0x000fe200078e0214 */
[----:B------:R-:W-:Y:S06]  /*190e0*/  @P0 BRA `(.L_x_1292) ;  /* 0x00000000004c0947 */ /* 0x000fec0003800000 */
[C---:B------:R-:W-:Y:S01]  /*190f0*/  VIADD R20, R0.reuse, 0x20 ;  /* 0x0000002000147836 */ /* 0x040fe20000000000 */
[----:B------:R-:W-:Y:S01]  /*19100*/  ULDC UR4, c[0x0][0xa8c] ;  /* 0x0002a30000047ab9 */ /* 0x000fe20000000800 */
[----:B------:R-:W-:Y:S01]  /*19110*/  ULDC.64 UR6, c[0x0][0xad8] ;  /* 0x0002b60000067ab9 */ /* 0x000fe20000000a00 */
        /* <DEDUP_REMOVED lines=16> */
.L_x_1292:
[----:B------:R-:W-:Y:S05]  /*19220*/  BSYNC B1 ;  /* 0x0000000000017941 */ /* 0x000fea0003800000 */
.L_x_1291:
        /* <DEDUP_REMOVED lines=9> */
[C---:B------:R-:W-:Y:S01]  /*192c0*/  IMAD.WIDE.U32 R4, R3.reuse, UR4, R4 ;  /* 0x0000000403047c25 */ /* 0x040fe2000f8e0004 */
        /* <DEDUP_REMOVED lines=14> */
.L_x_1289:
[----:B-1----:R-:W2:Y:S01]  /*193b0*/  LDL R8, [R1+0x4c] ;  /* 0x00004c0001087983 */ /* 0x002ea20000100800 */
[----:B------:R-:W-:Y:S01]  /*193c0*/  ULDC.64 UR4, c[0x0][0xbd8] ;  /* 0x0002f60000047ab9 */ /* 0x000fe20000000a00 */
[----:B------:R-:W2:Y:S01]  /*193d0*/  LDC.64 R4, c[0x0][0xbd8] ;  /* 0x0002f600ff047b82 */ /* 0x000ea20000000a00 */
[----:B------:R-:W-:Y:S01]  /*193e0*/  ISETP.NE.U32.AND P0, PT, RZ, UR4, PT ;  /* 0x00000004ff007c0c */ /* 0x000fe2000bf05070 */
[----:B------:R-:W-:-:S03]  /*193f0*/  IMAD.MOV.U32 R9, RZ, RZ, RZ ;  /* 0x000000ffff097224 */ /* 0x000fc600078e00ff */
[----:B------:R-:W-:Y:S01]  /*19400*/  ISETP.NE.AND.EX P0, PT, RZ, UR5, PT, P0 ;  /* 0x00000005ff007c0c */ /* 0x000fe2000bf05300 */
[----:B------:R-:W-:Y:S02]  /*19410*/  ULDC.64 UR4, c[0x0][0xbe0] ;  /* 0x0002f80000047ab9 */ /* 0x000fe40000000a00 */
[----:B------:R-:W-:-:S04]  /*19420*/  ISETP.NE.U32.AND P1, PT, RZ, UR4, PT ;  /* 0x00000004ff007c0c */ /* 0x000fc8000bf25070 */
[----:B------:R-:W-:-:S13]  /*19430*/  ISETP.NE.AND.EX P1, PT, RZ, UR5, PT, P1 ;  /* 0x00000005ff007c0c */ /* 0x000fda000bf25310 */
[----:B------:R-:W1:Y:S01]  /*19440*/  @P1 LDC.64 R6, c[0x0][0xbe0] ;  /* 0x0002f800ff061b82 */ /* 0x000e620000000a00 */
[----:B------:R-:W-:Y:S02]  /*19450*/  ULDC UR4, c[0x0][0xa88] ;  /* 0x0002a20000047ab9 */ /* 0x000fe40000000800 */
[----:B------:R-:W-:Y:S02]  /*19460*/  IMAD.U32 R3, RZ, RZ, UR4 ;  /* 0x00000004ff037e24 */ /* 0x000fe4000f8e00ff */
[----:B--2---:R-:W-:-:S04]  /*19470*/  IMAD.WIDE R4, R8, 0x4, R4 ;  /* 0x0000000408047825 */ /* 0x004fc800078e0204 */
[----:B-1----:R-:W-:Y:S01]  /*19480*/  @P1 IMAD.WIDE R6, R8, 0x4, R6 ;  /* 0x0000000408061825 */ /* 0x002fe200078e0206 */
[----:B------:R1:W5:Y:S04]  /*19490*/  @P0 LDG.E R9, desc[UR38][R4.64] ;  /* 0x0000002604090981 */ /* 0x000368000c1e1900 */
[----:B------:R1:W5:Y:S01]  /*194a0*/  @P1 LDG.E R3, desc[UR38][R6.64] ;  /* 0x0000002606031981 */ /* 0x000362000c1e1900 */
[----:B------:R-:W-:Y:S01]  /*194b0*/  ISETP.GT.AND P2, PT, R32, 0xbf, PT ;  /* 0x000000bf2000780c */ /* 0x000fe20003f44270 */
[----:B------:R-:W-:-:S12]  /*194c0*/  @P1 BRA `(.L_x_1294) ;  /* 0x0000000000101947 */ /* 0x000fd80003800000 */
[----:B------:R-:W-:Y:S05]  /*194d0*/  @!P0 BRA `(.L_x_1294) ;  /* 0x00000000000c8947 */ /* 0x000fea0003800000 */
[----:B-1----:R-:W2:Y:S04]  /*194e0*/  LDG.E R6, desc[UR38][R4.64] ;  /* 0x0000002604067981 */ /* 0x002ea8000c1e1900 */
[----:B-----5:R-:W2:Y:S02]  /*194f0*/  LDG.E R3, desc[UR38][R4.64+0x4] ;  /* 0x0000042604037981 */ /* 0x020ea4000c1e1900 */
[----:B--2---:R-:W-:-:S07]  /*19500*/  IMAD.IADD R3, R3, 0x1, -R6 ;  /* 0x0000000103037824 */ /* 0x004fce00078e0a06 */
.L_x_1294:
[----:B------:R-:W2:Y:S04]  /*19510*/  LDL R15, [R1+0x48] ;  /* 0x00004800010f7983 */ /* 0x000ea80000100800 */
[----:B0-----:R0:W5:Y:S01]  /*19520*/  LDL R14, [R1+0x54] ;  /* 0x00005400010e7983 */ /* 0x0011620000100800 */
[----:B-1----:R-:W-:Y:S01]  /*19530*/  SHF.R.S32.HI R4, RZ, 0x1f, R8 ;  /* 0x0000001fff047819 */ /* 0x002fe20000011408 */
[----:B------:R-:W-:Y:S01]  /*19540*/  BSSY B1, `(.L_x_1295) ;  /* 0x000001c000017945 */ /* 0x000fe20003800000 */
[----:B------:R-:W-:Y:S02]  /*19550*/  SEL R11, R8, RZ, !P0 ;  /* 0x000000ff080b7207 */ /* 0x000fe40004000000 */
[----:B------:R-:W-:Y:S02]  /*19560*/  SHF.R.S32.HI R13, RZ, 0x1f, R0 ;  /* 0x0000001fff0d7819 */ /* 0x000fe40000011400 */
[----:B------:R-:W-:-:S02]  /*19570*/  SEL R12, R4, RZ, !P0 ;  /* 0x000000ff040c7207 */ /* 0x000fc40004000000 */
[----:B-----5:R-:W-:Y:S02]  /*19580*/  SHF.R.S32.HI R8, RZ, 0x1f, R9 ;  /* 0x0000001fff087819 */ /* 0x020fe40000011409 */
[----:B--2---:R-:W-:Y:S01]  /*19590*/  SHF.R.S32.HI R10, RZ, 0x1f, R15 ;  /* 0x0000001fff0a7819 */ /* 0x004fe2000001140f */
[----:B0-----:R-:W-:Y:S06]  /*195a0*/  @P2 BRA `(.L_x_1296) ;  /* 0x0000000000542947 */ /* 0x001fec0003800000 */
[----:B------:R-:W-:-:S04]  /*195b0*/  IMAD R4, R14, 0xc0, R47 ;  /* 0x000000c00e047824 */ /* 0x000fc800078e022f */
[----:B------:R-:W-:-:S05]  /*195c0*/  VIADD R6, R4, 0xffffff80 ;  /* 0xffffff8004067836 */ /* 0x000fca0000000000 */
[----:B------:R-:W-:-:S13]  /*195d0*/  ISETP.GE.AND P0, PT, R6, R3, PT ;  /* 0x000000030600720c */ /* 0x000fda0003f06270 */
[----:B------:R-:W-:Y:S05]  /*195e0*/  @P0 BRA `(.L_x_1296) ;  /* 0x0000000000440947 */ /* 0x000fea0003800000 */
[----:B------:R-:W-:Y:S01]  /*195f0*/  IADD3 R4, P0, R6, R9, RZ ;  /* 0x0000000906047210 */ /* 0x000fe20007f1e0ff */
[----:B------:R-:W-:-:S03]  /*19600*/  ULDC.64 UR4, c[0x0][0xb70] ;  /* 0x0002dc0000047ab9 */ /* 0x000fc60000000a00 */
[----:B------:R-:W-:Y:S01]  /*19610*/  LEA.HI.X.SX32 R5, R6, R8, 0x1, P0 ;  /* 0x0000000806057211 */ /* 0x000fe200000f0eff */
[----:B------:R-:W-:-:S04]  /*19620*/  IMAD R6, R10, UR4, RZ ;  /* 0x000000040a067c24 */ /* 0x000fc8000f8e02ff */
        /* <DEDUP_REMOVED lines=13> */
.L_x_1296:
[----:B------:R-:W-:Y:S05]  /*19700*/  BSYNC B1 ;  /* 0x0000000000017941 */ /* 0x000fea0003800000 */
.L_x_1295:
[----:B------:R-:W-:Y:S01]  /*19710*/  ULDC.64 UR4, c[0x0][0xaa0] ;  /* 0x0002a80000047ab9 */ /* 0x000fe20000000a00 */
[----:B------:R-:W-:Y:S01]  /*19720*/  IMAD.MOV.U32 R4, RZ, RZ, R0 ;  /* 0x000000ffff047224 */ /* 0x000fe200078e0000 */
[----:B------:R-:W-:Y:S01]  /*19730*/  SHF.R.S32.HI R21, RZ, 0x1f, R20 ;  /* 0x0000001fff157819 */ /* 0x000fe20000011414 */
[----:B0-----:R-:W-:Y:S01]  /*19740*/  IMAD.MOV.U32 R5, RZ, RZ, R13 ;  /* 0x000000ffff057224 */ /* 0x001fe200078e000d */
[----:B------:R-:W-:Y:S01]  /*19750*/  BSSY B1, `(.L_x_1297) ;  /* 0x0000028000017945 */ /* 0x000fe20003800000 */
[----:B------:R-:W-:Y:S02]  /*19760*/  IMAD R6, R8, UR4, RZ ;  /* 0x0000000408067c24 */ /* 0x000fe4000f8e02ff */
[----:B------:R-:W-:-:S04]  /*19770*/  IMAD.WIDE.U32 R4, R9, UR4, R4 ;  /* 0x0000000409047c25 */ /* 0x000fc8000f8e0004 */
[----:B------:R-:W-:Y:S01]  /*19780*/  IMAD R9, R9, UR5, R6 ;  /* 0x0000000509097c24 */ /* 0x000fe2000f8e0206 */
[----:B------:R-:W-:Y:S02]  /*19790*/  ULDC.64 UR4, c[0x0][0xae0] ;  /* 0x0002b80000047ab9 */ /* 0x000fe40000000a00 */
[----:B------:R-:W-:Y:S02]  /*197a0*/  IMAD R6, R10, UR4, RZ ;  /* 0x000000040a067c24 */ /* 0x000fe4000f8e02ff */
[----:B------:R-:W-:Y:S02]  /*197b0*/  IMAD.IADD R5, R5, 0x1, R9 ;  /* 0x0000000105057824 */ /* 0x000fe400078e0209 */
[----:B------:R-:W-:Y:S02]  /*197c0*/  IMAD R9, R14, -0xc0, R3 ;  /* 0xffffff400e097824 */ /* 0x000fe400078e0203 */
[C---:B------:R-:W-:Y:S02]  /*197d0*/  IMAD R7, R15.reuse, UR5, R6 ;  /* 0x000000050f077c24 */ /* 0x040fe4000f8e0206 */
[----:B------:R-:W-:Y:S01]  /*197e0*/  IMAD.WIDE.U32 R4, R15, UR4, R4 ;  /* 0x000000040f047c25 */ /* 0x000fe2000f8e0004 */
[----:B------:R-:W-:Y:S01]  /*197f0*/  ISETP.GE.AND P0, PT, R20, R9, PT ;  /* 0x000000091400720c */ /* 0x000fe20003f06270 */
[----:B------:R-:W-:-:S02]  /*19800*/  ULDC.64 UR4, c[0x0][0xae8] ;  /* 0x0002ba0000047ab9 */ /* 0x000fc40000000a00 */
[----:B------:R-:W-:Y:S02]  /*19810*/  VIADD R6, R20, 0x60 ;  /* 0x0000006014067836 */ /* 0x000fe40000000000 */
[----:B------:R-:W-:Y:S02]  /*19820*/  IMAD.IADD R5, R5, 0x1, R7 ;  /* 0x0000000105057824 */ /* 0x000fe400078e0207 */
[----:B------:R-:W-:Y:S01]  /*19830*/  IMAD R3, R12, UR4, RZ ;  /* 0x000000040c037c24 */ /* 0x000fe2000f8e02ff */
[----:B------:R-:W-:Y:S01]  /*19840*/  ISETP.GE.AND P1, PT, R6, R9, PT ;  /* 0x000000090600720c */ /* 0x000fe20003f26270 */
[----:B------:R-:W-:-:S04]  /*19850*/  IMAD.WIDE.U32 R6, R11, UR4, R4 ;  /* 0x000000040b067c25 */ /* 0x000fc8000f8e0004 */
[----:B------:R-:W-:Y:S02]  /*19860*/  IMAD R3, R11, UR5, R3 ;  /* 0x000000050b037c24 */ /* 0x000fe4000f8e0203 */
[----:B------:R-:W-:-:S04]  /*19870*/  IMAD.WIDE R20, R14, 0xc0, R20 ;  /* 0x000000c00e147825 */ /* 0x000fc800078e0214 */
[----:B------:R-:W-:Y:S01]  /*19880*/  IMAD.IADD R9, R7, 0x1, R3 ;  /* 0x0000000107097824 */ /* 0x000fe200078e0203 */
        /* <DEDUP_REMOVED lines=20> */
.L_x_1298:
[----:B------:R-:W-:Y:S05]  /*199d0*/  BSYNC B1 ;  /* 0x0000000000017941 */ /* 0x000fea0003800000 */
.L_x_1297:
[----:B------:R-:W-:Y:S05]  /*199e0*/  @P1 BRA `(.L_x_1293) ;  /* 0x0000000000541947 */ /* 0x000fea0003800000 */
[----:B------:R-:W-:Y:S01]  /*199f0*/  IADD3 R3, P0, R20, 0x60, RZ ;  /* 0x0000006014037810 */ /* 0x000fe20007f1e0ff */
[----:B------:R-:W-:Y:S01]  /*19a00*/  ULDC UR4, c[0x0][0xa8c] ;  /* 0x0002a30000047ab9 */ /* 0x000fe20000000800 */
[----:B------:R-:W-:Y:S01]  /*19a10*/  IMAD.MOV.U32 R4, RZ, RZ, R6 ;  /* 0x000000ffff047224 */ /* 0x000fe200078e0006 */
[----:B------:R-:W-:Y:S01]  /*19a20*/  ULDC.64 UR6, c[0x0][0xad8] ;  /* 0x0002b60000067ab9 */ /* 0x000fe20000000a00 */
[----:B------:R-:W-:Y:S01]  /*19a30*/  IMAD.MOV.U32 R5, RZ, RZ, R9 ;  /* 0x000000ffff057224 */ /* 0x000fe200078e0009 */
[C---:B------:R-:W-:Y:S01]  /*19a40*/  ISETP.GE.AND P1, PT, R0.reuse, UR4, PT ;  /* 0x0000000400007c0c */ /* 0x040fe2000bf26270 */
[----:B------:R-:W-:Y:S02]  /*19a50*/  IMAD.X R20, RZ, RZ, R21, P0 ;  /* 0x000000ffff147224 */ /* 0x000fe400000e0615 */
        /* <DEDUP_REMOVED lines=14> */
.L_x_1293:
[----:B------:R-:W-:Y:S05]  /*19b40*/  BSYNC B0 ;  /* 0x0000000000007941 */ /* 0x000fea0003800000 */
.L_x_1288:
[----:B------:R-:W4:Y:S01]  /*19b50*/  LDL R0, [R1+0x3c] ;  /* 0x00003c0001007983 */ /* 0x000f220000100800 */
[----:B------:R-:W-:Y:S02]  /*19b60*/  ULDC UR4, c[0x0][0xc14] ;  /* 0x0003050000047ab9 */ /* 0x000fe40000000800 */
[----:B----4-:R-:W-:-:S13]  /*19b70*/  ISETP.GE.AND P0, PT, R0, UR4, PT ;  /* 0x0000000400007c0c */ /* 0x010fda000bf06270 */
[----:B------:R-:W-:Y:S05]  /*19b80*/  @!P0 BRA `(.L_x_1299) ;  /* 0xfffffe7400548947 */ /* 0x000fea000383ffff */
[----:B------:R-:W-:Y:S05]  /*19b90*/  BRA `(.L_x_1090) ;  /* 0x0000005c00d87947 */ /* 0x000fea0003800000 */
.L_x_1088:
[----:B------:R-:W-:-:S08]  /*19ba0*/  NOP ;  /* 0x0000000000007918 */ /* 0x000fd00000000000 */
[----:B--2---:R-:W0:-:S00]  /*19bb0*/  USETMAXREG.DEALLOC.CTAPOOL 0x20 ;  /* 0x00000020000079c8 */ /* 0x004e0000080e0500 */
[----:B0-----:R-:W-:-:S06]  /*19bc0*/  LOP3.LUT R0, R0, 0x3, RZ, 0xc0, !PT ;  /* 0x0000000300007812 */ /* 0x001fcc00078ec0ff */
[----:B------:R-:W0:Y:S02]  /*19bd0*/  SHFL.IDX PT, R0, R0, RZ, 0x1f ;  /* 0x00001fff00007589 */ /* 0x000e2400000e0000 */
[----:B0-----:R-:W-:-:S13]  /*19be0*/  ISETP.NE.AND P0, PT, R0, RZ, PT ;  /* 0x000000ff0000720c */ /* 0x001fda0003f05270 */
[----:B------:R-:W-:Y:S05]  /*19bf0*/  @P0 BRA `(.L_x_1090) ;  /* 0x0000005c00c00947 */ /* 0x000fea0003800000 */
[----:B------:R-:W2:Y:S01]  /*19c00*/  LDL.LU R7, [R1] ;  /* 0x0000000001077983 */ /* 0x000ea20000300800 */
        /* <DEDUP_REMOVED lines=20> */
[----:B------:R-:W-:Y:S02]  /*19d50*/  IMAD.MOV.U32 R16, RZ, RZ, RZ ;  /* 0x000000ffff107224 */ /* 0x000fe400078e00ff */
        /* <DEDUP_REMOVED lines=25> */
[----:B------:R2:W-:Y:S01]  /*19ef0*/  STL [R1], R7 ;  /* 0x0000000701007387 */ /* 0x0005e20000100800 */
[----:B0-----:R-:W-:-:S05]  /*19f00*/  IMAD R4, R4, UR4, RZ ;  /* 0x0000000404047c24 */ /* 0x001fca000f8e02ff */
[----:B-1----:R-:W-:Y:S01]  /*19f10*/  ISETP.GT.AND P0, PT, R4, UR6, PT ;  /* 0x0000000604007c0c */ /* 0x002fe2000bf04270 */
[----:B------:R-:W-:-:S12]  /*19f20*/  IMAD.MOV.U32 R3, RZ, RZ, R4 ;  /* 0x000000ffff037224 */ /* 0x000fd800078e0004 */
[----:B--2---:R-:W-:Y:S05]  /*19f30*/  @P0 BRA `(.L_x_1300) ;  /* 0x0000000000b80947 */ /* 0x004fea0003800000 */
[----:B------:R-:W-:Y:S01]  /*19f40*/  IMAD.MOV.U32 R4, RZ, RZ, R3 ;  /* 0x000000ffff047224 */ /* 0x000fe200078e0003 */
[----:B------:R-:W-:Y:S01]  /*19f50*/  ULDC UR5, c[0x0][0xc14] ;  /* 0x0003050000057ab9 */ /* 0x000fe20000000800 */
[----:B------:R-:W-:Y:S01]  /*19f60*/  IMAD.MOV.U32 R19, RZ, RZ, RZ ;  /* 0x000000ffff137224 */ /* 0x000fe200078e00ff */
[----:B------:R-:W-:Y:S01]  /*19f70*/  ULDC UR7, c[0x0][0xc14] ;  /* 0x0003050000077ab9 */ /* 0x000fe20000000800 */
[----:B------:R-:W-:-:S05]  /*19f80*/  ULDC UR4, c[0x0][0xc10] ;  /* 0x0003040000047ab9 */ /* 0x000fca0000000800 */
.L_x_1304:
[----:B------:R-:W-:Y:S02]  /*19f90*/  VIADD R0, R19, 0x1f ;  /* 0x0000001f13007836 */ /* 0x000fe40000000000 */
[----:B------:R-:W-:-:S03]  /*19fa0*/  IMAD.U32 R19, RZ, RZ, UR7 ;  /* 0x00000007ff137e24 */ /* 0x000fc6000f8e00ff */
[----:B------:R-:W-:-:S13]  /*19fb0*/  ISETP.GE.AND P0, PT, R0, UR5, PT ;  /* 0x0000000500007c0c */ /* 0x000fda000bf06270 */
[----:B------:R-:W-:Y:S05]  /*19fc0*/  @P0 BRA `(.L_x_1301) ;  /* 0x0000000400d00947 */ /* 0x000fea0003800000 */
[----:B------:R-:W-:Y:S01]  /*19fd0*/  IMAD.MOV.U32 R19, RZ, RZ, R0 ;  /* 0x000000ffff137224 */ /* 0x000fe200078e0000 */
[C---:B------:R-:W-:Y:S01]  /*19fe0*/  ISETP.NE.AND P1, PT, R28.reuse, 0x1f, PT ;  /* 0x0000001f1c00780c */ /* 0x040fe20003f25270 */
[----:B------:R-:W-:Y:S01]  /*19ff0*/  BSSY B0, `(.L_x_1302) ;  /* 0x0000008000007945 */ /* 0x000fe20003800000 */
[----:B------:R-:W-:Y:S02]  /*1a000*/  IMAD.MOV.U32 R0, RZ, RZ, RZ ;  /* 0x000000ffff007224 */ /* 0x000fe400078e00ff */
[----:B------:R-:W-:-:S05]  /*1a010*/  IMAD.IADD R5, R28, 0x1, R19 ;  /* 0x000000011c057824 */ /* 0x000fca00078e0213 */
[----:B------:R-:W-:-:S13]  /*1a020*/  ISETP.GE.OR P0, PT, R5, UR5, !P1 ;  /* 0x0000000505007c0c */ /* 0x000fda000cf06670 */
[----:B------:R-:W-:Y:S05]  /*1a030*/  @P0 BRA `(.L_x_1303) ;  /* 0x00000000000c0947 */ /* 0x000fea0003800000 */
[----:B------:R-:W0:Y:S02]  /*1a040*/  LDC.64 R2, c[0x0][0xc58] ;  /* 0x00031600ff027b82 */ /* 0x000e240000000a00 */
[----:B0-----:R-:W-:-:S05]  /*1a050*/  IMAD.WIDE R2, R5, 0x4, R2 ;  /* 0x0000000405027825 */ /* 0x001fca00078e0202 */
[----:B------:R0:W5:Y:S02]  /*1a060*/  LDG.E R0, desc[UR38][R2.64] ;  /* 0x0000002602007981 */ /* 0x000164000c1e1900 */
.L_x_1303:
[----:B------:R-:W-:Y:S05]  /*1a070*/  BSYNC B0 ;  /* 0x0000000000007941 */ /* 0x000fea0003800000 */
.L_x_1302:
[----:B0----5:R-:W0:Y:S01]  /*1a080*/  SHFL.UP PT, R2, R0, 0x1, RZ ;  /* 0x0420000000027989 */ /* 0x021e2200000e00ff */
[C---:B------:R-:W-:Y:S02]  /*1a090*/  ISETP.NE.AND P0, PT, R28.reuse, RZ, PT ;  /* 0x000000ff1c00720c */ /* 0x040fe40003f05270 */
[----:B------:R-:W-:Y:S02]  /*1a0a0*/  ISETP.GE.U32.AND P1, PT, R28, 0x2, PT ;  /* 0x000000021c00780c */ /* 0x000fe40003f26070 */
        /* <DEDUP_REMOVED lines=23> */
.L_x_1300:
        /* <DEDUP_REMOVED lines=16> */
[----:B------:R-:W0:Y:S02]  /*1a320*/  F2I.FTZ.U32.TRUNC.NTZ R3, R11 ;  /* 0x0000000b00037305 */ /* 0x000e24000021f000 */
[----:B0-----:R-:W-:Y:S01]  /*1a330*/  IMAD.MOV R9, RZ, RZ, -R3 ;  /* 0x000000ffff097224 */ /* 0x001fe200078e0a03 */
[----:B------:R-:W-:Y:S06]  /*1a340*/  @!P0 BRA `(.L_x_1305) ;  /* 0x0000000000088947 */ /* 0x000fec0003800000 */
[----:B------:R-:W-:-:S06]  /*1a350*/  VIADD R16, R12, 0xffffffff ;  /* 0xffffffff0c107836 */ /* 0x000fcc0000000000 */
[----:B------:R0:W1:Y:S02]  /*1a360*/  SHFL.IDX PT, R16, R5, R16, 0x1f ;  /* 0x00001f1005107589 */ /* 0x00006400000e0000 */
.L_x_1305:
[----:B-1----:R-:W-:Y:S01]  /*1a370*/  IMAD R16, R16, UR4, R8 ;  /* 0x0000000410107c24 */ /* 0x002fe2000f8e0208 */
[----:B------:R-:W-:Y:S01]  /*1a380*/  IABS R10, R4 ;  /* 0x00000004000a7213 */ /* 0x000fe20000000000 */
[----:B------:R-:W-:Y:S02]  /*1a390*/  IMAD R9, R9, R6, RZ ;  /* 0x0000000609097224 */ /* 0x000fe400078e02ff */
[----:B------:R-:W-:Y:S01]  /*1a3a0*/  IMAD.MOV.U32 R2, RZ, RZ, RZ ;  /* 0x000000ffff027224 */ /* 0x000fe200078e00ff */
[----:B0-----:R-:W-:Y:S01]  /*1a3b0*/  IADD3 R5, -R16, UR6, RZ ;  /* 0x0000000610057c10 */ /* 0x001fe2000fffe1ff */
[----:B------:R-:W-:Y:S02]  /*1a3c0*/  IMAD.MOV R10, RZ, RZ, -R10 ;  /* 0x000000ffff0a7224 */ /* 0x000fe400078e0a0a */
[----:B------:R-:W-:Y:S01]  /*1a3d0*/  IMAD.HI.U32 R2, R3, R9, R2 ;  /* 0x0000000903027227 */ /* 0x000fe200078e0002 */
[----:B------:R-:W-:-:S05]  /*1a3e0*/  IABS R8, R5 ;  /* 0x0000000500087213 */ /* 0x000fca0000000000 */
        /* <DEDUP_REMOVED lines=27> */
[----:B------:R-:W-:Y:S01]  /*1a5a0*/  IMAD R5, R11, R8, RZ ;  /* 0x000000080b057224 */ /* 0x000fe200078e02ff */
[----:B------:R-:W-:-:S03]  /*1a5b0*/  IABS R11, R7 ;  /* 0x00000007000b7213 */ /* 0x000fc60000000000 */
[----:B------:R-:W-:-:S04]  /*1a5c0*/  IMAD.HI.U32 R2, R3, R5, R2 ;  /* 0x0000000503027227 */ /* 0x000fc800078e0002 */
[----:B------:R-:W-:Y:S02]  /*1a5d0*/  IMAD.MOV.U32 R5, RZ, RZ, R10 ;  /* 0x000000ffff057224 */ /* 0x000fe400078e000a */
        /* <DEDUP_REMOVED lines=19> */
.L_x_1301:
[----:B------:R-:W-:Y:S02]  /*1a710*/  IMAD.MOV.U32 R17, RZ, RZ, RZ ;  /* 0x000000ffff117224 */ /* 0x000fe400078e00ff */
[----:B------:R-:W-:Y:S02]  /*1a720*/  IMAD.U32 R16, RZ, RZ, UR6 ;  /* 0x00000006ff107e24 */ /* 0x000fe4000f8e00ff */
[----:B------:R-:W-:-:S07]  /*1a730*/  IMAD.MOV.U32 R18, RZ, RZ, RZ ;  /* 0x000000ffff127224 */ /* 0x000fce00078e00ff */
.L_x_1306:
        /* <DEDUP_REMOVED lines=16> */
[----:B------:R-:W-:Y:S02]  /*1a840*/  IMAD.MOV.U32 R22, RZ, RZ, RZ ;  /* 0x000000ffff167224 */ /* 0x000fe400078e00ff */
[----:B------:R-:W-:-:S07]  /*1a850*/  IMAD.MOV.U32 R24, RZ, RZ, 0x1 ;  /* 0x00000001ff187424 */ /* 0x000fce00078e00ff */
.L_x_1409:
[----:B------:R-:W-:Y:S05]  /*1a860*/  YIELD ;  /* 0x0000000000007946 */ /* 0x000fea0003800000 */
[----:B------:R-:W-:Y:S01]  /*1a870*/  ULDC.64 UR4, c[0x0][0xa28] ;  /* 0x00028a0000047ab9 */ /* 0x000fe20000000a00 */
[----:B------:R-:W-:Y:S01]  /*1a880*/  IMAD.MOV.U32 R8, RZ, RZ, RZ ;  /* 0x000000ffff087224 */ /* 0x000fe200078e00ff */
[----:B------:R-:W-:Y:S01]  /*1a890*/  ISETP.NE.U32.AND P0, PT, RZ, UR4, PT ;  /* 0x00000004ff007c0c */ /* 0x000fe2000bf05070 */
[----:B0-----:R-:W-:Y:S01]  /*1a8a0*/  IMAD.MOV.U32 R0, RZ, RZ, RZ ;  /* 0x000000ffff007224 */ /* 0x001fe200078e00ff */
[----:B------:R-:W-:Y:S01]  /*1a8b0*/  ULDC.64 UR8, c[0x0][0xa08] ;  /* 0x0002820000087ab9 */ /* 0x000fe20000000a00 */
[----:B------:R-:W-:Y:S01]  /*1a8c0*/  ULDC.64 UR10, c[0x0][0xa10] ;  /* 0x00028400000a7ab9 */ /* 0x000fe20000000a00 */
[----:B------:R-:W-:Y:S01]  /*1a8d0*/  ISETP.NE.AND.EX P0, PT, RZ, UR5, PT, P0 ;  /* 0x00000005ff007c0c */ /* 0x000fe2000bf05300 */
[----:B------:R-:W-:-:S12]  /*1a8e0*/  ULDC.64 UR4, c[0x0][0xa00] ;  /* 0x0002800000047ab9 */ /* 0x000fd80000000a00 */
[----:B--2---:R-:W0:Y:S01]  /*1a8f0*/  @P0 LDC.64 R2, c[0x0][0xa28] ;  /* 0x00028a00ff020b82 */ /* 0x004e220000000a00 */
[----:B------:R-:W-:-:S04]  /*1a900*/  ISETP.NE.U32.AND P2, PT, RZ, UR4, PT ;  /* 0x00000004ff007c0c */ /* 0x000fc8000bf45070 */
[----:B------:R-:W-:Y:S01]  /*1a910*/  ISETP.NE.AND.EX P2, PT, RZ, UR5, PT, P2 ;  /* 0x00000005ff007c0c */ /* 0x000fe2000bf45320 */
[----:B------:R-:W-:Y:S01]  /*1a920*/  ULDC.64 UR4, c[0x0][0xa18] ;  /* 0x0002860000047ab9 */ /* 0x000fe20000000a00 */
[----:B0-----:R-:W-:-:S05]  /*1a930*/  @P0 IMAD.WIDE R2, R19, 0x4, R2 ;  /* 0x0000000413020825 */ /* 0x001fca00078e0202 */
[----:B------:R0:W5:Y:S01]  /*1a940*/  @P0 LDG.E R8, desc[UR38][R2.64] ;  /* 0x0000002602080981 */ /* 0x000162000c1e1900 */
[----:B------:R-:W-:Y:S01]  /*1a950*/  ISETP.NE.U32.AND P0, PT, RZ, UR4, PT ;  /* 0x00000004ff007c0c */ /* 0x000fe2000bf05070 */
[----:B0-----:R-:W0:Y:S03]  /*1a960*/  LDC.64 R2, c[0x0][0xa00] ;  /* 0x00028000ff027b82 */ /* 0x001e260000000a00 */
[----:B------:R-:W-:-:S13]  /*1a970*/  ISETP.NE.AND.EX P0, PT, RZ, UR5, PT, P0 ;  /* 0x00000005ff007c0c */ /* 0x000fda000bf05300 */
[----:B------:R-:W2:Y:S01]  /*1a980*/  @P0 LDC.64 R4, c[0x0][0xa18] ;  /* 0x00028600ff040b82 */ /* 0x000ea20000000a00 */
[----:B0-----:R-:W-:-:S05]  /*1a990*/  IMAD.WIDE R2, R19, 0x4, R2 ;  /* 0x0000000413027825 */ /* 0x001fca00078e0202 */
[----:B------:R-:W3:Y:S01]  /*1a9a0*/  @P2 LDG.E R0, desc[UR38][R2.64] ;  /* 0x0000002602002981 */ /* 0x000ee2000c1e1900 */
[----:B------:R-:W-:Y:S02]  /*1a9b0*/  ULDC UR4, c[0x0][0x288] ;  /* 0x0000a20000047ab9 */ /* 0x000fe40000000800 */
[----:B------:R-:W-:Y:S01]  /*1a9c0*/  IMAD.U32 R7, RZ, RZ, UR4 ;  /* 0x00000004ff077e24 */ /* 0x000fe2000f8e00ff */
[----:B------:R-:W-:Y:S01]  /*1a9d0*/  ULDC.64 UR4, c[0x0][0x3f8] ;  /* 0x0000fe0000047ab9 */ /* 0x000fe20000000a00 */
[----:B--2---:R-:W-:-:S05]  /*1a9e0*/  @P0 IMAD.WIDE R4, R19, 0x4, R4 ;  /* 0x0000000413040825 */ /* 0x004fca00078e0204 */
[----:B------:R0:W5:Y:S01]  /*1a9f0*/  @P0 LDG.E R7, desc[UR38][R4.64] ;  /* 0x0000002604070981 */ /* 0x000162000c1e1900 */
[----:B------:R-:W-:Y:S01]  /*1aa00*/  UISETP.NE.U32.AND UP0, UPT, UR4, URZ, UPT ;  /* 0x0000003f0400728c */ /* 0x000fe2000bf05070 */
[----:B------:R-:W-:Y:S01]  /*1aa10*/  ISETP.NE.U32.AND P1, PT, RZ, UR8, PT ;  /* 0x00000008ff007c0c */ /* 0x000fe2000bf25070 */
[----:B------:R-:W-:Y:S01]  /*1aa20*/  ULDC UR6, c[0x0][0x338] ;  /* 0x0000ce0000067ab9 */ /* 0x000fe20000000800 */
[----:B------:R-:W-:Y:S01]  /*1aa30*/  ULDC UR4, c[0x0][0x404] ;  /* 0x0001010000047ab9 */ /* 0x000fe20000000800 */
[----:B------:R-:W-:Y:S01]  /*1aa40*/  UISETP.NE.AND.EX UP0, UPT, UR5, URZ, UPT, UP0 ;  /* 0x0000003f0500728c */ /* 0x000fe2000bf05300 */
[----:B------:R-:W-:Y:S01]  /*1aa50*/  ISETP.NE.AND.EX P3, PT, RZ, UR9, PT, P1 ;  /* 0x00000009ff007c0c */ /* 0x000fe2000bf65310 */
[----:B------:R-:W-:Y:S01]  /*1aa60*/  IMAD.U32 R6, RZ, RZ, UR6 ;  /* 0x00000006ff067e24 */ /* 0x000fe2000f8e00ff */
[----:B------:R-:W-:Y:S01]  /*1aa70*/  ULDC UR5, c[0x0][0x2e0] ;  /* 0x0000b80000057ab9 */ /* 0x000fe20000000800 */
[----:B------:R-:W-:Y:S01]  /*1aa80*/  USEL UR4, UR4, 0x1, UP0 ;  /* 0x0000000104047887 */ /* 0x000fe20008000000 */
[----:B------:R-:W-:-:S03]  /*1aa90*/  ISETP.NE.U32.AND P1, PT, RZ, UR10, PT ;  /* 0x0000000aff007c0c */ /* 0x000fc6000bf25070 */
[----:B------:R-:W-:Y:S01]  /*1aaa0*/  UIMAD UR4, UR4, UR5, URZ ;  /* 0x00000005040472a4 */ /* 0x000fe2000f8e023f */
[----:B------:R-:W-:-:S05]  /*1aab0*/  ISETP.NE.AND.EX P1, PT, RZ, UR11, PT, P1 ;  /* 0x0000000bff007c0c */ /* 0x000fca000bf25310 */
[----:B------:R-:W-:Y:S01]  /*1aac0*/  IMAD.U32 R10, RZ, RZ, UR4 ;  /* 0x00000004ff0a7e24 */ /* 0x000fe2000f8e00ff */
[----:B---3--:R0:W-:Y:S01]  /*1aad0*/  STL [R1+0x8], R0 ;  /* 0x0000080001007387 */ /* 0x0081e20000100800 */
[----:B------:R-:W-:Y:S06]  /*1aae0*/  @P0 BRA `(.L_x_1308) ;  /* 0x0000000000100947 */ /* 0x000fec0003800000 */
[----:B------:R-:W-:Y:S05]  /*1aaf0*/  @!P2 BRA `(.L_x_1308) ;  /* 0x00000000000ca947 */ /* 0x000fea0003800000 */
[----:B0-----:R-:W2:Y:S04]  /*1ab00*/  LDG.E R0, desc[UR38][R2.64] ;  /* 0x0000002602007981 */ /* 0x001ea8000c1e1900 */
[----:B-----5:R-:W2:Y:S02]  /*1ab10*/  LDG.E R7, desc[UR38][R2.64+0x4] ;  /* 0x0000042602077981 */ /* 0x020ea4000c1e1900 */
[----:B--2---:R-:W-:-:S07]  /*1ab20*/  IMAD.IADD R7, R7, 0x1, -R0 ;  /* 0x0000000107077824 */ /* 0x004fce00078e0a00 */
.L_x_1308:
[----:B0-----:R-:W0:Y:S01]  /*1ab30*/  LDC.64 R4, c[0x0][0xa08] ;  /* 0x00028200ff047b82 */ /* 0x001e220000000a00 */
[----:B------:R-:W-:Y:S01]  /*1ab40*/  IMAD.MOV.U32 R23, RZ, RZ, RZ ;  /* 0x000000ffff177224 */ /* 0x000fe200078e00ff */
[----:B------:R-:W-:-:S06]  /*1ab50*/  ULDC.64 UR4, c[0x0][0xa20] ;  /* 0x0002880000047ab9 */ /* 0x000fcc0000000a00 */
[----:B------:R-:W2:Y:S01]  /*1ab60*/  LDC.64 R2, c[0x0][0xa10] ;  /* 0x00028400ff027b82 */ /* 0x000ea20000000a00 */
[----:B------:R-:W-:Y:S02]  /*1ab70*/  IMAD.MOV.U32 R0, RZ, RZ, RZ ;  /* 0x000000ffff007224 */ /* 0x000fe400078e00ff */
[----:B0-----:R-:W-:-:S05]  /*1ab80*/  IMAD.WIDE R4, R19, 0x4, R4 ;  /* 0x0000000413047825 */ /* 0x001fca00078e0204 */
[----:B------:R-:W3:Y:S01]  /*1ab90*/  @P3 LDG.E R23, desc[UR38][R4.64] ;  /* 0x0000002604173981 */ /* 0x000ee2000c1e1900 */
[----:B--2---:R-:W-:-:S05]  /*1aba0*/  IMAD.WIDE R2, R19, 0x4, R2 ;  /* 0x0000000413027825 */ /* 0x004fca00078e0202 */
[----:B------:R0:W5:Y:S01]  /*1abb0*/  @P1 LDG.E R0, desc[UR38][R2.64] ;  /* 0x0000002602001981 */ /* 0x000162000c1e1900 */
[----:B------:R-:W-:-:S04]  /*1abc0*/  ISETP.NE.U32.AND P0, PT, RZ, UR4, PT ;  /* 0x00000004ff007c0c */ /* 0x000fc8000bf05070 */
[----:B------:R-:W-:Y:S01]  /*1abd0*/  ISETP.NE.AND.EX P0, PT, RZ, UR5, PT, P0 ;  /* 0x00000005ff007c0c */ /* 0x000fe2000bf05300 */
[----:B---3-5:R-:W-:-:S12]  /*1abe0*/  IMAD.IADD R23, R23, 0x1, R8 ;  /* 0x0000000117177824 */ /* 0x028fd800078e0208 */
[----:B0-----:R-:W-:Y:S05]  /*1abf0*/  @!P0 BRA `(.L_x_1309) ;  /* 0x0000000000108947 */ /* 0x001fea0003800000 */
[----:B------:R-:W0:Y:S02]  /*1ac00*/  LDC.64 R4, c[0x0][0xa20] ;  /* 0x00028800ff047b82 */ /* 0x000e240000000a00 */
[----:B0-----:R-:W-:-:S05]  /*1ac10*/  IMAD.WIDE R4, R19, 0x4, R4 ;  /* 0x0000000413047825 */ /* 0x001fca00078e0204 */
[----:B------:R0:W5:Y:S01]  /*1ac20*/  LDG.E R10, desc[UR38][R4.64] ;  /* 0x00000026040a7981 */ /* 0x000162000c1e1900 */
[----:B------:R-:W-:Y:S05]  /*1ac30*/  BRA `(.L_x_1310) ;  /* 0x0000000000107947 */ /* 0x000fea0003800000 */
.L_x_1309:
[----:B------:R-:W-:Y:S05]  /*1ac40*/  @!P3 BRA `(.L_x_1310) ;  /* 0x00000000000cb947 */ /* 0x000fea0003800000 */
[----:B------:R-:W2:Y:S04]  /*1ac50*/  LDG.E R9, desc[UR38][R4.64] ;  /* 0x0000002604097981 */ /* 0x000ea8000c1e1900 */
[----:B------:R-:W2:Y:S02]  /*1ac60*/  LDG.E R10, desc[UR38][R4.64+0x4] ;  /* 0x00000426040a7981 */ /* 0x000ea4000c1e1900 */
[----:B--2---:R-:W-:-:S07]  /*1ac70*/  IMAD.IADD R10, R10, 0x1, -R9 ;  /* 0x000000010a0a7824 */ /* 0x004fce00078e0a09 */
.L_x_1310:
[----:B0-----:R-:W2:Y:S04]  /*1ac80*/  @P1 LDG.E R5, desc[UR38][R2.64] ;  /* 0x0000002602051981 */ /* 0x001ea8000c1e1900 */
[----:B------:R-:W2:Y:S01]  /*1ac90*/  @P1 LDG.E R4, desc[UR38][R2.64+0x4] ;  /* 0x0000042602041981 */ /* 0x000ea2000c1e1900 */
[----:B-----5:R-:W-:Y:S02]  /*1aca0*/  IMAD.IADD R10, R10, 0x1, -R8 ;  /* 0x000000010a0a7824 */ /* 0x020fe400078e0a08 */
[----:B------:R-:W-:-:S05]  /*1acb0*/  IMAD R14, R17, 0xc0, RZ ;  /* 0x000000c0110e7824 */ /* 0x000fca00078e02ff */
[----:B------:R-:W-:Y:S01]  /*1acc0*/  IADD3 R11, -R7, 0xc0, R14 ;  /* 0x000000c0070b7810 */ /* 0x000fe20007ffe10e */
[----:B--2---:R-:W-:Y:S02]  /*1acd0*/  @P1 IMAD.IADD R6, R4, 0x1, -R5 ;  /* 0x0000000104061824 */ /* 0x004fe400078e0a05 */
[----:B------:R-:W0:Y:S02]  /*1ace0*/  LDC.64 R4, c[0x0][0x9e0] ;  /* 0x00027800ff047b82 */ /* 0x000e240000000a00 */
[----:B------:R-:W-:-:S04]  /*1acf0*/  IMAD.IADD R12, R10, 0x1, R6 ;  /* 0x000000010a0c7824 */ /* 0x000fc800078e0206 */
[C---:B------:R-:W-:Y:S02]  /*1ad00*/  VIADD R8, R12.reuse, 0x7f ;  /* 0x0000007f0c087836 */ /* 0x040fe40000000000 */
[----:B------:R-:W-:-:S03]  /*1ad10*/  IMAD.IADD R2, R12, 0x1, R11 ;  /* 0x000000010c027824 */ /* 0x000fc600078e020b */
[----:B------:R-:W-:-:S04]  /*1ad20*/  SHF.R.S32.HI R9, RZ, 0x1f, R8 ;  /* 0x0000001fff097819 */ /* 0x000fc80000011408 */
[----:B------:R-:W-:-:S04]  /*1ad30*/  LEA.HI R9, R9, R8, RZ, 0x7 ;  /* 0x0000000809097211 */ /* 0x000fc800078f38ff */
[----:B------:R-:W-:Y:S02]  /*1ad40*/  SHF.R.S32.HI R3, RZ, 0x7, R9 ;  /* 0x00000007ff037819 */ /* 0x000fe40000011409 */
[----:B0-----:R-:W-:Y:S01]  /*1ad50*/  ISETP.GE.AND P2, PT, R5, 0x1, PT ;  /* 0x000000010500780c */ /* 0x001fe20003f46270 */
[----:B------:R-:W-:-:S12]  /*1ad60*/  IMAD.IADD R11, R2, 0x1, R4 ;  /* 0x00000001020b7824 */ /* 0x000fd800078e0204 */
        /* <DEDUP_REMOVED lines=12> */
.L_x_1313:
[----:B------:R-:W-:-:S13]  /*1ae30*/  ISETP.NE.AND P0, PT, R5, 0x1, PT ;  /* 0x000000010500780c */ /* 0x000fda0003f05270 */
[----:B------:R-:W0:Y:S02]  /*1ae40*/  @P0 LDC.64 R8, c[0x0][0x9e8] ;  /* 0x00027a00ff080b82 */ /* 0x000e240000000a00 */
[----:B0-----:R-:W-:-:S05]  /*1ae50*/  @P0 IMAD.HI.U32 R8, R4, R8, RZ ;  /* 0x0000000804080227 */ /* 0x001fca00078e00ff */
[----:B------:R-:W-:-:S07]  /*1ae60*/  @P0 SHF.R.U32.HI R4, RZ, R9, R8 ;  /* 0x00000009ff040219 */ /* 0x000fce0000011608 */
.L_x_1314:
[----:B------:R-:W-:Y:S05]  /*1ae70*/  BSYNC B0 ;  /* 0x0000000000007941 */ /* 0x000fea0003800000 */
.L_x_1312:
[----:B------:R-:W-:-:S05]  /*1ae80*/  IMAD R4, R4, R5, R5 ;  /* 0x0000000504047224 */ /* 0x000fca00078e0205 */
[----:B------:R-:W-:-:S07]  /*1ae90*/  VIMNMX R11, R11, R4, PT ;  /* 0x000000040b0b7248 */ /* 0x000fce0003fe0100 */
.L_x_1311:
        /* <DEDUP_REMOVED lines=15> */
.L_x_1317:
[----:B------:R-:W-:-:S13]  /*1af90*/  ISETP.NE.AND P0, PT, R5, 0x1, PT ;  /* 0x000000010500780c */ /* 0x000fda0003f05270 */
[----:B------:R-:W0:Y:S02]  /*1afa0*/  @P0 LDC.64 R8, c[0x0][0x9e8] ;  /* 0x00027a00ff080b82 */ /* 0x000e240000000a00 */
[----:B0-----:R-:W-:-:S04]  /*1afb0*/  @P0 IMAD.HI.U32 R12, R4, R8, RZ ;  /* 0x00000008040c0227 */ /* 0x001fc800078e00ff */
[----:B------:R-:W-:Y:S01]  /*1afc0*/  IMAD.MOV.U32 R8, RZ, RZ, R4 ;  /* 0x000000ffff087224 */ /* 0x000fe200078e0004 */
[----:B------:R-:W-:-:S07]  /*1afd0*/  @P0 SHF.R.U32.HI R8, RZ, R9, R12 ;  /* 0x00000009ff080219 */ /* 0x000fce000001160c */
.L_x_1318:
[----:B------:R-:W-:Y:S05]  /*1afe0*/  BSYNC B0 ;  /* 0x0000000000007941 */ /* 0x000fea0003800000 */
.L_x_1316:
[----:B------:R-:W-:-:S05]  /*1aff0*/  IMAD R8, R8, R5, RZ ;  /* 0x0000000508087224 */ /* 0x000fca00078e02ff */
[----:B------:R-:W-:-:S07]  /*1b000*/  VIMNMX R7, R7, R8, !PT ;  /* 0x0000000807077248 */ /* 0x000fce0007fe0100 */
.L_x_1315:
[----:B------:R-:W-:Y:S01]  /*1b010*/  VIADD R11, R11, 0x7f ;  /* 0x0000007f0b0b7836 */ /* 0x000fe20000000000 */
[----:B------:R-:W-:Y:S01]  /*1b020*/  SHF.R.S32.HI R12, RZ, 0x1f, R7 ;  /* 0x0000001fff0c7819 */ /* 0x000fe20000011407 */
[----:B------:R-:W-:Y:S01]  /*1b030*/  BSSY B0, `(.L_x_1319) ;  /* 0x00000d6000007945 */ /* 0x000fe20003800000 */
[----:B------:R-:W-:Y:S02]  /*1b040*/  PLOP3.LUT P2, PT, PT, PT, PT, 0x80, 0x0 ;  /* 0x000000000000781c */ /* 0x000fe40003f4f070 */
[----:B------:R-:W-:Y:S02]  /*1b050*/  SHF.R.S32.HI R8, RZ, 0x1f, R11 ;  /* 0x0000001fff087819 */ /* 0x000fe4000001140b */
[----:B------:R-:W-:Y:S02]  /*1b060*/  LEA.HI R12, R12, R7, RZ, 0x7 ;  /* 0x000000070c0c7211 */ /* 0x000fe400078f38ff */
[----:B------:R-:W-:Y:S02]  /*1b070*/  LEA.HI R8, R8, R11, RZ, 0x7 ;  /* 0x0000000b08087211 */ /* 0x000fe400078f38ff */
[----:B------:R-:W-:-:S02]  /*1b080*/  SHF.R.S32.HI R12, RZ, 0x7, R12 ;  /* 0x00000007ff0c7819 */ /* 0x000fc4000001140c */
[----:B------:R-:W-:Y:S02]  /*1b090*/  SHF.R.S32.HI R8, RZ, 0x7, R8 ;  /* 0x00000007ff087819 */ /* 0x000fe40000011408 */
[----:B------:R-:W-:Y:S02]  /*1b0a0*/  VIMNMX R5, RZ, R12, !PT ;  /* 0x0000000cff057248 */ /* 0x000fe40007fe0100 */
[----:B------:R-:W-:-:S03]  /*1b0b0*/  VIMNMX R7, R3, R8, PT ;  /* 0x0000000803077248 */ /* 0x000fc60003fe0100 */
[--C-:B------:R-:W-:Y:S02]  /*1b0c0*/  IMAD R5, R5, 0x80, -R10.reuse ;  /* 0x0000008005057824 */ /* 0x100fe400078e0a0a */
[----:B------:R-:W-:-:S03]  /*1b0d0*/  IMAD R7, R7, 0x80, -R10 ;  /* 0x0000008007077824 */ /* 0x000fc600078e0a0a */
[----:B------:R-:W-:Y:S02]  /*1b0e0*/  VIMNMX R5, RZ, R5, !PT ;  /* 0x00000005ff057248 */ /* 0x000fe40007fe0100 */
[----:B------:R-:W-:-:S04]  /*1b0f0*/  VIMNMX R6, R7, R6, PT ;  /* 0x0000000607067248 */ /* 0x000fc80003fe0100 */
[----:B------:R-:W-:-:S13]  /*1b100*/  ISETP.GT.AND P0, PT, R6, R5, PT ;  /* 0x000000050600720c */ /* 0x000fda0003f04270 */
[----:B------:R-:W-:Y:S01]  /*1b110*/  @P0 VIADD R7, R6, 0x7f ;  /* 0x0000007f06070836 */ /* 0x000fe20000000000 */
[----:B------:R-:W-:-:S04]  /*1b120*/  SHF.R.U32.HI R6, RZ, 0x7, R5 ;  /* 0x00000007ff067819 */ /* 0x000fc80000011605 */
[----:B------:R-:W-:-:S04]  /*1b130*/  @P0 SHF.R.S32.HI R8, RZ, 0x1f, R7 ;  /* 0x0000001fff080819 */ /* 0x000fc80000011407 */
[----:B------:R-:W-:Y:S01]  /*1b140*/  @P0 LEA.HI R8, R8, R7, RZ, 0x7 ;  /* 0x0000000708080211 */ /* 0x000fe200078f38ff */
[----:B------:R-:W-:-:S03]  /*1b150*/  IMAD.MOV.U32 R7, RZ, RZ, R6 ;  /* 0x000000ffff077224 */ /* 0x000fc600078e0006 */
[----:B------:R-:W-:-:S04]  /*1b160*/  @P0 SHF.R.S32.HI R7, RZ, 0x7, R8 ;  /* 0x00000007ff070819 */ /* 0x000fc80000011408 */
[----:B------:R-:W-:-:S13]  /*1b170*/  ISETP.GT.AND P0, PT, R7, R6, PT ;  /* 0x000000060700720c */ /* 0x000fda0003f04270 */
[----:B------:R-:W-:Y:S05]  /*1b180*/  @!P0 BRA `(.L_x_1320) ;  /* 0x0000000c00008947 */ /* 0x000fea0003800000 */
        /* <DEDUP_REMOVED lines=10> */
.L_x_1455:
[----:B------:R-:W-:-:S03]  /*1b230*/  UMOV UR4, 0xffffffff ;  /* 0xffffffff00047882 */ /* 0x000fc60000000000 */
[----:B------:R-:W-:Y:S05]  /*1b240*/  BRA.DIV UR4, `(.L_x_1322) ;  /* 0x0000005204e07947 */ /* 0x000fea000b800000 */
[----:B------:R-:W-:-:S13]  /*1b250*/  ELECT P6, URZ, PT ;  /* 0x00000000003f782f */ /* 0x000fda00038c0000 */
.L_x_1458:
        /* <DEDUP_REMOVED lines=12> */
.L_x_1459:
[----:B------:R-:W-:Y:S05]  /*1b320*/  BSYNC B1 ;  /* 0x0000000000017941 */ /* 0x000fea0003800000 */
.L_x_1323:
[----:B------:R-:W-:Y:S04]  /*1b330*/  BSSY B1, `(.L_x_1325) ;  /* 0x0000049000017945 */ /* 0x000fe80003800000 */
[----:B------:R-:W-:Y:S05]  /*1b340*/  @!P6 BRA `(.L_x_1326) ;  /* 0x00000004001ce947 */ /* 0x000fea0003800000 */
[----:B0-----:R-:W-:Y:S01]  /*1b350*/  IMAD R11, R25, 0x8, R8 ;  /* 0x00000008190b7824 */ /* 0x001fe200078e0208 */
[----:B------:R-:W-:-:S04]  /*1b360*/  SHF.L.U32 R10, R26, 0x1f, RZ ;  /* 0x0000001f1a0a7819 */ /* 0x000fc800000006ff */
[----:B------:R-:W0:Y:S02]  /*1b370*/  SYNCS.PHASECHK.TRANS64.TRYWAIT P0, [R11+URZ+0x2d8a0], R10 ;  /* 0x02d8a00a0b0075a7 */ /* 0x000e24000800017f */
[----:B0-----:R-:W-:Y:S05]  /*1b380*/  @!P0 BRA `(.L_x_1327) ;  /* 0x0000005000c48947 */ /* 0x001fea0003800000 */
.L_x_1460:
        /* <DEDUP_REMOVED lines=9> */
.L_x_1328:
[----:B------:R-:W-:Y:S01]  /*1b420*/  IMAD R13, R25, 0x6000, R8 ;  /* 0x00006000190d7824 */ /* 0x000fe200078e0208 */
[----:B------:R-:W-:Y:S01]  /*1b430*/  R2UR UR9, R11 ;  /* 0x000000000b0972ca */ /* 0x000fe200000e0000 */
[----:B--2---:R-:W-:Y:S01]  /*1b440*/  IMAD R12, R7, 0x80, R0 ;  /* 0x00000080070c7824 */ /* 0x004fe200078e0200 */
        /* <DEDUP_REMOVED lines=25> */
.L_x_1461:
[----:B------:R-:W-:Y:S05]  /*1b5e0*/  @P1 BRA `(.L_x_1330) ;  /* 0x0000000000141947 */ /* 0x000fea0003800000 */
[----:B------:R-:W-:Y:S01]  /*1b5f0*/  ISETP.NE.AND P0, PT, R28, RZ, PT ;  /* 0x000000ff1c00720c */ /* 0x000fe20003f05270 */
[----:B0-2---:R-:W-:-:S04]  /*1b600*/  IMAD.MOV.U32 R10, RZ, RZ, 0x6000 ;  /* 0x00006000ff0a7424 */ /* 0x005fc800078e00ff */
[----:B------:R3:W-:Y:S08]  /*1b610*/  SYNCS.ARRIVE.TRANS64 RZ, [R11+URZ+0x2d8b0], R10 ;  /* 0x02d8b00a0bff79a7 */ /* 0x0007f0000800003f */
[----:B------:R-:W-:Y:S05]  /*1b620*/  @!P0 BRA `(.L_x_1330) ;  /* 0x0000000000048947 */ /* 0x000fea0003800000 */
[----:B------:R-:W-:Y:S01]  /*1b630*/  BPT.TRAP 0x1 ;  /* 0x000000040000795c */ /* 0x000fe20000300000 */
.L_x_1330:
        /* <DEDUP_REMOVED lines=24> */
.L_x_1326:
[----:B------:R-:W-:Y:S05]  /*1b7c0*/  BSYNC B1 ;  /* 0x0000000000017941 */ /* 0x000fea0003800000 */
.L_x_1325:
        /* <DEDUP_REMOVED lines=9> */
.L_x_1337:
[----:B------:R-:W-:Y:S05]  /*1b860*/  YIELD ;  /* 0x0000000000007946 */ /* 0x000fea0003800000 */
[----:B------:R-:W-:Y:S04]  /*1b870*/  BSSY B1, `(.L_x_1331) ;  /* 0x0000048000017945 */ /* 0x000fe80003800000 */
[----:B------:R-:W-:Y:S05]  /*1b880*/  @!P6 BRA `(.L_x_1332) ;  /* 0x000000040018e947 */ /* 0x000fea0003800000 */
[----:B------:R-:W-:Y:S01]  /*1b890*/  IMAD R10, R25, 0x8, R8 ;  /* 0x00000008190a7824 */ /* 0x000fe200078e0208 */
[----:B------:R-:W-:-:S04]  /*1b8a0*/  SHF.L.U32 R11, R26, 0x1f, RZ ;  /* 0x0000001f1a0b7819 */ /* 0x000fc800000006ff */
[----:B------:R-:W0:Y:S02]  /*1b8b0*/  SYNCS.PHASECHK.TRANS64.TRYWAIT P0, [R10+URZ+0x2d8a0], R11 ;  /* 0x02d8a00b0a0075a7 */ /* 0x000e24000800017f */
[----:B0-----:R-:W-:Y:S05]  /*1b8c0*/  @!P0 BRA `(.L_x_1333) ;  /* 0x0000004c009c8947 */ /* 0x001fea0003800000 */
.L_x_1462:
        /* <DEDUP_REMOVED lines=9> */
.L_x_1334:
[----:B--2---:R-:W-:Y:S01]  /*1b960*/  IMAD R13, R25, 0x6000, R8 ;  /* 0x00006000190d7824 */ /* 0x004fe200078e0208 */
[----:B------:R-:W-:Y:S01]  /*1b970*/  R2UR UR9, R10 ;  /* 0x000000000a0972ca */ /* 0x000fe200000e0000 */
[----:B------:R-:W-:Y:S01]  /*1b980*/  IMAD R12, R7, 0x80, R0 ;  /* 0x00000080070c7824 */ /* 0x000fe200078e0200 */
        /* <DEDUP_REMOVED lines=24> */
.L_x_1463:
[----:B------:R-:W-:Y:S05]  /*1bb10*/  @P0 BRA `(.L_x_1336) ;  /* 0x0000000000140947 */ /* 0x000fea0003800000 */
[----:B------:R-:W-:Y:S01]  /*1bb20*/  ISETP.NE.AND P1, PT, R28, RZ, PT ;  /* 0x000000ff1c00720c */ /* 0x000fe20003f25270 */
[----:B0-2---:R-:W-:-:S04]  /*1bb30*/  IMAD.MOV.U32 R11, RZ, RZ, 0x6000 ;  /* 0x00006000ff0b7424 */ /* 0x005fc800078e00ff */
[----:B------:R3:W-:Y:S08]  /*1bb40*/  SYNCS.ARRIVE.TRANS64 RZ, [R10+URZ+0x2d8b0], R11 ;  /* 0x02d8b00b0aff79a7 */ /* 0x0007f0000800003f */
[----:B------:R-:W-:Y:S05]  /*1bb50*/  @!P1 BRA `(.L_x_1336) ;  /* 0x0000000000049947 */ /* 0x000fea0003800000 */
[----:B------:R-:W-:Y:S01]  /*1bb60*/  BPT.TRAP 0x1 ;  /* 0x000000040000795c */ /* 0x000fe20000300000 */
.L_x_1336:
        /* <DEDUP_REMOVED lines=24> */
.L_x_1332:
[----:B------:R-:W-:Y:S05]  /*1bcf0*/  BSYNC B1 ;  /* 0x0000000000017941 */ /* 0x000fea0003800000 */
.L_x_1331:
[----:B------:R-:W-:Y:S02]  /*1bd00*/  VIADD R25, R25, 0x1 ;  /* 0x0000000119197836 */ /* 0x000fe40000000000 */
[----:B0-23--:R-:W-:-:S03]  /*1bd10*/  VIADD R10, R7, 0xffffffff ;  /* 0xffffffff070a7836 */ /* 0x00dfc60000000000 */
[----:B------:R-:W-:-:S04]  /*1bd20*/  ISETP.NE.AND P0, PT, R25, 0x2, PT ;  /* 0x000000021900780c */ /* 0x000fc80003f05270 */
[----:B------:R-:W-:Y:S02]  /*1bd30*/  SEL R11, RZ, 0x1, P0 ;  /* 0x00000001ff0b7807 */ /* 0x000fe40000000000 */
[----:B------:R-:W-:Y:S02]  /*1bd40*/  SEL R25, R25, RZ, P0 ;  /* 0x000000ff19197207 */ /* 0x000fe40000000000 */
[----:B------:R-:W-:Y:S01]  /*1bd50*/  ISETP.GT.AND P0, PT, R7, R6, PT ;  /* 0x000000060700720c */ /* 0x000fe20003f04270 */
[----:B------:R-:W-:Y:S01]  /*1bd60*/  IMAD.MOV.U32 R7, RZ, RZ, R10 ;  /* 0x000000ffff077224 */ /* 0x000fe200078e000a */
[----:B------:R-:W-:-:S11]  /*1bd70*/  LOP3.LUT R26, R26, R11, RZ, 0x3c, !PT ;  /* 0x0000000b1a1a7212 */ /* 0x000fd600078e3cff */
[----:B------:R-:W-:Y:S05]  /*1bd80*/  @P0 BRA `(.L_x_1337) ;  /* 0xfffffff800b40947 */ /* 0x000fea000383ffff */
.L_x_1320:
[----:B------:R-:W-:Y:S05]  /*1bd90*/  BSYNC B0 ;  /* 0x0000000000007941 */ /* 0x000fea0003800000 */
.L_x_1319:
[----:B------:R-:W0:Y:S01]  /*1bda0*/  LDC.64 R6, c[0x0][0x9e0] ;  /* 0x00027800ff067b82 */ /* 0x000e220000000a00 */
[----:B------:R-:W-:Y:S07]  /*1bdb0*/  @!P2 WARPSYNC.ALL ;  /* 0x000000000000a948 */ /* 0x000fee0003800000 */
[----:B------:R-:W-:Y:S01]  /*1bdc0*/  @!P2 BAR.SYNC.DEFER_BLOCKING 0xc, 0x1a0 ;  /* 0x030680000000ab1d */ /* 0x000fe20000010000 */
        /* <DEDUP_REMOVED lines=14> */
.L_x_1340:
[----:B------:R-:W-:-:S13]  /*1beb0*/  ISETP.NE.AND P1, PT, R7, 0x1, PT ;  /* 0x000000010700780c */ /* 0x000fda0003f25270 */
[----:B------:R-:W0:Y:S02]  /*1bec0*/  @P1 LDC.64 R8, c[0x0][0x9e8] ;  /* 0x00027a00ff081b82 */ /* 0x000e240000000a00 */
[----:B0-----:R-:W-:-:S05]  /*1bed0*/  @P1 IMAD.HI.U32 R8, R0, R8, RZ ;  /* 0x0000000800081227 */ /* 0x001fca00078e00ff */
[----:B------:R-:W-:-:S07]  /*1bee0*/  @P1 SHF.R.U32.HI R0, RZ, R9, R8 ;  /* 0x00000009ff001219 */ /* 0x000fce0000011608 */
.L_x_1341:
[----:B------:R-:W-:Y:S05]  /*1bef0*/  BSYNC B0 ;  /* 0x0000000000007941 */ /* 0x000fea0003800000 */
.L_x_1339:
[----:B------:R-:W-:-:S05]  /*1bf00*/  IMAD R5, R0, R7, R7 ;  /* 0x0000000700057224 */ /* 0x000fca00078e0207 */
[----:B------:R-:W-:-:S07]  /*1bf10*/  VIMNMX R6, R6, R5, PT ;  /* 0x0000000506067248 */ /* 0x000fce0003fe0100 */
.L_x_1338:
[----:B------:R-:W-:Y:S01]  /*1bf20*/  VIADD R6, R6, 0x7f ;  /* 0x0000007f06067836 */ /* 0x000fe20000000000 */
[----:B------:R-:W-:-:S04]  /*1bf30*/  ULDC UR4, c[0x0][0x9dc] ;  /* 0x0002770000047ab9 */ /* 0x000fc80000000800 */
[----:B------:R-:W-:-:S04]  /*1bf40*/  SHF.R.S32.HI R5, RZ, 0x1f, R6 ;  /* 0x0000001fff057819 */ /* 0x000fc80000011406 */
[----:B------:R-:W-:-:S04]  /*1bf50*/  LEA.HI R5, R5, R6, RZ, 0x7 ;  /* 0x0000000605057211 */ /* 0x000fc800078f38ff */
[----:B------:R-:W-:-:S04]  /*1bf60*/  SHF.R.S32.HI R0, RZ, 0x7, R5 ;  /* 0x00000007ff007819 */ /* 0x000fc80000011405 */
[----:B------:R-:W-:Y:S01]  /*1bf70*/  VIMNMX R8, R3, R0, PT ;  /* 0x0000000003087248 */ /* 0x000fe20003fe0100 */
[----:B------:R-:W-:-:S04]  /*1bf80*/  VIADD R0, R4, -UR4 ;  /* 0x8000000404007c36 */ /* 0x000fc80008000000 */
[----:B------:R0:W-:Y:S01]  /*1bf90*/  STL [R1], R8 ;  /* 0x0000000801007387 */ /* 0x0001e20000100800 */
[----:B------:R-:W-:Y:S05]  /*1bfa0*/  @!P0 BRA `(.L_x_1342) ;  /* 0x0000000000448947 */ /* 0x000fea0003800000 */
[----:B------:R-:W-:Y:S01]  /*1bfb0*/  ISETP.GT.AND P0, PT, R4, -0x1, PT ;  /* 0xffffffff0400780c */ /* 0x000fe20003f04270 */
[----:B------:R-:W-:-:S12]  /*1bfc0*/  BSSY B0, `(.L_x_1343) ;  /* 0x000000d000007945 */ /* 0x000fd80003800000 */
[----:B------:R-:W-:Y:S05]  /*1bfd0*/  @P0 BRA `(.L_x_1344) ;  /* 0x00000000001c0947 */ /* 0x000fea0003800000 */
[----:B------:R-:W-:Y:S02]  /*1bfe0*/  ISETP.NE.AND P0, PT, R7, 0x1, PT ;  /* 0x000000010700780c */ /* 0x000fe40003f05270 */
[----:B------:R-:W-:-:S11]  /*1bff0*/  LOP3.LUT R5, RZ, R4, RZ, 0x33, !PT ;  /* 0x00000004ff057212 */ /* 0x000fd600078e33ff */
[----:B------:R-:W2:Y:S02]  /*1c000*/  @P0 LDC.64 R2, c[0x0][0x9e8] ;  /* 0x00027a00ff020b82 */ /* 0x000ea40000000a00 */
[----:B--2---:R-:W-:-:S05]  /*1c010*/  @P0 IMAD.HI.U32 R2, R5, R2, RZ ;  /* 0x0000000205020227 */ /* 0x004fca00078e00ff */
[----:B------:R-:W-:-:S04]  /*1c020*/  @P0 SHF.R.U32.HI R5, RZ, R3, R2 ;  /* 0x00000003ff050219 */ /* 0x000fc80000011602 */
[----:B------:R-:W-:Y:S01]  /*1c030*/  LOP3.LUT R4, RZ, R5, RZ, 0x33, !PT ;  /* 0x00000005ff047212 */ /* 0x000fe200078e33ff */
[----:B------:R-:W-:Y:S06]  /*1c040*/  BRA `(.L_x_1345) ;  /* 0x0000000000107947 */ /* 0x000fec0003800000 */
.L_x_1344:
[----:B------:R-:W-:-:S13]  /*1c050*/  ISETP.NE.AND P0, PT, R7, 0x1, PT ;  /* 0x000000010700780c */ /* 0x000fda0003f05270 */
[----:B------:R-:W2:Y:S02]  /*1c060*/  @P0 LDC.64 R2, c[0x0][0x9e8] ;  /* 0x00027a00ff020b82 */ /* 0x000ea40000000a00 */
[----:B--2---:R-:W-:-:S05]  /*1c070*/  @P0 IMAD.HI.U32 R2, R4, R2, RZ ;  /* 0x0000000204020227 */ /* 0x004fca00078e00ff */
[----:B------:R-:W-:-:S07]  /*1c080*/  @P0 SHF.R.U32.HI R4, RZ, R3, R2 ;  /* 0x00000003ff040219 */ /* 0x000fce0000011602 */
.L_x_1345:
[----:B------:R-:W-:Y:S05]  /*1c090*/  BSYNC B0 ;  /* 0x0000000000007941 */ /* 0x000fea0003800000 */
.L_x_1343:
[----:B------:R-:W-:-:S05]  /*1c0a0*/  IMAD R7, R4, R7, RZ ;  /* 0x0000000704077224 */ /* 0x000fca00078e02ff */
[----:B------:R-:W-:-:S07]  /*1c0b0*/  VIMNMX R0, R0, R7, !PT ;  /* 0x0000000700007248 */ /* 0x000fce0007fe0100 */
.L_x_1342:
        /* <DEDUP_REMOVED lines=9> */
[----:B------:R-:W2:Y:S01]  /*1c150*/  S2R R7, SR_LANEID ;  /* 0x0000000000077919 */ /* 0x000ea20000000000 */
[----:B------:R-:W-:Y:S01]  /*1c160*/  VOTEU.ANY UR4, UPT, PT ;  /* 0x0000000000047886 */ /* 0x000fe200038e0100 */
[----:B------:R-:W3:Y:S01]  /*1c170*/  LDC.64 R2, c[0x0][0xc38] ;  /* 0x00030e00ff027b82 */ /* 0x000ee20000000a00 */
[----:B------:R-:W2:Y:S08]  /*1c180*/  FLO.U32 R0, UR4 ;  /* 0x0000000400007d00 */ /* 0x000eb000080e0000 */
[----:B------:R-:W3:Y:S01]  /*1c190*/  POPC R5, UR4 ;  /* 0x0000000400057d09 */ /* 0x000ee20008000000 */
[----:B--2---:R-:W-:-:S13]  /*1c1a0*/  ISETP.EQ.U32.AND P0, PT, R0, R7, PT ;  /* 0x000000070000720c */ /* 0x004fda0003f02070 */
[----:B---3--:R-:W2:Y:S01]  /*1c1b0*/  @P0 ATOMG.E.ADD.STRONG.GPU PT, R3, desc[UR38][R2.64], R5 ;  /* 0x00000005020309a8 */ /* 0x008ea200081ee1e6 */
[----:B------:R-:W3:Y:S02]  /*1c1c0*/  S2R R4, SR_LTMASK ;  /* 0x0000000000047919 */ /* 0x000ee40000003900 */
[----:B---3--:R-:W-:-:S04]  /*1c1d0*/  LOP3.LUT R4, R4, UR4, RZ, 0xc0, !PT ;  /* 0x0000000404047c12 */ /* 0x008fc8000f8ec0ff */
[----:B------:R-:W3:Y:S01]  /*1c1e0*/  POPC R7, R4 ;  /* 0x0000000400077309 */ /* 0x000ee20000000000 */
[----:B--2---:R-:W3:Y:S02]  /*1c1f0*/  SHFL.IDX PT, R0, R3, R0, 0x1f ;  /* 0x00001f0003007589 */ /* 0x004ee400000e0000 */
[----:B---3--:R-:W-:Y:S01]  /*1c200*/  IADD3 R16, R0, UR36, R7 ;  /* 0x0000002400107c10 */ /* 0x008fe2000fffe007 */
[----:B------:R-:W-:Y:S06]  /*1c210*/  BRA `(.L_x_1348) ;  /* 0x00000028006c7947 */ /* 0x000fec0003800000 */
.L_x_1347:
[----:B------:R-:W2:Y:S01]  /*1c220*/  S2R R0, SR_CgaCtaId ;  /* 0x0000000000007919 */ /* 0x000ea20000008800 */
[----:B------:R-:W-:-:S04]  /*1c230*/  MOV R27, 0x400 ;  /* 0x00000400001b7802 */ /* 0x000fc80000000f00 */
[----:B--2---:R-:W-:-:S05]  /*1c240*/  LEA R27, R0, R27, 0x18 ;  /* 0x0000001b001b7211 */ /* 0x004fca00078ec0ff */
        /* <DEDUP_REMOVED lines=8> */
[----:B------:R-:W2:Y:S01]  /*1c2d0*/  LDC.64 R2, c[0x4][R2] ;  /* 0x0100000002027b82 */ /* 0x000ea20000000a00 */
[----:B------:R-:W-:Y:S02]  /*1c2e0*/  IMAD.U32 R5, RZ, RZ, UR7 ;  /* 0x00000007ff057e24 */ /* 0x000fe4000f8e00ff */
[----:B------:R-:W-:Y:S02]  /*1c2f0*/  IMAD.U32 R6, RZ, RZ, UR8 ;  /* 0x00000008ff067e24 */ /* 0x000fe4000f8e00ff */
[----:B------:R-:W-:-:S02]  /*1c300*/  IMAD.U32 R7, RZ, RZ, UR9 ;  /* 0x00000009ff077e24 */ /* 0x000fc4000f8e00ff */
[----:B------:R-:W-:Y:S02]  /*1c310*/  IMAD.U32 R10, RZ, RZ, UR4 ;  /* 0x00000004ff0a7e24 */ /* 0x000fe4000f8e00ff */
[----:B------:R-:W-:Y:S02]  /*1c320*/  IMAD.U32 R11, RZ, RZ, UR5 ;  /* 0x00000005ff0b7e24 */ /* 0x000fe4000f8e00ff */
[----:B0-----:R-:W-:Y:S02]  /*1c330*/  IMAD.MOV.U32 R8, RZ, RZ, 0x70 ;  /* 0x00000070ff087424 */ /* 0x001fe400078e00ff */
[----:B------:R-:W-:Y:S02]  /*1c340*/  IMAD.MOV.U32 R12, RZ, RZ, 0x1 ;  /* 0x00000001ff0c7424 */ /* 0x000fe400078e00ff */
[----:B------:R-:W-:-:S07]  /*1c350*/  IMAD.MOV.U32 R13, RZ, RZ, RZ ;  /* 0x000000ffff0d7224 */ /* 0x000fce00078e00ff */
[----:B------:R-:W-:-:S07]  /*1c360*/  LEPC R20, `(.L_x_1349) ;  /* 0x000000001014794e */ /* 0x000fce0000000000 */
[----:B-12---:R-:W-:Y:S05]  /*1c370*/  CALL.ABS.NOINC R2 ;  /* 0x0000000002007343 */ /* 0x006fea0003c00000 */
.L_x_1349:
[----:B------:R-:W-:-:S05]  /*1c380*/  VIADD R0, R27, 0x400 ;  /* 0x000004001b007836 */ /* 0x000fca0000000000 */
[----:B------:R-:W-:-:S13]  /*1c390*/  LOP3.LUT P0, RZ, R0, 0x1bf, RZ, 0xc0, !PT ;  /* 0x000001bf00ff7812 */ /* 0x000fda000780c0ff */
[----:B------:R-:W-:Y:S05]  /*1c3a0*/  @!P0 BRA `(.L_x_1350) ;  /* 0x0000000000808947 */ /* 0x000fea0003800000 */
[----:B------:R-:W-:Y:S01]  /*1c3b0*/  MOV R0, 0x0 ;  /* 0x0000000000007802 */ /* 0x000fe20000000f00 */
[----:B------:R-:W-:Y:S01]  /*1c3c0*/  ULDC.64 UR6, c[0x4][0xa8] ;  /* 0x01002a0000067ab9 */ /* 0x000fe20000000a00 */
[----:B------:R-:W-:Y:S01]  /*1c3d0*/  ULDC.64 UR8, c[0x4][0xb0] ;  /* 0x01002c0000087ab9 */ /* 0x000fe20000000a00 */
[----:B------:R-:W-:Y:S01]  /*1c3e0*/  ULDC.64 UR4, c[0x4][0x38] ;  /* 0x01000e0000047ab9 */ /* 0x000fe20000000a00 */
[----:B------:R2:W3:Y:S01]  /*1c3f0*/  LDC.64 R2, c[0x4][R0] ;  /* 0x0100000000027b82 */ /* 0x0004e20000000a00 */
[----:B------:R-:W-:Y:S02]  /*1c400*/  IMAD.U32 R4, RZ, RZ, UR6 ;  /* 0x00000006ff047e24 */ /* 0x000fe4000f8e00ff */
[----:B------:R-:W-:Y:S02]  /*1c410*/  IMAD.U32 R5, RZ, RZ, UR7 ;  /* 0x00000007ff057e24 */ /* 0x000fe4000f8e00ff */
[----:B------:R-:W-:Y:S02]  /*1c420*/  IMAD.U32 R6, RZ, RZ, UR8 ;  /* 0x00000008ff067e24 */ /* 0x000fe4000f8e00ff */
[----:B------:R-:W-:-:S02]  /*1c430*/  IMAD.U32 R7, RZ, RZ, UR9 ;  /* 0x00000009ff077e24 */ /* 0x000fc4000f8e00ff */
[----:B------:R-:W-:Y:S02]  /*1c440*/  IMAD.U32 R10, RZ, RZ, UR4 ;  /* 0x00000004ff0a7e24 */ /* 0x000fe4000f8e00ff */
[----:B------:R-:W-:Y:S02]  /*1c450*/  IMAD.U32 R11, RZ, RZ, UR5 ;  /* 0x00000005ff0b7e24 */ /* 0x000fe4000f8e00ff */
[----:B0-----:R-:W-:Y:S02]  /*1c460*/  IMAD.MOV.U32 R8, RZ, RZ, 0x70 ;  /* 0x00000070ff087424 */ /* 0x001fe400078e00ff */
[----:B------:R-:W-:Y:S02]  /*1c470*/  IMAD.MOV.U32 R12, RZ, RZ, 0x1 ;  /* 0x00000001ff0c7424 */ /* 0x000fe400078e00ff */
[----:B--2---:R-:W-:-:S07]  /*1c480*/  IMAD.MOV.U32 R13, RZ, RZ, RZ ;  /* 0x000000ffff0d7224 */ /* 0x004fce00078e00ff */
[----:B------:R-:W-:-:S07]  /*1c490*/  LEPC R20, `(.L_x_1351) ;  /* 0x000000001014794e */ /* 0x000fce0000000000 */
[----:B-1-3--:R-:W-:Y:S05]  /*1c4a0*/  CALL.ABS.NOINC R2 ;  /* 0x0000000002007343 */ /* 0x00afea0003c00000 */
.L_x_1351:
        /* <DEDUP_REMOVED lines=16> */
.L_x_1350:
[----:B------:R-:W2:Y:S01]  /*1c5b0*/  LDL.LU R20, [R1+0x8] ;  /* 0x0000080001147983 */ /* 0x000ea20000300800 */
[----:B------:R-:W-:Y:S01]  /*1c5c0*/  ULDC.64 UR4, c[0x0][0x9f8] ;  /* 0x00027e0000047ab9 */ /* 0x000fe20000000a00 */
[----:B------:R-:W3:Y:S01]  /*1c5d0*/  LDC R0, c[0x0][0x428] ;  /* 0x00010a00ff007b82 */ /* 0x000ee20000000800 */
[----:B------:R-:W-:Y:S01]  /*1c5e0*/  ISETP.NE.U32.AND P0, PT, RZ, UR4, PT ;  /* 0x00000004ff007c0c */ /* 0x000fe2000bf05070 */
[----:B------:R-:W-:-:S03]  /*1c5f0*/  IMAD.MOV.U32 R6, RZ, RZ, R19 ;  /* 0x000000ffff067224 */ /* 0x000fc600078e0013 */
[----:B------:R-:W-:Y:S01]  /*1c600*/  ISETP.NE.AND.EX P0, PT, RZ, UR5, PT, P0 ;  /* 0x00000005ff007c0c */ /* 0x000fe2000bf05300 */
[----:B------:R-:W-:-:S12]  /*1c610*/  ULDC.64 UR4, c[0x0][0xa00] ;  /* 0x0002800000047ab9 */ /* 0x000fd80000000a00 */
[----:B------:R-:W4:Y:S02]  /*1c620*/  @P0 LDC.64 R2, c[0x0][0x9f8] ;  /* 0x00027e00ff020b82 */ /* 0x000f240000000a00 */
[----:B----4-:R-:W-:-:S05]  /*1c630*/  @P0 IMAD.WIDE R2, R19, 0x4, R2 ;  /* 0x0000000413020825 */ /* 0x010fca00078e0202 */
[----:B------:R4:W5:Y:S01]  /*1c640*/  @P0 LDG.E R6, desc[UR38][R2.64] ;  /* 0x0000002602060981 */ /* 0x000962000c1e1900 */
[----:B---3--:R-:W-:Y:S01]  /*1c650*/  ISETP.NE.AND P0, PT, R0, 0x1, PT ;  /* 0x000000010000780c */ /* 0x008fe20003f05270 */
[----:B------:R-:W-:Y:S01]  /*1c660*/  IMAD.MOV.U32 R0, RZ, RZ, R18 ;  /* 0x000000ffff007224 */ /* 0x000fe200078e0012 */
[----:B------:R-:W-:-:S04]  /*1c670*/  ISETP.NE.AND P6, PT, R28, RZ, PT ;  /* 0x000000ff1c00720c */ /* 0x000fc80003fc5270 */
[----:B------:R-:W-:-:S07]  /*1c680*/  PLOP3.LUT P1, PT, P6, PT, PT, 0x8, 0x0 ;  /* 0x000000000000781c */ /* 0x000fce000372e170 */
[----:B------:R-:W3:Y:S02]  /*1c690*/  @P0 LDC R5, c[0x0][0x42c] ;  /* 0x00010b00ff050b82 */ /* 0x000ee40000000800 */
[----:B------:R-:W-:-:S05]  /*1c6a0*/  VOTEU.ALL UP1, P6 ;  /* 0x00000000003f7886 */ /* 0x000fca0003020000 */
[----:B------:R-:W-:Y:S01]  /*1c6b0*/  @!UP1 UIADD3 UR8, UP0, UR40, 0x270, URZ ;  /* 0x0000027028089890 */ /* 0x000fe2000ff1e03f */
[----:B------:R-:W0:Y:S03]  /*1c6c0*/  @P0 LDC R4, c[0x0][0x430] ;  /* 0x00010c00ff040b82 */ /* 0x000e260000000800 */
[----:B------:R-:W-:-:S03]  /*1c6d0*/  @!UP1 UIADD3.X UR9, URZ, UR41, URZ, UP0, !UPT ;  /* 0x000000293f099290 */ /* 0x000fc600087fe43f */
[----:B------:R-:W-:Y:S01]  /*1c6e0*/  VOTEU.ALL UP0, P6 ;  /* 0x00000000003f7886 */ /* 0x000fe20003000000 */
[----:B---3--:R-:W-:-:S05]  /*1c6f0*/  @P0 IMAD.HI.U32 R5, R18, R5, RZ ;  /* 0x0000000512050227 */ /* 0x008fca00078e00ff */
[----:B0-----:R-:W-:Y:S02]  /*1c700*/  @P0 SHF.R.U32.HI R0, RZ, R4, R5 ;  /* 0x00000004ff000219 */ /* 0x001fe40000011605 */
[----:B------:R-:W-:-:S04]  /*1c710*/  ISETP.NE.U32.AND P0, PT, RZ, UR4, PT ;  /* 0x00000004ff007c0c */ /* 0x000fc8000bf05070 */
[----:B------:R-:W-:-:S04]  /*1c720*/  ISETP.NE.AND.EX P0, PT, RZ, UR5, PT, P0 ;  /* 0x00000005ff007c0c */ /* 0x000fc8000bf05300 */
[----:B------:R-:W-:Y:S01]  /*1c730*/  SEL R9, R19, RZ, !P0 ;  /* 0x000000ff13097207 */ /* 0x000fe20004000000 */
[----:B--2-4-:R-:W-:-:S08]  /*1c740*/  IMAD R17, R17, 0xc0, R20 ;  /* 0x000000c011117824 */ /* 0x014fd000078e0214 */
.L_x_1352:
        /* <DEDUP_REMOVED lines=14> */
.L_x_1353:
        /* <DEDUP_REMOVED lines=13> */
.L_x_1354:
        /* <DEDUP_REMOVED lines=9> */
[----:B------:R-:W2:Y:S01]  /*1c990*/  LDL R4, [R1] ;  /* 0x0000000001047983 */ /* 0x000ea20000100800 */
[----:B------:R-:W0:Y:S01]  /*1c9a0*/  LDC.64 R2, c[0x0][0x3f8] ;  /* 0x0000fe00ff027b82 */ /* 0x000e220000000a00 */
[----:B------:R-:W-:Y:S02]  /*1c9b0*/  ULDC.64 UR4, c[0x0][0xa08] ;  /* 0x0002820000047ab9 */ /* 0x000fe40000000a00 */
[----:B0-----:R-:W-:Y:S01]  /*1c9c0*/  LOP3.LUT P0, RZ, R2, UR4, RZ, 0xfc, !PT ;  /* 0x0000000402ff7c12 */ /* 0x001fe2000f80fcff */
[----:B------:R-:W-:-:S03]  /*1c9d0*/  UMOV UR4, 0xffffffff ;  /* 0xffffffff00047882 */ /* 0x000fc60000000000 */
[----:B------:R-:W-:-:S04]  /*1c9e0*/  LOP3.LUT P0, RZ, R3, UR5, RZ, 0xfc, P0 ;  /* 0x0000000503ff7c12 */ /* 0x000fc8000800fcff */
[----:B-----5:R-:W-:Y:S01]  /*1c9f0*/  SEL R8, R6, RZ, !P0 ;  /* 0x000000ff06087207 */ /* 0x020fe20004000000 */
[----:B--2---:R-:W-:Y:S01]  /*1ca00*/  VIADD R7, R4, 0xffffffff ;  /* 0xffffffff04077836 */ /* 0x004fe20000000000 */
[----:B------:R-:W-:Y:S07]  /*1ca10*/  BRA.DIV UR4, `(.L_x_1355) ;  /* 0x0000003e04707947 */ /* 0x000fee000b800000 */
.L_x_1466:
[----:B------:R-:W-:Y:S01]  /*1ca20*/  UMOV UR4, 0xffffffff ;  /* 0xffffffff00047882 */ /* 0x000fe20000000000 */
[----:B------:R-:W-:Y:S02]  /*1ca30*/  SHF.R.S32.HI R12, RZ, 0x1f, R6 ;  /* 0x0000001fff0c7819 */ /* 0x000fe40000011406 */
[----:B------:R-:W-:Y:S05]  /*1ca40*/  BRA.DIV UR4, `(.L_x_1356) ;  /* 0x0000003e04987947 */ /* 0x000fea000b800000 */
[----:B------:R-:W-:-:S13]  /*1ca50*/  ELECT P6, URZ, PT ;  /* 0x00000000003f782f */ /* 0x000fda00038c0000 */
.L_x_1469:
[----:B------:R-:W-:Y:S05]  /*1ca60*/  @!P6 BRA `(.L_x_1357) ;  /* 0x0000000000f4e947 */ /* 0x000fea0003800000 */
[----:B------:R-:W-:-:S04]  /*1ca70*/  ISETP.NE.U32.AND P0, PT, R2, RZ, PT ;  /* 0x000000ff0200720c */ /* 0x000fc80003f05070 */
        /* <DEDUP_REMOVED lines=10> */
[----:B------:R-:W-:-:S05]  /*1cb20*/  @P0 SHF.R.U32.HI R4, RZ, R5, R10 ;  /* 0x00000005ff040219 */ /* 0x000fca000001160a */
[----:B------:R-:W-:-:S04]  /*1cb30*/  IMAD.MOV R5, RZ, RZ, -R4 ;  /* 0x000000ffff057224 */ /* 0x000fc800078e0a04 */
[----:B------:R-:W-:Y:S01]  /*1cb40*/  IMAD R7, R8, R5, R7 ;  /* 0x0000000508077224 */ /* 0x000fe200078e0207 */
[----:B------:R-:W-:-:S03]  /*1cb50*/  SHF.R.S32.HI R5, RZ, 0x1f, R4 ;  /* 0x0000001fff057819 */ /* 0x000fc60000011404 */
[----:B------:R-:W-:-:S04]  /*1cb60*/  IMAD.WIDE.U32 R4, R6, UR4, R4 ;  /* 0x0000000406047c25 */ /* 0x000fc8000f8e0004 */
[----:B------:R-:W-:Y:S01]  /*1cb70*/  IMAD.IADD R11, R5, 0x1, R11 ;  /* 0x00000001050b7824 */ /* 0x000fe200078e020b */
[----:B------:R-:W-:-:S04]  /*1cb80*/  LEA R10, P0, R4, R2, 0x2 ;  /* 0x00000002040a7211 */ /* 0x000fc800078010ff */
[----:B------:R-:W-:-:S05]  /*1cb90*/  LEA.HI.X R11, R4, R3, R11, 0x2, P0 ;  /* 0x00000003040b7211 */ /* 0x000fca00000f140b */
[----:B------:R0:W5:Y:S04]  /*1cba0*/  LDG.E R8, desc[UR38][R10.64] ;  /* 0x000000260a087981 */ /* 0x000168000c1e1900 */
.L_x_1358:
[----:B------:R-:W-:Y:S01]  /*1cbb0*/  IMAD R5, R22, 0x8, R27 ;  /* 0x0000000816057824 */ /* 0x000fe200078e021b */
[----:B------:R-:W-:-:S04]  /*1cbc0*/  SHF.L.U32 R4, R24, 0x1f, RZ ;  /* 0x0000001f18047819 */ /* 0x000fc800000006ff */
[----:B------:R-:W2:Y:S02]  /*1cbd0*/  SYNCS.PHASECHK.TRANS64.TRYWAIT P0, [R5+URZ+0x2d840], R4 ;  /* 0x02d84004050075a7 */ /* 0x000ea4000800017f */
[----:B--2---:R-:W-:Y:S05]  /*1cbe0*/  @!P0 BRA `(.L_x_1359) ;  /* 0x0000003c00508947 */ /* 0x004fea0003800000 */
.L_x_1470:
        /* <DEDUP_REMOVED lines=9> */
.L_x_1360:
        /* <DEDUP_REMOVED lines=27> */
[----:B0-----:R-:W-:Y:S01]  /*1ce30*/  NOP ;  /* 0x0000000000007918 */ /* 0x001fe20000000000 */
.L_x_1357:
        /* <DEDUP_REMOVED lines=30> */
[----:B---3--:R-:W-:Y:S01]  /*1d020*/  @P0 R2UR UR13, R9 ;  /* 0x00000000090d02ca */ /* 0x008fe200000e0000 */
[----:B------:R-:W-:Y:S01]  /*1d030*/  UIADD3 UR8, UR24, 0x12400, URZ ;  /* 0x0001240018087890 */ /* 0x000fe2000fffe03f */
[----:B------:R-:W-:Y:S01]  /*1d040*/  @P0 R2UR UR12, R18 ;  /* 0x00000000120c02ca */ /* 0x000fe200000e0000 */
[----:B------:R-:W-:Y:S01]  /*1d050*/  UMOV UR10, 0x40 ;  /* 0x00000040000a7882 */ /* 0x000fe20000000000 */
[----:B------:R-:W-:-:S13]  /*1d060*/  @P0 R2UR UR11, R17 ;  /* 0x00000000110b02ca */ /* 0x000fda00000e0000 */
[----:B------:R4:W-:Y:S01]  /*1d070*/  UTMALDG.4D [UR8], [UR4], desc[UR22] ;  /* 0x00001608040075b4 */ /* 0x0009e20008019000 */
[----:B--2---:R-:W-:-:S05]  /*1d080*/  VIADD R5, R5, 0x1 ;  /* 0x0000000105057836 */ /* 0x004fca0000000000 */
[----:B0-----:R-:W-:Y:S01]  /*1d090*/  LEA.HI R4, R5, R5, RZ, 0x1 ;  /* 0x0000000505047211 */ /* 0x001fe200078f08ff */
[----:B------:R4:W-:Y:S03]  /*1d0a0*/  STL [R1+0x4], R5 ;  /* 0x0000040501007387 */ /* 0x0009e60000100800 */
[----:B------:R-:W-:-:S05]  /*1d0b0*/  LOP3.LUT R4, R4, 0xfffffffe, RZ, 0xc0, !PT ;  /* 0xfffffffe04047812 */ /* 0x000fca00078ec0ff */
[----:B------:R-:W-:-:S05]  /*1d0c0*/  IMAD.IADD R4, R5, 0x1, -R4 ;  /* 0x0000000105047824 */ /* 0x000fca00078e0a04 */
[----:B------:R-:W-:-:S04]  /*1d0d0*/  SHF.L.U32 R4, R4, 0x1f, RZ ;  /* 0x0000001f04047819 */ /* 0x000fc800000006ff */
[----:B------:R-:W0:Y:S02]  /*1d0e0*/  SYNCS.PHASECHK.TRANS64.TRYWAIT P0, [R27+URZ+0x2d820], R4 ;  /* 0x02d820041b0075a7 */ /* 0x000e24000800017f */
[----:B0---4-:R-:W-:Y:S05]  /*1d0f0*/  @!P0 BRA `(.L_x_1362) ;  /* 0x0000003800208947 */ /* 0x011fea0003800000 */
.L_x_1471:
[----:B------:R-:W-:Y:S05]  /*1d100*/  BSYNC B0 ;  /* 0x0000000000007941 */ /* 0x000fea0003800000 */
.L_x_1361:
[----:B------:R-:W2:Y:S01]  /*1d110*/  LDL R5, [R1] ;  /* 0x0000000001057983 */ /* 0x000ea20000100800 */
[----:B------:R-:W-:Y:S01]  /*1d120*/  BSSY B0, `(.L_x_1363) ;  /* 0x0000169000007945 */ /* 0x000fe20003800000 */
[----:B--2---:R-:W-:-:S05]  /*1d130*/  VIADD R9, R5, 0xfffffffe ;  /* 0xfffffffe05097836 */ /* 0x004fca0000000000 */
[----:B------:R-:W-:-:S13]  /*1d140*/  ISETP.GE.AND P0, PT, R9, R29, PT ;  /* 0x0000001d0900720c */ /* 0x000fda0003f06270 */
[----:B------:R-:W-:Y:S05]  /*1d150*/  @!P0 BRA `(.L_x_1364) ;  /* 0x0000001400948947 */ /* 0x000fea0003800000 */
[----:B0-----:R-:W-:Y:S01]  /*1d160*/  IMAD.MOV R4, RZ, RZ, -R5 ;  /* 0x000000ffff047224 */ /* 0x001fe200078e0a05 */
[----:B------:R-:W-:Y:S01]  /*1d170*/  LOP3.LUT R13, RZ, R29, RZ, 0x33, !PT ;  /* 0x0000001dff0d7212 */ /* 0x000fe200078e33ff */
[----:B------:R-:W-:Y:S03]  /*1d180*/  BSSY B1, `(.L_x_1365) ;  /* 0x0000079000017945 */ /* 0x000fe60003800000 */
[----:B------:R-:W-:-:S05]  /*1d190*/  VIADDMNMX R13, R4, 0x1, R13, !PT ;  /* 0x00000001040d7846 */ /* 0x000fca000780010d */
        /* <DEDUP_REMOVED lines=33> */
.L_x_1369:
[----:B0-----:R-:W-:Y:S01]  /*1d3b0*/  IMAD R3, R10, 0x8, R27 ;  /* 0x000000080a037824 */ /* 0x001fe200078e021b */
[----:B------:R-:W-:-:S04]  /*1d3c0*/  SHF.L.U32 R2, R14, 0x1f, RZ ;  /* 0x0000001f0e027819 */ /* 0x000fc800000006ff */
[----:B------:R-:W0:Y:S02]  /*1d3d0*/  SYNCS.PHASECHK.TRANS64.TRYWAIT P0, [R3+URZ+0x2d840], R2 ;  /* 0x02d84002030075a7 */ /* 0x000e24000800017f */
[----:B0-----:R-:W-:Y:S05]  /*1d3e0*/  @!P0 BRA `(.L_x_1370) ;  /* 0x0000003400788947 */ /* 0x001fea0003800000 */
.L_x_1472:
        /* <DEDUP_REMOVED lines=9> */
.L_x_1371:
        /* <DEDUP_REMOVED lines=31> */
.L_x_1473:
[----:B------:R-:W-:Y:S05]  /*1d670*/  @P1 BRA `(.L_x_1373) ;  /* 0x0000000000181947 */ /* 0x000fea0003800000 */
[----:B------:R-:W-:Y:S01]  /*1d680*/  ISETP.NE.AND P0, PT, R28, RZ, PT ;  /* 0x000000ff1c00720c */ /* 0x000fe20003f05270 */
[----:B0-----:R-:W-:Y:S02]  /*1d690*/  IMAD R2, R22, 0x8, R27 ;  /* 0x0000000816027824 */ /* 0x001fe400078e021b */
[----:B------:R-:W-:-:S04]  /*1d6a0*/  IMAD.MOV.U32 R3, RZ, RZ, 0x6000 ;  /* 0x00006000ff037424 */ /* 0x000fc800078e00ff */
[----:B------:R2:W-:Y:S06]  /*1d6b0*/  SYNCS.ARRIVE.TRANS64 RZ, [R2+URZ+0x2d850], R3 ;  /* 0x02d8500302ff79a7 */ /* 0x0005ec000800003f */
[----:B------:R-:W-:Y:S05]  /*1d6c0*/  @!P0 BRA `(.L_x_1373) ;  /* 0x0000000000048947 */ /* 0x000fea0003800000 */
[----:B------:R-:W-:Y:S01]  /*1d6d0*/  BPT.TRAP 0x1 ;  /* 0x000000040000795c */ /* 0x000fe20000300000 */
.L_x_1373:
        /* <DEDUP_REMOVED lines=30> */
.L_x_1368:
[----:B------:R-:W-:Y:S05]  /*1d8c0*/  BSYNC B2 ;  /* 0x0000000000027941 */ /* 0x000fea0003800000 */
.L_x_1367:
[----:B------:R-:W2:Y:S01]  /*1d8d0*/  LDL R2, [R1] ;  /* 0x0000000001027983 */ /* 0x000ea20000100800 */
[----:B------:R-:W-:Y:S02]  /*1d8e0*/  IMAD.MOV.U32 R22, RZ, RZ, R10 ;  /* 0x000000ffff167224 */ /* 0x000fe400078e000a */
[----:B------:R-:W-:Y:S02]  /*1d8f0*/  IMAD.MOV.U32 R24, RZ, RZ, R14 ;  /* 0x000000ffff187224 */ /* 0x000fe400078e000e */
[----:B--2---:R-:W-:-:S07]  /*1d900*/  VIADD R9, R2, 0xfffffffd ;  /* 0xfffffffd02097836 */ /* 0x004fce0000000000 */
.L_x_1366:
[----:B------:R-:W-:Y:S05]  /*1d910*/  BSYNC B1 ;  /* 0x0000000000017941 */ /* 0x000fea0003800000 */
.L_x_1365:
[----:B------:R-:W2:Y:S01]  /*1d920*/  LDL.LU R2, [R1] ;  /* 0x0000000001027983 */ /* 0x000ea20000300800 */
[----:B------:R-:W-:Y:S01]  /*1d930*/  VIADD R13, R13, 0xfffffffe ;  /* 0xfffffffe0d0d7836 */ /* 0x000fe20000000000 */
[----:B--2---:R-:W-:-:S04]  /*1d940*/  LOP3.LUT R2, RZ, R2, RZ, 0x33, !PT ;  /* 0x00000002ff027212 */ /* 0x004fc800078e33ff */
[----:B------:R-:W-:-:S13]  /*1d950*/  ISETP.NE.AND P0, PT, R13, R2, PT ;  /* 0x000000020d00720c */ /* 0x000fda0003f05270 */
[----:B------:R-:W-:Y:S05]  /*1d960*/  @!P0 BRA `(.L_x_1364) ;  /* 0x0000000c00908947 */ /* 0x000fea0003800000 */
[----:B------:R-:W-:-:S07]  /*1d970*/  IMAD.MOV.U32 R4, RZ, RZ, R8 ;  /* 0x000000ffff047224 */ /* 0x000fce00078e0008 */
.L_x_1388:
[----:B------:R-:W-:Y:S01]  /*1d980*/  VIADD R10, R22, 0x1 ;  /* 0x00000001160a7836 */ /* 0x000fe20000000000 */
[----:B------:R-:W-:Y:S05]  /*1d990*/  YIELD ;  /* 0x0000000000007946 */ /* 0x000fea0003800000 */
[----:B------:R-:W-:Y:S01]  /*1d9a0*/  ISETP.NE.AND P0, PT, R10, 0x2, PT ;  /* 0x000000020a00780c */ /* 0x000fe20003f05270 */
[----:B------:R-:W-:Y:S03]  /*1d9b0*/  BSSY B1, `(.L_x_1374) ;  /* 0x000006c000017945 */ /* 0x000fe60003800000 */
[----:B0-----:R-:W-:-:S02]  /*1d9c0*/  SEL R11, RZ, 0x1, P0 ;  /* 0x00000001ff0b7807 */ /* 0x001fc40000000000 */
[----:B------:R-:W-:Y:S02]  /*1d9d0*/  SEL R10, R10, RZ, P0 ;  /* 0x000000ff0a0a7207 */ /* 0x000fe40000000000 */
[----:B------:R-:W-:Y:S01]  /*1d9e0*/  LOP3.LUT R11, R24, R11, RZ, 0x3c, !PT ;  /* 0x0000000b180b7212 */ /* 0x000fe200078e3cff */
[----:B--2---:R-:W-:Y:S06]  /*1d9f0*/  @!P6 BRA `(.L_x_1375) ;  /* 0x00000004009ce947 */ /* 0x004fec0003800000 */
        /* <DEDUP_REMOVED lines=23> */
.L_x_1376:
[----:B------:R-:W-:Y:S01]  /*1db70*/  IMAD R3, R10, 0x8, R27 ;  /* 0x000000080a037824 */ /* 0x000fe200078e021b */
[----:B------:R-:W-:-:S04]  /*1db80*/  SHF.L.U32 R2, R11, 0x1f, RZ ;  /* 0x0000001f0b027819 */ /* 0x000fc800000006ff */
[----:B------:R-:W2:Y:S02]  /*1db90*/  SYNCS.PHASECHK.TRANS64.TRYWAIT P0, [R3+URZ+0x2d840], R2 ;  /* 0x02d84002030075a7 */ /* 0x000ea4000800017f */
[----:B--2---:R-:W-:Y:S05]  /*1dba0*/  @!P0 BRA `(.L_x_1377) ;  /* 0x0000002c00b08947 */ /* 0x004fea0003800000 */
.L_x_1474:
        /* <DEDUP_REMOVED lines=9> */
.L_x_1378:
        /* <DEDUP_REMOVED lines=31> */
.L_x_1475:
[----:B------:R-:W-:Y:S05]  /*1de30*/  @P0 BRA `(.L_x_1380) ;  /* 0x0000000000140947 */ /* 0x000fea0003800000 */
[----:B------:R-:W-:Y:S01]  /*1de40*/  ISETP.NE.AND P1, PT, R28, RZ, PT ;  /* 0x000000ff1c00720c */ /* 0x000fe20003f25270 */
[----:B------:R-:W-:-:S04]  /*1de50*/  IMAD.MOV.U32 R2, RZ, RZ, 0x6000 ;  /* 0x00006000ff027424 */ /* 0x000fc800078e00ff */
[----:B------:R2:W-:Y:S08]  /*1de60*/  SYNCS.ARRIVE.TRANS64 RZ, [R3+URZ+0x50], R2 ;  /* 0x0000500203ff79a7 */ /* 0x0005f0000800003f */
[----:B------:R-:W-:Y:S05]  /*1de70*/  @!P1 BRA `(.L_x_1380) ;  /* 0x0000000000049947 */ /* 0x000fea0003800000 */
[----:B------:R-:W-:Y:S01]  /*1de80*/  BPT.TRAP 0x1 ;  /* 0x000000040000795c */ /* 0x000fe20000300000 */
.L_x_1380:
        /* <DEDUP_REMOVED lines=30> */
.L_x_1375:
[----:B------:R-:W-:Y:S05]  /*1e070*/  BSYNC B1 ;  /* 0x0000000000017941 */ /* 0x000fea0003800000 */
.L_x_1374:
[----:B------:R-:W-:Y:S01]  /*1e080*/  VIADD R22, R10, 0x1 ;  /* 0x000000010a167836 */ /* 0x000fe20000000000 */
[----:B------:R-:W-:Y:S01]  /*1e090*/  BSSY B1, `(.L_x_1381) ;  /* 0x000006e000017945 */ /* 0x000fe20003800000 */
[----:B------:R-:W-:-:S03]  /*1e0a0*/  VIADD R13, R9, 0xffffffff ;  /* 0xffffffff090d7836 */ /* 0x000fc60000000000 */
[----:B------:R-:W-:-:S04]  /*1e0b0*/  ISETP.NE.AND P0, PT, R22, 0x2, PT ;  /* 0x000000021600780c */ /* 0x000fc80003f05270 */
[----:B0-----:R-:W-:Y:S02]  /*1e0c0*/  SEL R24, RZ, 0x1, P0 ;  /* 0x00000001ff187807 */ /* 0x001fe40000000000 */
        /* <DEDUP_REMOVED lines=9> */
[----:B------:R-:W-:Y:S01]  /*1e160*/  ULDC.64 UR6, c[0x0][0x408] ;  /* 0x0001020000067ab9 */ /* 0x000fe20000000a00 */
[----:B0-----:R-:W-:-:S13]  /*1e170*/  ISETP.NE.AND P0, PT, R5, 0x1, PT ;  /* 0x000000010500780c */ /* 0x001fda0003f05270 */
[----:B--2---:R-:W0:Y:S02]  /*1e180*/  @P0 LDC.64 R2, c[0x0][0x420] ;  /* 0x00010800ff020b82 */ /* 0x004e240000000a00 */
[----:B0-----:R-:W-:-:S04]  /*1e190*/  @P0 IMAD.HI.U32 R4, R13, R2, RZ ;  /* 0x000000020d040227 */ /* 0x001fc800078e00ff */
        /* <DEDUP_REMOVED lines=8> */
[----:B------:R-:W-:-:S03]  /*1e220*/  LEA R4, P0, R2, UR4, 0x2 ;  /* 0x0000000402047c11 */ /* 0x000fc6000f8010ff */
[----:B------:R-:W-:-:S05]  /*1e230*/  IMAD.IADD R5, R5, 0x1, R3 ;  /* 0x0000000105057824 */ /* 0x000fca00078e0203 */
[----:B------:R-:W-:-:S05]  /*1e240*/  LEA.HI.X R5, R2, UR5, R5, 0x2, P0 ;  /* 0x0000000502057c11 */ /* 0x000fca00080f1405 */
[----:B------:R0:W5:Y:S02]  /*1e250*/  LDG.E R4, desc[UR38][R4.64] ;  /* 0x0000002604047981 */ /* 0x000164000c1e1900 */
.L_x_1383:
[----:B--2---:R-:W-:Y:S01]  /*1e260*/  IMAD R2, R22, 0x8, R27 ;  /* 0x0000000816027824 */ /* 0x004fe200078e021b */
[----:B------:R-:W-:-:S04]  /*1e270*/  SHF.L.U32 R3, R24, 0x1f, RZ ;  /* 0x0000001f18037819 */ /* 0x000fc800000006ff */
[----:B------:R-:W2:Y:S02]  /*1e280*/  SYNCS.PHASECHK.TRANS64.TRYWAIT P0, [R2+URZ+0x2d840], R3 ;  /* 0x02d84003020075a7 */ /* 0x000ea4000800017f */
[----:B--2---:R-:W-:Y:S05]  /*1e290*/  @!P0 BRA `(.L_x_1384) ;  /* 0x00000028001c8947 */ /* 0x004fea0003800000 */
.L_x_1476:
        /* <DEDUP_REMOVED lines=9> */
.L_x_1385:
[----:B0-2---:R-:W-:Y:S01]  /*1e330*/  VIADD R3, R27, 0x2d800 ;  /* 0x0002d8001b037836 */ /* 0x005fe20000000000 */
[----:B------:R-:W-:Y:S01]  /*1e340*/  R2UR UR11, R14 ;  /* 0x000000000e0b72ca */ /* 0x000fe200000e0000 */
[----:B------:R-:W-:Y:S01]  /*1e350*/  UIADD3 UR4, UP0, UR40, 0x370, URZ ;  /* 0x0000037028047890 */ /* 0x000fe2000ff1e03f */
[----:B------:R-:W-:Y:S01]  /*1e360*/  R2UR UR5, R23 ;  /* 0x00000000170572ca */ /* 0x000fe200000e0000 */
[----:B------:R-:W-:Y:S01]  /*1e370*/  IMAD R2, R22, 0x8, R3 ;  /* 0x0000000816027824 */ /* 0x000fe200078e0203 */
[----:B------:R-:W-:Y:S01]  /*1e380*/  R2UR UR12, R0 ;  /* 0x00000000000c72ca */ /* 0x000fe200000e0000 */
[----:B------:R-:W-:Y:S01]  /*1e390*/  UMOV UR10, URZ ;  /* 0x0000003f000a7c82 */ /* 0x000fe20008000000 */
[----:B-----5:R-:W-:Y:S01]  /*1e3a0*/  R2UR UR13, R4 ;  /* 0x00000000040d72ca */ /* 0x020fe200000e0000 */
[----:B------:R-:W-:Y:S01]  /*1e3b0*/  UMOV UR6, 0x0 ;  /* 0x0000000000067882 */ /* 0x000fe20000000000 */
[----:B------:R-:W-:Y:S01]  /*1e3c0*/  R2UR UR9, R2 ;  /* 0x00000000020972ca */ /* 0x000fe200000e0000 */
[----:B------:R-:W-:Y:S01]  /*1e3d0*/  IMAD R2, R22, 0x6000, R27 ;  /* 0x0000600016027824 */ /* 0x000fe200078e021b */
[----:B------:R-:W-:Y:S01]  /*1e3e0*/  UMOV UR7, 0x14f00000 ;  /* 0x14f0000000077882 */ /* 0x000fe20000000000 */
[----:B------:R-:W-:Y:S01]  /*1e3f0*/  UMOV UR17, 0x20 ;  /* 0x0000002000117882 */ /* 0x000fe20000000000 */
[----:B------:R-:W-:Y:S01]  /*1e400*/  UMOV UR18, 0x40 ;  /* 0x0000004000127882 */ /* 0x000fe20000000000 */
[----:B------:R-:W-:-:S02]  /*1e410*/  SHF.L.U32 R11, R11, 0x1f, RZ ;  /* 0x0000001f0b0b7819 */ /* 0x000fc400000006ff */
[----:B------:R-:W-:Y:S01]  /*1e420*/  R2UR UR8, R2 ;  /* 0x00000000020872ca */ /* 0x000fe200000e0000 */
[----:B------:R-:W-:Y:S01]  /*1e430*/  ULEA UR11, UR11, UR5, 0x7 ;  /* 0x000000050b0b7291 */ /* 0x000fe2000f8e383f */
[----:B------:R-:W-:Y:S01]  /*1e440*/  IMAD R2, R10, 0x8, R3 ;  /* 0x000000080a027824 */ /* 0x000fe200078e0203 */
[----:B------:R-:W-:-:S03]  /*1e450*/  UIADD3.X UR5, URZ, UR41, URZ, UP0, !UPT ;  /* 0x000000293f057290 */ /* 0x000fc600087fe43f */
[----:B------:R-:W-:-:S07]  /*1e460*/  UIADD3 UR9, UR9, 0x30, URZ ;  /* 0x0000003009097890 */ /* 0x000fce000fffe03f */
[----:B------:R-:W-:Y:S02]  /*1e470*/  UIADD3 UR14, UR8, 0x15400, URZ ;  /* 0x00015400080e7890 */ /* 0x000fe4000fffe03f */
[----:B------:R-:W-:Y:S02]  /*1e480*/  UIADD3 UR15, UR8, 0x17400, URZ ;  /* 0x00017400080f7890 */ /* 0x000fe4000fffe03f */
[----:B------:R-:W-:-:S03]  /*1e490*/  UIADD3 UR16, UR8, 0x19400, URZ ;  /* 0x0001940008107890 */ /* 0x000fc6000fffe03f */
[----:B------:R-:W-:Y:S02]  /*1e4a0*/  UMOV UR8, UR14 ;  /* 0x0000000e00087c82 */ /* 0x000fe40008000000 */
[----:B------:R0:W-:Y:S02]  /*1e4b0*/  UTMALDG.4D [UR8], [UR4], desc[UR6] ;  /* 0x00000608040075b4 */ /* 0x0001e40008019000 */
[----:B0-----:R-:W-:Y:S01]  /*1e4c0*/  UMOV UR8, UR15 ;  /* 0x0000000f00087c82 */ /* 0x001fe20008000000 */
[----:B------:R-:W-:Y:S02]  /*1e4d0*/  UMOV UR10, UR17 ;  /* 0x00000011000a7c82 */ /* 0x000fe40008000000 */
[----:B------:R0:W-:Y:S02]  /*1e4e0*/  UTMALDG.4D [UR8], [UR4], desc[UR6] ;  /* 0x00000608040075b4 */ /* 0x0001e40008019000 */
[----:B0-----:R-:W-:Y:S01]  /*1e4f0*/  UMOV UR8, UR16 ;  /* 0x0000001000087c82 */ /* 0x001fe20008000000 */
[----:B------:R-:W-:-:S02]  /*1e500*/  UMOV UR10, UR18 ;  /* 0x00000012000a7c82 */ /* 0x000fc40008000000 */
[----:B------:R0:W-:Y:S01]  /*1e510*/  UTMALDG.4D [UR8], [UR4], desc[UR6] ;  /* 0x00000608040075b4 */ /* 0x0001e20008019000 */
[----:B------:R-:W2:Y:S02]  /*1e520*/  SYNCS.PHASECHK.TRANS64.TRYWAIT P1, [R2+URZ+0x60], R11 ;  /* 0x0000600b020075a7 */ /* 0x000ea4000802017f */
[----:B0-2---:R-:W-:Y:S05]  /*1e530*/  @!P1 BRA `(.L_x_1386) ;  /* 0x0000002400889947 */ /* 0x005fea0003800000 */
.L_x_1477:
[----:B------:R-:W-:Y:S05]  /*1e540*/  @P0 BRA `(.L_x_1387) ;  /* 0x0000000000140947 */ /* 0x000fea0003800000 */
[----:B------:R-:W-:Y:S01]  /*1e550*/  ISETP.NE.AND P1, PT, R28, RZ, PT ;  /* 0x000000ff1c00720c */ /* 0x000fe20003f25270 */
[----:B------:R-:W-:-:S04]  /*1e560*/  IMAD.MOV.U32 R3, RZ, RZ, 0x6000 ;  /* 0x00006000ff037424 */ /* 0x000fc800078e00ff */
[----:B------:R2:W-:Y:S08]  /*1e570*/  SYNCS.ARRIVE.TRANS64 RZ, [R2+URZ+0x50], R3 ;  /* 0x0000500302ff79a7 */ /* 0x0005f0000800003f */
[----:B------:R-:W-:Y:S05]  /*1e580*/  @!P1 BRA `(.L_x_1387) ;  /* 0x0000000000049947 */ /* 0x000fea0003800000 */
[----:B------:R-:W-:Y:S01]  /*1e590*/  BPT.TRAP 0x1 ;  /* 0x000000040000795c */ /* 0x000fe20000300000 */
.L_x_1387:
        /* <DEDUP_REMOVED lines=29> */
.L_x_1382:
[----:B------:R-:W-:Y:S05]  /*1e770*/  BSYNC B1 ;  /* 0x0000000000017941 */ /* 0x000fea0003800000 */
.L_x_1381:
[----:B------:R-:W-:Y:S01]  /*1e780*/  ISETP.GT.AND P0, PT, R13, R29, PT ;  /* 0x0000001d0d00720c */ /* 0x000fe20003f04270 */
[----:B------:R-:W-:-:S12]  /*1e790*/  VIADD R9, R9, 0xfffffffe ;  /* 0xfffffffe09097836 */ /* 0x000fd80000000000 */
[----:B------:R-:W-:Y:S05]  /*1e7a0*/  @P0 BRA `(.L_x_1388) ;  /* 0xfffffff000740947 */ /* 0x000fea000383ffff */
.L_x_1364:
[----:B------:R-:W-:Y:S05]  /*1e7b0*/  BSYNC B0 ;  /* 0x0000000000007941 */ /* 0x000fea0003800000 */
.L_x_1363:
[----:B------:R-:W-:Y:S01]  /*1e7c0*/  ISETP.NE.AND P0, PT, R28, RZ, PT ;  /* 0x000000ff1c00720c */ /* 0x000fe20003f05270 */
[----:B------:R-:W-:-:S12]  /*1e7d0*/  BSSY B0, `(.L_x_1389) ;  /* 0x000000e000007945 */ /* 0x000fd80003800000 */
[----:B------:R-:W-:Y:S05]  /*1e7e0*/  @P0 BRA `(.L_x_1390) ;  /* 0x0000000000300947 */ /* 0x000fea0003800000 */
[----:B------:R-:W3:Y:S01]  /*1e7f0*/  S2R R9, SR_LANEID ;  /* 0x0000000000097919 */ /* 0x000ee20000000000 */
[----:B------:R-:W-:Y:S01]  /*1e800*/  VOTEU.ANY UR4, UPT, PT ;  /* 0x0000000000047886 */ /* 0x000fe200038e0100 */
[----:B0-2---:R-:W0:Y:S01]  /*1e810*/  LDC.64 R2, c[0x0][0xc38] ;  /* 0x00030e00ff027b82 */ /* 0x005e220000000a00 */
[----:B------:R-:W3:Y:S08]  /*1e820*/  FLO.U32 R4, UR4 ;  /* 0x0000000400047d00 */ /* 0x000ef000080e0000 */
[----:B------:R-:W0:Y:S01]  /*1e830*/  POPC R5, UR4 ;  /* 0x0000000400057d09 */ /* 0x000e220008000000 */
[----:B---3--:R-:W-:-:S13]  /*1e840*/  ISETP.EQ.U32.AND P0, PT, R4, R9, PT ;  /* 0x000000090400720c */ /* 0x008fda0003f02070 */
[----:B0-----:R-:W2:Y:S01]  /*1e850*/  @P0 ATOMG.E.ADD.STRONG.GPU PT, R3, desc[UR38][R2.64], R5 ;  /* 0x00000005020309a8 */ /* 0x001ea200081ee1e6 */
[----:B------:R-:W0:Y:S02]  /*1e860*/  S2R R6, SR_LTMASK ;  /* 0x0000000000067919 */ /* 0x000e240000003900 */
[----:B0-----:R-:W-:-:S04]  /*1e870*/  LOP3.LUT R6, R6, UR4, RZ, 0xc0, !PT ;  /* 0x0000000406067c12 */ /* 0x001fc8000f8ec0ff */
[----:B------:R-:W0:Y:S01]  /*1e880*/  POPC R9, R6 ;  /* 0x0000000600097309 */ /* 0x000e220000000000 */
[----:B--2---:R-:W0:Y:S02]  /*1e890*/  SHFL.IDX PT, R4, R3, R4, 0x1f ;  /* 0x00001f0403047589 */ /* 0x004e2400000e0000 */
[----:B0-----:R-:W-:-:S07]  /*1e8a0*/  IADD3 R16, R4, UR36, R9 ;  /* 0x0000002404107c10 */ /* 0x001fce000fffe009 */
.L_x_1390:
[----:B------:R-:W-:Y:S05]  /*1e8b0*/  BSYNC B0 ;  /* 0x0000000000007941 */ /* 0x000fea0003800000 */
.L_x_1389:
[----:B------:R-:W-:Y:S04]  /*1e8c0*/  BSSY B0, `(.L_x_1391) ;  /* 0x000002b000007945 */ /* 0x000fe80003800000 */
[----:B------:R-:W-:Y:S05]  /*1e8d0*/  @!P6 BRA `(.L_x_1392) ;  /* 0x0000000000a4e947 */ /* 0x000fea0003800000 */
[----:B--2---:R-:W-:Y:S01]  /*1e8e0*/  IMAD R3, R22, 0x8, R27 ;  /* 0x0000000816037824 */ /* 0x004fe200078e021b */
[----:B0-----:R-:W-:-:S04]  /*1e8f0*/  SHF.L.U32 R2, R24, 0x1f, RZ ;  /* 0x0000001f18027819 */ /* 0x001fc800000006ff */
[----:B------:R-:W0:Y:S02]  /*1e900*/  SYNCS.PHASECHK.TRANS64.TRYWAIT P0, [R3+URZ+0x2d860], R2 ;  /* 0x02d86002030075a7 */ /* 0x000e24000800017f */
[----:B0-----:R-:W-:Y:S05]  /*1e910*/  @!P0 BRA `(.L_x_1393) ;  /* 0x0000002000a48947 */ /* 0x001fea0003800000 */
.L_x_1478:
        /* <DEDUP_REMOVED lines=9> */
.L_x_1394:
        /* <DEDUP_REMOVED lines=28> */
.L_x_1392:
[----:B------:R-:W-:Y:S05]  /*1eb70*/  BSYNC B0 ;  /* 0x0000000000007941 */ /* 0x000fea0003800000 */
.L_x_1391:
[----:B------:R-:W-:-:S05]  /*1eb80*/  VIADD R22, R22, 0x1 ;  /* 0x0000000116167836 */ /* 0x000fca0000000000 */
[----:B------:R-:W-:-:S04]  /*1eb90*/  ISETP.NE.AND P0, PT, R22, 0x2, PT ;  /* 0x000000021600780c */ /* 0x000fc80003f05270 */
[----:B0-2---:R-:W-:Y:S02]  /*1eba0*/  SEL R3, RZ, 0x1, P0 ;  /* 0x00000001ff037807 */ /* 0x005fe40000000000 */
[----:B------:R-:W-:Y:S02]  /*1ebb0*/  SEL R22, R22, RZ, P0 ;  /* 0x000000ff16167207 */ /* 0x000fe40000000000 */
[----:B------:R-:W-:-:S07]  /*1ebc0*/  LOP3.LUT R24, R24, R3, RZ, 0x3c, !PT ;  /* 0x0000000318187212 */ /* 0x000fce00078e3cff */
.L_x_1348:
[----:B------:R-:W-:Y:S05]  /*1ebd0*/  BSYNC B6 ;  /* 0x0000000000067941 */ /* 0x000fea0003800000 */
.L_x_1346:
[----:B------:R-:W-:-:S03]  /*1ebe0*/  UMOV UR4, 0xffffffff ;  /* 0xffffffff00047882 */ /* 0x000fc60000000000 */
[----:B------:R-:W-:Y:S05]  /*1ebf0*/  BRA.DIV UR4, `(.L_x_1395) ;  /* 0x0000002204007947 */ /* 0x000fea000b800000 */
[----:B------:R2:W3:Y:S04]  /*1ec00*/  SHFL.IDX PT, R4, R16, RZ, 0x1f ;  /* 0x00001fff10047589 */ /* 0x0004e800000e0000 */
[----:B------:R2:W4:Y:S02]  /*1ec10*/  SHFL.IDX PT, R5, R16, 0x1, 0x1f ;  /* 0x00201f0010057f89 */ /* 0x00052400000e0000 */
.L_x_1482:
        /* <DEDUP_REMOVED lines=8> */
[----:B------:R-:W0:Y:S02]  /*1eca0*/  LDC.64 R2, c[0x0][0xc58] ;  /* 0x00031600ff027b82 */ /* 0x000e240000000a00 */
[----:B0-----:R-:W-:-:S06]  /*1ecb0*/  IMAD.WIDE R2, R7, 0x4, R2 ;  /* 0x0000000407027825 */ /* 0x001fcc00078e0202 */
[----:B------:R0:W5:Y:S02]  /*1ecc0*/  LDG.E R2, desc[UR38][R2.64] ;  /* 0x0000002602027981 */ /* 0x000164000c1e1900 */
.L_x_1397:
[----:B------:R-:W-:Y:S05]  /*1ecd0*/  BSYNC B0 ;  /* 0x0000000000007941 */ /* 0x000fea0003800000 */
.L_x_1396:
[----:B------:R-:W-:-:S03]  /*1ece0*/  UMOV UR4, 0xffffffff ;  /* 0xffffffff00047882 */ /* 0x000fc60000000000 */
[----:B------:R-:W-:Y:S05]  /*1ecf0*/  BRA.DIV UR4, `(.L_x_1398) ;  /* 0x00000022040c7947 */ /* 0x000fea000b800000 */
[----:B-----5:R-:W0:Y:S01]  /*1ed00*/  SHFL.UP PT, R14, R2, 0x1, RZ ;  /* 0x04200000020e7989 */ /* 0x020e2200000e00ff */
        /* <DEDUP_REMOVED lines=19> */
[----:B------:R0:W0:Y:S02]  /*1ee40*/  SHFL.IDX PT, R14, R3, 0x1f, 0x1f ;  /* 0x03e01f00030e7f89 */ /* 0x00002400000e0000 */
.L_x_1490:
[----:B------:R-:W-:Y:S02]  /*1ee50*/  ULDC UR4, c[0x0][0xc10] ;  /* 0x0003040000047ab9 */ /* 0x000fe40000000800 */
[----:B------:R-:W-:-:S04]  /*1ee60*/  IMAD.U32 R6, RZ, RZ, UR4 ;  /* 0x00000004ff067e24 */ /* 0x000fc8000f8e00ff */
[----:B0-----:R-:W-:-:S04]  /*1ee70*/  IMAD R14, R14, R6, RZ ;  /* 0x000000060e0e7224 */ /* 0x001fc800078e02ff */
[----:B----4-:R-:W-:-:S05]  /*1ee80*/  IMAD.IADD R5, R5, 0x1, R14 ;  /* 0x0000000105057824 */ /* 0x010fca00078e020e */
[----:B---3--:R-:W-:-:S13]  /*1ee90*/  ISETP.GT.AND P0, PT, R5, R4, PT ;  /* 0x000000040500720c */ /* 0x008fda0003f04270 */
[----:B------:R-:W-:Y:S05]  /*1eea0*/  @P0 BRA `(.L_x_1399) ;  /* 0x0000000000ac0947 */ /* 0x000fea0003800000 */
[----:B------:R-:W0:Y:S02]  /*1eeb0*/  LDC R0, c[0x0][0xc14] ;  /* 0x00030500ff007b82 */ /* 0x000e240000000800 */
.L_x_1404:
[----:B------:R-:W-:-:S05]  /*1eec0*/  VIADD R19, R19, 0x1f ;  /* 0x0000001f13137836 */ /* 0x000fca0000000000 */
[----:B0-----:R-:W-:-:S13]  /*1eed0*/  ISETP.GE.AND P0, PT, R19, R0, PT ;  /* 0x000000001300720c */ /* 0x001fda0003f06270 */
[----:B------:R-:W-:Y:S05]  /*1eee0*/  @P0 BRA `(.L_x_1400) ;  /* 0x0000000400e40947 */ /* 0x000fea0003800000 */
[C---:B------:R-:W-:Y:S01]  /*1eef0*/  IMAD.IADD R7, R28.reuse, 0x1, R19 ;  /* 0x000000011c077824 */ /* 0x040fe200078e0213 */
[----:B------:R-:W-:Y:S01]  /*1ef00*/  ISETP.NE.AND P1, PT, R28, 0x1f, PT ;  /* 0x0000001f1c00780c */ /* 0x000fe20003f25270 */
[----:B------:R-:W-:Y:S01]  /*1ef10*/  BSSY B0, `(.L_x_1401) ;  /* 0x0000007000007945 */ /* 0x000fe20003800000 */
[----:B------:R-:W-:Y:S02]  /*1ef20*/  IMAD.MOV.U32 R2, RZ, RZ, RZ ;  /* 0x000000ffff027224 */ /* 0x000fe400078e00ff */
[----:B------:R-:W-:-:S13]  /*1ef30*/  ISETP.GE.OR P0, PT, R7, R0, !P1 ;  /* 0x000000000700720c */ /* 0x000fda0004f06670 */
[----:B------:R-:W-:Y:S05]  /*1ef40*/  @P0 BRA `(.L_x_1402) ;  /* 0x00000000000c0947 */ /* 0x000fea0003800000 */
[----:B------:R-:W0:Y:S02]  /*1ef50*/  LDC.64 R2, c[0x0][0xc58] ;  /* 0x00031600ff027b82 */ /* 0x000e240000000a00 */
[----:B0-----:R-:W-:-:S06]  /*1ef60*/  IMAD.WIDE R2, R7, 0x4, R2 ;  /* 0x0000000407027825 */ /* 0x001fcc00078e0202 */
[----:B------:R0:W5:Y:S02]  /*1ef70*/  LDG.E R2, desc[UR38][R2.64] ;  /* 0x0000002602027981 */ /* 0x000164000c1e1900 */
.L_x_1402:
[----:B------:R-:W-:Y:S05]  /*1ef80*/  BSYNC B0 ;  /* 0x0000000000007941 */ /* 0x000fea0003800000 */
.L_x_1401:
[----:B------:R-:W-:-:S03]  /*1ef90*/  UMOV UR4, 0xffffffff ;  /* 0xffffffff00047882 */ /* 0x000fc60000000000 */
[----:B------:R-:W-:Y:S05]  /*1efa0*/  BRA.DIV UR4, `(.L_x_1403) ;  /* 0x0000002204307947 */ /* 0x000fea000b800000 */
[----:B-----5:R-:W3:Y:S01]  /*1efb0*/  SHFL.UP PT, R14, R2, 0x1, RZ ;  /* 0x04200000020e7989 */ /* 0x020ee200000e00ff */
[C---:B------:R-:W-:Y:S02]  /*1efc0*/  ISETP.NE.AND P0, PT, R28.reuse, RZ, PT ;  /* 0x000000ff1c00720c */ /* 0x040fe40003f05270 */
[----:B------:R-:W-:Y:S02]  /*1efd0*/  ISETP.GE.U32.AND P1, PT, R28, 0x2, PT ;  /* 0x000000021c00780c */ /* 0x000fe40003f26070 */
[----:B---3--:R-:W-:Y:S02]  /*1efe0*/  SEL R13, R14, RZ, P0 ;  /* 0x000000ff0e0d7207 */ /* 0x008fe40000000000 */
[----:B------:R-:W-:-:S03]  /*1eff0*/  ISETP.GE.U32.AND P0, PT, R28, 0x4, PT ;  /* 0x000000041c00780c */ /* 0x000fc60003f06070 */
[----:B------:R-:W-:-:S05]  /*1f000*/  IMAD.IADD R13, R2, 0x1, R13 ;  /* 0x00000001020d7824 */ /* 0x000fca00078e020d */
[----:B------:R-:W3:Y:S02]  /*1f010*/  SHFL.UP PT, R14, R13, 0x2, RZ ;  /* 0x044000000d0e7989 */ /* 0x000ee400000e00ff */
[----:B---3--:R-:W-:Y:S02]  /*1f020*/  SEL R14, R14, RZ, P1 ;  /* 0x000000ff0e0e7207 */ /* 0x008fe40000800000 */
[----:B------:R-:W-:-:S03]  /*1f030*/  ISETP.GE.U32.AND P1, PT, R28, 0x8, PT ;  /* 0x000000081c00780c */ /* 0x000fc60003f26070 */
[----:B0-----:R-:W-:-:S05]  /*1f040*/  IMAD.IADD R3, R13, 0x1, R14 ;  /* 0x000000010d037824 */ /* 0x001fca00078e020e */
        /* <DEDUP_REMOVED lines=10> */
[----:B------:R0:W3:Y:S02]  /*1f0f0*/  SHFL.IDX PT, R14, R3, 0x1f, 0x1f ;  /* 0x03e01f00030e7f89 */ /* 0x0000e400000e0000 */
.L_x_1498:
[----:B------:R-:W-:Y:S02]  /*1f100*/  ULDC UR4, c[0x0][0xc10] ;  /* 0x0003040000047ab9 */ /* 0x000fe40000000800 */
[----:B------:R-:W-:-:S04]  /*1f110*/  IMAD.U32 R6, RZ, RZ, UR4 ;  /* 0x00000004ff067e24 */ /* 0x000fc8000f8e00ff */
[----:B---3--:R-:W-:-:S04]  /*1f120*/  IMAD R14, R14, R6, RZ ;  /* 0x000000060e0e7224 */ /* 0x008fc800078e02ff */
[----:B------:R-:W-:-:S05]  /*1f130*/  IMAD.IADD R5, R14, 0x1, R5 ;  /* 0x000000010e057824 */ /* 0x000fca00078e0205 */
[----:B------:R-:W-:-:S13]  /*1f140*/  ISETP.GT.AND P0, PT, R5, R4, PT ;  /* 0x000000040500720c */ /* 0x000fda0003f04270 */
[----:B------:R-:W-:Y:S05]  /*1f150*/  @!P0 BRA `(.L_x_1404) ;  /* 0xfffffffc00588947 */ /* 0x000fea000383ffff */
.L_x_1399:
[----:B------:R-:W-:Y:S01]  /*1f160*/  IMAD.IADD R7, R5, 0x1, -R14 ;  /* 0x0000000105077824 */ /* 0x000fe200078e0a0e */
[----:B------:R-:W-:-:S03]  /*1f170*/  UMOV UR4, 0xffffffff ;  /* 0xffffffff00047882 */ /* 0x000fc60000000000 */
[----:B------:R-:W-:-:S05]  /*1f180*/  IMAD R5, R3, R6, R7 ;  /* 0x0000000603057224 */ /* 0x000fca00078e0207 */
[----:B------:R-:W-:Y:S01]  /*1f190*/  ISETP.GT.AND P6, PT, R5, R4, PT ;  /* 0x000000040500720c */ /* 0x000fe20003fc4270 */
[----:B------:R-:W-:-:S12]  /*1f1a0*/  BRA.DIV UR4, `(.L_x_1405) ;  /* 0x0000002204807947 */ /* 0x000fd8000b800000 */
[----:B------:R-:W-:-:S04]  /*1f1b0*/  VOTE.ANY R5, PT, !P6 ;  /* 0x0000000000057806 */ /* 0x000fc800070e0100 */
[----:B------:R-:W3:Y:S02]  /*1f1c0*/  POPC R8, R5 ;  /* 0x0000000500087309 */ /* 0x000ee40000000000 */
[----:B---3--:R3:W4:Y:S02]  /*1f1d0*/  SHFL.IDX PT, R17, R2, R8, 0x1f ;  /* 0x00001f0802117589 */ /* 0x00872400000e0000 */
.L_x_1502:
[----:B------:R-:W-:Y:S01]  /*1f1e0*/  ISETP.NE.AND P0, PT, R5, RZ, PT ;  /* 0x000000ff0500720c */ /* 0x000fe20003f05270 */
[----:B------:R-:W-:-:S12]  /*1f1f0*/  IMAD.MOV.U32 R14, RZ, RZ, RZ ;  /* 0x000000ffff0e7224 */ /* 0x000fd800078e00ff */
[----:B------:R-:W-:Y:S05]  /*1f200*/  @!P0 BRA `(.L_x_1406) ;  /* 0x0000000000108947 */ /* 0x000fea0003800000 */
[----:B------:R-:W-:Y:S01]  /*1f210*/  UMOV UR4, 0xffffffff ;  /* 0xffffffff00047882 */ /* 0x000fe20000000000 */
[----:B------:R-:W-:Y:S02]  /*1f220*/  VIADD R12, R8, 0xffffffff ;  /* 0xffffffff080c7836 */ /* 0x000fe40000000000 */
[----:B------:R-:W-:Y:S05]  /*1f230*/  BRA.DIV UR4, `(.L_x_1407) ;  /* 0x0000002204a47947 */ /* 0x000fea000b800000 */
[----:B------:R0:W0:Y:S02]  /*1f240*/  SHFL.IDX PT, R14, R3, R12, 0x1f ;  /* 0x00001f0c030e7589 */ /* 0x00002400000e0000 */
.L_x_1406:
[----:B0--3--:R-:W0:Y:S01]  /*1f250*/  LDC.64 R2, c[0x0][0xc68] ;  /* 0x00031a00ff027b82 */ /* 0x009e220000000a00 */
[----:B------:R-:W-:-:S04]  /*1f260*/  IMAD.IADD R19, R8, 0x1, R19 ;  /* 0x0000000108137824 */ /* 0x000fc800078e0213 */
[----:B0-----:R-:W-:-:S05]  /*1f270*/  IMAD.WIDE R2, R19, 0x4, R2 ;  /* 0x0000000413027825 */ /* 0x001fca00078e0202 */
[----:B------:R0:W4:Y:S01]  /*1f280*/  LDG.E R8, desc[UR38][R2.64] ;  /* 0x0000002602087981 */ /* 0x000122000c1e1900 */
[----:B--2---:R-:W-:Y:S02]  /*1f290*/  IMAD R16, R14, R6, R7 ;  /* 0x000000060e107224 */ /* 0x004fe400078e0207 */
        /* <DEDUP_REMOVED lines=10> */
[----:B------:R-:W-:-:S03]  /*1f340*/  IABS R7, R5 ;  /* 0x0000000500077213 */ /* 0x000fc60000000000 */
[----:B------:R-:W-:Y:S02]  /*1f350*/  IMAD.IADD R2, R4, 0x1, -R16 ;  /* 0x0000000104027824 */ /* 0x000fe400078e0a10 */
[----:B------:R-:W-:-:S03]  /*1f360*/  IMAD.MOV R7, RZ, RZ, -R7 ;  /* 0x000000ffff077224 */ /* 0x000fc600078e0a07 */
[----:B------:R-:W-:-:S05]  /*1f370*/  IABS R4, R2 ;  /* 0x0000000200047213 */ /* 0x000fca0000000000 */
        /* <DEDUP_REMOVED lines=8> */
[----:B------:R-:W-:-:S03]  /*1f400*/  ISETP.GE.AND P0, PT, R4, RZ, PT ;  /* 0x000000ff0400720c */ /* 0x000fc60003f06270 */
[----:B------:R-:W-:-:S10]  /*1f410*/  IMAD.MOV.U32 R9, RZ, RZ, R3 ;  /* 0x000000ffff097224 */ /* 0x000fd400078e0003 */
[----:B------:R-:W-:Y:S01]  /*1f420*/  @!P0 IMAD.MOV R9, RZ, RZ, -R9 ;  /* 0x000000ffff098224 */ /* 0x000fe200078e0a09 */
[----:B------:R-:W-:-:S13]  /*1f430*/  ISETP.NE.AND P0, PT, R5, RZ, PT ;  /* 0x000000ff0500720c */ /* 0x000fda0003f05270 */
[----:B------:R-:W-:-:S05]  /*1f440*/  @!P0 LOP3.LUT R9, RZ, R5, RZ, 0x33, !PT ;  /* 0x00000005ff098212 */ /* 0x000fca00078e33ff */
[----:B------:R-:W-:Y:S02]  /*1f450*/  IMAD R4, R8, R9, RZ ;  /* 0x0000000908047224 */ /* 0x000fe400078e02ff */
[----:B------:R-:W-:Y:S02]  /*1f460*/  IMAD.MOV R9, RZ, RZ, -R9 ;  /* 0x000000ffff097224 */ /* 0x000fe400078e0a09 */
[----:B------:R-:W-:Y:S02]  /*1f470*/  IMAD.MOV R3, RZ, RZ, -R4 ;  /* 0x000000ffff037224 */ /* 0x000fe400078e0a04 */
[----:B------:R-:W-:-:S03]  /*1f480*/  IMAD R5, R5, R9, R2 ;  /* 0x0000000905057224 */ /* 0x000fc600078e0202 */
[----:B------:R-:W-:-:S04]  /*1f490*/  VIADDMNMX R6, R3, R6, R8, PT ;  /* 0x0000000603067246 */ /* 0x000fc80003800108 */
[----:B------:R-:W-:-:S04]  /*1f4a0*/  IABS R7, R6 ;  /* 0x0000000600077213 */ /* 0x000fc80000000000 */
[----:B------:R-:W0:Y:S08]  /*1f4b0*/  I2F.RP R8, R7 ;  /* 0x0000000700087306 */ /* 0x000e300000209400 */
[----:B0-----:R-:W0:Y:S02]  /*1f4c0*/  MUFU.RCP R8, R8 ;  /* 0x0000000800087308 */ /* 0x001e240000001000 */
[----:B0-----:R-:W-:Y:S01]  /*1f4d0*/  VIADD R3, R8, 0xffffffe ;  /* 0x0ffffffe08037836 */ /* 0x001fe20000000000 */
[----:B------:R-:W-:-:S05]  /*1f4e0*/  IABS R8, R6 ;  /* 0x0000000600087213 */ /* 0x000fca0000000000 */
[----:B------:R-:W0:Y:S01]  /*1f4f0*/  F2I.FTZ.U32.TRUNC.NTZ R3, R3 ;  /* 0x0000000300037305 */ /* 0x000e22000021f000 */
[----:B------:R-:W-:Y:S02]  /*1f500*/  IMAD.MOV R8, RZ, RZ, -R8 ;  /* 0x000000ffff087224 */ /* 0x000fe400078e0a08 */
[----:B0-----:R-:W-:-:S04]  /*1f510*/  IMAD.MOV R2, RZ, RZ, -R3 ;  /* 0x000000ffff027224 */ /* 0x001fc800078e0a03 */
[----:B------:R-:W-:Y:S02]  /*1f520*/  IMAD R9, R2, R7, RZ ;  /* 0x0000000702097224 */ /* 0x000fe400078e02ff */
[----:B------:R-:W-:-:S04]  /*1f530*/  IMAD.MOV.U32 R2, RZ, RZ, RZ ;  /* 0x000000ffff027224 */ /* 0x000fc800078e00ff */
[----:B------:R-:W-:Y:S01]  /*1f540*/  IMAD.HI.U32 R2, R3, R9, R2 ;  /* 0x0000000903027227 */ /* 0x000fe200078e0002 */
[----:B------:R-:W-:Y:S02]  /*1f550*/  IABS R9, R5 ;  /* 0x0000000500097213 */ /* 0x000fe40000000000 */
[C---:B------:R-:W-:Y:S01]  /*1f560*/  LOP3.LUT R3, R5.reuse, R6, RZ, 0x3c, !PT ;  /* 0x0000000605037212 */ /* 0x040fe200078e3cff */
[----:B------:R-:W-:Y:S02]  /*1f570*/  IMAD.IADD R5, R5, 0x1, R4 ;  /* 0x0000000105057824 */ /* 0x000fe400078e0204 */
[----:B------:R-:W-:-:S04]  /*1f580*/  IMAD.HI.U32 R2, R2, R9, RZ ;  /* 0x0000000902027227 */ /* 0x000fc800078e00ff */
[----:B------:R-:W-:-:S05]  /*1f590*/  IMAD R8, R2, R8, R9 ;  /* 0x0000000802087224 */ /* 0x000fca00078e0209 */
        /* <DEDUP_REMOVED lines=14> */
.L_x_1400:
[----:B------:R-:W-:Y:S01]  /*1f680*/  UMOV UR4, URZ ;  /* 0x0000003f00047c82 */ /* 0x000fe20008000000 */
[----:B------:R-:W-:Y:S01]  /*1f690*/  UMOV UR5, URZ ;  /* 0x0000003f00057c82 */ /* 0x000fe20008000000 */
[----:B------:R-:W-:Y:S01]  /*1f6a0*/  ULDC UR6, c[0x0][0xc14] ;  /* 0x0003050000067ab9 */ /* 0x000fe20000000800 */
[----:B--2---:R-:W-:Y:S02]  /*1f6b0*/  IMAD.MOV.U32 R16, RZ, RZ, R4 ;  /* 0x000000ffff107224 */ /* 0x004fe400078e0004 */
[----:B------:R-:W-:Y:S02]  /*1f6c0*/  IMAD.U32 R17, RZ, RZ, UR4 ;  /* 0x00000004ff117e24 */ /* 0x000fe4000f8e00ff */
[----:B------:R-:W-:Y:S02]  /*1f6d0*/  IMAD.U32 R18, RZ, RZ, UR5 ;  /* 0x00000005ff127e24 */ /* 0x000fe4000f8e00ff */
[----:B------:R-:W-:-:S07]  /*1f6e0*/  IMAD.U32 R19, RZ, RZ, UR6 ;  /* 0x00000006ff137e24 */ /* 0x000fce000f8e00ff */
.L_x_1408:
        /* <DEDUP_REMOVED lines=10> */
.L_x_1307:
        /* <DEDUP_REMOVED lines=12> */
.L_x_1505:
[----:B------:R-:W-:Y:S05]  /*1f850*/  BSYNC B0 ;  /* 0x0000000000007941 */ /* 0x000fea0003800000 */
.L_x_1410:
[----:B------:R-:W-:-:S03]  /*1f860*/  UMOV UR4, 0xffffffff ;  /* 0xffffffff00047882 */ /* 0x000fc60000000000 */
[----:B------:R-:W-:Y:S05]  /*1f870*/  BRA.DIV UR4, `(.L_x_1412) ;  /* 0x0000001e044c7947 */ /* 0x000fea000b800000 */
[----:B0-----:R-:W0:Y:S02]  /*1f880*/  S2R R0, SR_TID.X ;  /* 0x0000000000007919 */ /* 0x001e240000002100 */
[----:B0-----:R-:W-:-:S04]  /*1f890*/  SHF.R.U32.HI R0, RZ, 0x5, R0 ;  /* 0x00000005ff007819 */ /* 0x001fc80000011600 */
[----:B------:R-:W-:-:S05]  /*1f8a0*/  LOP3.LUT R0, R0, 0x3, RZ, 0xc0, !PT ;  /* 0x0000000300007812 */ /* 0x000fca00078ec0ff */
[----:B------:R0:W2:Y:S02]  /*1f8b0*/  SHFL.IDX PT, R14, R0, RZ, 0x1f ;  /* 0x00001fff000e7589 */ /* 0x0000a400000e0000 */
.L_x_1508:
[----:B--2---:R-:W-:-:S13]  /*1f8c0*/  ISETP.NE.AND P0, PT, R14, RZ, PT ;  /* 0x000000ff0e00720c */ /* 0x004fda0003f05270 */
[----:B------:R-:W-:Y:S05]  /*1f8d0*/  @P0 BRA `(.L_x_1090) ;  /* 0x0000000000880947 */ /* 0x000fea0003800000 */
[----:B------:R-:W-:-:S03]  /*1f8e0*/  UMOV UR4, 0xffffffff ;  /* 0xffffffff00047882 */ /* 0x000fc60000000000 */
[----:B------:R-:W-:Y:S05]  /*1f8f0*/  BRA.DIV UR4, `(.L_x_1413) ;  /* 0x0000001e04607947 */ /* 0x000fea000b800000 */
[----:B------:R-:W-:-:S13]  /*1f900*/  ELECT P6, URZ, PT ;  /* 0x00000000003f782f */ /* 0x000fda00038c0000 */
.L_x_1511:
[----:B------:R-:W-:Y:S05]  /*1f910*/  @!P6 BRA `(.L_x_1090) ;  /* 0x000000000078e947 */ /* 0x000fea0003800000 */
[----:B0-----:R-:W2:Y:S02]  /*1f920*/  LDL.LU R0, [R1+0xc] ;  /* 0x00000c0001007983 */ /* 0x001ea40000300800 */
[----:B--2---:R-:W-:-:S04]  /*1f930*/  LOP3.LUT R0, R0, 0x2, RZ, 0xfc, !PT ;  /* 0x0000000200007812 */ /* 0x004fc800078efcff */
[----:B------:R-:W-:-:S13]  /*1f940*/  ISETP.NE.AND P2, PT, R0, 0x3, PT ;  /* 0x000000030000780c */ /* 0x000fda0003f45270 */
[----:B------:R-:W-:Y:S05]  /*1f950*/  @!P2 BRA `(.L_x_1414) ;  /* 0x000000000004a947 */ /* 0x000fea0003800000 */
[----:B------:R-:W-:Y:S01]  /*1f960*/  BPT.TRAP 0x1 ;  /* 0x000000040000795c */ /* 0x000fe20000300000 */
.L_x_1414:
        /* <DEDUP_REMOVED lines=12> */
.L_x_1512:
[----:B------:R-:W2:Y:S02]  /*1fa30*/  SYNCS.PHASECHK.TRANS64.TRYWAIT P0, [R3+URZ], R0 ;  /* 0x00000000030075a7 */ /* 0x000ea4000800017f */
[----:B--2---:R-:W-:Y:S05]  /*1fa40*/  @!P0 BRA `(.L_x_1416) ;  /* 0x0000001c00408947 */ /* 0x004fea0003800000 */
.L_x_1513:
[----:B------:R-:W-:Y:S05]  /*1fa50*/  @!P2 BRA `(.L_x_1417) ;  /* 0x000000000004a947 */ /* 0x000fea0003800000 */
[----:B------:R-:W-:Y:S01]  /*1fa60*/  BPT.TRAP 0x1 ;  /* 0x000000040000795c */ /* 0x000fe20000300000 */
.L_x_1417:
[----:B--2---:R-:W-:-:S04]  /*1fa70*/  VIADD R3, R9, 0x2d860 ;  /* 0x0002d86009037836 */ /* 0x004fc80000000000 */
[----:B------:R-:W-:-:S04]  /*1fa80*/  IMAD R5, R22, 0x8, R3 ;  /* 0x0000000816057824 */ /* 0x000fc800078e0203 */
[----:B------:R-:W2:Y:S02]  /*1fa90*/  SYNCS.PHASECHK.TRANS64.TRYWAIT P0, [R5+URZ], R2 ;  /* 0x00000002050075a7 */ /* 0x000ea4000800017f */
[----:B--2---:R-:W-:Y:S05]  /*1faa0*/  @!P0 BRA `(.L_x_1418) ;  /* 0x0000001c003c8947 */ /* 0x004fea0003800000 */
.L_x_1514:
[----:B------:R-:W-:-:S07]  /*1fab0*/  IMAD R3, R4, 0x8, R3 ;  /* 0x0000000804037824 */ /* 0x000fce00078e0203 */
.L_x_1419:
[----:B---3--:R3:W4:Y:S02]  /*1fac0*/  SYNCS.PHASECHK.TRANS64.TRYWAIT P0, [R3+URZ], R0 ;  /* 0x00000000030075a7 */ /* 0x008724000800017f */
[----:B----4-:R-:W-:Y:S05]  /*1fad0*/  @!P0 NANOSLEEP.SYNCS 0x989680 ;  /* 0x009896800000895d */ /* 0x010fea0003900000 */
[----:B------:R-:W4:Y:S02]  /*1fae0*/  @!P0 SYNCS.PHASECHK.TRANS64 P0, [R3+URZ], R0 ;  /* 0x00000000030085a7 */ /* 0x000f24000800007f */
[----:B----4-:R-:W-:Y:S05]  /*1faf0*/  @!P0 BRA `(.L_x_1419) ;  /* 0xfffffffc00f08947 */ /* 0x010fea000383ffff */
.L_x_1090:
[----:B------:R-:W-:Y:S05]  /*1fb00*/  BSYNC B7 ;  /* 0x0000000000077941 */ /* 0x000fea0003800000 */
.L_x_1087:
[----:B------:R-:W-:Y:S05]  /*1fb10*/  EXIT ;  /* 0x000000000000794d */ /* 0x000fea0003800000 */
.L_x_1114:
[----:B0-----:R0:W1:Y:S02]  /*1fb20*/  SYNCS.PHASECHK.TRANS64.TRYWAIT P5, [R15+URZ+0x2d890], R86 ;  /* 0x02d890560f0075a7 */ /* 0x00106400080a017f */
[----:B-1----:R-:W-:Y:S05]  /*1fb30*/  @!P5 NANOSLEEP.SYNCS 0x989680 ;  /* 0x009896800000d95d */ /* 0x002fea0003900000 */
[----:B------:R-:W1:Y:S02]  /*1fb40*/  @!P5 SYNCS.PHASECHK.TRANS64 P5, [R15+URZ+0x2d890], R86 ;  /* 0x02d890560f00d5a7 */ /* 0x000e6400080a007f */
[----:B-1----:R-:W-:Y:S05]  /*1fb50*/  @!P5 BRA `(.L_x_1114) ;  /* 0xfffffffc00f0d947 */ /* 0x002fea000383ffff */
[----:B------:R-:W-:Y:S05]  /*1fb60*/  BRA `(.L_x_1420) ;  /* 0xfffffe3400a47947 */ /* 0x000fea000383ffff */
.L_x_1142:
[----:B0-----:R0:W1:Y:S02]  /*1fb70*/  SYNCS.PHASECHK.TRANS64.TRYWAIT P5, [R15+URZ+0x2d890], R86 ;  /* 0x02d890560f0075a7 */ /* 0x00106400080a017f */
[----:B-1----:R-:W-:Y:S05]  /*1fb80*/  @!P5 NANOSLEEP.SYNCS 0x989680 ;  /* 0x009896800000d95d */ /* 0x002fea0003900000 */
[----:B------:R-:W1:Y:S02]  /*1fb90*/  @!P5 SYNCS.PHASECHK.TRANS64 P5, [R15+URZ+0x2d890], R86 ;  /* 0x02d890560f00d5a7 */ /* 0x000e6400080a007f */
[----:B-1----:R-:W-:Y:S05]  /*1fba0*/  @!P5 BRA `(.L_x_1142) ;  /* 0xfffffffc00f0d947 */ /* 0x002fea000383ffff */
[----:B------:R-:W-:Y:S05]  /*1fbb0*/  BRA `(.L_x_1421) ;  /* 0xfffffe5000007947 */ /* 0x000fea000383ffff */
.L_x_1155:
[----:B0-----:R0:W1:Y:S02]  /*1fbc0*/  SYNCS.PHASECHK.TRANS64.TRYWAIT P4, [R15+URZ+0x2d890], R86 ;  /* 0x02d890560f0075a7 */ /* 0x001064000808017f */
[----:B-1----:R-:W-:Y:S05]  /*1fbd0*/  @!P4 NANOSLEEP.SYNCS 0x989680 ;  /* 0x009896800000c95d */ /* 0x002fea0003900000 */
[----:B------:R-:W1:Y:S02]  /*1fbe0*/  @!P4 SYNCS.PHASECHK.TRANS64 P4, [R15+URZ+0x2d890], R86 ;  /* 0x02d890560f00c5a7 */ /* 0x000e64000808007f */
[----:B-1----:R-:W-:Y:S05]  /*1fbf0*/  @!P4 BRA `(.L_x_1155) ;  /* 0xfffffffc00f0c947 */ /* 0x002fea000383ffff */
[----:B------:R-:W-:Y:S05]  /*1fc00*/  BRA `(.L_x_1422) ;  /* 0xfffffe68002c7947 */ /* 0x000fea000383ffff */
.L_x_1159:
[----:B--2---:R2:W3:Y:S02]  /*1fc10*/  SYNCS.PHASECHK.TRANS64.TRYWAIT P3, [R15+URZ+0x2d8b0], R86 ;  /* 0x02d8b0560f0075a7 */ /* 0x0044e4000806017f */
[----:B---3--:R-:W-:Y:S05]  /*1fc20*/  @!P3 NANOSLEEP.SYNCS 0x989680 ;  /* 0x009896800000b95d */ /* 0x008fea0003900000 */
[----:B------:R-:W3:Y:S02]  /*1fc30*/  @!P3 SYNCS.PHASECHK.TRANS64 P3, [R15+URZ+0x2d8b0], R86 ;  /* 0x02d8b0560f00b5a7 */ /* 0x000ee4000806007f */
[----:B---3--:R-:W-:Y:S05]  /*1fc40*/  @!P3 BRA `(.L_x_1159) ;  /* 0xfffffffc00f0b947 */ /* 0x008fea000383ffff */
[----:B------:R-:W-:Y:S05]  /*1fc50*/  BRA `(.L_x_1423) ;  /* 0xfffffe6800c47947 */ /* 0x000fea000383ffff */
.L_x_1173:
[----:B------:R-:W-:Y:S01]  /*1fc60*/  BSSY B0, `(.L_x_1424) ;  /* 0x0000008000007945 */ /* 0x000fe20003800000 */
[----:B------:R-:W-:Y:S02]  /*1fc70*/  IMAD.MOV.U32 R13, RZ, RZ, R44 ;  /* 0x000000ffff0d7224 */ /* 0x000fe400078e002c */
[----:B------:R-:W-:Y:S02]  /*1fc80*/  IMAD.MOV.U32 R12, RZ, RZ, RZ ;  /* 0x000000ffff0c7224 */ /* 0x000fe400078e00ff */
[----:B------:R-:W-:Y:S02]  /*1fc90*/  IMAD.MOV.U32 R11, RZ, RZ, 0x1f ;  /* 0x0000001fff0b7424 */ /* 0x000fe400078e00ff */
[----:B------:R-:W-:-:S07]  /*1fca0*/  IMAD.MOV.U32 R15, RZ, RZ, -0x1 ;  /* 0xffffffffff0f7424 */ /* 0x000fce00078e00ff */
[----:B0----5:R-:W-:Y:S05]  /*1fcb0*/  WARPSYNC.COLLECTIVE R15, `(.L_x_1425) ;  /* 0x000000000f087348 */ /* 0x021fea0003c00000 */
[----:B0-----:R0:W1:Y:S02]  /*1fcc0*/  SHFL.IDX P6, R14, R13, R12, R11 ;  /* 0x0000000c0d0e7389 */ /* 0x00106400000c000b */
[----:B01---5:R-:W-:Y:S01]  /*1fcd0*/  ENDCOLLECTIVE ;  /* 0x000000000000791b */ /* 0x023fe20003800000 */
.L_x_1425:
[----:B------:R-:W-:Y:S05]  /*1fce0*/  BSYNC B0 ;  /* 0x0000000000007941 */ /* 0x000fea0003800000 */
.L_x_1424:
[----:B------:R2:W-:Y:S01]  /*1fcf0*/  STL [R1+0xc], R14 ;  /* 0x00000c0e01007387 */ /* 0x0005e20000100800 */
[----:B------:R-:W-:Y:S05]  /*1fd00*/  BRA `(.L_x_1426) ;  /* 0xfffffe74000c7947 */ /* 0x000fea000383ffff */
.L_x_1186:
[----:B------:R-:W-:Y:S01]  /*1fd10*/  BSSY B1, `(.L_x_1427) ;  /* 0x0000007000017945 */ /* 0x000fe20003800000 */
[----:B------:R-:W-:Y:S02]  /*1fd20*/  IMAD.MOV.U32 R12, RZ, RZ, RZ ;  /* 0x000000ffff0c7224 */ /* 0x000fe400078e00ff */
[----:B------:R-:W-:Y:S02]  /*1fd30*/  IMAD.MOV.U32 R11, RZ, RZ, 0x1e1f ;  /* 0x00001e1fff0b7424 */ /* 0x000fe400078e00ff */
[----:B------:R-:W-:-:S07]  /*1fd40*/  IMAD.MOV.U32 R15, RZ, RZ, -0x1 ;  /* 0xffffffffff0f7424 */ /* 0x000fce00078e00ff */
[----:B------:R-:W-:Y:S05]  /*1fd50*/  WARPSYNC.COLLECTIVE R15, `(.L_x_1428) ;  /* 0x000000000f087348 */ /* 0x000fea0003c00000 */
[----:B------:R0:W1:Y:S02]  /*1fd60*/  SHFL.IDX P6, R14, R13, R12, R11 ;  /* 0x0000000c0d0e7389 */ /* 0x00006400000c000b */
[----:B01----:R-:W-:Y:S01]  /*1fd70*/  ENDCOLLECTIVE ;  /* 0x000000000000791b */ /* 0x003fe20003800000 */
.L_x_1428:
[----:B------:R-:W-:Y:S05]  /*1fd80*/  BSYNC B1 ;  /* 0x0000000000017941 */ /* 0x000fea0003800000 */
.L_x_1427:
[----:B------:R-:W-:Y:S05]  /*1fd90*/  BRA `(.L_x_1429) ;  /* 0xfffffe8000547947 */ /* 0x000fea000383ffff */
.L_x_1187:
        /* <DEDUP_REMOVED lines=8> */
.L_x_1431:
[----:B------:R-:W-:Y:S05]  /*1fe20*/  BSYNC B1 ;  /* 0x0000000000017941 */ /* 0x000fea0003800000 */
.L_x_1430:
[----:B------:R-:W-:Y:S05]  /*1fe30*/  BRA `(.L_x_1432) ;  /* 0xfffffe8000387947 */ /* 0x000fea000383ffff */
.L_x_1188:
        /* <DEDUP_REMOVED lines=8> */
.L_x_1434:
[----:B------:R-:W-:Y:S05]  /*1fec0*/  BSYNC B1 ;  /* 0x0000000000017941 */ /* 0x000fea0003800000 */
.L_x_1433:
[----:B------:R-:W-:Y:S05]  /*1fed0*/  BRA `(.L_x_1435) ;  /* 0xfffffe80001c7947 */ /* 0x000fea000383ffff */
.L_x_1189:
        /* <DEDUP_REMOVED lines=8> */
.L_x_1437:
[----:B------:R-:W-:Y:S05]  /*1ff60*/  BSYNC B1 ;  /* 0x0000000000017941 */ /* 0x000fea0003800000 */
.L_x_1436:
[----:B------:R-:W-:Y:S05]  /*1ff70*/  BRA `(.L_x_1438) ;  /* 0xfffffe8000007947 */ /* 0x000fea000383ffff */
.L_x_1191:
[----:B0-----:R0:W1:Y:S02]  /*1ff80*/  SYNCS.PHASECHK.TRANS64.TRYWAIT P1, [R2+URZ+0x2d800], R3 ;  /* 0x02d80003020075a7 */ /* 0x001064000802017f */
[----:B-1----:R-:W-:Y:S05]  /*1ff90*/  @!P1 NANOSLEEP.SYNCS 0x989680 ;  /* 0x009896800000995d */ /* 0x002fea0003900000 */
[----:B------:R-:W1:Y:S02]  /*1ffa0*/  @!P1 SYNCS.PHASECHK.TRANS64 P1, [R2+URZ+0x2d800], R3 ;  /* 0x02d80003020095a7 */ /* 0x000e64000802007f */
[----:B-1----:R-:W-:Y:S05]  /*1ffb0*/  @!P1 BRA `(.L_x_1191) ;  /* 0xfffffffc00f09947 */ /* 0x002fea000383ffff */
[----:B------:R-:W-:Y:S05]  /*1ffc0*/  BRA `(.L_x_1439) ;  /* 0xfffffe80006c7947 */ /* 0x000fea000383ffff */
.L_x_1205:
[----:B------:R-:W-:Y:S01]  /*1ffd0*/  BSSY B1, `(.L_x_1440) ;  /* 0x0000007000017945 */ /* 0x000fe20003800000 */
[----:B------:R-:W-:Y:S02]  /*1ffe0*/  IMAD.MOV.U32 R12, RZ, RZ, RZ ;  /* 0x000000ffff0c7224 */ /* 0x000fe400078e00ff */
[----:B------:R-:W-:Y:S02]  /*1fff0*/  IMAD.MOV.U32 R11, RZ, RZ, 0x1e1f ;  /* 0x00001e1fff0b7424 */ /* 0x000fe400078e00ff */
[----:B------:R-:W-:-:S07]  /*20000*/  IMAD.MOV.U32 R15, RZ, RZ, -0x1 ;  /* 0xffffffffff0f7424 */ /* 0x000fce00078e00ff */
[----:B------:R-:W-:Y:S05]  /*20010*/  WARPSYNC.COLLECTIVE R15, `(.L_x_1441) ;  /* 0x000000000f087348 */ /* 0x000fea0003c00000 */
[----:B------:R0:W1:Y:S02]  /*20020*/  SHFL.IDX P6, R14, R13, R12, R11 ;  /* 0x0000000c0d0e7389 */ /* 0x00006400000c000b */
[----:B01----:R-:W-:Y:S01]  /*20030*/  ENDCOLLECTIVE ;  /* 0x000000000000791b */ /* 0x003fe20003800000 */
.L_x_1441:
[----:B------:R-:W-:Y:S05]  /*20040*/  BSYNC B1 ;  /* 0x0000000000017941 */ /* 0x000fea0003800000 */
.L_x_1440:
[----:B------:R-:W-:Y:S05]  /*20050*/  BRA `(.L_x_1442) ;  /* 0xfffffe9800807947 */ /* 0x000fea000383ffff */
.L_x_1206:
        /* <DEDUP_REMOVED lines=8> */
.L_x_1444:
[----:B------:R-:W-:Y:S05]  /*200e0*/  BSYNC B1 ;  /* 0x0000000000017941 */ /* 0x000fea0003800000 */
.L_x_1443:
[----:B------:R-:W-:Y:S05]  /*200f0*/  BRA `(.L_x_1445) ;  /* 0xfffffe9800647947 */ /* 0x000fea000383ffff */
.L_x_1207:
        /* <DEDUP_REMOVED lines=8> */
.L_x_1447:
[----:B------:R-:W-:Y:S05]  /*20180*/  BSYNC B1 ;  /* 0x0000000000017941 */ /* 0x000fea0003800000 */
.L_x_1446:
[----:B------:R-:W-:Y:S05]  /*20190*/  BRA `(.L_x_1448) ;  /* 0xfffffe9800487947 */ /* 0x000fea000383ffff */
.L_x_1208:
        /* <DEDUP_REMOVED lines=8> */
.L_x_1450:
[----:B------:R-:W-:Y:S05]  /*20220*/  BSYNC B1 ;  /* 0x0000000000017941 */ /* 0x000fea0003800000 */
.L_x_1449:
[----:B------:R-:W-:Y:S05]  /*20230*/  BRA `(.L_x_1451) ;  /* 0xfffffe98002c7947 */ /* 0x000fea000383ffff */
.L_x_1210:
[----:B0-----:R0:W1:Y:S02]  /*20240*/  SYNCS.PHASECHK.TRANS64.TRYWAIT P1, [R2+URZ+0x2d800], R9 ;  /* 0x02d80009020075a7 */ /* 0x001064000802017f */
[----:B-1----:R-:W-:Y:S05]  /*20250*/  @!P1 NANOSLEEP.SYNCS 0x989680 ;  /* 0x009896800000995d */ /* 0x002fea0003900000 */
[----:B------:R-:W1:Y:S02]  /*20260*/  @!P1 SYNCS.PHASECHK.TRANS64 P1, [R2+URZ+0x2d800], R9 ;  /* 0x02d80009020095a7 */ /* 0x000e64000802007f */
[----:B-1----:R-:W-:Y:S05]  /*20270*/  @!P1 BRA `(.L_x_1210) ;  /* 0xfffffffc00f09947 */ /* 0x002fea000383ffff */
[----:B------:R-:W-:Y:S05]  /*20280*/  BRA `(.L_x_1452) ;  /* 0xfffffe9800907947 */ /* 0x000fea000383ffff */
.L_x_1218:
[----:B-1----:R1:W2:Y:S02]  /*20290*/  SYNCS.PHASECHK.TRANS64.TRYWAIT P2, [R3+URZ+0x2d830], R0 ;  /* 0x02d83000030075a7 */ /* 0x0022a4000804017f */
[----:B--2---:R-:W-:Y:S05]  /*202a0*/  @!P2 NANOSLEEP.SYNCS 0x989680 ;  /* 0x009896800000a95d */ /* 0x004fea0003900000 */
[----:B------:R-:W2:Y:S02]  /*202b0*/  @!P2 SYNCS.PHASECHK.TRANS64 P2, [R3+URZ+0x2d830], R0 ;  /* 0x02d830000300a5a7 */ /* 0x000ea4000804007f */
[----:B--2---:R-:W-:Y:S05]  /*202c0*/  @!P2 BRA `(.L_x_1218) ;  /* 0xfffffffc00f0a947 */ /* 0x004fea000383ffff */
[----:B------:R-:W-:Y:S05]  /*202d0*/  BRA `(.L_x_1217) ;  /* 0xfffffeb000387947 */ /* 0x000fea000383ffff */
.L_x_1236:
[----:B-1----:R1:W2:Y:S02]  /*202e0*/  SYNCS.PHASECHK.TRANS64.TRYWAIT P4, [R15+URZ+0x2d830], R0 ;  /* 0x02d830000f0075a7 */ /* 0x0022a4000808017f */
[----:B--2---:R-:W-:Y:S05]  /*202f0*/  @!P4 NANOSLEEP.SYNCS 0x989680 ;  /* 0x009896800000c95d */ /* 0x004fea0003900000 */
[----:B------:R-:W2:Y:S02]  /*20300*/  @!P4 SYNCS.PHASECHK.TRANS64 P4, [R15+URZ+0x2d830], R0 ;  /* 0x02d830000f00c5a7 */ /* 0x000ea4000808007f */
[----:B--2---:R-:W-:Y:S05]  /*20310*/  @!P4 BRA `(.L_x_1236) ;  /* 0xfffffffc00f0c947 */ /* 0x004fea000383ffff */
[----:B------:R-:W-:Y:S05]  /*20320*/  BRA `(.L_x_1235) ;  /* 0xfffffee400807947 */ /* 0x000fea000383ffff */
.L_x_1240:
[----:B-1----:R1:W2:Y:S02]  /*20330*/  SYNCS.PHASECHK.TRANS64.TRYWAIT P3, [R14+URZ+0x2d850], R0 ;  /* 0x02d850000e0075a7 */ /* 0x0022a4000806017f */
[----:B--2---:R-:W-:Y:S05]  /*20340*/  @!P3 NANOSLEEP.SYNCS 0x989680 ;  /* 0x009896800000b95d */ /* 0x004fea0003900000 */
[----:B------:R-:W2:Y:S02]  /*20350*/  @!P3 SYNCS.PHASECHK.TRANS64 P3, [R14+URZ+0x2d850], R0 ;  /* 0x02d850000e00b5a7 */ /* 0x000ea4000806007f */
[----:B--2---:R-:W-:Y:S05]  /*20360*/  @!P3 BRA `(.L_x_1240) ;  /* 0xfffffffc00f0b947 */ /* 0x004fea000383ffff */
[----:B------:R-:W-:Y:S05]  /*20370*/  BRA `(.L_x_1237) ;  /* 0xfffffee800847947 */ /* 0x000fea000383ffff */
.L_x_1259:
[----:B-1----:R1:W2:Y:S02]  /*20380*/  SYNCS.PHASECHK.TRANS64.TRYWAIT P3, [R0+URZ+0x2d830], R3 ;  /* 0x02d83003000075a7 */ /* 0x0022a4000806017f */
[----:B--2---:R-:W-:Y:S05]  /*20390*/  @!P3 NANOSLEEP.SYNCS 0x989680 ;  /* 0x009896800000b95d */ /* 0x004fea0003900000 */
[----:B------:R-:W2:Y:S02]  /*203a0*/  @!P3 SYNCS.PHASECHK.TRANS64 P3, [R0+URZ+0x2d830], R3 ;  /* 0x02d830030000b5a7 */ /* 0x000ea4000806007f */
[----:B--2---:R-:W-:Y:S05]  /*203b0*/  @!P3 BRA `(.L_x_1259) ;  /* 0xfffffffc00f0b947 */ /* 0x004fea000383ffff */
[----:B------:R-:W-:Y:S05]  /*203c0*/  BRA `(.L_x_1258) ;  /* 0xffffff1800ec7947 */ /* 0x000fea000383ffff */
.L_x_1263:
[----:B-1----:R1:W2:Y:S02]  /*203d0*/  SYNCS.PHASECHK.TRANS64.TRYWAIT P2, [R3+URZ+0x2d850], R0 ;  /* 0x02d85000030075a7 */ /* 0x0022a4000804017f */
[----:B--2---:R-:W-:Y:S05]  /*203e0*/  @!P2 NANOSLEEP.SYNCS 0x989680 ;  /* 0x009896800000a95d */ /* 0x004fea0003900000 */
[----:B------:R-:W2:Y:S02]  /*203f0*/  @!P2 SYNCS.PHASECHK.TRANS64 P2, [R3+URZ+0x2d850], R0 ;  /* 0x02d850000300a5a7 */ /* 0x000ea4000804007f */
[----:B--2---:R-:W-:Y:S05]  /*20400*/  @!P2 BRA `(.L_x_1263) ;  /* 0xfffffffc00f0a947 */ /* 0x004fea000383ffff */
[----:B------:R-:W-:Y:S05]  /*20410*/  BRA `(.L_x_1260) ;  /* 0xffffff1c00f07947 */ /* 0x000fea000383ffff */
.L_x_1270:
[----:B-1----:R1:W2:Y:S02]  /*20420*/  SYNCS.PHASECHK.TRANS64.TRYWAIT P3, [R0+URZ+0x2d830], R3 ;  /* 0x02d83003000075a7 */ /* 0x0022a4000806017f */
[----:B--2---:R-:W-:Y:S05]  /*20430*/  @!P3 NANOSLEEP.SYNCS 0x989680 ;  /* 0x009896800000b95d */ /* 0x004fea0003900000 */
[----:B------:R-:W2:Y:S02]  /*20440*/  @!P3 SYNCS.PHASECHK.TRANS64 P3, [R0+URZ+0x2d830], R3 ;  /* 0x02d830030000b5a7 */ /* 0x000ea4000806007f */
[----:B--2---:R-:W-:Y:S05]  /*20450*/  @!P3 BRA `(.L_x_1270) ;  /* 0xfffffffc00f0b947 */ /* 0x004fea000383ffff */
[----:B------:R-:W-:Y:S05]  /*20460*/  BRA `(.L_x_1269) ;  /* 0xffffff3c00d07947 */ /* 0x000fea000383ffff */
.L_x_1274:
[----:B-1----:R1:W2:Y:S02]  /*20470*/  SYNCS.PHASECHK.TRANS64.TRYWAIT P2, [R3+URZ+0x2d850], R0 ;  /* 0x02d85000030075a7 */ /* 0x0022a4000804017f */
[----:B--2---:R-:W-:Y:S05]  /*20480*/  @!P2 NANOSLEEP.SYNCS 0x989680 ;  /* 0x009896800000a95d */ /* 0x004fea0003900000 */
[----:B------:R-:W2:Y:S02]  /*20490*/  @!P2 SYNCS.PHASECHK.TRANS64 P2, [R3+URZ+0x2d850], R0 ;  /* 0x02d850000300a5a7 */ /* 0x000ea4000804007f */
[----:B--2---:R-:W-:Y:S05]  /*204a0*/  @!P2 BRA `(.L_x_1274) ;  /* 0xfffffffc00f0a947 */ /* 0x004fea000383ffff */
[----:B------:R-:W-:Y:S05]  /*204b0*/  BRA `(.L_x_1271) ;  /* 0xffffff4000d47947 */ /* 0x000fea000383ffff */
.L_x_1287:
[----:B-1----:R1:W2:Y:S02]  /*204c0*/  SYNCS.PHASECHK.TRANS64.TRYWAIT P0, [R13+URZ+0x2d850], R4 ;  /* 0x02d850040d0075a7 */ /* 0x0022a4000800017f */
[----:B--2---:R-:W-:Y:S05]  /*204d0*/  @!P0 NANOSLEEP.SYNCS 0x989680 ;  /* 0x009896800000895d */ /* 0x004fea0003900000 */
[----:B------:R-:W2:Y:S02]  /*204e0*/  @!P0 SYNCS.PHASECHK.TRANS64 P0, [R13+URZ+0x2d850], R4 ;  /* 0x02d850040d0085a7 */ /* 0x000ea4000800007f */
[----:B--2---:R-:W-:Y:S05]  /*204f0*/  @!P0 BRA `(.L_x_1287) ;  /* 0xfffffffc00f08947 */ /* 0x004fea000383ffff */
[----:B------:R-:W-:Y:S05]  /*20500*/  BRA `(.L_x_1286) ;  /* 0xffffff7000887947 */ /* 0x000fea000383ffff */
.L_x_1321:
[----:B------:R-:W0:Y:S01]  /*20510*/  S2R R13, SR_TID.X ;  /* 0x00000000000d7919 */ /* 0x000e220000002100 */
[----:B------:R-:W-:Y:S01]  /*20520*/  BSSY B1, `(.L_x_1453) ;  /* 0x0000009000017945 */ /* 0x000fe20003800000 */
[----:B------:R-:W-:Y:S02]  /*20530*/  IMAD.MOV.U32 R12, RZ, RZ, RZ ;  /* 0x000000ffff0c7224 */ /* 0x000fe400078e00ff */
[----:B------:R-:W-:Y:S02]  /*20540*/  IMAD.MOV.U32 R11, RZ, RZ, 0x1f ;  /* 0x0000001fff0b7424 */ /* 0x000fe400078e00ff */
[----:B------:R-:W-:Y:S01]  /*20550*/  IMAD.MOV.U32 R15, RZ, RZ, -0x1 ;  /* 0xffffffffff0f7424 */ /* 0x000fe200078e00ff */
[----:B0-----:R-:W-:-:S04]  /*20560*/  SHF.R.U32.HI R13, RZ, 0x5, R13 ;  /* 0x00000005ff0d7819 */ /* 0x001fc8000001160d */
[----:B------:R-:W-:-:S07]  /*20570*/  LOP3.LUT R13, R13, 0x3, RZ, 0xc0, !PT ;  /* 0x000000030d0d7812 */ /* 0x000fce00078ec0ff */
[----:B-1----:R-:W-:Y:S05]  /*20580*/  WARPSYNC.COLLECTIVE R15, `(.L_x_1454) ;  /* 0x000000000f087348 */ /* 0x002fea0003c00000 */
[----:B------:R0:W2:Y:S02]  /*20590*/  SHFL.IDX P6, R14, R13, R12, R11 ;  /* 0x0000000c0d0e7389 */ /* 0x0000a400000c000b */
[----:B012---:R-:W-:Y:S01]  /*205a0*/  ENDCOLLECTIVE ;  /* 0x000000000000791b */ /* 0x007fe20003800000 */
.L_x_1454:
[----:B------:R-:W-:Y:S05]  /*205b0*/  BSYNC B1 ;  /* 0x0000000000017941 */ /* 0x000fea0003800000 */
.L_x_1453:
[----:B------:R-:W-:Y:S05]  /*205c0*/  BRA `(.L_x_1455) ;  /* 0xffffffac00187947 */ /* 0x000fea000383ffff */
.L_x_1322:
[----:B------:R-:W-:Y:S01]  /*205d0*/  BSSY B1, `(.L_x_1456) ;  /* 0x0000006000017945 */ /* 0x000fe20003800000 */
[----:B------:R-:W-:-:S07]  /*205e0*/  IMAD.MOV.U32 R15, RZ, RZ, -0x1 ;  /* 0xffffffffff0f7424 */ /* 0x000fce00078e00ff */
[----:B-1----:R-:W-:Y:S05]  /*205f0*/  WARPSYNC.COLLECTIVE R15, `(.L_x_1457) ;  /* 0x000000000f0c7348 */ /* 0x002fea0003c00000 */
[----:B------:R-:W-:Y:S02]  /*20600*/  ELECT P6, UR62, PT ;  /* 0x00000000003e782f */ /* 0x000fe400038c0000 */
[----:B------:R-:W-:Y:S01]  /*20610*/  MOV R14, UR62 ;  /* 0x0000003e000e7c02 */ /* 0x000fe20008000f00 */
[----:B-1----:R-:W-:Y:S10]  /*20620*/  ENDCOLLECTIVE ;  /* 0x000000000000791b */ /* 0x002ff40003800000 */
.L_x_1457:
[----:B------:R-:W-:Y:S05]  /*20630*/  BSYNC B1 ;  /* 0x0000000000017941 */ /* 0x000fea0003800000 */
.L_x_1456:
[----:B------:R-:W-:Y:S05]  /*20640*/  BRA `(.L_x_1458) ;  /* 0xffffffac00047947 */ /* 0x000fea000383ffff */
.L_x_1324:
[----:B0-----:R0:W2:Y:S02]  /*20650*/  SYNCS.PHASECHK.TRANS64.TRYWAIT P0, [R8+URZ+0x2d820], R11 ;  /* 0x02d8200b080075a7 */ /* 0x0010a4000800017f */
[----:B--2---:R-:W-:Y:S05]  /*20660*/  @!P0 NANOSLEEP.SYNCS 0x989680 ;  /* 0x009896800000895d */ /* 0x004fea0003900000 */
[----:B------:R-:W2:Y:S02]  /*20670*/  @!P0 SYNCS.PHASECHK.TRANS64 P0, [R8+URZ+0x2d820], R11 ;  /* 0x02d8200b080085a7 */ /* 0x000ea4000800007f */
[----:B--2---:R-:W-:Y:S05]  /*20680*/  @!P0 BRA `(.L_x_1324) ;  /* 0xfffffffc00f08947 */ /* 0x004fea000383ffff */
[----:B------:R-:W-:Y:S05]  /*20690*/  BRA `(.L_x_1459) ;  /* 0xffffffac00207947 */ /* 0x000fea000383ffff */
.L_x_1327:
[----:B0-----:R0:W2:Y:S02]  /*206a0*/  SYNCS.PHASECHK.TRANS64.TRYWAIT P0, [R11+URZ+0x2d8a0], R10 ;  /* 0x02d8a00a0b0075a7 */ /* 0x0010a4000800017f */
[----:B--2---:R-:W-:Y:S05]  /*206b0*/  @!P0 NANOSLEEP.SYNCS 0x989680 ;  /* 0x009896800000895d */ /* 0x004fea0003900000 */
[----:B------:R-:W2:Y:S02]  /*206c0*/  @!P0 SYNCS.PHASECHK.TRANS64 P0, [R11+URZ+0x2d8a0], R10 ;  /* 0x02d8a00a0b0085a7 */ /* 0x000ea4000800007f */
[----:B--2---:R-:W-:Y:S05]  /*206d0*/  @!P0 BRA `(.L_x_1327) ;  /* 0xfffffffc00f08947 */ /* 0x004fea000383ffff */
[----:B------:R-:W-:Y:S05]  /*206e0*/  BRA `(.L_x_1460) ;  /* 0xffffffac00287947 */ /* 0x000fea000383ffff */
.L_x_1329:
[----:B--2---:R2:W3:Y:S02]  /*206f0*/  SYNCS.PHASECHK.TRANS64.TRYWAIT P0, [R11+URZ+0x2d8c0], R10 ;  /* 0x02d8c00a0b0075a7 */ /* 0x0044e4000800017f */
[----:B---3--:R-:W-:Y:S05]  /*20700*/  @!P0 NANOSLEEP.SYNCS 0x989680 ;  /* 0x009896800000895d */ /* 0x008fea0003900000 */
[----:B------:R-:W3:Y:S02]  /*20710*/  @!P0 SYNCS.PHASECHK.TRANS64 P0, [R11+URZ+0x2d8c0], R10 ;  /* 0x02d8c00a0b0085a7 */ /* 0x000ee4000800007f */
[----:B---3--:R-:W-:Y:S05]  /*20720*/  @!P0 BRA `(.L_x_1329) ;  /* 0xfffffffc00f08947 */ /* 0x008fea000383ffff */
[----:B------:R-:W-:Y:S05]  /*20730*/  BRA `(.L_x_1461) ;  /* 0xffffffac00a87947 */ /* 0x000fea000383ffff */
.L_x_1333:
[----:B0-----:R0:W2:Y:S02]  /*20740*/  SYNCS.PHASECHK.TRANS64.TRYWAIT P0, [R10+URZ+0x2d8a0], R11 ;  /* 0x02d8a00b0a0075a7 */ /* 0x0010a4000800017f */
[----:B--2---:R-:W-:Y:S05]  /*20750*/  @!P0 NANOSLEEP.SYNCS 0x989680 ;  /* 0x009896800000895d */ /* 0x004fea0003900000 */
[----:B------:R-:W2:Y:S02]  /*20760*/  @!P0 SYNCS.PHASECHK.TRANS64 P0, [R10+URZ+0x2d8a0], R11 ;  /* 0x02d8a00b0a0085a7 */ /* 0x000ea4000800007f */
[----:B--2---:R-:W-:Y:S05]  /*20770*/  @!P0 BRA `(.L_x_1333) ;  /* 0xfffffffc00f08947 */ /* 0x004fea000383ffff */
[----:B------:R-:W-:Y:S05]  /*20780*/  BRA `(.L_x_1462) ;  /* 0xffffffb000507947 */ /* 0x000fea000383ffff */
.L_x_1335:
[----:B--2---:R2:W3:Y:S02]  /*20790*/  SYNCS.PHASECHK.TRANS64.TRYWAIT P1, [R10+URZ+0x2d8c0], R11 ;  /* 0x02d8c00b0a0075a7 */ /* 0x0044e4000802017f */
[----:B---3--:R-:W-:Y:S05]  /*207a0*/  @!P1 NANOSLEEP.SYNCS 0x989680 ;  /* 0x009896800000995d */ /* 0x008fea0003900000 */
[----:B------:R-:W3:Y:S02]  /*207b0*/  @!P1 SYNCS.PHASECHK.TRANS64 P1, [R10+URZ+0x2d8c0], R11 ;  /* 0x02d8c00b0a0095a7 */ /* 0x000ee4000802007f */
[----:B---3--:R-:W-:Y:S05]  /*207c0*/  @!P1 BRA `(.L_x_1335) ;  /* 0xfffffffc00f09947 */ /* 0x008fea000383ffff */
[----:B------:R-:W-:Y:S05]  /*207d0*/  BRA `(.L_x_1463) ;  /* 0xffffffb000cc7947 */ /* 0x000fea000383ffff */
.L_x_1355:
        /* <DEDUP_REMOVED lines=11> */
.L_x_1465:
[----:B------:R-:W-:Y:S05]  /*20890*/  BSYNC B0 ;  /* 0x0000000000007941 */ /* 0x000fea0003800000 */
.L_x_1464:
[----:B------:R-:W-:Y:S05]  /*208a0*/  BRA `(.L_x_1466) ;  /* 0xffffffc0005c7947 */ /* 0x000fea000383ffff */
.L_x_1356:
[----:B------:R-:W-:Y:S01]  /*208b0*/  BSSY B0, `(.L_x_1467) ;  /* 0x0000006000007945 */ /* 0x000fe20003800000 */
[----:B------:R-:W-:-:S07]  /*208c0*/  IMAD.MOV.U32 R15, RZ, RZ, -0x1 ;  /* 0xffffffffff0f7424 */ /* 0x000fce00078e00ff */
[----:B-1----:R-:W-:Y:S05]  /*208d0*/  WARPSYNC.COLLECTIVE R15, `(.L_x_1468) ;  /* 0x000000000f0c7348 */ /* 0x002fea0003c00000 */
[----:B------:R-:W-:Y:S02]  /*208e0*/  ELECT P6, UR62, PT ;  /* 0x00000000003e782f */ /* 0x000fe400038c0000 */
[----:B------:R-:W-:Y:S01]  /*208f0*/  MOV R14, UR62 ;  /* 0x0000003e000e7c02 */ /* 0x000fe20008000f00 */
[----:B-1----:R-:W-:Y:S10]  /*20900*/  ENDCOLLECTIVE ;  /* 0x000000000000791b */ /* 0x002ff40003800000 */
.L_x_1468:
[----:B------:R-:W-:Y:S05]  /*20910*/  BSYNC B0 ;  /* 0x0000000000007941 */ /* 0x000fea0003800000 */
.L_x_1467:
[----:B------:R-:W-:Y:S05]  /*20920*/  BRA `(.L_x_1469) ;  /* 0xffffffc0004c7947 */ /* 0x000fea000383ffff */
.L_x_1359:
[----:B--2---:R2:W3:Y:S02]  /*20930*/  SYNCS.PHASECHK.TRANS64.TRYWAIT P0, [R5+URZ+0x2d840], R4 ;  /* 0x02d84004050075a7 */ /* 0x0044e4000800017f */
[----:B---3--:R-:W-:Y:S05]  /*20940*/  @!P0 NANOSLEEP.SYNCS 0x989680 ;  /* 0x009896800000895d */ /* 0x008fea0003900000 */
[----:B------:R-:W3:Y:S02]  /*20950*/  @!P0 SYNCS.PHASECHK.TRANS64 P0, [R5+URZ+0x2d840], R4 ;  /* 0x02d84004050085a7 */ /* 0x000ee4000800007f */
[----:B---3--:R-:W-:Y:S05]  /*20960*/  @!P0 BRA `(.L_x_1359) ;  /* 0xfffffffc00f08947 */ /* 0x008fea000383ffff */
[----:B------:R-:W-:Y:S05]  /*20970*/  BRA `(.L_x_1470) ;  /* 0xffffffc0009c7947 */ /* 0x000fea000383ffff */
.L_x_1362:
[----:B0-----:R0:W2:Y:S02]  /*20980*/  SYNCS.PHASECHK.TRANS64.TRYWAIT P0, [R27+URZ+0x2d820], R4 ;  /* 0x02d820041b0075a7 */ /* 0x0010a4000800017f */
[----:B--2---:R-:W-:Y:S05]  /*20990*/  @!P0 NANOSLEEP.SYNCS 0x989680 ;  /* 0x009896800000895d */ /* 0x004fea0003900000 */
[----:B------:R-:W2:Y:S02]  /*209a0*/  @!P0 SYNCS.PHASECHK.TRANS64 P0, [R27+URZ+0x2d820], R4 ;  /* 0x02d820041b0085a7 */ /* 0x000ea4000800007f */
[----:B--2---:R-:W-:Y:S05]  /*209b0*/  @!P0 BRA `(.L_x_1362) ;  /* 0xfffffffc00f08947 */ /* 0x004fea000383ffff */
[----:B------:R-:W-:Y:S05]  /*209c0*/  BRA `(.L_x_1471) ;  /* 0xffffffc400cc7947 */ /* 0x000fea000383ffff */
.L_x_1370:
[----:B0-----:R0:W2:Y:S02]  /*209d0*/  SYNCS.PHASECHK.TRANS64.TRYWAIT P0, [R3+URZ+0x2d840], R2 ;  /* 0x02d84002030075a7 */ /* 0x0010a4000800017f */
[----:B--2---:R-:W-:Y:S05]  /*209e0*/  @!P0 NANOSLEEP.SYNCS 0x989680 ;  /* 0x009896800000895d */ /* 0x004fea0003900000 */
[----:B------:R-:W2:Y:S02]  /*209f0*/  @!P0 SYNCS.PHASECHK.TRANS64 P0, [R3+URZ+0x2d840], R2 ;  /* 0x02d84002030085a7 */ /* 0x000ea4000800007f */
[----:B--2---:R-:W-:Y:S05]  /*20a00*/  @!P0 BRA `(.L_x_1370) ;  /* 0xfffffffc00f08947 */ /* 0x004fea000383ffff */
[----:B------:R-:W-:Y:S05]  /*20a10*/  BRA `(.L_x_1472) ;  /* 0xffffffc800747947 */ /* 0x000fea000383ffff */
.L_x_1372:
[----:B0-----:R0:W2:Y:S02]  /*20a20*/  SYNCS.PHASECHK.TRANS64.TRYWAIT P0, [R2+URZ+0x60], R5 ;  /* 0x00006005020075a7 */ /* 0x0010a4000800017f */
[----:B--2---:R-:W-:Y:S05]  /*20a30*/  @!P0 NANOSLEEP.SYNCS 0x989680 ;  /* 0x009896800000895d */ /* 0x004fea0003900000 */
[----:B------:R-:W2:Y:S02]  /*20a40*/  @!P0 SYNCS.PHASECHK.TRANS64 P0, [R2+URZ+0x60], R5 ;  /* 0x00006005020085a7 */ /* 0x000ea4000800007f */
[----:B--2---:R-:W-:Y:S05]  /*20a50*/  @!P0 BRA `(.L_x_1372) ;  /* 0xfffffffc00f08947 */ /* 0x004fea000383ffff */
[----:B------:R-:W-:Y:S05]  /*20a60*/  BRA `(.L_x_1473) ;  /* 0xffffffcc00007947 */ /* 0x000fea000383ffff */
.L_x_1377:
[----:B--2---:R2:W3:Y:S02]  /*20a70*/  SYNCS.PHASECHK.TRANS64.TRYWAIT P0, [R3+URZ+0x2d840], R2 ;  /* 0x02d84002030075a7 */ /* 0x0044e4000800017f */
[----:B---3--:R-:W-:Y:S05]  /*20a80*/  @!P0 NANOSLEEP.SYNCS 0x989680 ;  /* 0x009896800000895d */ /* 0x008fea0003900000 */
[----:B------:R-:W3:Y:S02]  /*20a90*/  @!P0 SYNCS.PHASECHK.TRANS64 P0, [R3+URZ+0x2d840], R2 ;  /* 0x02d84002030085a7 */ /* 0x000ee4000800007f */
[----:B---3--:R-:W-:Y:S05]  /*20aa0*/  @!P0 BRA `(.L_x_1377) ;  /* 0xfffffffc00f08947 */ /* 0x008fea000383ffff */
[----:B------:R-:W-:Y:S05]  /*20ab0*/  BRA `(.L_x_1474) ;  /* 0xffffffd0003c7947 */ /* 0x000fea000383ffff */
.L_x_1379:
[----:B0-----:R0:W2:Y:S02]  /*20ac0*/  SYNCS.PHASECHK.TRANS64.TRYWAIT P1, [R3+URZ+0x60], R24 ;  /* 0x00006018030075a7 */ /* 0x0010a4000802017f */
[----:B--2---:R-:W-:Y:S05]  /*20ad0*/  @!P1 NANOSLEEP.SYNCS 0x989680 ;  /* 0x009896800000995d */ /* 0x004fea0003900000 */
[----:B------:R-:W2:Y:S02]  /*20ae0*/  @!P1 SYNCS.PHASECHK.TRANS64 P1, [R3+URZ+0x60], R24 ;  /* 0x00006018030095a7 */ /* 0x000ea4000802007f */
[----:B--2---:R-:W-:Y:S05]  /*20af0*/  @!P1 BRA `(.L_x_1379) ;  /* 0xfffffffc00f09947 */ /* 0x004fea000383ffff */
[----:B------:R-:W-:Y:S05]  /*20b00*/  BRA `(.L_x_1475) ;  /* 0xffffffd000c87947 */ /* 0x000fea000383ffff */
.L_x_1384:
[----:B--2---:R2:W3:Y:S02]  /*20b10*/  SYNCS.PHASECHK.TRANS64.TRYWAIT P0, [R2+URZ+0x2d840], R3 ;  /* 0x02d84003020075a7 */ /* 0x0044e4000800017f */
[----:B---3--:R-:W-:Y:S05]  /*20b20*/  @!P0 NANOSLEEP.SYNCS 0x989680 ;  /* 0x009896800000895d */ /* 0x008fea0003900000 */
[----:B------:R-:W3:Y:S02]  /*20b30*/  @!P0 SYNCS.PHASECHK.TRANS64 P0, [R2+URZ+0x2d840], R3 ;  /* 0x02d84003020085a7 */ /* 0x000ee4000800007f */
[----:B---3--:R-:W-:Y:S05]  /*20b40*/  @!P0 BRA `(.L_x_1384) ;  /* 0xfffffffc00f08947 */ /* 0x008fea000383ffff */
[----:B------:R-:W-:Y:S05]  /*20b50*/  BRA `(.L_x_1476) ;  /* 0xffffffd400d07947 */ /* 0x000fea000383ffff */
.L_x_1386:
[----:B0-----:R0:W2:Y:S02]  /*20b60*/  SYNCS.PHASECHK.TRANS64.TRYWAIT P1, [R2+URZ+0x60], R11 ;  /* 0x0000600b020075a7 */ /* 0x0010a4000802017f */
[----:B--2---:R-:W-:Y:S05]  /*20b70*/  @!P1 NANOSLEEP.SYNCS 0x989680 ;  /* 0x009896800000995d */ /* 0x004fea0003900000 */
[----:B------:R-:W2:Y:S02]  /*20b80*/  @!P1 SYNCS.PHASECHK.TRANS64 P1, [R2+URZ+0x60], R11 ;  /* 0x0000600b020095a7 */ /* 0x000ea4000802007f */
[----:B--2---:R-:W-:Y:S05]  /*20b90*/  @!P1 BRA `(.L_x_1386) ;  /* 0xfffffffc00f09947 */ /* 0x004fea000383ffff */
[----:B------:R-:W-:Y:S05]  /*20ba0*/  BRA `(.L_x_1477) ;  /* 0xffffffd800647947 */ /* 0x000fea000383ffff */
.L_x_1393:
[----:B0-----:R0:W2:Y:S02]  /*20bb0*/  SYNCS.PHASECHK.TRANS64.TRYWAIT P0, [R3+URZ+0x2d860], R2 ;  /* 0x02d86002030075a7 */ /* 0x0010a4000800017f */
[----:B--2---:R-:W-:Y:S05]  /*20bc0*/  @!P0 NANOSLEEP.SYNCS 0x989680 ;  /* 0x009896800000895d */ /* 0x004fea0003900000 */
[----:B------:R-:W2:Y:S02]  /*20bd0*/  @!P0 SYNCS.PHASECHK.TRANS64 P0, [R3+URZ+0x2d860], R2 ;  /* 0x02d86002030085a7 */ /* 0x000ea4000800007f */
[----:B--2---:R-:W-:Y:S05]  /*20be0*/  @!P0 BRA `(.L_x_1393) ;  /* 0xfffffffc00f08947 */ /* 0x004fea000383ffff */
[----:B------:R-:W-:Y:S05]  /*20bf0*/  BRA `(.L_x_1478) ;  /* 0xffffffdc00487947 */ /* 0x000fea000383ffff */
.L_x_1395:
        /* <DEDUP_REMOVED lines=8> */
.L_x_1480:
[----:B------:R-:W-:Y:S05]  /*20c80*/  BSYNC B0 ;  /* 0x0000000000007941 */ /* 0x000fea0003800000 */
.L_x_1479:
        /* <DEDUP_REMOVED lines=8> */
.L_x_1481:
[----:B------:R-:W-:Y:S01]  /*20d10*/  IMAD.MOV.U32 R5, RZ, RZ, R14 ;  /* 0x000000ffff057224 */ /* 0x000fe200078e000e */
[----:B------:R-:W-:Y:S06]  /*20d20*/  BRA `(.L_x_1482) ;  /* 0xffffffdc00bc7947 */ /* 0x000fec000383ffff */
.L_x_1398:
        /* <DEDUP_REMOVED lines=8> */
.L_x_1484:
[----:B------:R-:W-:Y:S05]  /*20db0*/  BSYNC B0 ;  /* 0x0000000000007941 */ /* 0x000fea0003800000 */
.L_x_1483:
[----:B------:R-:W-:Y:S01]  /*20dc0*/  ISETP.NE.AND P0, PT, R28, RZ, PT ;  /* 0x000000ff1c00720c */ /* 0x000fe20003f05270 */
        /* <DEDUP_REMOVED lines=9> */
.L_x_1485:
        /* <DEDUP_REMOVED lines=8> */
.L_x_1486:
        /* <DEDUP_REMOVED lines=8> */
.L_x_1487:
        /* <DEDUP_REMOVED lines=8> */
.L_x_1488:
        /* <DEDUP_REMOVED lines=8> */
.L_x_1489:
[----:B------:R-:W-:Y:S05]  /*21060*/  BRA `(.L_x_1490) ;  /* 0xffffffdc00787947 */ /* 0x000fea000383ffff */
.L_x_1403:
        /* <DEDUP_REMOVED lines=8> */
.L_x_1492:
[----:B------:R-:W-:Y:S05]  /*210f0*/  BSYNC B0 ;  /* 0x0000000000007941 */ /* 0x000fea0003800000 */
.L_x_1491:
        /* <DEDUP_REMOVED lines=10> */
.L_x_1493:
        /* <DEDUP_REMOVED lines=8> */
.L_x_1494:
        /* <DEDUP_REMOVED lines=8> */
.L_x_1495:
        /* <DEDUP_REMOVED lines=8> */
.L_x_1496:
        /* <DEDUP_REMOVED lines=8> */
.L_x_1497:
[----:B------:R-:W-:Y:S05]  /*213a0*/  BRA `(.L_x_1498) ;  /* 0xffffffdc00547947 */ /* 0x000fea000383ffff */
.L_x_1405:
[----:B------:R-:W-:Y:S01]  /*213b0*/  BSSY B0, `(.L_x_1499) ;  /* 0x0000006000007945 */ /* 0x000fe20003800000 */
[----:B------:R-:W-:Y:S01]  /*213c0*/  PLOP3.LUT P6, PT, P6, PT, PT, 0x8, 0x0 ;  /* 0x000000000000781c */ /* 0x000fe200037ce170 */
[----:B------:R-:W-:-:S12]  /*213d0*/  IMAD.MOV.U32 R15, RZ, RZ, -0x1 ;  /* 0xffffffffff0f7424 */ /* 0x000fd800078e00ff */
[----:B012---:R-:W-:Y:S05]  /*213e0*/  WARPSYNC.COLLECTIVE R15, `(.L_x_1500) ;  /* 0x000000000f087348 */ /* 0x007fea0003c00000 */
[----:B------:R-:W-:Y:S01]  /*213f0*/  VOTE.ANY R14, PT, P6 ;  /* 0x00000000000e7806 */ /* 0x000fe200030e0100 */
[----:B012---:R-:W-:Y:S06]  /*21400*/  ENDCOLLECTIVE ;  /* 0x000000000000791b */ /* 0x007fec0003800000 */
.L_x_1500:
[----:B------:R-:W-:Y:S05]  /*21410*/  BSYNC B0 ;  /* 0x0000000000007941 */ /* 0x000fea0003800000 */
.L_x_1499:
        /* <DEDUP_REMOVED lines=9> */
.L_x_1501:
[----:B------:R-:W-:Y:S01]  /*214b0*/  IMAD.MOV.U32 R17, RZ, RZ, R14 ;  /* 0x000000ffff117224 */ /* 0x000fe200078e000e */
[----:B------:R-:W-:Y:S06]  /*214c0*/  BRA `(.L_x_1502) ;  /* 0xffffffdc00447947 */ /* 0x000fec000383ffff */
.L_x_1407:
[----:B------:R-:W-:Y:S01]  /*214d0*/  BSSY B0, `(.L_x_1503) ;  /* 0x0000007000007945 */ /* 0x000fe20003800000 */
[----:B------:R-:W-:Y:S02]  /*214e0*/  IMAD.MOV.U32 R13, RZ, RZ, R3 ;  /* 0x000000ffff0d7224 */ /* 0x000fe400078e0003 */
[----:B------:R-:W-:Y:S02]  /*214f0*/  IMAD.MOV.U32 R11, RZ, RZ, 0x1f ;  /* 0x0000001fff0b7424 */ /* 0x000fe400078e00ff */
[----:B------:R-:W-:-:S07]  /*21500*/  IMAD.MOV.U32 R15, RZ, RZ, -0x1 ;  /* 0xffffffffff0f7424 */ /* 0x000fce00078e00ff */
[----:B01234-:R-:W-:Y:S05]  /*21510*/  WARPSYNC.COLLECTIVE R15, `(.L_x_1504) ;  /* 0x000000000f087348 */ /* 0x01ffea0003c00000 */
[----:B------:R0:W0:Y:S02]  /*21520*/  SHFL.IDX P6, R14, R13, R12, R11 ;  /* 0x0000000c0d0e7389 */ /* 0x00002400000c000b */
[----:B01234-:R-:W-:Y:S01]  /*21530*/  ENDCOLLECTIVE ;  /* 0x000000000000791b */ /* 0x01ffe20003800000 */
.L_x_1504:
[----:B------:R-:W-:Y:S05]  /*21540*/  BSYNC B0 ;  /* 0x0000000000007941 */ /* 0x000fea0003800000 */
.L_x_1503:
[----:B------:R-:W-:Y:S05]  /*21550*/  BRA `(.L_x_1406) ;  /* 0xffffffdc003c7947 */ /* 0x000fea000383ffff */
.L_x_1411:
[----:B0-----:R0:W2:Y:S02]  /*21560*/  SYNCS.PHASECHK.TRANS64.TRYWAIT P0, [R9+URZ+0x2d820], R0 ;  /* 0x02d82000090075a7 */ /* 0x0010a4000800017f */
[----:B--2---:R-:W-:Y:S05]  /*21570*/  @!P0 NANOSLEEP.SYNCS 0x989680 ;  /* 0x009896800000895d */ /* 0x004fea0003900000 */
[----:B------:R-:W2:Y:S02]  /*21580*/  @!P0 SYNCS.PHASECHK.TRANS64 P0, [R9+URZ+0x2d820], R0 ;  /* 0x02d82000090085a7 */ /* 0x000ea4000800007f */
[----:B--2---:R-:W-:Y:S05]  /*21590*/  @!P0 BRA `(.L_x_1411) ;  /* 0xfffffffc00f08947 */ /* 0x004fea000383ffff */
[----:B------:R-:W-:Y:S05]  /*215a0*/  BRA `(.L_x_1505) ;  /* 0xffffffe000a87947 */ /* 0x000fea000383ffff */
.L_x_1412:
        /* <DEDUP_REMOVED lines=11> */
.L_x_1507:
[----:B------:R-:W-:Y:S05]  /*21660*/  BSYNC B0 ;  /* 0x0000000000007941 */ /* 0x000fea0003800000 */
.L_x_1506:
[----:B------:R-:W-:Y:S05]  /*21670*/  BRA `(.L_x_1508) ;  /* 0xffffffe000907947 */ /* 0x000fea000383ffff */
.L_x_1413:
[----:B------:R-:W-:Y:S01]  /*21680*/  BSSY B0, `(.L_x_1509) ;  /* 0x0000006000007945 */ /* 0x000fe20003800000 */
[----:B------:R-:W-:-:S07]  /*21690*/  IMAD.MOV.U32 R15, RZ, RZ, -0x1 ;  /* 0xffffffffff0f7424 */ /* 0x000fce00078e00ff */
[----:B01----:R-:W-:Y:S05]  /*216a0*/  WARPSYNC.COLLECTIVE R15, `(.L_x_1510) ;  /* 0x000000000f0c7348 */ /* 0x003fea0003c00000 */
[----:B------:R-:W-:Y:S02]  /*216b0*/  ELECT P6, UR62, PT ;  /* 0x00000000003e782f */ /* 0x000fe400038c0000 */
[----:B------:R-:W-:Y:S01]  /*216c0*/  MOV R14, UR62 ;  /* 0x0000003e000e7c02 */ /* 0x000fe20008000f00 */
[----:B01----:R-:W-:Y:S10]  /*216d0*/  ENDCOLLECTIVE ;  /* 0x000000000000791b */ /* 0x003ff40003800000 */
.L_x_1510:
[----:B------:R-:W-:Y:S05]  /*216e0*/  BSYNC B0 ;  /* 0x0000000000007941 */ /* 0x000fea0003800000 */
.L_x_1509:
[----:B------:R-:W-:Y:S05]  /*216f0*/  BRA `(.L_x_1511) ;  /* 0xffffffe000847947 */ /* 0x000fea000383ffff */
.L_x_1415:
[----:B0-----:R0:W2:Y:S02]  /*21700*/  SYNCS.PHASECHK.TRANS64.TRYWAIT P0, [R7+URZ], R2 ;  /* 0x00000002070075a7 */ /* 0x0010a4000800017f */
[----:B--2---:R-:W-:Y:S05]  /*21710*/  @!P0 NANOSLEEP.SYNCS 0x989680 ;  /* 0x009896800000895d */ /* 0x004fea0003900000 */
[----:B------:R-:W2:Y:S02]  /*21720*/  @!P0 SYNCS.PHASECHK.TRANS64 P0, [R7+URZ], R2 ;  /* 0x00000002070085a7 */ /* 0x000ea4000800007f */
[----:B--2---:R-:W-:Y:S05]  /*21730*/  @!P0 BRA `(.L_x_1415) ;  /* 0xfffffffc00f08947 */ /* 0x004fea000383ffff */
[----:B------:R-:W-:Y:S05]  /*21740*/  BRA `(.L_x_1512) ;  /* 0xffffffe000b87947 */ /* 0x000fea000383ffff */
.L_x_1416:
[----:B--2---:R2:W3:Y:S02]  /*21750*/  SYNCS.PHASECHK.TRANS64.TRYWAIT P0, [R3+URZ], R0 ;  /* 0x00000000030075a7 */ /* 0x0044e4000800017f */
[----:B---3--:R-:W-:Y:S05]  /*21760*/  @!P0 NANOSLEEP.SYNCS 0x989680 ;  /* 0x009896800000895d */ /* 0x008fea0003900000 */
[----:B------:R-:W3:Y:S02]  /*21770*/  @!P0 SYNCS.PHASECHK.TRANS64 P0, [R3+URZ], R0 ;  /* 0x00000000030085a7 */ /* 0x000ee4000800007f */
[----:B---3--:R-:W-:Y:S05]  /*21780*/  @!P0 BRA `(.L_x_1416) ;  /* 0xfffffffc00f08947 */ /* 0x008fea000383ffff */
[----:B------:R-:W-:Y:S05]  /*21790*/  BRA `(.L_x_1513) ;  /* 0xffffffe000ac7947 */ /* 0x000fea000383ffff */
.L_x_1418:
[----:B--2---:R2:W3:Y:S02]  /*217a0*/  SYNCS.PHASECHK.TRANS64.TRYWAIT P0, [R5+URZ], R2 ;  /* 0x00000002050075a7 */ /* 0x0044e4000800017f */
[----:B---3--:R-:W-:Y:S05]  /*217b0*/  @!P0 NANOSLEEP.SYNCS 0x989680 ;  /* 0x009896800000895d */ /* 0x008fea0003900000 */
[----:B------:R-:W3:Y:S02]  /*217c0*/  @!P0 SYNCS.PHASECHK.TRANS64 P0, [R5+URZ], R2 ;  /* 0x00000002050085a7 */ /* 0x000ee4000800007f */
[----:B---3--:R-:W-:Y:S05]  /*217d0*/  @!P0 BRA `(.L_x_1418) ;  /* 0xfffffffc00f08947 */ /* 0x008fea000383ffff */
[----:B------:R-:W-:Y:S05]  /*217e0*/  BRA `(.L_x_1514) ;  /* 0xffffffe000b07947 */ /* 0x000fea000383ffff */
.L_x_1515:
        /* <DEDUP_REMOVED lines=9> */
.L_x_2212:


//--------------------- .text._ZN7cutlass13device_kernelIN5flash11enable_sm90INS1_16FlashAttnFwdSm90INS1_25CollectiveMainloopFwdSm90ILi2EN4cute5tupleIJNS5_1CILi1EEES8_S8_EEENS6_IJNS7_ILi192EEENS7_ILi144EEENS7_ILi96EEEEEELi96ENS_6half_tEfNS_4arch4Sm90ELb1ELb0ELb0ELb0ELb0ELb0ELb0ELb0ELb1ELb0ELb0ELb0EEENS1_21CollectiveEpilogueFwdINS6_IJSA_SC_SB_EEES9_SE_SG_Li384ELb0ELb0ELb0ELb0EEENS1_30DynamicPersistentTileSchedulerILi384ELi32ELb0ELb0ELb1EEEEEEEEEvNT_6ParamsE --------------------------
	.section	.text._ZN7cutlass13device_kernelIN5flash11enable_sm90INS1_16FlashAttnFwdSm90INS1_25CollectiveMainloopFwdSm90ILi2EN4cute5tupleIJNS5_1CILi1EEES8_S8_EEENS6_IJNS7_ILi192EEENS7_ILi144EEENS7_ILi96EEEEEELi96ENS_6half_tEfNS_4arch4Sm90ELb1ELb0ELb0ELb0ELb0ELb0ELb0ELb0ELb1ELb0ELb0ELb0EEENS1_21CollectiveEpilogueFwdINS6_IJSA_SC_SB_EEES9_SE_SG_Li384ELb0ELb0ELb0ELb0EEENS1_30DynamicPersistentTileSchedulerILi384ELi32ELb0ELb0ELb1EEEEEEEEEvNT_6ParamsE,"ax",@progbits
	.align	128
.text._ZN7cutlass13device_kernelIN5flash11enable_sm90INS1_16FlashAttnFwdSm90INS1_25CollectiveMainloopFwdSm90ILi2EN4cute5tupleIJNS5_1CILi1EEES8_S8_EEENS6_IJNS7_ILi192EEENS7_ILi144EEENS7_ILi96EEEEEELi96ENS_6half_tEfNS_4arch4Sm90ELb1ELb0ELb0ELb0ELb0ELb0ELb0ELb0ELb1ELb0ELb0ELb0EEENS1_21CollectiveEpilogueFwdINS6_IJSA_SC_SB_EEES9_SE_SG_Li384ELb0ELb0ELb0ELb0EEENS1_30DynamicPersistentTileSchedulerILi384ELi32ELb0ELb0ELb1EEEEEEEEEvNT_6ParamsE:
        .type           _ZN7cutlass13device_kernelIN5flash11enable_sm90INS1_16FlashAttnFwdSm90INS1_25CollectiveMainloopFwdSm90ILi2EN4cute5tupleIJNS5_1CILi1EEES8_S8_EEENS6_IJNS7_ILi192EEENS7_ILi144EEENS7_ILi96EEEEEELi96ENS_6half_tEfNS_4arch4Sm90ELb1ELb0ELb0ELb0ELb0ELb0ELb0ELb0ELb1ELb0ELb0ELb0EEENS1_21CollectiveEpilogueFwdINS6_IJSA_SC_SB_EEES9_SE_SG_Li384ELb0ELb0ELb0ELb0EEENS1_30DynamicPersistentTileSchedulerILi384ELi32ELb0ELb0ELb1EEEEEEEEEvNT_6ParamsE,@function
        .size           _ZN7cutlass13device_kernelIN5flash11enable_sm90INS1_16FlashAttnFwdSm90INS1_25CollectiveMainloopFwdSm90ILi2EN4cute5tupleIJNS5_1CILi1EEES8_S8_EEENS6_IJNS7_ILi192EEENS7_ILi144EEENS7_ILi96EEEEEELi96ENS_6half_tEfNS_4arch4Sm90ELb1ELb0ELb0ELb0ELb0ELb0ELb0ELb0ELb1ELb0ELb0ELb0EEENS1_21CollectiveEpilogueFwdINS6_IJSA_SC_SB_EEES9_SE_SG_Li384ELb0ELb0ELb0ELb0EEENS1_30DynamicPersistentTileSchedulerILi384ELi32ELb0ELb0ELb1EEEEEEEEEvNT_6ParamsE,(.L_x_2213 - _ZN7cutlass13device_kernelIN5flash11enable_sm90INS1_16FlashAttnFwdSm90INS1_25CollectiveMainloopFwdSm90ILi2EN4cute5tupleIJNS5_1CILi1EEES8_S8_EEENS6_IJNS7_ILi192EEENS7_ILi144EEENS7_ILi96EEEEEELi96ENS_6half_tEfNS_4arch4Sm90ELb1ELb0ELb0ELb0ELb0ELb0ELb0ELb0ELb1ELb0ELb0ELb0EEENS1_21CollectiveEpilogueFwdINS6_IJSA_SC_SB_EEES9_SE_SG_Li384ELb0ELb0ELb0ELb0EEENS1_30DynamicPersistentTileSchedulerILi384ELi32ELb0ELb0ELb1EEEEEEEEEvNT_6ParamsE)
        .other          _ZN7cutlass13device_kernelIN5flash11enable_sm90INS1_16FlashAttnFwdSm90INS1_25CollectiveMainloopFwdSm90ILi2EN4cute5tupleIJNS5_1CILi1EEES8_S8_EEENS6_IJNS7_ILi192EEENS7_ILi144EEENS7_ILi96EEEEEELi96ENS_6half_tEfNS_4arch4Sm90ELb1ELb0ELb0ELb0ELb0ELb0ELb0ELb0ELb1ELb0ELb0ELb0EEENS1_21CollectiveEpilogueFwdINS6_IJSA_SC_SB_EEES9_SE_SG_Li384ELb0ELb0ELb0ELb0EEENS1_30DynamicPersistentTileSchedulerILi384ELi32ELb0ELb0ELb1EEEEEEEEEvNT_6ParamsE,@"STO_CUDA_ENTRY STV_DEFAULT"
_ZN7cutlass13device_kernelIN5flash11enable_sm90INS1_16FlashAttnFwdSm90INS1_25CollectiveMainloopFwdSm90ILi2EN4cute5tupleIJNS5_1CILi1EEES8_S8_EEENS6_IJNS7_ILi192EEENS7_ILi144EEENS7_ILi96EEEEEELi96ENS_6half_tEfNS_4arch4Sm90ELb1ELb0ELb0ELb0ELb0ELb0ELb0ELb0ELb1ELb0ELb0ELb0EEENS1_21CollectiveEpilogueFwdINS6_IJSA_SC_SB_EEES9_SE_SG_Li384ELb0ELb0ELb0ELb0EEENS1_30DynamicPersistentTileSchedulerILi384ELi32ELb0ELb0ELb1EEEEEEEEEvNT_6ParamsE:
[----:B------:R-:W1:Y:S01]  /*0000*/  LDC R1, c[0x0][0x28] ;  /* 0x00000a00ff017b82 */ /* 0x000e620000000800 */
[----:B------:R-:W2:Y:S01]  /*0010*/  S2R R2, SR_TID.X ;  /* 0x0000000000027919 */ /* 0x000ea20000002100 */
[----:B------:R-:W-:Y:S01]  /*0020*/  ELECT P0, URZ, PT ;  /* 0x00000000003f782f */ /* 0x000fe20003800000 */
[----:B------:R-:W-:Y:S01]  /*0030*/  BSSY B0, `(.L_x_1516) ;  /* 0x0000013000007945 */ /* 0x000fe20003800000 */
[----:B--2---:R-:W-:-:S05]  /*0040*/  SHF.R.U32.HI R0, RZ, 0x5, R2 ;  /* 0x00000005ff007819 */ /* 0x004fca0000011602 */
        /* <DEDUP_REMOVED lines=17> */
.L_x_1517:
[----:B------:R-:W-:Y:S05]  /*0160*/  BSYNC B0 ;  /* 0x0000000000007941 */ /* 0x000fea0003800000 */
.L_x_1516:
        /* <DEDUP_REMOVED lines=36> */
.L_x_1518:
        /* <DEDUP_REMOVED lines=22> */
.L_x_1519:
        /* <DEDUP_REMOVED lines=18> */
.L_x_1520:
        /* <DEDUP_REMOVED lines=22> */
.L_x_1521:
        /* <DEDUP_REMOVED lines=22> */
.L_x_1522:
[----:B---3--:R-:W-:Y:S01]  /*08f0*/  ISETP.NE.AND P0, PT, R3, RZ, PT ;  /* 0x000000ff0300720c */ /* 0x008fe20003f05270 */
[----:B------:R-:W-:Y:S01]  /*0900*/  IMAD.MOV.U32 R17, RZ, RZ, 0x1 ;  /* 0x00000001ff117424 */ /* 0x000fe200078e00ff */
[----:B------:R-:W-:Y:S01]  /*0910*/  NOP ;  /* 0x0000000000007918 */ /* 0x000fe20000000000 */
[----:B------:R-:W-:-:S03]  /*0920*/  LOP3.LUT R18, R2, 0x7f, RZ, 0xc0, !PT ;  /* 0x0000007f02127812 */ /* 0x000fc600078ec0ff */
[----:B------:R-:W-:Y:S01]  /*0930*/  SEL R17, R17, 0x2, !P0 ;  /* 0x0000000211117807 */ /* 0x000fe20004000000 */
[----:B-12-4-:R-:W-:Y:S06]  /*0940*/  BAR.SYNC.DEFER_BLOCKING 0x0 ;  /* 0x0000000000007b1d */ /* 0x016fec0000010000 */
[----:B------:R-:W-:Y:S05]  /*0950*/  @!P0 BRA `(.L_x_1523) ;  /* 0x000000dc004c8947 */ /* 0x000fea0003800000 */
.L_x_1524:
[----:B------:R-:W-:-:S08]  /*0960*/  NOP ;  /* 0x0000000000007918 */ /* 0x000fd00000000000 */
[----:B------:R-:W1:Y:S02]  /*0970*/  USETMAXREG.TRY_ALLOC.CTAPOOL UP0, 0xa0 ;  /* 0x000000a0000079c8 */ /* 0x000e640008000600 */
[----:B-1----:R-:W-:-:S13]  /*0980*/  PLOP3.LUT P0, PT, PT, PT, UP0, 0x80, 0x0 ;  /* 0x000000000000781c */ /* 0x002fda0003f0f008 */
[----:B------:R-:W-:Y:S05]  /*0990*/  @!P0 BRA `(.L_x_1524) ;  /* 0xfffffffc00f08947 */ /* 0x000fea000383ffff */
[----:B------:R-:W1:Y:S08]  /*09a0*/  S2UR UR7, SR_CTAID.X ;  /* 0x00000000000779c3 */ /* 0x000e700000002500 */
[----:B------:R-:W-:Y:S08]  /*09b0*/  BAR.ARV 0x4, 0x1a0 ;  /* 0x0106800000007b1d */ /* 0x000ff00000002000 */
[----:B------:R-:W-:Y:S08]  /*09c0*/  BAR.ARV 0x8, 0x1a0 ;  /* 0x0206800000007b1d */ /* 0x000ff00000002000 */
[----:B------:R-:W1:Y:S01]  /*09d0*/  LDC R0, c[0x0][0xda8] ;  /* 0x00036a00ff007b82 */ /* 0x000e620000000800 */
[----:B------:R-:W-:-:S13]  /*09e0*/  ISETP.NE.AND P0, PT, R16, 0x1, PT ;  /* 0x000000011000780c */ /* 0x000fda0003f05270 */
[----:B------:R-:W-:Y:S06]  /*09f0*/  @!P0 BAR.ARV 0x9, 0x100 ;  /* 0x0244000000008b1d */ /* 0x000fec0000002000 */
[----:B-1----:R-:W-:-:S13]  /*0a00*/  ISETP.LE.AND P0, PT, R0, UR7, PT ;  /* 0x0000000700007c0c */ /* 0x002fda000bf03270 */
[----:B------:R-:W-:Y:S05]  /*0a10*/  @P0 EXIT ;  /* 0x000000000000094d */ /* 0x000fea0003800000 */
[----:B------:R-:W-:Y:S01]  /*0a20*/  VIADD R0, R2, 0xffffff80 ;  /* 0xffffff8002007836 */ /* 0x000fe20000000000 */
[----:B------:R-:W1:Y:S01]  /*0a30*/  S2UR UR4, SR_CgaCtaId ;  /* 0x00000000000479c3 */ /* 0x000e620000008800 */
[----:B------:R-:W-:Y:S01]  /*0a40*/  UMOV UR47, 0x400 ;  /* 0x00000400002f7882 */ /* 0x000fe20000000000 */
[----:B------:R-:W-:Y:S01]  /*0a50*/  LOP3.LUT R144, R17, 0x1, RZ, 0xfc, !PT ;  /* 0x0000000111907812 */ /* 0x000fe200078efcff */
[----:B------:R-:W-:Y:S01]  /*0a60*/  IMAD.MOV.U32 R18, RZ, RZ, RZ ;  /* 0x000000ffff127224 */ /* 0x000fe200078e00ff */
[----:B------:R-:W-:Y:S01]  /*0a70*/  SHF.R.S32.HI R3, RZ, 0x1f, R0 ;  /* 0x0000001fff037819 */ /* 0x000fe20000011400 */
[----:B------:R-:W-:-:S03]  /*0a80*/  UMOV UR46, URZ ;  /* 0x0000003f002e7c82 */ /* 0x000fc60008000000 */
[CC--:B------:R-:W-:Y:S01]  /*0a90*/  LEA.HI R6, R3.reuse, R0.reuse, RZ, 0x4 ;  /* 0x0000000003067211 */ /* 0x0c0fe200078f20ff */
[----:B------:R-:W2:Y:S01]  /*0aa0*/  S2UR UR6, SR_SWINHI ;  /* 0x00000000000679c3 */ /* 0x000ea20000002f00 */
[CC--:B------:R-:W-:Y:S02]  /*0ab0*/  LEA.HI R4, R3.reuse, R0.reuse, RZ, 0x7 ;  /* 0x0000000003047211 */ /* 0x0c0fe400078f38ff */
[----:B------:R-:W-:Y:S02]  /*0ac0*/  LEA.HI R8, R3, R0, RZ, 0x5 ;  /* 0x0000000003087211 */ /* 0x000fe400078f28ff */
[----:B------:R-:W-:Y:S02]  /*0ad0*/  SHF.R.S32.HI R7, RZ, 0x4, R6 ;  /* 0x00000004ff077819 */ /* 0x000fe40000011406 */
[----:B------:R-:W-:Y:S02]  /*0ae0*/  LOP3.LUT R3, R6, 0xfffffff0, RZ, 0xc0, !PT ;  /* 0xfffffff006037812 */ /* 0x000fe400078ec0ff */
[----:B------:R-:W-:-:S02]  /*0af0*/  SHF.R.S32.HI R5, RZ, 0x7, R4 ;  /* 0x00000007ff057819 */ /* 0x000fc40000011404 */
[----:B------:R-:W-:Y:S01]  /*0b00*/  LOP3.LUT R9, R4, 0xffffff80, RZ, 0xc0, !PT ;  /* 0xffffff8004097812 */ /* 0x000fe200078ec0ff */
[----:B------:R-:W-:Y:S01]  /*0b10*/  IMAD.IADD R3, R0, 0x1, -R3 ;  /* 0x0000000100037824 */ /* 0x000fe200078e0a03 */
[----:B------:R-:W-:Y:S01]  /*0b20*/  LEA.HI R4, R6, R7, RZ, 0x1 ;  /* 0x0000000706047211 */ /* 0x000fe200078f08ff */
[----:B------:R-:W-:Y:S01]  /*0b30*/  IMAD.HI R10, R5, 0x55555556, RZ ;  /* 0x55555556050a7827 */ /* 0x000fe200078e02ff */
[----:B------:R-:W-:Y:S01]  /*0b40*/  SHF.R.S32.HI R8, RZ, 0x5, R8 ;  /* 0x00000005ff087819 */ /* 0x000fe20000011408 */
[----:B-1----:R-:W-:Y:S01]  /*0b50*/  ULEA UR47, UR4, UR47, 0x18 ;  /* 0x0000002f042f7291 */ /* 0x002fe2000f8ec03f */
[----:B------:R-:W-:Y:S01]  /*0b60*/  LOP3.LUT R4, R4, 0x1ffffffe, RZ, 0xc0, !PT ;  /* 0x1ffffffe04047812 */ /* 0x000fe200078ec0ff */
[----:B------:R-:W-:Y:S01]  /*0b70*/  IMAD.IADD R9, R0, 0x1, -R9 ;  /* 0x0000000100097824 */ /* 0x000fe200078e0a09 */
[--C-:B------:R-:W-:Y:S01]  /*0b80*/  SHF.R.S32.HI R0, RZ, 0x1f, R3.reuse ;  /* 0x0000001fff007819 */ /* 0x100fe20000011403 */
[----:B------:R-:W-:Y:S01]  /*0b90*/  IMAD R14, R8, 0x10, R3 ;  /* 0x00000010080e7824 */ /* 0x000fe200078e0203 */
[----:B------:R-:W-:Y:S01]  /*0ba0*/  LEA.HI R10, R10, R10, RZ, 0x1 ;  /* 0x0000000a0a0a7211 */ /* 0x000fe200078f08ff */
[----:B------:R-:W-:Y:S01]  /*0bb0*/  IMAD.IADD R7, R7, 0x1, -R4 ;  /* 0x0000000107077824 */ /* 0x000fe200078e0a04 */
[CC--:B------:R-:W-:Y:S01]  /*0bc0*/  LEA.HI R4, R0.reuse, R3.reuse, RZ, 0x2 ;  /* 0x0000000300047211 */ /* 0x0c0fe200078f10ff */
[----:B------:R-:W-:Y:S01]  /*0bd0*/  UMOV UR4, UR47 ;  /* 0x0000002f00047c82 */ /* 0x000fe20008000000 */
[----:B--2---:R-:W-:Y:S01]  /*0be0*/  UMOV UR5, UR6 ;  /* 0x0000000600057c82 */ /* 0x004fe20008000000 */
[----:B------:R-:W-:Y:S01]  /*0bf0*/  LEA.HI R0, R0, R3, RZ, 0x3 ;  /* 0x0000000300007211 */ /* 0x000fe200078f18ff */
[----:B------:R-:W-:Y:S01]  /*0c00*/  IMAD R10, R10, -0x3, R5 ;  /* 0xfffffffd0a0a7824 */ /* 0x000fe200078e0205 */
[----:B------:R-:W-:Y:S01]  /*0c10*/  SHF.R.S32.HI R6, RZ, 0x1f, R9 ;  /* 0x0000001fff067819 */ /* 0x000fe20000011409 */
[----:B------:R-:W-:-:S02]  /*0c20*/  IMAD.SHL.U32 R7, R7, 0x8, RZ ;  /* 0x0000000807077824 */ /* 0x000fc400078e00ff */
[----:B------:R-:W-:Y:S01]  /*0c30*/  IMAD.SHL.U32 R5, R0, 0x10, RZ ;  /* 0x0000001000057824 */ /* 0x000fe200078e00ff */
[----:B------:R-:W-:Y:S01]  /*0c40*/  LOP3.LUT R0, R4, 0x7fffffc, RZ, 0xc0, !PT ;  /* 0x07fffffc04007812 */ /* 0x000fe200078ec0ff */
[----:B------:R-:W-:Y:S01]  /*0c50*/  IMAD.U32 R150, RZ, RZ, UR4 ;  /* 0x00000004ff967e24 */ /* 0x000fe2000f8e00ff */
[----:B------:R-:W-:Y:S01]  /*0c60*/  SHF.R.S32.HI R4, RZ, 0x2, R4 ;  /* 0x00000002ff047819 */ /* 0x000fe20000011404 */
[----:B------:R-:W-:Y:S01]  /*0c70*/  IMAD.U32 R151, RZ, RZ, UR5 ;  /* 0x00000005ff977e24 */ /* 0x000fe2000f8e00ff */
[-C--:B------:R-:W-:Y:S01]  /*0c80*/  LEA.HI R11, R6, R9.reuse, RZ, 0x2 ;  /* 0x00000009060b7211 */ /* 0x080fe200078f10ff */
[----:B------:R-:W-:Y:S01]  /*0c90*/  IMAD.IADD R0, R3, 0x1, -R0 ;  /* 0x0000000103007824 */ /* 0x000fe200078e0a00 */
[----:B------:R-:W-:Y:S01]  /*0ca0*/  LOP3.LUT R5, R5, 0x7fffff80, RZ, 0xc0, !PT ;  /* 0x7fffff8005057812 */ /* 0x000fe200078ec0ff */
[----:B------:R-:W-:Y:S01]  /*0cb0*/  IMAD.SHL.U32 R4, R4, 0x40, RZ ;  /* 0x0000004004047824 */ /* 0x000fe200078e00ff */
[----:B------:R-:W-:Y:S01]  /*0cc0*/  SHF.R.S32.HI R12, RZ, 0x2, R11 ;  /* 0x00000002ff0c7819 */ /* 0x000fe2000001140b */
[----:B------:R-:W-:Y:S01]  /*0cd0*/  IMAD.U32 R3, R14, 0x20, R7 ;  /* 0x000000200e037824 */ /* 0x000fe200078e0007 */
[----:B------:R-:W-:Y:S01]  /*0ce0*/  SHF.R.S32.HI R13, RZ, 0x1f, R11 ;  /* 0x0000001fff0d7819 */ /* 0x000fe2000001140b */
[----:B------:R-:W-:Y:S01]  /*0cf0*/  IMAD R5, R8, 0x100, R5 ;  /* 0x0000010008057824 */ /* 0x000fe200078e0205 */
[----:B------:R-:W-:Y:S01]  /*0d00*/  LOP3.LUT R4, R4, 0x40, RZ, 0xc0, !PT ;  /* 0x0000004004047812 */ /* 0x000fe200078ec0ff */
[----:B------:R-:W-:Y:S01]  /*0d10*/  UMOV UR5, URZ ;  /* 0x0000003f00057c82 */ /* 0x000fe20008000000 */
[----:B------:R-:W-:Y:S01]  /*0d20*/  LEA.HI R13, R13, R12, RZ, 0x3 ;  /* 0x0000000c0d0d7211 */ /* 0x000fe200078f18ff */
[----:B------:R-:W-:Y:S01]  /*0d30*/  IMAD R5, R0, 0x10, R5 ;  /* 0x0000001000057824 */ /* 0x000fe200078e0205 */
[----:B------:R-:W-:Y:S01]  /*0d40*/  LOP3.LUT R7, R4, 0x8, R7, 0xf8, !PT ;  /* 0x0000000804077812 */ /* 0x000fe200078ef807 */
[----:B------:R-:W-:Y:S01]  /*0d50*/  IMAD.WIDE R150, R3, 0x2, R150 ;  /* 0x0000000203967825 */ /* 0x000fe200078e0296 */
[----:B------:R-:W-:Y:S01]  /*0d60*/  SHF.R.U32.HI R4, RZ, 0x3, R4 ;  /* 0x00000003ff047819 */ /* 0x000fe20000011604 */
[----:B------:R-:W-:Y:S01]  /*0d70*/  UMOV UR4, UR7 ;  /* 0x0000000700047c82 */ /* 0x000fe20008000000 */
[----:B------:R-:W-:Y:S01]  /*0d80*/  LOP3.LUT R13, R13, 0xfffffff8, RZ, 0xc0, !PT ;  /* 0xfffffff80d0d7812 */ /* 0x000fe200078ec0ff */
[----:B------:R-:W-:Y:S01]  /*0d90*/  IMAD.U32 R148, RZ, RZ, UR5 ;  /* 0x00000005ff947e24 */ /* 0x000fe2000f8e00ff */
[----:B------:R-:W-:-:S02]  /*0da0*/  LEA.HI R6, R6, R9, RZ, 0x5 ;  /* 0x0000000906067211 */ /* 0x000fc400078f28ff */
[----:B------:R-:W-:Y:S01]  /*0db0*/  LOP3.LUT R4, R7, R4, RZ, 0x3c, !PT ;  /* 0x0000000407047212 */ /* 0x000fe200078e3cff */
[----:B------:R-:W-:Y:S01]  /*0dc0*/  IMAD.IADD R13, R12, 0x1, -R13 ;  /* 0x000000010c0d7824 */ /* 0x000fe200078e0a0d */
[----:B------:R-:W-:Y:S02]  /*0dd0*/  SHF.R.S32.HI R6, RZ, 0x5, R6 ;  /* 0x00000005ff067819 */ /* 0x000fe40000011406 */
[----:B------:R-:W-:Y:S01]  /*0de0*/  LOP3.LUT R8, R11, 0x7ffffffc, RZ, 0xc0, !PT ;  /* 0x7ffffffc0b087812 */ /* 0x000fe200078ec0ff */
[----:B------:R-:W-:Y:S02]  /*0df0*/  IMAD.IADD R4, R4, 0x1, R5 ;  /* 0x0000000104047824 */ /* 0x000fe400078e0205 */
[----:B------:R-:W-:Y:S02]  /*0e00*/  IMAD R13, R6, 0x10, R13 ;  /* 0x00000010060d7824 */ /* 0x000fe400078e020d */
[----:B------:R-:W-:Y:S01]  /*0e10*/  IMAD.IADD R19, R9, 0x1, -R8 ;  /* 0x0000000109137824 */ /* 0x000fe200078e0a08 */
[----:B------:R-:W-:Y:S01]  /*0e20*/  LEA R22, R4, UR47, 0x1 ;  /* 0x0000002f04167c11 */ /* 0x000fe2000f8e08ff */
[----:B------:R-:W-:-:S07]  /*0e30*/  IMAD R23, R10, 0x40, R13 ;  /* 0x000000400a177824 */ /* 0x000fce00078e020d */
.L_x_1567:
        /* <DEDUP_REMOVED lines=11> */
[----:B--2---:R-:W-:Y:S05]  /*0ef0*/  @!P0 BRA `(.L_x_1525) ;  /* 0x0000000000248947 */ /* 0x004fea0003800000 */
[----:B------:R-:W-:Y:S01]  /*0f00*/  ULDC UR6, c[0x0][0xddc] ;  /* 0x0003770000067ab9 */ /* 0x000fe20000000800 */
[----:B------:R-:W-:Y:S01]  /*0f10*/  UMOV UR9, UR7 ;  /* 0x0000000700097c82 */ /* 0x000fe20008000000 */
[----:B------:R-:W-:-:S11]  /*0f20*/  UISETP.NE.AND UP0, UPT, UR6, 0x1, UPT ;  /* 0x000000010600788c */ /* 0x000fd6000bf05270 */
[----:B------:R-:W-:Y:S02]  /*0f30*/  @UP0 ULDC.64 UR10, c[0x0][0xde0] ;  /* 0x00037800000a0ab9 */ /* 0x000fe40000000a00 */
[----:B------:R-:W-:-:S04]  /*0f40*/  UIMAD.WIDE.U32 UR4, UR7, UR10, URZ ;  /* 0x0000000a070472a5 */ /* 0x000fc8000f8e003f */
[----:B------:R-:W-:-:S04]  /*0f50*/  @UP0 USHF.R.U32.HI UR9, URZ, UR11, UR5 ;  /* 0x0000000b3f090299 */ /* 0x000fc80008011605 */
[----:B------:R-:W-:Y:S02]  /*0f60*/  UIMAD UR4, UR9, UR6, URZ ;  /* 0x00000006090472a4 */ /* 0x000fe4000f8e023f */
[----:B------:R-:W-:Y:S01]  /*0f70*/  IMAD.U32 R147, RZ, RZ, UR9 ;  /* 0x00000009ff937e24 */ /* 0x000fe2000f8e00ff */
[----:B------:R-:W-:Y:S09]  /*0f80*/  BRA `(.L_x_1526) ;  /* 0x0000000000207947 */ /* 0x000ff20003800000 */
.L_x_1525:
[----:B------:R-:W-:Y:S01]  /*0f90*/  ULDC UR6, c[0x0][0xdc4] ;  /* 0x0003710000067ab9 */ /* 0x000fe20000000800 */
[----:B------:R-:W-:Y:S01]  /*0fa0*/  UMOV UR9, UR7 ;  /* 0x0000000700097c82 */ /* 0x000fe20008000000 */
[----:B------:R-:W-:-:S11]  /*0fb0*/  UISETP.NE.AND UP0, UPT, UR6, 0x1, UPT ;  /* 0x000000010600788c */ /* 0x000fd6000bf05270 */
[----:B------:R-:W-:Y:S02]  /*0fc0*/  @UP0 ULDC.64 UR10, c[0x0][0xdc8] ;  /* 0x00037200000a0ab9 */ /* 0x000fe40000000a00 */
[----:B------:R-:W-:-:S04]  /*0fd0*/  UIMAD.WIDE.U32 UR4, UR7, UR10, URZ ;  /* 0x0000000a070472a5 */ /* 0x000fc8000f8e003f */
[----:B------:R-:W-:-:S04]  /*0fe0*/  @UP0 USHF.R.U32.HI UR9, URZ, UR11, UR5 ;  /* 0x0000000b3f090299 */ /* 0x000fc80008011605 */
[----:B------:R-:W-:Y:S02]  /*0ff0*/  UIMAD UR4, UR9, UR6, URZ ;  /* 0x00000006090472a4 */ /* 0x000fe4000f8e023f */
[----:B------:R-:W-:-:S10]  /*1000*/  IMAD.U32 R147, RZ, RZ, UR9 ;  /* 0x00000009ff937e24 */ /* 0x000fd4000f8e00ff */
.L_x_1526:
[----:B------:R-:W-:Y:S01]  /*1010*/  R2UR UR5, R147 ;  /* 0x00000000930572ca */ /* 0x000fe200000e0000 */
[----:B------:R-:W1:Y:S01]  /*1020*/  LDC R4, c[0x0][0x288] ;  /* 0x0000a200ff047b82 */ /* 0x000e620000000800 */
[----:B------:R-:W-:Y:S01]  /*1030*/  ULDC UR6, c[0x0][0xdac] ;  /* 0x00036b0000067ab9 */ /* 0x000fe20000000800 */
[----:B------:R-:W-:Y:S01]  /*1040*/  ULDC.64 UR10, c[0x0][0x3f8] ;  /* 0x0000fe00000a7ab9 */ /* 0x000fe20000000a00 */
[----:B------:R-:W-:Y:S01]  /*1050*/  ULDC UR43, c[0x0][0xdb8] ;  /* 0x00036e00002b7ab9 */ /* 0x000fe20000000800 */
[----:B------:R-:W-:Y:S01]  /*1060*/  UISETP.NE.U32.AND UP0, UPT, UR10, URZ, UPT ;  /* 0x0000003f0a00728c */ /* 0x000fe2000bf05070 */
[----:B------:R-:W-:Y:S01]  /*1070*/  PLOP3.LUT P0, PT, PT, PT, PT, 0x80, 0x0 ;  /* 0x000000000000781c */ /* 0x000fe20003f0f070 */
[----:B------:R-:W-:Y:S01]  /*1080*/  UIADD3 UR4, UR7, -UR4, URZ ;  /* 0x8000000407047290 */ /* 0x000fe2000fffe03f */
[----:B------:R-:W-:Y:S01]  /*1090*/  CS2R R12, SRZ ;  /* 0x00000000000c7805 */ /* 0x000fe2000001ff00 */
[----:B------:R-:W2:Y:S01]  /*10a0*/  LDC R65, c[0x0][0x2e0] ;  /* 0x0000b800ff417b82 */ /* 0x000ea20000000800 */
[----:B------:R-:W-:Y:S01]  /*10b0*/  UISETP.NE.AND.EX UP0, UPT, UR11, URZ, UPT, UP0 ;  /* 0x0000003f0b00728c */ /* 0x000fe2000bf05300 */
[----:B------:R-:W-:Y:S01]  /*10c0*/  IMAD.MOV.U32 R71, RZ, RZ, RZ ;  /* 0x000000ffff477224 */ /* 0x000fe200078e00ff */
[----:B------:R-:W-:Y:S01]  /*10d0*/  CS2R R38, SRZ ;  /* 0x0000000000267805 */ /* 0x000fe2000001ff00 */
[----:B------:R-:W-:Y:S01]  /*10e0*/  ULOP3.LUT UR5, URZ, UR5, URZ, 0x33, !UPT ;  /* 0x000000053f057292 */ /* 0x000fe2000f8e333f */
[----:B------:R-:W-:-:S02]  /*10f0*/  CS2R R42, SRZ ;  /* 0x00000000002a7805 */ /* 0x000fc4000001ff00 */
[----:B------:R-:W-:Y:S02]  /*1100*/  CS2R R28, SRZ ;  /* 0x00000000001c7805 */ /* 0x000fe4000001ff00 */
[----:B------:R-:W-:Y:S01]  /*1110*/  CS2R R14, SRZ ;  /* 0x00000000000e7805 */ /* 0x000fe2000001ff00 */
[----:B------:R-:W-:Y:S01]  /*1120*/  UIADD3 UR5, UR5, UR6, URZ ;  /* 0x0000000605057290 */ /* 0x000fe2000fffe03f */
[----:B------:R-:W-:Y:S02]  /*1130*/  CS2R R44, SRZ ;  /* 0x00000000002c7805 */ /* 0x000fe4000001ff00 */
[----:B------:R-:W-:Y:S01]  /*1140*/  CS2R R46, SRZ ;  /* 0x00000000002e7805 */ /* 0x000fe2000001ff00 */
[----:B------:R-:W-:Y:S01]  /*1150*/  ULDC UR6, c[0x0][0x404] ;  /* 0x0001010000067ab9 */ /* 0x000fe20000000800 */
[----:B------:R-:W-:Y:S01]  /*1160*/  UIMAD UR42, UR5, 0xc0, URZ ;  /* 0x000000c0052a78a4 */ /* 0x000fe2000f8e023f */
[----:B------:R-:W-:Y:S01]  /*1170*/  CS2R R32, SRZ ;  /* 0x0000000000207805 */ /* 0x000fe2000001ff00 */
[----:B------:R-:W-:Y:S01]  /*1180*/  USEL UR5, UR6, 0x1, UP0 ;  /* 0x0000000106057887 */ /* 0x000fe20008000000 */
[----:B------:R-:W-:Y:S01]  /*1190*/  CS2R R20, SRZ ;  /* 0x0000000000147805 */ /* 0x000fe2000001ff00 */
[----:B------:R-:W-:Y:S01]  /*11a0*/  UISETP.NE.AND UP0, UPT, UR43, 0x1, UPT ;  /* 0x000000012b00788c */ /* 0x000fe2000bf05270 */
[----:B------:R-:W-:Y:S01]  /*11b0*/  CS2R R48, SRZ ;  /* 0x0000000000307805 */ /* 0x000fe2000001ff00 */
[----:B------:R-:W-:Y:S01]  /*11c0*/  IMAD.U32 R17, RZ, RZ, UR42 ;  /* 0x0000002aff117e24 */ /* 0x000fe2000f8e00ff */
[----:B------:R-:W-:Y:S01]  /*11d0*/  CS2R R24, SRZ ;  /* 0x0000000000187805 */ /* 0x000fe2000001ff00 */
[----:B------:R-:W-:Y:S01]  /*11e0*/  IMAD.MOV.U32 R50, RZ, RZ, RZ ;  /* 0x000000ffff327224 */ /* 0x000fe200078e00ff */
[----:B------:R-:W-:-:S02]  /*11f0*/  CS2R R52, SRZ ;  /* 0x0000000000347805 */ /* 0x000fc4000001ff00 */
[----:B------:R-:W-:Y:S02]  /*1200*/  CS2R R40, SRZ ;  /* 0x0000000000287805 */ /* 0x000fe4000001ff00 */
[----:B-1----:R-:W-:Y:S01]  /*1210*/  IADD3 R4, R17, 0x14f, -R4 ;  /* 0x0000014f11047810 */ /* 0x002fe20007ffe804 */
[----:B--2---:R-:W-:Y:S01]  /*1220*/  IMAD R65, R65, UR5, RZ ;  /* 0x0000000541417c24 */ /* 0x004fe2000f8e02ff */
[----:B------:R-:W-:Y:S01]  /*1230*/  ULDC UR5, c[0x0][0xdc4] ;  /* 0x0003710000057ab9 */ /* 0x000fe20000000800 */
[----:B------:R-:W-:Y:S01]  /*1240*/  CS2R R36, SRZ ;  /* 0x0000000000247805 */ /* 0x000fe2000001ff00 */
[----:B------:R-:W-:Y:S01]  /*1250*/  UIMAD UR8, UR8, UR5, UR4 ;  /* 0x00000005080872a4 */ /* 0x000fe2000f8e0204 */
[C---:B------:R-:W-:Y:S01]  /*1260*/  VIADD R0, R65.reuse, 0x8f ;  /* 0x0000008f41007836 */ /* 0x040fe20000000000 */
[----:B------:R-:W-:Y:S01]  /*1270*/  @UP0 ULDC UR6, c[0x0][0xdc0] ;  /* 0x0003700000060ab9 */ /* 0x000fe20000000800 */
[----:B------:R-:W-:Y:S01]  /*1280*/  IMAD.IADD R4, R65, 0x1, R4 ;  /* 0x0000000141047824 */ /* 0x000fe200078e0204 */
[----:B------:R-:W-:Y:S01]  /*1290*/  @UP0 ULDC UR4, c[0x0][0xdbc] ;  /* 0x00036f0000040ab9 */ /* 0x000fe20000000800 */
[----:B------:R-:W-:Y:S01]  /*12a0*/  IMAD.HI R0, R0, 0x38e38e39, RZ ;  /* 0x38e38e3900007827 */ /* 0x000fe200078e02ff */
[----:B------:R-:W-:Y:S01]  /*12b0*/  UIMAD.WIDE.U32 UR4, UR8, UR4, URZ ;  /* 0x00000004080472a5 */ /* 0x000fe2000f8e003f */
[----:B------:R-:W-:Y:S01]  /*12c0*/  CS2R R56, SRZ ;  /* 0x0000000000387805 */ /* 0x000fe2000001ff00 */
[----:B------:R-:W-:Y:S01]  /*12d0*/  UMOV UR44, UR8 ;  /* 0x00000008002c7c82 */ /* 0x000fe20008000000 */
[----:B------:R-:W-:Y:S01]  /*12e0*/  IMAD.HI R4, R4, 0x38e38e39, RZ ;  /* 0x38e38e3904047827 */ /* 0x000fe200078e02ff */
[----:B------:R-:W-:Y:S01]  /*12f0*/  SHF.R.U32.HI R3, RZ, 0x1f, R0 ;  /* 0x0000001fff037819 */ /* 0x000fe20000011600 */
[----:B------:R-:W-:Y:S01]  /*1300*/  @UP0 USHF.R.U32.HI UR44, URZ, UR6, UR5 ;  /* 0x000000063f2c0299 */ /* 0x000fe20008011605 */
[----:B------:R-:W-:-:S02]  /*1310*/  CS2R R60, SRZ ;  /* 0x00000000003c7805 */ /* 0x000fc4000001ff00 */
[----:B------:R-:W-:Y:S02]  /*1320*/  CS2R R74, SRZ ;  /* 0x00000000004a7805 */ /* 0x000fe4000001ff00 */
[----:B------:R-:W-:Y:S01]  /*1330*/  SHF.R.U32.HI R5, RZ, 0x1f, R4 ;  /* 0x0000001fff057819 */ /* 0x000fe20000011604 */
[----:B------:R-:W-:Y:S01]  /*1340*/  UIADD3 UR4, -UR44, URZ, URZ ;  /* 0x0000003f2c047290 */ /* 0x000fe2000fffe13f */
[----:B------:R-:W-:Y:S01]  /*1350*/  LEA.HI.SX32 R3, R0, R3, 0x1b ;  /* 0x0000000300037211 */ /* 0x000fe200078fdaff */
[----:B------:R-:W-:Y:S01]  /*1360*/  IMAD.MOV.U32 R0, RZ, RZ, RZ ;  /* 0x000000ffff007224 */ /* 0x000fe200078e00ff */
[----:B------:R-:W-:Y:S01]  /*1370*/  LEA.HI.SX32 R64, R4, R5, 0x1b ;  /* 0x0000000504407211 */ /* 0x000fe200078fdaff */
[----:B------:R-:W-:Y:S01]  /*1380*/  UIMAD UR43, UR43, UR4, UR8 ;  /* 0x000000042b2b72a4 */ /* 0x000fe2000f8e0208 */
[----:B------:R-:W-:Y:S02]  /*1390*/  CS2R R72, SRZ ;  /* 0x0000000000487805 */ /* 0x000fe4000001ff00 */
[----:B------:R-:W-:-:S02]  /*13a0*/  CS2R R68, SRZ ;  /* 0x0000000000447805 */ /* 0x000fc4000001ff00 */
[----:B------:R-:W-:Y:S01]  /*13b0*/  VIMNMX R64, R3, R64, PT ;  /* 0x0000004003407248 */ /* 0x000fe20003fe0100 */
[----:B------:R-:W-:Y:S01]  /*13c0*/  IMAD.MOV.U32 R3, RZ, RZ, RZ ;  /* 0x000000ffff037224 */ /* 0x000fe200078e00ff */
[----:B------:R-:W-:Y:S02]  /*13d0*/  CS2R R6, SRZ ;  /* 0x0000000000067805 */ /* 0x000fe4000001ff00 */
[----:B------:R-:W-:Y:S02]  /*13e0*/  CS2R R76, SRZ ;  /* 0x00000000004c7805 */ /* 0x000fe4000001ff00 */
[----:B------:R-:W-:Y:S01]  /*13f0*/  ISETP.GE.AND P1, PT, R64, 0x1, PT ;  /* 0x000000014000780c */ /* 0x000fe20003f26270 */
[----:B------:R-:W-:Y:S02]  /*1400*/  IMAD.MOV.U32 R9, RZ, RZ, RZ ;  /* 0x000000ffff097224 */ /* 0x000fe400078e00ff */
[----:B------:R-:W-:Y:S02]  /*1410*/  IMAD.MOV.U32 R11, RZ, RZ, RZ ;  /* 0x000000ffff0b7224 */ /* 0x000fe400078e00ff */
[----:B------:R-:W-:-:S02]  /*1420*/  IMAD.MOV.U32 R78, RZ, RZ, RZ ;  /* 0x000000ffff4e7224 */ /* 0x000fc400078e00ff */
[----:B------:R-:W-:-:S06]  /*1430*/  IMAD.MOV.U32 R80, RZ, RZ, RZ ;  /* 0x000000ffff507224 */ /* 0x000fcc00078e00ff */
[----:B------:R-:W-:Y:S05]  /*1440*/  @!P1 BRA `(.L_x_1527) ;  /* 0x000000c000949947 */ /* 0x000fea0003800000 */
[----:B------:R-:W-:Y:S01]  /*1450*/  VIADD R0, R2, 0xffffff80 ;  /* 0xffffff8002007836 */ /* 0x000fe20000000000 */
[----:B------:R-:W-:-:S04]  /*1460*/  UIADD3 UR6, UR47, 0x24300, URZ ;  /* 0x000243002f067890 */ /* 0x000fc8000fffe03f */
[----:B------:R-:W-:Y:S01]  /*1470*/  SHF.R.S32.HI R3, RZ, 0x1f, R0 ;  /* 0x0000001fff037819 */ /* 0x000fe20000011400 */
[----:B------:R-:W-:-:S03]  /*1480*/  ULOP3.LUT UP0, URZ, UR6, 0x9f, URZ, 0xc0, !UPT ;  /* 0x0000009f063f7892 */ /* 0x000fc6000f80c03f */
[----:B------:R-:W-:-:S03]  /*1490*/  LEA.HI R3, R3, R0, RZ, 0x7 ;  /* 0x0000000003037211 */ /* 0x000fc600078f38ff */
[----:B------:R-:W-:Y:S02]  /*14a0*/  PLOP3.LUT P0, PT, PT, PT, UP0, 0x80, 0x0 ;  /* 0x000000000000781c */ /* 0x000fe40003f0f008 */
[----:B------:R-:W-:-:S06]  /*14b0*/  SHF.R.S32.HI R3, RZ, 0x7, R3 ;  /* 0x00000007ff037819 */ /* 0x000fcc0000011403 */
[----:B------:R-:W1:Y:S02]  /*14c0*/  SHFL.IDX PT, R3, R3, RZ, 0x1f ;  /* 0x00001fff03037589 */ /* 0x000e6400000e0000 */
[----:B-1----:R-:W-:-:S13]  /*14d0*/  R2UR UR7, R3 ;  /* 0x00000000030772ca */ /* 0x002fda00000e0000 */
[----:B------:R-:W-:Y:S02]  /*14e0*/  UIMAD.WIDE UR4, UR7, 0x55555556, URZ ;  /* 0x55555556070478a5 */ /* 0x000fe4000f8e023f */
[----:B------:R-:W-:Y:S02]  /*14f0*/  IMAD.U32 R146, RZ, RZ, UR7 ;  /* 0x00000007ff927e24 */ /* 0x000fe4000f8e00ff */
        /* <DEDUP_REMOVED lines=8> */
[----:B------:R-:W-:-:S04]  /*1580*/  ULOP3.LUT UR36, UR4, 0x3fff, URZ, 0xc0, !UPT ;  /* 0x00003fff04247892 */ /* 0x000fc8000f8ec03f */
[----:B------:R-:W-:Y:S01]  /*1590*/  IMAD.U32 R145, RZ, RZ, UR5 ;  /* 0x00000005ff917e24 */ /* 0x000fe2000f8e00ff */
[----:B------:R-:W-:Y:S07]  /*15a0*/  @!P0 BRA `(.L_x_1528) ;  /* 0x0000000000408947 */ /* 0x000fee0003800000 */
        /* <DEDUP_REMOVED lines=16> */
.L_x_1528:
[----:B------:R-:W-:Y:S02]  /*16b0*/  LEA.HI R0, R18, R18, RZ, 0x1 ;  /* 0x0000001212007211 */ /* 0x000fe400078f08ff */
[----:B------:R-:W-:Y:S02]  /*16c0*/  ISETP.NE.AND P0, PT, R144, 0x3, PT ;  /* 0x000000039000780c */ /* 0x000fe40003f05270 */
[----:B------:R-:W-:-:S05]  /*16d0*/  LOP3.LUT R3, R0, 0xfffffffe, RZ, 0xc0, !PT ;  /* 0xfffffffe00037812 */ /* 0x000fca00078ec0ff */
[----:B------:R-:W-:-:S05]  /*16e0*/  IMAD.IADD R0, R18, 0x1, -R3 ;  /* 0x0000000112007824 */ /* 0x000fca00078e0a03 */
[----:B------:R-:W-:-:S04]  /*16f0*/  SHF.L.U32 R0, R0, 0x1f, RZ ;  /* 0x0000001f00007819 */ /* 0x000fc800000006ff */
[----:B------:R-:W1:Y:S02]  /*1700*/  SYNCS.PHASECHK.TRANS64.TRYWAIT P1, [UR47+0x31c00], R0 ;  /* 0x031c0000ff0075a7 */ /* 0x000e64000802016f */
[----:B-1----:R-:W-:Y:S05]  /*1710*/  @!P1 BRA `(.L_x_1529) ;  /* 0x000000fc00d89947 */ /* 0x002fea0003800000 */
.L_x_1626:
[----:B------:R-:W-:Y:S05]  /*1720*/  @!P0 BRA `(.L_x_1530) ;  /* 0x0000000000048947 */ /* 0x000fea0003800000 */
[----:B------:R-:W-:Y:S01]  /*1730*/  BPT.TRAP 0x1 ;  /* 0x000000040000795c */ /* 0x000fe20000300000 */
.L_x_1530:
[----:B------:R-:W-:Y:S01]  /*1740*/  R2UR UR4, R148 ;  /* 0x00000000940472ca */ /* 0x000fe200000e0000 */
[----:B-1----:R-:W-:-:S05]  /*1750*/  IMAD.U32 R3, RZ, RZ, UR46 ;  /* 0x0000002eff037e24 */ /* 0x002fca000f8e00ff */
[----:B------:R-:W-:-:S07]  /*1760*/  LEA R3, R3, UR47, 0x3 ;  /* 0x0000002f03037c11 */ /* 0x000fce000f8e18ff */
[----:B------:R-:W-:-:S05]  /*1770*/  IMAD.U32 R0, RZ, RZ, UR4 ;  /* 0x00000004ff007e24 */ /* 0x000fca000f8e00ff */
[----:B------:R-:W-:-:S04]  /*1780*/  SHF.L.U32 R0, R0, 0x1f, RZ ;  /* 0x0000001f00007819 */ /* 0x000fc800000006ff */
[----:B------:R1:W2:Y:S01]  /*1790*/  SYNCS.PHASECHK.TRANS64.TRYWAIT P2, [R3+URZ+0x31c30], R0 ;  /* 0x031c3000030075a7 */ /* 0x0002a2000804017f */
[----:B------:R-:W-:Y:S05]  /*17a0*/  @!P0 BRA `(.L_x_1531) ;  /* 0x0000000000048947 */ /* 0x000fea0003800000 */
[----:B------:R-:W-:Y:S01]  /*17b0*/  BPT.TRAP 0x1 ;  /* 0x000000040000795c */ /* 0x000fe20000300000 */
.L_x_1531:
[----:B------:R-:W-:Y:S01]  /*17c0*/  LOP3.LUT P1, RZ, R2, 0x7f, RZ, 0xc0, !PT ;  /* 0x0000007f02ff7812 */ /* 0x000fe2000782c0ff */
[----:B------:R-:W-:Y:S01]  /*17d0*/  IMAD.MOV.U32 R71, RZ, RZ, RZ ;  /* 0x000000ffff477224 */ /* 0x000fe200078e00ff */
[----:B--2---:R-:W-:Y:S11]  /*17e0*/  @P2 BRA `(.L_x_1532) ;  /* 0x0000000000082947 */ /* 0x004ff60003800000 */
[----:B------:R-:W2:Y:S02]  /*17f0*/  SYNCS.PHASECHK.TRANS64.TRYWAIT P2, [R3+URZ+0x31c30], R0 ;  /* 0x031c3000030075a7 */ /* 0x000ea4000804017f */
[----:B--2---:R-:W-:Y:S05]  /*1800*/  @!P2 BRA `(.L_x_1533) ;  /* 0x000000fc00b4a947 */ /* 0x004fea0003800000 */
.L_x_1532:
[----:B------:R-:W-:Y:S05]  /*1810*/  WARPSYNC.ALL ;  /* 0x0000000000007948 */ /* 0x000fea0003800000 */
[----:B------:R-:W-:Y:S01]  /*1820*/  UIADD3 UR4, UR47, 0x16a00, URZ ;  /* 0x00016a002f047890 */ /* 0x000fe2000fffe03f */
[----:B------:R-:W-:Y:S01]  /*1830*/  WARPGROUP.ARRIVE ;  /* 0x00000000000079c5 */ /* 0x000fe20000000000 */
[----:B------:R-:W-:Y:S01]  /*1840*/  UMOV UR5, 0x80000020 ;  /* 0x8000002000057882 */ /* 0x000fe20000000000 */
[----:B------:R-:W-:Y:S01]  /*1850*/  UMOV UR7, 0x80000020 ;  /* 0x8000002000077882 */ /* 0x000fe20000000000 */
[----:B------:R-:W-:Y:S01]  /*1860*/  USHF.R.U32.HI UR4, URZ, 0x4, UR4 ;  /* 0x000000043f047899 */ /* 0x000fe20008011604 */
[----:B------:R-:W3:Y:S01]  /*1870*/  LDC R4, c[0x0][0x288] ;  /* 0x0000a200ff047b82 */ /* 0x000ee20000000800 */
[----:B------:R-:W-:Y:S01]  /*1880*/  UMOV UR9, UR5 ;  /* 0x0000000500097c82 */ /* 0x000fe20008000000 */
[----:B------:R-:W-:Y:S01]  /*1890*/  UMOV UR11, 0x80000020 ;  /* 0x80000020000b7882 */ /* 0x000fe20000000000 */
[----:B------:R-:W-:Y:S01]  /*18a0*/  ULOP3.LUT UR4, UR4, 0x3fff, URZ, 0xc0, !UPT ;  /* 0x00003fff04047892 */ /* 0x000fe2000f8ec03f */
[----:B------:R-:W-:Y:S01]  /*18b0*/  IMAD R5, R64, -0x90, R65 ;  /* 0xffffff7040057824 */ /* 0x000fe200078e0241 */
[----:B------:R-:W-:Y:S01]  /*18c0*/  UMOV UR13, UR5 ;  /* 0x00000005000d7c82 */ /* 0x000fe20008000000 */
[----:B------:R-:W-:Y:S01]  /*18d0*/  UMOV UR15, 0x80000020 ;  /* 0x80000020000f7882 */ /* 0x000fe20000000000 */
[----:B------:R-:W-:Y:S01]  /*18e0*/  ULOP3.LUT UR40, UR4, 0x10000, URZ, 0xfc, !UPT ;  /* 0x0001000004287892 */ /* 0x000fe2000f8efc3f */
[----:B------:R-:W-:Y:S01]  /*18f0*/  VIADD R12, R5, 0x90 ;  /* 0x00000090050c7836 */ /* 0x000fe20000000000 */
[----:B------:R-:W-:Y:S01]  /*1900*/  ULOP3.LUT UR4, UR36, 0x10000, URZ, 0xfc, !UPT ;  /* 0x0001000024047892 */ /* 0x000fe2000f8efc3f */
[----:B------:R-:W-:Y:S01]  /*1910*/  VIADD R111, R23, UR42 ;  /* 0x0000002a176f7c36 */ /* 0x000fe20008000000 */
[----:B------:R-:W-:Y:S01]  /*1920*/  UIMAD UR6, UR46, 0x6c0, UR40 ;  /* 0x000006c02e0678a4 */ /* 0x000fe2000f8e0228 */
[----:B------:R-:W-:Y:S01]  /*1930*/  IMAD R12, R19, -0x2, R12 ;  /* 0xfffffffe130c7824 */ /* 0x000fe200078e020c */
[----:B------:R-:W-:Y:S01]  /*1940*/  UMOV UR17, UR5 ;  /* 0x0000000500117c82 */ /* 0x000fe20008000000 */
[----:B------:R-:W-:Y:S01]  /*1950*/  UMOV UR19, 0x80000020 ;  /* 0x8000002000137882 */ /* 0x000fe20000000000 */
[----:B------:R-:W-:Y:S01]  /*1960*/  UIADD3 UR10, UR6, 0x40, URZ ;  /* 0x00000040060a7890 */ /* 0x000fe2000fffe03f */
[----:B------:R-:W-:Y:S01]  /*1970*/  UMOV UR8, UR4 ;  /* 0x0000000400087c82 */ /* 0x000fe20008000000 */
[----:B------:R-:W-:-:S03]  /*1980*/  UIADD3 UR14, UR6, 0xc0, URZ ;  /* 0x000000c0060e7890 */ /* 0x000fc6000fffe03f */
[----:B------:R-:W-:Y:S01]  /*1990*/  HGMMA.64x16x16.F32 R96, gdesc[UR4], RZ, !UPT, gsb0 ;  /* 0x00200000046079f0 */ /* 0x000fe2000c0008ff */
[----:B------:R-:W-:Y:S01]  /*19a0*/  UMOV UR12, UR4 ;  /* 0x00000004000c7c82 */ /* 0x000fe20008000000 */
[----:B------:R-:W-:Y:S01]  /*19b0*/  UIADD3 UR18, UR6, 0x100, URZ ;  /* 0x0000010006127890 */ /* 0x000fe2000fffe03f */
[----:B------:R-:W-:Y:S01]  /*19c0*/  UMOV UR16, UR4 ;  /* 0x0000000400107c82 */ /* 0x000fe20008000000 */
[----:B------:R-:W-:Y:S01]  /*19d0*/  UIADD3 UR22, UR6, 0x140, URZ ;  /* 0x0000014006167890 */ /* 0x000fe2000fffe03f */
[----:B---3--:R-:W-:Y:S01]  /*19e0*/  IADD3 R14, -R4, 0x91, R5 ;  /* 0x00000091040e7810 */ /* 0x008fe20007ffe105 */
[----:B------:R-:W-:Y:S01]  /*19f0*/  UMOV UR20, UR4 ;  /* 0x0000000400147c82 */ /* 0x000fe20008000000 */
[----:B------:R-:W-:Y:S01]  /*1a00*/  UMOV UR21, UR5 ;  /* 0x0000000500157c82 */ /* 0x000fe20008000000 */
[----:B------:R-:W-:Y:S01]  /*1a10*/  UMOV UR23, 0x80000020 ;  /* 0x8000002000177882 */ /* 0x000fe20000000000 */
[----:B------:R-:W-:Y:S01]  /*1a20*/  UIADD3 UR26, UR6, 0x180, URZ ;  /* 0x00000180061a7890 */ /* 0x000fe2000fffe03f */
[----:B------:R-:W-:Y:S01]  /*1a30*/  IMAD R14, R19, -0x2, R14 ;  /* 0xfffffffe130e7824 */ /* 0x000fe200078e020e */
[----:B------:R-:W-:Y:S01]  /*1a40*/  UMOV UR24, UR4 ;  /* 0x0000000400187c82 */ /* 0x000fe20008000000 */
[----:B------:R-:W-:Y:S01]  /*1a50*/  UMOV UR25, UR5 ;  /* 0x0000000500197c82 */ /* 0x000fe20008000000 */
[----:B------:R-:W-:Y:S01]  /*1a60*/  UMOV UR27, 0x80000020 ;  /* 0x80000020001b7882 */ /* 0x000fe20000000000 */
[----:B------:R-:W-:Y:S01]  /*1a70*/  UIADD3 UR30, UR6, 0x1c0, URZ ;  /* 0x000001c0061e7890 */ /* 0x000fe2000fffe03f */
[----:B------:R-:W-:Y:S01]  /*1a80*/  VIADDMNMX R5, R111, R14, R12, PT ;  /* 0x0000000e6f057246 */ /* 0x000fe2000380010c */
[----:B------:R-:W-:Y:S01]  /*1a90*/  UMOV UR28, UR4 ;  /* 0x00000004001c7c82 */ /* 0x000fe20008000000 */
[----:B------:R-:W-:Y:S01]  /*1aa0*/  UMOV UR29, UR5 ;  /* 0x00000005001d7c82 */ /* 0x000fe20008000000 */
[----:B------:R-:W-:Y:S01]  /*1ab0*/  UMOV UR31, 0x80000020 ;  /* 0x80000020001f7882 */ /* 0x000fe20000000000 */
[----:B------:R-:W-:Y:S01]  /*1ac0*/  UIADD3 UR7, UR4, 0x2, URZ ;  /* 0x0000000204077890 */ /* 0x000fe2000fffe03f */
[C---:B------:R-:W-:Y:S01]  /*1ad0*/  ISETP.GT.AND P2, PT, R5.reuse, RZ, PT ;  /* 0x000000ff0500720c */ /* 0x040fe20003f44270 */
[----:B------:R-:W-:Y:S01]  /*1ae0*/  UIADD3 UR34, UR6, 0x400, URZ ;  /* 0x0000040006227890 */ /* 0x000fe2000fffe03f */
[C---:B------:R-:W-:Y:S01]  /*1af0*/  ISETP.GT.AND P3, PT, R5.reuse, 0x1, PT ;  /* 0x000000010500780c */ /* 0x040fe20003f64270 */
[----:B------:R-:W-:Y:S01]  /*1b00*/  UMOV UR35, 0x80000020 ;  /* 0x8000002000237882 */ /* 0x000fe20000000000 */
[----:B------:R-:W-:Y:S01]  /*1b10*/  UIADD3 UR38, UR6, 0x2c2, URZ ;  /* 0x000002c206267890 */ /* 0x000fe2000fffe03f */
[----:B------:R-:W-:Y:S01]  /*1b20*/  ISETP.GT.AND P4, PT, R5, 0x8, PT ;  /* 0x000000080500780c */ /* 0x000fe20003f84270 */
[----:B------:R-:W-:Y:S01]  /*1b30*/  UMOV UR39, 0x80000020 ;  /* 0x8000002000277882 */ /* 0x000fe20000000000 */
[----:B------:R-:W-:Y:S01]  /*1b40*/  UIADD3 UR50, UR6, 0x500, URZ ;  /* 0x0000050006327890 */ /* 0x000fe2000fffe03f */
[----:B------:R-:W-:Y:S01]  /*1b50*/  IADD3 R111, R14, 0x8, R111 ;  /* 0x000000080e6f7810 */ /* 0x000fe20007ffe06f */
[----:B------:R-:W-:Y:S01]  /*1b60*/  UMOV UR51, 0x80000020 ;  /* 0x8000002000337882 */ /* 0x000fe20000000000 */
[----:B------:R-:W-:-:S05]  /*1b70*/  IADD3 R65, -R4, UR42, R65 ;  /* 0x0000002a04417c10 */ /* 0x000fca000fffe141 */
[----:B------:R-:W-:Y:S01]  /*1b80*/  IMAD.HI R65, R65, 0x38e38e39, RZ ;  /* 0x38e38e3941417827 */ /* 0x000fe200078e02ff */
        /* <DEDUP_REMOVED lines=17> */
[----:B------:R-:W-:Y:S02]  /*1ca0*/  UIADD3 UR12, UR6, 0x2, URZ ;  /* 0x00000002060c7890 */ /* 0x000fe4000fffe03f */
[----:B------:R-:W-:Y:S01]  /*1cb0*/  UIADD3 UR14, UR6, 0xc2, URZ ;  /* 0x000000c2060e7890 */ /* 0x000fe2000fffe03f */
[----:B------:R-:W-:Y:S01]  /*1cc0*/  UMOV UR15, 0x80000020 ;  /* 0x80000020000f7882 */ /* 0x000fe20000000000 */
[----:B------:R-:W-:Y:S02]  /*1cd0*/  WARPGROUP.DEPBAR.LE gsb0, 0x0 ;  /* 0x00008000000079c5 */ /* 0x000fe40000010000 */
        /* <DEDUP_REMOVED lines=22> */
[----:B------:R-:W-:Y:S01]  /*1e40*/  UMOV UR8, UR7 ;  /* 0x0000000700087c82 */ /* 0x000fe20008000000 */
[----:B------:R-:W-:Y:S01]  /*1e50*/  UMOV UR9, 0x80000020 ;  /* 0x8000002000097882 */ /* 0x000fe20000000000 */
[----:B------:R-:W-:Y:S01]  /*1e60*/  UMOV UR10, UR12 ;  /* 0x0000000c000a7c82 */ /* 0x000fe20008000000 */
[----:B------:R-:W-:Y:S01]  /*1e70*/  UMOV UR11, 0x80000020 ;  /* 0x80000020000b7882 */ /* 0x000fe20000000000 */
[----:B------:R-:W-:Y:S01]  /*1e80*/  UMOV UR12, UR8 ;  /* 0x00000008000c7c82 */ /* 0x000fe20008000000 */
        /* <DEDUP_REMOVED lines=9> */
[----:B------:R-:W-:Y:S01]  /*1f20*/  UIADD3 UR7, UR4, 0x300, URZ ;  /* 0x0000030004077890 */ /* 0x000fe2000fffe03f */
[----:B------:R-:W-:-:S02]  /*1f30*/  WARPGROUP.DEPBAR.LE gsb0, 0x0 ;  /* 0x00008000000079c5 */ /* 0x000fc40000010000 */
        /* <DEDUP_REMOVED lines=19> */
[----:B------:R-:W-:Y:S01]  /*2070*/  UMOV UR13, 0x80000020 ;  /* 0x80000020000d7882 */ /* 0x000fe20000000000 */
[----:B------:R-:W-:Y:S01]  /*2080*/  UMOV UR15, 0x80000020 ;  /* 0x80000020000f7882 */ /* 0x000fe20000000000 */
[----:B------:R-:W-:Y:S01]  /*2090*/  UMOV UR32, UR12 ;  /* 0x0000000c00207c82 */ /* 0x000fe20008000000 */
[----:B------:R-:W-:Y:S01]  /*20a0*/  UMOV UR33, UR13 ;  /* 0x0000000d00217c82 */ /* 0x000fe20008000000 */
[----:B------:R-:W-:Y:S01]  /*20b0*/  UIADD3 UR7, UR4, 0x302, URZ ;  /* 0x0000030204077890 */ /* 0x000fe2000fffe03f */
        /* <DEDUP_REMOVED lines=189> */
[----:B------:R-:W-:Y:S01]  /*2c90*/  ISETP.GT.AND P2, PT, R5, 0x9, PT ;  /* 0x000000090500780c */ /* 0x000fe20003f44270 */
[----:B------:R-:W-:Y:S01]  /*2ca0*/  HGMMA.64x16x16.F32 R88, gdesc[UR24], R88, gsb0 ;  /* 0x00200000185879f0 */ /* 0x000fe20008000858 */
[----:B------:R-:W-:Y:S01]  /*2cb0*/  UIADD3 UR26, UR6, 0x502, URZ ;  /* 0x00000502061a7890 */ /* 0x000fe2000fffe03f */
[----:B------:R-:W-:Y:S01]  /*2cc0*/  FSEL R129, R100, -INF , P4 ;  /* 0xff80000064817808 */ /* 0x000fe20002000000 */
[----:B------:R-:W-:Y:S01]  /*2cd0*/  UMOV UR27, 0x80000020 ;  /* 0x80000020001b7882 */ /* 0x000fe20000000000 */
[----:B-12---:R-:W-:-:S02]  /*2ce0*/  FMNMX.FTZ R0, R125, R131, !PT ;  /* 0x000000837d007209 */ /* 0x006fc40007810000 */
[----:B------:R-:W-:Y:S02]  /*2cf0*/  ISETP.GT.AND P3, PT, R5, 0x10, PT ;  /* 0x000000100500780c */ /* 0x000fe40003f64270 */
[----:B------:R-:W-:Y:S02]  /*2d00*/  FSEL R101, R101, -INF , P2 ;  /* 0xff80000065657808 */ /* 0x000fe40001000000 */
[----:B------:R-:W-:Y:S02]  /*2d10*/  FMNMX.FTZ R0, R129, R0, !PT ;  /* 0x0000000081007209 */ /* 0x000fe40007810000 */
[----:B------:R-:W-:Y:S02]  /*2d20*/  ISETP.GT.AND P2, PT, R5, 0x11, PT ;  /* 0x000000110500780c */ /* 0x000fe40003f44270 */
[----:B------:R-:W-:Y:S02]  /*2d30*/  FMNMX.FTZ R0, R101, R0, !PT ;  /* 0x0000000065007209 */ /* 0x000fe40007810000 */
[----:B------:R-:W-:Y:S01]  /*2d40*/  ISETP.GT.AND P4, PT, R5, 0x20, PT ;  /* 0x000000200500780c */ /* 0x000fe20003f84270 */
[----:B------:R-:W-:-:S02]  /*2d50*/  WARPGROUP.DEPBAR.LE gsb0, 0x0 ;  /* 0x00008000000079c5 */ /* 0x000fc40000010000 */
[----:B------:R-:W-:Y:S01]  /*2d60*/  WARPGROUP.ARRIVE ;  /* 0x00000000000079c5 */ /* 0x000fe20000000000 */
[----:B------:R-:W-:Y:S02]  /*2d70*/  FSEL R97, R88, -INF , P3 ;  /* 0xff80000058617808 */ /* 0x000fe40001800000 */
[----:B------:R-:W-:Y:S02]  /*2d80*/  ISETP.GT.AND P3, PT, R5, 0x18, PT ;  /* 0x000000180500780c */ /* 0x000fe40003f64270 */
[----:B------:R-:W-:Y:S01]  /*2d90*/  FSEL R89, R89, -INF , P2 ;  /* 0xff80000059597808 */ /* 0x000fe20001000000 */
[----:B------:R-:W-:Y:S01]  /*2da0*/  HGMMA.64x16x16.F32 R80, gdesc[UR24], R80, gsb0 ;  /* 0x00200000185079f0 */ /* 0x000fe20008000850 */
[----:B------:R-:W-:Y:S01]  /*2db0*/  UIADD3 UR26, UR6, 0x542, URZ ;  /* 0x00000542061a7890 */ /* 0x000fe2000fffe03f */
[----:B------:R-:W-:Y:S01]  /*2dc0*/  FMNMX.FTZ R0, R97, R0, !PT ;  /* 0x0000000061007209 */ /* 0x000fe20007810000 */
[----:B------:R-:W-:Y:S01]  /*2dd0*/  UMOV UR27, 0x80000020 ;  /* 0x80000020001b7882 */ /* 0x000fe20000000000 */
[----:B------:R-:W-:-:S02]  /*2de0*/  ISETP.GT.AND P2, PT, R5, 0x19, PT ;  /* 0x000000190500780c */ /* 0x000fc40003f44270 */
[----:B------:R-:W-:Y:S02]  /*2df0*/  FSEL R109, R92, -INF , P3 ;  /* 0xff8000005c6d7808 */ /* 0x000fe40001800000 */
[----:B------:R-:W-:Y:S02]  /*2e00*/  FMNMX.FTZ R0, R89, R0, !PT ;  /* 0x0000000059007209 */ /* 0x000fe40007810000 */
[----:B------:R-:W-:Y:S02]  /*2e10*/  FSEL R117, R93, -INF , P2 ;  /* 0xff8000005d757808 */ /* 0x000fe40001000000 */
[----:B------:R-:W-:Y:S02]  /*2e20*/  FMNMX.FTZ R0, R109, R0, !PT ;  /* 0x000000006d007209 */ /* 0x000fe40007810000 */
[----:B------:R-:W-:Y:S02]  /*2e30*/  ISETP.GT.AND P2, PT, R5, 0x21, PT ;  /* 0x000000210500780c */ /* 0x000fe40003f44270 */
[----:B------:R-:W-:-:S02]  /*2e40*/  FMNMX.FTZ R0, R117, R0, !PT ;  /* 0x0000000075007209 */ /* 0x000fc40007810000 */
        /* <DEDUP_REMOVED lines=8> */
[----:B------:R-:W-:Y:S01]  /*2ed0*/  ISETP.GT.AND P2, PT, R5, 0x29, PT ;  /* 0x000000290500780c */ /* 0x000fe20003f44270 */
[----:B------:R-:W-:Y:S01]  /*2ee0*/  UMOV UR27, 0x80000020 ;  /* 0x80000020001b7882 */ /* 0x000fe20000000000 */
[----:B------:R-:W-:-:S02]  /*2ef0*/  FSEL R121, R84, -INF , P3 ;  /* 0xff80000054797808 */ /* 0x000fc40001800000 */
[----:B------:R-:W-:Y:S02]  /*2f00*/  FMNMX.FTZ R0, R127, R0, !PT ;  /* 0x000000007f007209 */ /* 0x000fe40007810000 */
[----:B------:R-:W-:Y:S02]  /*2f10*/  ISETP.GT.AND P4, PT, R5, 0x30, PT ;  /* 0x000000300500780c */ /* 0x000fe40003f84270 */
        /* <DEDUP_REMOVED lines=21> */
[----:B------:R-:W-:Y:S02]  /*3070*/  ISETP.GT.AND P3, PT, R5, 0x48, PT ;  /* 0x000000480500780c */ /* 0x000fe40003f64270 */
[----:B------:R-:W-:-:S04]  /*3080*/  SHF.R.U32.HI R72, RZ, 0x1f, R65 ;  /* 0x0000001fff487819 */ /* 0x000fc80000011641 */
[----:B------:R-:W-:Y:S01]  /*3090*/  LEA.HI.SX32 R72, R65, R72, 0x1b ;  /* 0x0000004841487211 */ /* 0x000fe200078fdaff */
[----:B------:R-:W-:-:S05]  /*30a0*/  VIADD R65, R64, 0xfffffffe ;  /* 0xfffffffe40417836 */ /* 0x000fca0000000000 */
[----:B------:R-:W-:Y:S01]  /*30b0*/  R2UR UR45, R65 ;  /* 0x00000000412d72ca */ /* 0x000fe200000e0000 */
        /* <DEDUP_REMOVED lines=32> */
[----:B------:R-:W-:Y:S01]  /*32c0*/  FMNMX.FTZ R0, R53, R0, !PT ;  /* 0x0000000035007209 */ /* 0x000fe20007810000 */
        /* <DEDUP_REMOVED lines=9> */
[----:B------:R-:W-:Y:S01]  /*3360*/  ISETP.GT.AND P2, PT, R5, 0x69, PT ;  /* 0x000000690500780c */ /* 0x000fe20003f44270 */
[----:B------:R-:W-:Y:S01]  /*3370*/  ULDC UR6, c[0x0][0x988] ;  /* 0x0002620000067ab9 */ /* 0x000fe20000000800 */
[----:B------:R-:W-:-:S02]  /*3380*/  FSEL R21, R44, -INF , P3 ;  /* 0xff8000002c157808 */ /* 0x000fc40001800000 */
[----:B------:R-:W-:Y:S02]  /*3390*/  FMNMX.FTZ R0, R41, R0, !PT ;  /* 0x0000000029007209 */ /* 0x000fe40007810000 */
[----:B------:R-:W-:Y:S02]  /*33a0*/  ISETP.GT.AND P3, PT, R5, 0x70, PT ;  /* 0x000000700500780c */ /* 0x000fe40003f64270 */
[----:B------:R-:W-:Y:S02]  /*33b0*/  FSEL R45, R45, -INF , P2 ;  /* 0xff8000002d2d7808 */ /* 0x000fe40001000000 */
[----:B------:R-:W-:Y:S02]  /*33c0*/  FMNMX.FTZ R0, R21, R0, !PT ;  /* 0x0000000015007209 */ /* 0x000fe40007810000 */
[----:B------:R-:W-:Y:S02]  /*33d0*/  ISETP.GT.AND P2, PT, R5, 0x71, PT ;  /* 0x000000710500780c */ /* 0x000fe40003f44270 */
[----:B------:R-:W-:-:S02]  /*33e0*/  FMNMX.FTZ R0, R45, R0, !PT ;  /* 0x000000002d007209 */ /* 0x000fc40007810000 */
[----:B------:R-:W-:-:S04]  /*33f0*/  VIMNMX R40, R12, R111, PT ;  /* 0x0000006f0c287248 */ /* 0x000fc80003fe0100 */
[----:B------:R-:W-:Y:S01]  /*3400*/  ISETP.GT.AND P4, PT, R40, 0x8, PT ;  /* 0x000000082800780c */ /* 0x000fe20003f84270 */
[----:B------:R-:W-:Y:S02]  /*3410*/  WARPGROUP.DEPBAR.LE gsb0, 0x0 ;  /* 0x00008000000079c5 */ /* 0x000fe40000010000 */
[----:B------:R-:W-:Y:S01]  /*3420*/  WARPGROUP.ARRIVE ;  /* 0x00000000000079c5 */ /* 0x000fe20000000000 */
[----:B------:R-:W-:Y:S02]  /*3430*/  FSEL R67, R32, -INF , P3 ;  /* 0xff80000020437808 */ /* 0x000fe40001800000 */
[----:B------:R-:W-:Y:S02]  /*3440*/  ISETP.GT.AND P3, PT, R5, 0x78, PT ;  /* 0x000000780500780c */ /* 0x000fe40003f64270 */
[----:B------:R-:W-:Y:S01]  /*3450*/  FSEL R33, R33, -INF , P2 ;  /* 0xff80000021217808 */ /* 0x000fe20001000000 */
[----:B------:R-:W-:Y:S01]  /*3460*/  HGMMA.64x16x16.F32 R24, gdesc[UR24], R24, gsb0 ;  /* 0x00200000181879f0 */ /* 0x000fe20008000818 */
[----:B------:R-:W-:-:S02]  /*3470*/  FMNMX.FTZ R0, R67, R0, !PT ;  /* 0x0000000043007209 */ /* 0x000fc40007810000 */
[----:B------:R-:W-:Y:S02]  /*3480*/  ISETP.GT.AND P2, PT, R5, 0x79, PT ;  /* 0x000000790500780c */ /* 0x000fe40003f44270 */
[----:B------:R-:W-:Y:S02]  /*3490*/  FSEL R69, R36, -INF , P3 ;  /* 0xff80000024457808 */ /* 0x000fe40001800000 */
[----:B------:R-:W-:Y:S02]  /*34a0*/  FMNMX.FTZ R0, R33, R0, !PT ;  /* 0x0000000021007209 */ /* 0x000fe40007810000 */
[----:B------:R-:W-:Y:S02]  /*34b0*/  ISETP.GT.AND P3, PT, R5, 0x80, PT ;  /* 0x000000800500780c */ /* 0x000fe40003f64270 */
[----:B------:R-:W-:Y:S02]  /*34c0*/  FSEL R37, R37, -INF , P2 ;  /* 0xff80000025257808 */ /* 0x000fe40001000000 */
[----:B------:R-:W-:-:S02]  /*34d0*/  FMNMX.FTZ R0, R69, R0, !PT ;  /* 0x0000000045007209 */ /* 0x000fc40007810000 */
[----:B------:R-:W-:Y:S02]  /*34e0*/  ISETP.GT.AND P2, PT, R5, 0x81, PT ;  /* 0x000000810500780c */ /* 0x000fe40003f44270 */
[----:B------:R-:W-:Y:S01]  /*34f0*/  FMNMX.FTZ R0, R37, R0, !PT ;  /* 0x0000000025007209 */ /* 0x000fe20007810000 */
[----:B------:R-:W-:Y:S02]  /*3500*/  WARPGROUP.DEPBAR.LE gsb0, 0x0 ;  /* 0x00008000000079c5 */ /* 0x000fe40000010000 */
[----:B------:R-:W-:Y:S02]  /*3510*/  FSEL R73, R24, -INF , P3 ;  /* 0xff80000018497808 */ /* 0x000fe40001800000 */
[----:B------:R-:W-:Y:S02]  /*3520*/  ISETP.GT.AND P3, PT, R5, 0x88, PT ;  /* 0x000000880500780c */ /* 0x000fe40003f64270 */
[----:B------:R-:W-:Y:S02]  /*3530*/  FSEL R77, R25, -INF , P2 ;  /* 0xff800000194d7808 */ /* 0x000fe40001000000 */
[----:B------:R-:W-:-:S02]  /*3540*/  FMNMX.FTZ R0, R73, R0, !PT ;  /* 0x0000000049007209 */ /* 0x000fc40007810000 */
[----:B------:R-:W-:Y:S02]  /*3550*/  ISETP.GT.AND P2, PT, R5, 0x89, PT ;  /* 0x000000890500780c */ /* 0x000fe40003f44270 */
[----:B------:R-:W-:Y:S02]  /*3560*/  FSEL R25, R28, -INF , P3 ;  /* 0xff8000001c197808 */ /* 0x000fe40001800000 */
[----:B------:R-:W-:Y:S02]  /*3570*/  FMNMX.FTZ R0, R77, R0, !PT ;  /* 0x000000004d007209 */ /* 0x000fe40007810000 */
[----:B------:R-:W-:Y:S02]  /*3580*/  FSEL R29, R29, -INF , P2 ;  /* 0xff8000001d1d7808 */ /* 0x000fe40001000000 */
[----:B------:R-:W-:Y:S02]  /*3590*/  FMNMX.FTZ R0, R25, R0, !PT ;  /* 0x0000000019007209 */ /* 0x000fe40007810000 */
[----:B------:R-:W-:-:S02]  /*35a0*/  ISETP.GT.AND P3, PT, R40, 0x1, PT ;  /* 0x000000012800780c */ /* 0x000fc40003f64270 */
[----:B------:R-:W-:Y:S01]  /*35b0*/  FMNMX.FTZ R10, R29, R0, !PT ;  /* 0x000000001d0a7209 */ /* 0x000fe20007810000 */
[----:B------:R-:W-:Y:S01]  /*35c0*/  IMAD.U32 R0, RZ, RZ, UR6 ;  /* 0x00000006ff007e24 */ /* 0x000fe2000f8e00ff */
[----:B------:R-:W-:Y:S02]  /*35d0*/  FSEL R99, R99, -INF , P3 ;  /* 0xff80000063637808 */ /* 0x000fe40001800000 */
[----:B------:R-:W-:Y:S01]  /*35e0*/  ISETP.GT.AND P3, PT, R40, 0x11, PT ;  /* 0x000000112800780c */ /* 0x000fe20003f64270 */
[----:B------:R-:W1:Y:S02]  /*35f0*/  SHFL.BFLY PT, R5, R10, 0x2, 0x1f ;  /* 0x0c401f000a057f89 */ /* 0x000e6400000e0000 */
[----:B-1----:R-:W-:-:S05]  /*3600*/  FMNMX.FTZ R20, R10, R5, !PT ;  /* 0x000000050a147209 */ /* 0x002fca0007810000 */
[----:B------:R-:W1:Y:S02]  /*3610*/  SHFL.BFLY PT, R5, R20, 0x1, 0x1f ;  /* 0x0c201f0014057f89 */ /* 0x000e6400000e0000 */
[----:B-1----:R-:W-:-:S04]  /*3620*/  FMNMX.FTZ R5, R20, R5, !PT ;  /* 0x0000000514057209 */ /* 0x002fc80007810000 */
[C---:B------:R-:W-:Y:S01]  /*3630*/  FSETP.NEU.FTZ.AND P2, PT, R5.reuse, -INF , PT ;  /* 0xff8000000500780b */ /* 0x040fe20003f5d000 */
[----:B------:R-:W-:-:S05]  /*3640*/  FMUL.FTZ R6, R5, R0 ;  /* 0x0000000005067220 */ /* 0x000fca0000410000 */
[----:B------:R-:W-:Y:S02]  /*3650*/  FSEL R6, R6, RZ, P2 ;  /* 0x000000ff06067208 */ /* 0x000fe40001000000 */
[----:B------:R-:W-:-:S03]  /*3660*/  ISETP.GT.AND P2, PT, R40, RZ, PT ;  /* 0x000000ff2800720c */ /* 0x000fc60003f44270 */
[-CC-:B------:R-:W-:Y:S01]  /*3670*/  FFMA.FTZ R12, R97, R0.reuse, -R6.reuse ;  /* 0x00000000610c7223 */ /* 0x180fe20000010806 */
[----:B------:R-:W-:Y:S01]  /*3680*/  FSEL R93, R98, -INF , P2 ;  /* 0xff800000625d7808 */ /* 0x000fe20001000000 */
[-CC-:B------:R-:W-:Y:S01]  /*3690*/  FFMA.FTZ R85, R101, R0.reuse, -R6.reuse ;  /* 0x0000000065557223 */ /* 0x180fe20000010806 */
[----:B------:R-:W-:Y:S01]  /*36a0*/  ISETP.GT.AND P2, PT, R40, 0x9, PT ;  /* 0x000000092800780c */ /* 0x000fe20003f44270 */
[-CC-:B------:R-:W-:Y:S01]  /*36b0*/  FFMA.FTZ R24, R109, R0.reuse, -R6.reuse ;  /* 0x000000006d187223 */ /* 0x180fe20000010806 */
[----:B------:R-:W-:Y:S01]  /*36c0*/  FSEL R97, R102, -INF , P4 ;  /* 0xff80000066617808 */ /* 0x000fe20002000000 */
[-CC-:B------:R-:W-:Y:S01]  /*36d0*/  FFMA.FTZ R28, R123, R0.reuse, -R6.reuse ;  /* 0x000000007b1c7223 */ /* 0x180fe20000010806 */
[----:B------:R-:W-:Y:S01]  /*36e0*/  FMNMX.FTZ R14, R93, R99, !PT ;  /* 0x000000635d0e7209 */ /* 0x000fe20007810000 */
[-CC-:B------:R-:W-:Y:S01]  /*36f0*/  FFMA.FTZ R8, R125, R0.reuse, -R6.reuse ;  /* 0x000000007d087223 */ /* 0x180fe20000010806 */
[----:B------:R-:W-:Y:S01]  /*3700*/  FSEL R103, R103, -INF , P2 ;  /* 0xff80000067677808 */ /* 0x000fe20001000000 */
[-CC-:B------:R-:W-:Y:S01]  /*3710*/  FFMA.FTZ R32, R121, R0.reuse, -R6.reuse ;  /* 0x0000000079207223 */ /* 0x180fe20000010806 */
[----:B------:R-:W-:Y:S01]  /*3720*/  ISETP.GT.AND P2, PT, R40, 0x10, PT ;  /* 0x000000102800780c */ /* 0x000fe20003f44270 */
[--C-:B------:R-:W-:Y:S01]  /*3730*/  FFMA.FTZ R10, R129, R0, -R6.reuse ;  /* 0x00000000810a7223 */ /* 0x100fe20000010806 */
[----:B------:R-:W-:Y:S01]  /*3740*/  FMNMX.FTZ R14, R97, R14, !PT ;  /* 0x0000000e610e7209 */ /* 0x000fe20007810000 */
[-CC-:B------:R-:W-:Y:S01]  /*3750*/  FFMA.FTZ R36, R115, R0.reuse, -R6.reuse ;  /* 0x0000000073247223 */ /* 0x180fe20000010806 */
[----:B------:R-:W-:Y:S01]  /*3760*/  FSEL R101, R90, -INF , P2 ;  /* 0xff8000005a657808 */ /* 0x000fe20001000000 */
[--C-:B------:R-:W-:Y:S01]  /*3770*/  FFMA.FTZ R81, R131, R0, -R6.reuse ;  /* 0x0000000083517223 */ /* 0x100fe20000010806 */
[----:B------:R-:W-:Y:S01]  /*3780*/  FMNMX.FTZ R20, R103, R14, !PT ;  /* 0x0000000e67147209 */ /* 0x000fe20007810000 */
[-CC-:B------:R-:W-:Y:S01]  /*3790*/  FFMA.FTZ R44, R107, R0.reuse, -R6.reuse ;  /* 0x000000006b2c7223 */ /* 0x180fe20000010806 */
[C---:B------:R-:W-:Y:S01]  /*37a0*/  ISETP.GT.AND P2, PT, R40.reuse, 0x18, PT ;  /* 0x000000182800780c */ /* 0x040fe20003f44270 */
[----:B------:R1:W-:Y:S01]  /*37b0*/  MUFU.EX2 R14, R24 ;  /* 0x00000018000e7308 */ /* 0x0003e20000000800 */
[----:B------:R-:W-:Y:S01]  /*37c0*/  FSEL R109, R91, -INF , P3 ;  /* 0xff8000005b6d7808 */ /* 0x000fe20001800000 */
[--C-:B------:R-:W-:Y:S01]  /*37d0*/  FFMA.FTZ R91, R117, R0, -R6.reuse ;  /* 0x00000000755b7223 */ /* 0x100fe20000010806 */
[----:B------:R-:W-:Y:S01]  /*37e0*/  FMNMX.FTZ R20, R101, R20, !PT ;  /* 0x0000001465147209 */ /* 0x000fe20007810000 */
[-CC-:B------:R-:W-:Y:S01]  /*37f0*/  FFMA.FTZ R11, R11, R0.reuse, -R6.reuse ;  /* 0x000000000b0b7223 */ /* 0x180fe20000010806 */
[----:B------:R-:W-:Y:S01]  /*3800*/  ISETP.GT.AND P3, PT, R40, 0x19, PT ;  /* 0x000000192800780c */ /* 0x000fe20003f64270 */
[--C-:B------:R-:W-:Y:S01]  /*3810*/  FFMA.FTZ R48, R37, R0, -R6.reuse ;  /* 0x0000000025307223 */ /* 0x100fe20000010806 */
[----:B------:R-:W-:Y:S01]  /*3820*/  FSEL R111, R94, -INF , P2 ;  /* 0xff8000005e6f7808 */ /* 0x000fe20001000000 */
[----:B------:R-:W-:Y:S01]  /*3830*/  MUFU.EX2 R8, R8 ;  /* 0x0000000800087308 */ /* 0x000fe20000000800 */
[----:B------:R-:W-:Y:S01]  /*3840*/  FMNMX.FTZ R20, R109, R20, !PT ;  /* 0x000000146d147209 */ /* 0x000fe20007810000 */
[-CC-:B------:R-:W-:Y:S01]  /*3850*/  FFMA.FTZ R89, R89, R0.reuse, -R6.reuse ;  /* 0x0000000059597223 */ /* 0x180fe20000010806 */
[----:B------:R-:W-:Y:S01]  /*3860*/  FSEL R95, R95, -INF , P3 ;  /* 0xff8000005f5f7808 */ /* 0x000fe20001800000 */
[-CC-:B------:R-:W-:Y:S01]  /*3870*/  FFMA.FTZ R7, R7, R0.reuse, -R6.reuse ;  /* 0x0000000007077223 */ /* 0x180fe20000010806 */
[C---:B------:R-:W-:Y:S01]  /*3880*/  ISETP.GT.AND P2, PT, R40.reuse, 0x20, PT ;  /* 0x000000202800780c */ /* 0x040fe20003f44270 */
[--C-:B------:R-:W-:Y:S01]  /*3890*/  FFMA.FTZ R41, R41, R0, -R6.reuse ;  /* 0x0000000029297223 */ /* 0x100fe20000010806 */
[----:B------:R-:W-:Y:S01]  /*38a0*/  FMNMX.FTZ R20, R111, R20, !PT ;  /* 0x000000146f147209 */ /* 0x000fe20007810000 */
[----:B------:R-:W2:Y:S01]  /*38b0*/  MUFU.EX2 R81, R81 ;  /* 0x0000005100517308 */ /* 0x000ea20000000800 */
[----:B------:R-:W-:Y:S01]  /*38c0*/  ISETP.GT.AND P3, PT, R40, 0x21, PT ;  /* 0x000000212800780c */ /* 0x000fe20003f64270 */
[-CC-:B------:R-:W-:Y:S01]  /*38d0*/  FFMA.FTZ R21, R21, R0.reuse, -R6.reuse ;  /* 0x0000000015157223 */ /* 0x180fe20000010806 */
[----:B------:R-:W-:Y:S01]  /*38e0*/  FSEL R117, R82, -INF , P2 ;  /* 0xff80000052757808 */ /* 0x000fe20001000000 */
[--C-:B------:R-:W-:Y:S01]  /*38f0*/  FFMA.FTZ R37, R73, R0, -R6.reuse ;  /* 0x0000000049257223 */ /* 0x100fe20000010806 */
[----:B-1----:R-:W-:Y:S01]  /*3900*/  FMNMX.FTZ R24, R95, R20, !PT ;  /* 0x000000145f187209 */ /* 0x002fe20007810000 */
[-CC-:B------:R-:W-:Y:S01]  /*3910*/  FFMA.FTZ R52, R29, R0.reuse, -R6.reuse ;  /* 0x000000001d347223 */ /* 0x180fe20000010806 */
[----:B------:R-:W-:Y:S01]  /*3920*/  ISETP.GT.AND P2, PT, R40, 0x28, PT ;  /* 0x000000282800780c */ /* 0x000fe20003f44270 */
[----:B------:R1:W-:Y:S01]  /*3930*/  MUFU.EX2 R20, R28 ;  /* 0x0000001c00147308 */ /* 0x0003e20000000800 */
[----:B------:R-:W-:Y:S01]  /*3940*/  FSEL R123, R83, -INF , P3 ;  /* 0xff800000537b7808 */ /* 0x000fe20001800000 */
[----:B------:R-:W-:Y:S01]  /*3950*/  FFMA.FTZ R83, R127, R0, -R6 ;  /* 0x000000007f537223 */ /* 0x000fe20000010806 */
[----:B------:R-:W-:-:S02]  /*3960*/  FMNMX.FTZ R24, R117, R24, !PT ;  /* 0x0000001875187209 */ /* 0x000fc40007810000 */
[----:B------:R-:W-:Y:S02]  /*3970*/  ISETP.GT.AND P3, PT, R40, 0x29, PT ;  /* 0x000000292800780c */ /* 0x000fe40003f64270 */
[----:B------:R-:W-:Y:S01]  /*3980*/  FSEL R125, R86, -INF , P2 ;  /* 0xff800000567d7808 */ /* 0x000fe20001000000 */
[----:B------:R-:W3:Y:S01]  /*3990*/  MUFU.EX2 R10, R10 ;  /* 0x0000000a000a7308 */ /* 0x000ee20000000800 */
[----:B------:R-:W-:Y:S01]  /*39a0*/  FMNMX.FTZ R24, R123, R24, !PT ;  /* 0x000000187b187209 */ /* 0x000fe20007810000 */
[----:B--2---:R-:W-:Y:S01]  /*39b0*/  FADD.FTZ R73, R8, R81 ;  /* 0x0000005108497221 */ /* 0x004fe20000010000 */
[----:B------:R-:W-:Y:S02]  /*39c0*/  FSEL R87, R87, -INF , P3 ;  /* 0xff80000057577808 */ /* 0x000fe40001800000 */
[C---:B------:R-:W-:Y:S02]  /*39d0*/  ISETP.GT.AND P2, PT, R40.reuse, 0x30, PT ;  /* 0x000000302800780c */ /* 0x040fe40003f44270 */
[----:B------:R-:W-:Y:S01]  /*39e0*/  FMNMX.FTZ R24, R125, R24, !PT ;  /* 0x000000187d187209 */ /* 0x000fe20007810000 */
[----:B------:R-:W2:Y:S01]  /*39f0*/  MUFU.EX2 R85, R85 ;  /* 0x0000005500557308 */ /* 0x000ea20000000800 */
[----:B------:R-:W-:-:S02]  /*3a00*/  ISETP.GT.AND P3, PT, R40, 0x31, PT ;  /* 0x000000312800780c */ /* 0x000fc40003f64270 */
[----:B------:R-:W-:Y:S02]  /*3a10*/  FSEL R127, R74, -INF , P2 ;  /* 0xff8000004a7f7808 */ /* 0x000fe40001000000 */
[----:B-1----:R-:W-:Y:S02]  /*3a20*/  FMNMX.FTZ R28, R87, R24, !PT ;  /* 0x00000018571c7209 */ /* 0x002fe40007810000 */
[----:B------:R-:W-:Y:S01]  /*3a30*/  ISETP.GT.AND P2, PT, R40, 0x38, PT ;  /* 0x000000382800780c */ /* 0x000fe20003f44270 */
[----:B------:R1:W-:Y:S01]  /*3a40*/  MUFU.EX2 R24, R32 ;  /* 0x0000002000187308 */ /* 0x0003e20000000800 */
[----:B------:R-:W-:Y:S01]  /*3a50*/  FSEL R121, R75, -INF , P3 ;  /* 0xff8000004b797808 */ /* 0x000fe20001800000 */
[----:B------:R-:W-:Y:S01]  /*3a60*/  FFMA.FTZ R75, R119, R0, -R6 ;  /* 0x00000000774b7223 */ /* 0x000fe20000010806 */
[----:B------:R-:W-:Y:S01]  /*3a70*/  FMNMX.FTZ R28, R127, R28, !PT ;  /* 0x0000001c7f1c7209 */ /* 0x000fe20007810000 */
[----:B---3--:R-:W-:Y:S01]  /*3a80*/  FADD.FTZ R74, R10, R73 ;  /* 0x000000490a4a7221 */ /* 0x008fe20000010000 */
[----:B------:R-:W-:-:S02]  /*3a90*/  ISETP.GT.AND P3, PT, R40, 0x39, PT ;  /* 0x000000392800780c */ /* 0x000fc40003f64270 */
[----:B------:R-:W-:Y:S01]  /*3aa0*/  FSEL R129, R78, -INF , P2 ;  /* 0xff8000004e817808 */ /* 0x000fe20001000000 */
[----:B------:R-:W3:Y:S01]  /*3ab0*/  MUFU.EX2 R12, R12 ;  /* 0x0000000c000c7308 */ /* 0x000ee20000000800 */
[----:B------:R-:W-:Y:S02]  /*3ac0*/  FMNMX.FTZ R28, R121, R28, !PT ;  /* 0x0000001c791c7209 */ /* 0x000fe40007810000 */
[----:B------:R-:W-:Y:S02]  /*3ad0*/  FSEL R79, R79, -INF , P3 ;  /* 0xff8000004f4f7808 */ /* 0x000fe40001800000 */
[C---:B------:R-:W-:Y:S02]  /*3ae0*/  ISETP.GT.AND P2, PT, R40.reuse, 0x40, PT ;  /* 0x000000402800780c */ /* 0x040fe40003f44270 */
[----:B------:R-:W-:Y:S01]  /*3af0*/  FMNMX.FTZ R28, R129, R28, !PT ;  /* 0x0000001c811c7209 */ /* 0x000fe20007810000 */
[----:B------:R-:W4:Y:S01]  /*3b00*/  MUFU.EX2 R89, R89 ;  /* 0x0000005900597308 */ /* 0x000f220000000800 */
[----:B------:R-:W-:-:S02]  /*3b10*/  ISETP.GT.AND P3, PT, R40, 0x41, PT ;  /* 0x000000412800780c */ /* 0x000fc40003f64270 */
[----:B------:R-:W-:Y:S02]  /*3b20*/  FSEL R119, R58, -INF , P2 ;  /* 0xff8000003a777808 */ /* 0x000fe40001000000 */
[----:B-1----:R-:W-:Y:S02]  /*3b30*/  FMNMX.FTZ R32, R79, R28, !PT ;  /* 0x0000001c4f207209 */ /* 0x002fe40007810000 */
[C---:B------:R-:W-:Y:S01]  /*3b40*/  ISETP.GT.AND P2, PT, R40.reuse, 0x48, PT ;  /* 0x000000482800780c */ /* 0x040fe20003f44270 */
[----:B------:R1:W-:Y:S01]  /*3b50*/  MUFU.EX2 R28, R36 ;  /* 0x00000024001c7308 */ /* 0x0003e20000000800 */
[----:B------:R-:W-:Y:S01]  /*3b60*/  FSEL R115, R59, -INF , P3 ;  /* 0xff8000003b737808 */ /* 0x000fe20001800000 */
[----:B------:R-:W-:Y:S01]  /*3b70*/  FFMA.FTZ R59, R113, R0, -R6 ;  /* 0x00000000713b7223 */ /* 0x000fe20000010806 */
[----:B------:R-:W-:Y:S02]  /*3b80*/  FMNMX.FTZ R32, R119, R32, !PT ;  /* 0x0000002077207209 */ /* 0x000fe40007810000 */
[----:B------:R-:W-:-:S02]  /*3b90*/  ISETP.GT.AND P3, PT, R40, 0x49, PT ;  /* 0x000000492800780c */ /* 0x000fc40003f64270 */
[----:B------:R-:W-:Y:S01]  /*3ba0*/  FSEL R131, R62, -INF , P2 ;  /* 0xff8000003e837808 */ /* 0x000fe20001000000 */
[----:B------:R-:W5:Y:S01]  /*3bb0*/  MUFU.EX2 R91, R91 ;  /* 0x0000005b005b7308 */ /* 0x000f620000000800 */
[----:B------:R-:W-:Y:S02]  /*3bc0*/  FMNMX.FTZ R32, R115, R32, !PT ;  /* 0x0000002073207209 */ /* 0x000fe40007810000 */
[----:B------:R-:W-:Y:S02]  /*3bd0*/  FSEL R133, R63, -INF , P3 ;  /* 0xff8000003f857808 */ /* 0x000fe40001800000 */
[C---:B------:R-:W-:Y:S02]  /*3be0*/  ISETP.GT.AND P2, PT, R40.reuse, 0x50, PT ;  /* 0x000000502800780c */ /* 0x040fe40003f44270 */
[----:B------:R-:W-:Y:S01]  /*3bf0*/  FMNMX.FTZ R32, R131, R32, !PT ;  /* 0x0000002083207209 */ /* 0x000fe20007810000 */
[----:B------:R-:W-:Y:S01]  /*3c00*/  MUFU.EX2 R83, R83 ;  /* 0x0000005300537308 */ /* 0x000fe20000000800 */
[----:B------:R-:W-:-:S02]  /*3c10*/  ISETP.GT.AND P3, PT, R40, 0x51, PT ;  /* 0x000000512800780c */ /* 0x000fc40003f64270 */
[----:B------:R-:W-:Y:S01]  /*3c20*/  FSEL R113, R50, -INF , P2 ;  /* 0xff80000032717808 */ /* 0x000fe20001000000 */
[----:B------:R-:W-:Y:S01]  /*3c30*/  FFMA.FTZ R50, R77, R0, -R6 ;  /* 0x000000004d327223 */ /* 0x000fe20000010806 */
[----:B-1----:R-:W-:Y:S01]  /*3c40*/  FMNMX.FTZ R36, R133, R32, !PT ;  /* 0x0000002085247209 */ /* 0x002fe20007810000 */
[----:B--2---:R-:W-:Y:S01]  /*3c50*/  FADD.FTZ R77, R85, R74 ;  /* 0x0000004a554d7221 */ /* 0x004fe20000010000 */
        /* <DEDUP_REMOVED lines=8> */
[----:B----4-:R-:W-:Y:S01]  /*3ce0*/  FADD.FTZ R77, R89, R74 ;  /* 0x0000004a594d7221 */ /* 0x010fe20000010000 */
[----:B------:R-:W-:Y:S01]  /*3cf0*/  FMNMX.FTZ R36, R107, R36, !PT ;  /* 0x000000246b247209 */ /* 0x000fe20007810000 */
[-CC-:B-1----:R-:W-:Y:S01]  /*3d00*/  FFMA.FTZ R44, R45, R0.reuse, -R6.reuse ;  /* 0x000000002d2c7223 */ /* 0x182fe20000010806 */
[----:B------:R-:W-:Y:S01]  /*3d10*/  ISETP.GT.AND P2, PT, R40, 0x60, PT ;  /* 0x000000602800780c */ /* 0x000fe20003f44270 */
[----:B------:R-:W-:Y:S01]  /*3d20*/  FFMA.FTZ R45, R67, R0, -R6 ;  /* 0x00000000432d7223 */ /* 0x000fe20000010806 */
[----:B------:R-:W-:Y:S01]  /*3d30*/  FSEL R55, R55, -INF , P3 ;  /* 0xff80000037377808 */ /* 0x000fe20001800000 */
[----:B------:R-:W-:Y:S01]  /*3d40*/  FADD.FTZ R76, R14, R77 ;  /* 0x0000004d0e4c7221 */ /* 0x000fe20000010000 */
[----:B------:R-:W-:Y:S01]  /*3d50*/  FMNMX.FTZ R36, R63, R36, !PT ;  /* 0x000000243f247209 */ /* 0x000fe20007810000 */
[----:B------:R-:W-:Y:S01]  /*3d60*/  MUFU.EX2 R75, R75 ;  /* 0x0000004b004b7308 */ /* 0x000fe20000000800 */
[----:B------:R-:W-:-:S02]  /*3d70*/  FSEL R105, R42, -INF , P2 ;  /* 0xff8000002a697808 */ /* 0x000fc40001000000 */
[C---:B------:R-:W-:Y:S02]  /*3d80*/  ISETP.GT.AND P3, PT, R40.reuse, 0x61, PT ;  /* 0x000000612800780c */ /* 0x040fe40003f64270 */
[----:B------:R-:W-:Y:S02]  /*3d90*/  FMNMX.FTZ R42, R55, R36, !PT ;  /* 0x00000024372a7209 */ /* 0x000fe40007810000 */
[C---:B------:R-:W-:Y:S01]  /*3da0*/  ISETP.GT.AND P2, PT, R40.reuse, 0x68, PT ;  /* 0x000000682800780c */ /* 0x040fe20003f44270 */
[----:B------:R-:W-:Y:S01]  /*3db0*/  MUFU.EX2 R36, R11 ;  /* 0x0000000b00247308 */ /* 0x000fe20000000800 */
[----:B------:R-:W-:Y:S01]  /*3dc0*/  FSEL R135, R43, -INF , P3 ;  /* 0xff8000002b877808 */ /* 0x000fe20001800000 */
[----:B------:R-:W-:Y:S01]  /*3dd0*/  FFMA.FTZ R43, R57, R0, -R6 ;  /* 0x00000000392b7223 */ /* 0x000fe20000010806 */
[----:B------:R-:W-:Y:S02]  /*3de0*/  FMNMX.FTZ R42, R105, R42, !PT ;  /* 0x0000002a692a7209 */ /* 0x000fe40007810000 */
[----:B------:R-:W-:-:S02]  /*3df0*/  ISETP.GT.AND P3, PT, R40, 0x69, PT ;  /* 0x000000692800780c */ /* 0x000fc40003f64270 */
[----:B------:R-:W-:Y:S01]  /*3e00*/  FSEL R139, R46, -INF , P2 ;  /* 0xff8000002e8b7808 */ /* 0x000fe20001000000 */
[--C-:B------:R-:W-:Y:S01]  /*3e10*/  FFMA.FTZ R46, R33, R0, -R6.reuse ;  /* 0x00000000212e7223 */ /* 0x100fe20000010806 */
[----:B------:R-:W-:Y:S01]  /*3e20*/  FMNMX.FTZ R42, R135, R42, !PT ;  /* 0x0000002a872a7209 */ /* 0x000fe20007810000 */
[----:B------:R-:W-:Y:S01]  /*3e30*/  FFMA.FTZ R33, R69, R0, -R6 ;  /* 0x0000000045217223 */ /* 0x000fe20000010806 */
[----:B------:R-:W-:Y:S01]  /*3e40*/  FSEL R47, R47, -INF , P3 ;  /* 0xff8000002f2f7808 */ /* 0x000fe20001800000 */
[----:B------:R-:W-:Y:S01]  /*3e50*/  MUFU.EX2 R59, R59 ;  /* 0x0000003b003b7308 */ /* 0x000fe20000000800 */
[C---:B------:R-:W-:Y:S02]  /*3e60*/  ISETP.GT.AND P2, PT, R40.reuse, 0x70, PT ;  /* 0x000000702800780c */ /* 0x040fe40003f44270 */
[----:B------:R-:W-:Y:S02]  /*3e70*/  FMNMX.FTZ R42, R139, R42, !PT ;  /* 0x0000002a8b2a7209 */ /* 0x000fe40007810000 */
[----:B------:R-:W-:-:S02]  /*3e80*/  ISETP.GT.AND P3, PT, R40, 0x71, PT ;  /* 0x000000712800780c */ /* 0x000fc40003f64270 */
[----:B------:R-:W-:Y:S01]  /*3e90*/  FSEL R57, R34, -INF , P2 ;  /* 0xff80000022397808 */ /* 0x000fe20001000000 */
[--C-:B------:R-:W-:Y:S01]  /*3ea0*/  FFMA.FTZ R34, R9, R0, -R6.reuse ;  /* 0x0000000009227223 */ /* 0x100fe20000010806 */
[----:B------:R-:W-:Y:S01]  /*3eb0*/  FMNMX.FTZ R42, R47, R42, !PT ;  /* 0x0000002a2f2a7209 */ /* 0x000fe20007810000 */
[----:B------:R-:W-:Y:S01]  /*3ec0*/  MUFU.EX2 R51, R51 ;  /* 0x0000003300337308 */ /* 0x000fe20000000800 */
[C---:B------:R-:W-:Y:S02]  /*3ed0*/  ISETP.GT.AND P2, PT, R40.reuse, 0x78, PT ;  /* 0x000000782800780c */ /* 0x040fe40003f44270 */
[----:B------:R-:W-:Y:S01]  /*3ee0*/  FSEL R141, R35, -INF , P3 ;  /* 0xff800000238d7808 */ /* 0x000fe20001800000 */
[--C-:B------:R-:W-:Y:S01]  /*3ef0*/  FFMA.FTZ R35, R61, R0, -R6.reuse ;  /* 0x000000003d237223 */ /* 0x100fe20000010806 */
[----:B------:R-:W-:Y:S02]  /*3f00*/  FMNMX.FTZ R42, R57, R42, !PT ;  /* 0x0000002a392a7209 */ /* 0x000fe40007810000 */
[----:B------:R-:W-:Y:S01]  /*3f10*/  ISETP.GT.AND P3, PT, R40, 0x79, PT ;  /* 0x000000792800780c */ /* 0x000fe20003f64270 */
[----:B------:R-:W-:Y:S01]  /*3f20*/  MUFU.EX2 R43, R43 ;  /* 0x0000002b002b7308 */ /* 0x000fe20000000800 */
[----:B------:R-:W-:Y:S01]  /*3f30*/  FSEL R143, R38, -INF , P2 ;  /* 0xff800000268f7808 */ /* 0x000fe20001000000 */
[--C-:B------:R-:W-:Y:S01]  /*3f40*/  FFMA.FTZ R38, R49, R0, -R6.reuse ;  /* 0x0000000031267223 */ /* 0x100fe20000010806 */
[----:B------:R-:W-:Y:S01]  /*3f50*/  FMNMX.FTZ R42, R141, R42, !PT ;  /* 0x0000002a8d2a7209 */ /* 0x000fe20007810000 */
[-CC-:B------:R-:W-:Y:S01]  /*3f60*/  FFMA.FTZ R49, R25, R0.reuse, -R6.reuse ;  /* 0x0000000019317223 */ /* 0x180fe20000010806 */
[----:B------:R-:W-:Y:S01]  /*3f70*/  FSEL R61, R39, -INF , P3 ;  /* 0xff800000273d7808 */ /* 0x000fe20001800000 */
[----:B------:R-:W-:Y:S01]  /*3f80*/  FFMA.FTZ R39, R13, R0, -R6 ;  /* 0x000000000d277223 */ /* 0x000fe20000010806 */
[----:B------:R-:W-:Y:S01]  /*3f90*/  ISETP.GT.AND P2, PT, R40, 0x80, PT ;  /* 0x000000802800780c */ /* 0x000fe20003f44270 */
[----:B------:R-:W-:Y:S01]  /*3fa0*/  MUFU.EX2 R34, R34 ;  /* 0x0000002200227308 */ /* 0x000fe20000000800 */
[----:B------:R-:W-:-:S02]  /*3fb0*/  FMNMX.FTZ R42, R143, R42, !PT ;  /* 0x0000002a8f2a7209 */ /* 0x000fc40007810000 */
[----:B------:R-:W-:Y:S02]  /*3fc0*/  ISETP.GT.AND P3, PT, R40, 0x81, PT ;  /* 0x000000812800780c */ /* 0x000fe40003f64270 */
[----:B------:R-:W-:Y:S02]  /*3fd0*/  FSEL R149, R26, -INF , P2 ;  /* 0xff8000001a957808 */ /* 0x000fe40001000000 */
[----:B------:R-:W-:Y:S01]  /*3fe0*/  FMNMX.FTZ R42, R61, R42, !PT ;  /* 0x0000002a3d2a7209 */ /* 0x000fe20007810000 */
[----:B------:R-:W-:Y:S01]  /*3ff0*/  MUFU.EX2 R35, R35 ;  /* 0x0000002300237308 */ /* 0x000fe20000000800 */
[----:B------:R-:W-:Y:S02]  /*4000*/  ISETP.GT.AND P2, PT, R40, 0x88, PT ;  /* 0x000000882800780c */ /* 0x000fe40003f44270 */
[----:B------:R-:W-:Y:S02]  /*4010*/  FSEL R27, R27, -INF , P3 ;  /* 0xff8000001b1b7808 */ /* 0x000fe40001800000 */
[----:B------:R-:W-:-:S02]  /*4020*/  FMNMX.FTZ R42, R149, R42, !PT ;  /* 0x0000002a952a7209 */ /* 0x000fc40007810000 */
[----:B------:R-:W-:Y:S01]  /*4030*/  ISETP.GT.AND P3, PT, R40, 0x89, PT ;  /* 0x000000892800780c */ /* 0x000fe20003f64270 */
[--C-:B------:R-:W-:Y:S01]  /*4040*/  FFMA.FTZ R40, R15, R0, -R6.reuse ;  /* 0x000000000f287223 */ /* 0x100fe20000010806 */
[----:B------:R-:W-:Y:S01]  /*4050*/  FSEL R153, R30, -INF , P2 ;  /* 0xff8000001e997808 */ /* 0x000fe20001000000 */
[----:B------:R-:W-:Y:S01]  /*4060*/  MUFU.EX2 R7, R7 ;  /* 0x0000000700077308 */ /* 0x000fe20000000800 */
[----:B------:R-:W-:Y:S02]  /*4070*/  FMNMX.FTZ R42, R27, R42, !PT ;  /* 0x0000002a1b2a7209 */ /* 0x000fe40007810000 */
[----:B------:R-:W-:Y:S02]  /*4080*/  FSEL R31, R31, -INF , P3 ;  /* 0xff8000001f1f7808 */ /* 0x000fe40001800000 */
[----:B------:R-:W-:Y:S02]  /*4090*/  FMNMX.FTZ R42, R153, R42, !PT ;  /* 0x0000002a992a7209 */ /* 0x000fe40007810000 */
[----:B------:R-:W-:Y:S01]  /*40a0*/  F2FP.F16.F32.PACK_AB R8, R81, R8 ;  /* 0x000000085108723e */ /* 0x000fe200000000ff */
[----:B------:R-:W-:Y:S01]  /*40b0*/  MUFU.EX2 R38, R38 ;  /* 0x0000002600267308 */ /* 0x000fe20000000800 */
[----:B------:R-:W-:Y:S01]  /*40c0*/  FMNMX.FTZ R9, R31, R42, !PT ;  /* 0x0000002a1f097209 */ /* 0x000fe20007810000 */
[----:B------:R-:W-:Y:S01]  /*40d0*/  FFMA.FTZ R42, R53, R0, -R6 ;  /* 0x00000000352a7223 */ /* 0x000fe20000010806 */
[----:B------:R-:W-:Y:S01]  /*40e0*/  @!P1 VIADD R6, R3, 0x31c40 ;  /* 0x00031c4003069836 */ /* 0x000fe20000000000 */
[----:B------:R-:W-:-:S02]  /*40f0*/  F2FP.F16.F32.PACK_AB R10, R85, R10 ;  /* 0x0000000a550a723e */ /* 0x000fc400000000ff */
[----:B------:R-:W1:Y:S01]  /*4100*/  SHFL.BFLY PT, R26, R9, 0x2, 0x1f ;  /* 0x0c401f00091a7f89 */ /* 0x000e6200000e0000 */
[----:B------:R-:W-:Y:S01]  /*4110*/  F2FP.F16.F32.PACK_AB R12, R89, R12 ;  /* 0x0000000c590c723e */ /* 0x000fe200000000ff */
[----:B------:R-:W-:Y:S01]  /*4120*/  MUFU.EX2 R39, R39 ;  /* 0x0000002700277308 */ /* 0x000fe20000000800 */
[----:B------:R-:W-:Y:S02]  /*4130*/  @!P1 PRMT R6, RZ, 0x654, R6 ;  /* 0x00000654ff069816 */ /* 0x000fe40000000006 */
[----:B-----5:R-:W-:Y:S02]  /*4140*/  F2FP.F16.F32.PACK_AB R14, R91, R14 ;  /* 0x0000000e5b0e723e */ /* 0x020fe400000000ff */
[----:B------:R2:W-:Y:S03]  /*4150*/  @!P1 SYNCS.ARRIVE.TRANS64.RED.A1T0 RZ, [R6+URZ], RZ ;  /* 0x000000ff06ff99a7 */ /* 0x0005e6000810043f */
[----:B------:R-:W-:Y:S01]  /*4160*/  MUFU.EX2 R42, R42 ;  /* 0x0000002a002a7308 */ /* 0x000fe20000000800 */
[----:B--2---:R-:W-:-:S07]  /*4170*/  VIMNMX R6, RZ, R72, !PT ;  /* 0x00000048ff067248 */ /* 0x004fce0007fe0100 */
        /* <DEDUP_REMOVED lines=9> */
[----:B------:R-:W-:Y:S02]  /*4210*/  FMUL.FTZ R26, R137, R0 ;  /* 0x00000000891a7220 */ /* 0x000fe40000410000 */
[----:B------:R-:W-:Y:S03]  /*4220*/  MUFU.EX2 R46, R46 ;  /* 0x0000002e002e7308 */ /* 0x000fe60000000800 */
[----:B------:R-:W-:Y:S02]  /*4230*/  FSEL R26, R26, RZ, P2 ;  /* 0x000000ff1a1a7208 */ /* 0x000fe40001000000 */
[----:B------:R-:W-:-:S03]  /*4240*/  ISETP.GE.AND P2, PT, R65, R6, PT ;  /* 0x000000064100720c */ /* 0x000fc60003f46270 */
        /* <DEDUP_REMOVED lines=32> */
[----:B------:R-:W3:Y:S01]  /*4450*/  MUFU.EX2 R70, R103 ;  /* 0x0000006700467308 */ /* 0x000ee20000000800 */
[----:B-1----:R-:W-:Y:S01]  /*4460*/  FADD.FTZ R72, R9, R68 ;  /* 0x0000004409487221 */ /* 0x002fe20000010000 */
[----:B------:R-:W-:Y:S01]  /*4470*/  F2FP.F16.F32.PACK_AB R9, R68, R9 ;  /* 0x000000094409723e */ /* 0x000fe200000000ff */
[-CC-:B------:R-:W-:Y:S01]  /*4480*/  FFMA.FTZ R68, R55, R0.reuse, -R26.reuse ;  /* 0x0000000037447223 */ /* 0x180fe2000001081a */
[-CC-:B------:R-:W-:Y:S01]  /*4490*/  FFMA.FTZ R149, R149, R0.reuse, -R26.reuse ;  /* 0x0000000095957223 */ /* 0x180fe2000001081a */
[----:B------:R-:W-:-:S03]  /*44a0*/  FFMA.FTZ R153, R153, R0, -R26 ;  /* 0x0000000099997223 */ /* 0x000fc6000001081a */
[----:B------:R-:W1:Y:S01]  /*44b0*/  MUFU.EX2 R13, R13 ;  /* 0x0000000d000d7308 */ /* 0x000e620000000800 */
[----:B--2---:R-:W-:-:S07]  /*44c0*/  FADD.FTZ R73, R11, R72 ;  /* 0x000000480b497221 */ /* 0x004fce0000010000 */
[----:B------:R-:W2:Y:S01]  /*44d0*/  MUFU.EX2 R30, R30 ;  /* 0x0000001e001e7308 */ /* 0x000ea20000000800 */
[C---:B---3--:R-:W-:Y:S01]  /*44e0*/  FADD.FTZ R72, R70.reuse, R73 ;  /* 0x0000004946487221 */ /* 0x048fe20000010000 */
[----:B------:R-:W-:Y:S01]  /*44f0*/  F2FP.F16.F32.PACK_AB R11, R70, R11 ;  /* 0x0000000b460b723e */ /* 0x000fe200000000ff */
[----:B------:R-:W-:-:S04]  /*4500*/  FFMA.FTZ R70, R135, R0, -R26 ;  /* 0x0000000087467223 */ /* 0x000fc8000001081a */
[----:B------:R3:W-:Y:S01]  /*4510*/  STSM.16.M88.4 [R22+0x24300], R8 ;  /* 0x0243000816007844 */ /* 0x0007e20000000200 */
[----:B------:R-:W4:Y:S01]  /*4520*/  MUFU.EX2 R15, R15 ;  /* 0x0000000f000f7308 */ /* 0x000f220000000800 */
[----:B-1----:R-:W-:Y:S01]  /*4530*/  FADD.FTZ R73, R13, R72 ;  /* 0x000000480d497221 */ /* 0x002fe20000010000 */
[----:B------:R-:W-:-:S06]  /*4540*/  FFMA.FTZ R72, R47, R0, -R26 ;  /* 0x000000002f487223 */ /* 0x000fcc000001081a */
[----:B------:R-:W1:Y:S01]  /*4550*/  MUFU.EX2 R54, R54 ;  /* 0x0000003600367308 */ /* 0x000e620000000800 */
[C---:B--2---:R-:W-:Y:S01]  /*4560*/  FADD.FTZ R74, R30.reuse, R73 ;  /* 0x000000491e4a7221 */ /* 0x044fe20000010000 */
[----:B------:R-:W-:Y:S01]  /*4570*/  FFMA.FTZ R73, R57, R0, -R26 ;  /* 0x0000000039497223 */ /* 0x000fe2000001081a */
[----:B------:R-:W-:Y:S01]  /*4580*/  FADD.FTZ R57, R91, R76 ;  /* 0x0000004c5b397221 */ /* 0x000fe20000010000 */
[----:B------:R-:W-:-:S03]  /*4590*/  F2FP.F16.F32.PACK_AB R13, R30, R13 ;  /* 0x0000000d1e0d723e */ /* 0x000fc600000000ff */
[----:B------:R-:W-:Y:S01]  /*45a0*/  FADD.FTZ R76, R20, R57 ;  /* 0x00000039144c7221 */ /* 0x000fe20000010000 */
[----:B------:R-:W2:Y:S01]  /*45b0*/  MUFU.EX2 R25, R25 ;  /* 0x0000001900197308 */ /* 0x000ea20000000800 */
[----:B----4-:R-:W-:Y:S01]  /*45c0*/  FADD.FTZ R47, R15, R74 ;  /* 0x0000004a0f2f7221 */ /* 0x010fe20000010000 */
[C---:B---3--:R-:W-:Y:S01]  /*45d0*/  F2FP.F16.F32.PACK_AB R8, R83.reuse, R20 ;  /* 0x000000145308723e */ /* 0x048fe200000000ff */
[----:B------:R-:W-:-:S04]  /*45e0*/  FADD.FTZ R77, R83, R76 ;  /* 0x0000004c534d7221 */ /* 0x000fc80000010000 */
[----:B------:R-:W-:Y:S01]  /*45f0*/  FADD.FTZ R76, R24, R77 ;  /* 0x0000004d184c7221 */ /* 0x000fe20000010000 */
[----:B------:R-:W3:Y:S01]  /*4600*/  MUFU.EX2 R56, R56 ;  /* 0x0000003800387308 */ /* 0x000ee20000000800 */
[C---:B-1----:R-:W-:Y:S01]  /*4610*/  FADD.FTZ R74, R54.reuse, R47 ;  /* 0x0000002f364a7221 */ /* 0x042fe20000010000 */
[----:B------:R-:W-:-:S05]  /*4620*/  F2FP.F16.F32.PACK_AB R15, R54, R15 ;  /* 0x0000000f360f723e */ /* 0x000fca00000000ff */
[----:B------:R-:W-:Y:S01]  /*4630*/  STSM.16.M88.4 [R22+0x25b00], R12 ;  /* 0x025b000c16007844 */ /* 0x000fe20000000200 */
[----:B------:R-:W1:Y:S01]  /*4640*/  MUFU.EX2 R29, R29 ;  /* 0x0000001d001d7308 */ /* 0x000e620000000800 */
[----:B--2---:R-:W-:-:S07]  /*4650*/  FADD.FTZ R57, R25, R74 ;  /* 0x0000004a19397221 */ /* 0x004fce0000010000 */
[----:B------:R-:W2:Y:S01]  /*4660*/  MUFU.EX2 R58, R58 ;  /* 0x0000003a003a7308 */ /* 0x000ea20000000800 */
[C---:B---3--:R-:W-:Y:S01]  /*4670*/  FADD.FTZ R74, R56.reuse, R57 ;  /* 0x00000039384a7221 */ /* 0x048fe20000010000 */
[----:B------:R-:W-:Y:S01]  /*4680*/  FFMA.FTZ R57, R31, R0, -R26 ;  /* 0x000000001f397223 */ /* 0x000fe2000001081a */
[----:B------:R-:W-:Y:S01]  /*4690*/  FADD.FTZ R31, R75, R76 ;  /* 0x0000004c4b1f7221 */ /* 0x000fe20000010000 */
[----:B------:R-:W-:Y:S01]  /*46a0*/  F2FP.F16.F32.PACK_AB R9, R56, R25 ;  /* 0x000000193809723e */ /* 0x000fe200000000ff */
[----:B------:R-:W-:-:S03]  /*46b0*/  IMAD.MOV.U32 R56, RZ, RZ, R71 ;  /* 0x000000ffff387224 */ /* 0x000fc600078e0047 */
[----:B------:R-:W3:Y:S08]  /*46c0*/  MUFU.EX2 R53, R53 ;  /* 0x0000003500357308 */ /* 0x000ef00000000800 */
[----:B------:R-:W4:Y:S08]  /*46d0*/  MUFU.EX2 R62, R62 ;  /* 0x0000003e003e7308 */ /* 0x000f300000000800 */
[----:B------:R5:W-:Y:S08]  /*46e0*/  MUFU.EX2 R55, R63 ;  /* 0x0000003f00377308 */ /* 0x000bf00000000800 */
[----:B------:R-:W4:Y:S01]  /*46f0*/  MUFU.EX2 R66, R66 ;  /* 0x0000004200427308 */ /* 0x000f220000000800 */
[----:B-----5:R-:W-:Y:S01]  /*4700*/  FFMA.FTZ R63, R27, R0, -R26 ;  /* 0x000000001b3f7223 */ /* 0x020fe2000001081a */
[----:B-1----:R-:W-:Y:S01]  /*4710*/  FADD.FTZ R27, R29, R74 ;  /* 0x0000004a1d1b7221 */ /* 0x002fe20000010000 */
[----:B------:R-:W-:-:S03]  /*4720*/  FADD.FTZ R74, R28, R31 ;  /* 0x0000001f1c4a7221 */ /* 0x000fc60000010000 */
[----:B--2---:R-:W-:Y:S01]  /*4730*/  FADD.FTZ R26, R58, R27 ;  /* 0x0000001b3a1a7221 */ /* 0x004fe20000010000 */
[----:B------:R-:W-:Y:S01]  /*4740*/  FADD.FTZ R31, R59, R74 ;  /* 0x0000004a3b1f7221 */ /* 0x000fe20000010000 */
[----:B------:R-:W1:Y:S02]  /*4750*/  MUFU.EX2 R67, R67 ;  /* 0x0000004300437308 */ /* 0x000e640000000800 */
[----:B---3--:R-:W-:Y:S01]  /*4760*/  FADD.FTZ R27, R53, R26 ;  /* 0x0000001a351b7221 */ /* 0x008fe20000010000 */
[----:B------:R-:W-:-:S03]  /*4770*/  FADD.FTZ R10, R32, R31 ;  /* 0x0000001f200a7221 */ /* 0x000fc60000010000 */
[----:B----4-:R-:W-:Y:S01]  /*4780*/  FADD.FTZ R27, R62, R27 ;  /* 0x0000001b3e1b7221 */ /* 0x010fe20000010000 */
[----:B------:R-:W-:Y:S01]  /*4790*/  FADD.FTZ R11, R51, R10 ;  /* 0x0000000a330b7221 */ /* 0x000fe20000010000 */
[----:B------:R-:W2:Y:S01]  /*47a0*/  MUFU.EX2 R60, R60 ;  /* 0x0000003c003c7308 */ /* 0x000ea20000000800 */
[----:B------:R-:W-:Y:S01]  /*47b0*/  F2FP.F16.F32.PACK_AB R10, R75, R24 ;  /* 0x000000184b0a723e */ /* 0x000fe200000000ff */
[----:B------:R-:W-:Y:S01]  /*47c0*/  FADD.FTZ R26, R66, R27 ;  /* 0x0000001b421a7221 */ /* 0x000fe20000010000 */
[----:B------:R-:W-:Y:S01]  /*47d0*/  FADD.FTZ R20, R36, R11 ;  /* 0x0000000b24147221 */ /* 0x000fe20000010000 */
[----:B------:R-:W-:Y:S01]  /*47e0*/  F2FP.F16.F32.PACK_AB R24, R59, R28 ;  /* 0x0000001c3b18723e */ /* 0x000fe200000000ff */
[--C-:B------:R-:W-:Y:S01]  /*47f0*/  IMAD.MOV.U32 R59, RZ, RZ, R71.reuse ;  /* 0x000000ffff3b7224 */ /* 0x100fe200078e0047 */
[----:B------:R-:W-:Y:S01]  /*4800*/  F2FP.F16.F32.PACK_AB R11, R58, R29 ;  /* 0x0000001d3a0b723e */ /* 0x000fe200000000ff */
[----:B------:R-:W-:Y:S01]  /*4810*/  IMAD.MOV.U32 R58, RZ, RZ, R71 ;  /* 0x000000ffff3a7224 */ /* 0x000fe200078e0047 */
[----:B------:R-:W3:Y:S01]  /*4820*/  MUFU.EX2 R69, R69 ;  /* 0x0000004500457308 */ /* 0x000ee20000000800 */
[----:B-1----:R-:W-:-:S02]  /*4830*/  FADD.FTZ R25, R67, R26 ;  /* 0x0000001a43197221 */ /* 0x002fc40000010000 */
[----:B------:R1:W-:Y:S05]  /*4840*/  STSM.16.M88.4 [R22+0x27300], R8 ;  /* 0x0273000816007844 */ /* 0x0003ea0000000200 */
[----:B------:R-:W4:Y:S01]  /*4850*/  MUFU.EX2 R4, R4 ;  /* 0x0000000400047308 */ /* 0x000f220000000800 */
[----:B--2---:R-:W-:Y:S01]  /*4860*/  FADD.FTZ R26, R60, R25 ;  /* 0x000000193c1a7221 */ /* 0x004fe20000010000 */
[----:B------:R-:W-:-:S04]  /*4870*/  FADD.FTZ R25, R43, R20 ;  /* 0x000000142b197221 */ /* 0x000fc80000010000 */
[----:B------:R-:W-:Y:S01]  /*4880*/  FADD.FTZ R28, R34, R25 ;  /* 0x00000019221c7221 */ /* 0x000fe20000010000 */
[----:B------:R-:W-:Y:S01]  /*4890*/  F2FP.F16.F32.PACK_AB R25, R62, R53 ;  /* 0x000000353e19723e */ /* 0x000fe200000000ff */
[----:B------:R-:W2:Y:S01]  /*48a0*/  MUFU.EX2 R3, R133 ;  /* 0x0000008500037308 */ /* 0x000ea20000000800 */
[----:B---3--:R-:W-:Y:S01]  /*48b0*/  FADD.FTZ R27, R69, R26 ;  /* 0x0000001a451b7221 */ /* 0x008fe20000010000 */
[----:B------:R-:W-:Y:S01]  /*48c0*/  FADD.FTZ R28, R35, R28 ;  /* 0x0000001c231c7221 */ /* 0x000fe20000010000 */
[----:B------:R-:W-:Y:S01]  /*48d0*/  F2FP.F16.F32.PACK_AB R26, R51, R32 ;  /* 0x00000020331a723e */ /* 0x000fe200000000ff */
[--C-:B------:R-:W-:Y:S02]  /*48e0*/  IMAD.MOV.U32 R62, RZ, RZ, R71.reuse ;  /* 0x000000ffff3e7224 */ /* 0x100fe400078e0047 */
[----:B------:R-:W-:Y:S01]  /*48f0*/  FADD.FTZ R31, R7, R28 ;  /* 0x0000001c071f7221 */ /* 0x000fe20000010000 */
[----:B------:R-:W-:Y:S01]  /*4900*/  IMAD.MOV.U32 R53, RZ, RZ, R71 ;  /* 0x000000ffff357224 */ /* 0x000fe200078e0047 */
[----:B------:R-:W3:Y:S01]  /*4910*/  MUFU.EX2 R64, R113 ;  /* 0x0000007100407308 */ /* 0x000ee20000000800 */
[----:B----4-:R-:W-:Y:S01]  /*4920*/  FADD.FTZ R30, R4, R27 ;  /* 0x0000001b041e7221 */ /* 0x010fe20000010000 */
[----:B------:R-:W-:Y:S01]  /*4930*/  F2FP.F16.F32.PACK_AB R27, R67, R66 ;  /* 0x00000042431b723e */ /* 0x000fe200000000ff */
[----:B------:R-:W-:-:S02]  /*4940*/  IMAD.MOV.U32 R67, RZ, RZ, R71 ;  /* 0x000000ffff437224 */ /* 0x000fc400078e0047 */
[----:B------:R-:W-:Y:S02]  /*4950*/  IMAD.MOV.U32 R66, RZ, RZ, R71 ;  /* 0x000000ffff427224 */ /* 0x000fe400078e0047 */
[----:B------:R-:W-:Y:S01]  /*4960*/  STSM.16.M88.4 [R22+0x28b00], R24 ;  /* 0x028b001816007844 */ /* 0x000fe20000000200 */
[----:B------:R-:W4:Y:S01]  /*4970*/  MUFU.EX2 R65, R65 ;  /* 0x0000004100417308 */ /* 0x000f220000000800 */
[----:B--2---:R-:W-:Y:S01]  /*4980*/  FADD.FTZ R29, R3, R30 ;  /* 0x0000001e031d7221 */ /* 0x004fe20000010000 */
[----:B------:R-:W-:Y:S01]  /*4990*/  FADD.FTZ R30, R38, R31 ;  /* 0x0000001f261e7221 */ /* 0x000fe20000010000 */
[----:B------:R-:W-:-:S03]  /*49a0*/  IMAD.MOV.U32 R51, RZ, RZ, R71 ;  /* 0x000000ffff337224 */ /* 0x000fc600078e0047 */
[----:B------:R-:W-:Y:S01]  /*49b0*/  FADD.FTZ R31, R39, R30 ;  /* 0x0000001e271f7221 */ /* 0x000fe20000010000 */
[----:B------:R-:W-:Y:S01]  /*49c0*/  F2FP.F16.F32.PACK_AB R30, R35, R34 ;  /* 0x00000022231e723e */ /* 0x000fe200000000ff */
[----:B------:R-:W2:Y:S01]  /*49d0*/  MUFU.EX2 R68, R68 ;  /* 0x0000004400447308 */ /* 0x000ea20000000800 */
[----:B---3--:R-:W-:Y:S01]  /*49e0*/  FADD.FTZ R28, R64, R29 ;  /* 0x0000001d401c7221 */ /* 0x008fe20000010000 */
[----:B------:R-:W-:Y:S01]  /*49f0*/  FADD.FTZ R31, R42, R31 ;  /* 0x0000001f2a1f7221 */ /* 0x000fe20000010000 */
[----:B------:R-:W-:Y:S01]  /*4a00*/  F2FP.F16.F32.PACK_AB R29, R69, R60 ;  /* 0x0000003c451d723e */ /* 0x000fe200000000ff */
[----:B------:R-:W-:Y:S02]  /*4a10*/  IMAD.MOV.U32 R69, RZ, RZ, R71 ;  /* 0x000000ffff457224 */ /* 0x000fe400078e0047 */
[----:B-1----:R-:W-:Y:S01]  /*4a20*/  FADD.FTZ R10, R40, R31 ;  /* 0x0000001f280a7221 */ /* 0x002fe20000010000 */
[----:B------:R-:W-:Y:S01]  /*4a30*/  F2FP.F16.F32.PACK_AB R31, R3, R4 ;  /* 0x00000004031f723e */ /* 0x000fe200000000ff */
[----:B------:R-:W1:Y:S01]  /*4a40*/  MUFU.EX2 R47, R105 ;  /* 0x00000069002f7308 */ /* 0x000e620000000800 */
[----:B----4-:R-:W-:Y:S01]  /*4a50*/  FADD.FTZ R54, R65, R28 ;  /* 0x0000001c41367221 */ /* 0x010fe20000010000 */
[----:B------:R-:W-:Y:S01]  /*4a60*/  F2FP.F16.F32.PACK_AB R28, R43, R36 ;  /* 0x000000242b1c723e */ /* 0x000fe200000000ff */
[----:B------:R-:W-:Y:S01]  /*4a70*/  FADD.FTZ R10, R41, R10 ;  /* 0x0000000a290a7221 */ /* 0x000fe20000010000 */
[----:B------:R-:W-:Y:S01]  /*4a80*/  F2FP.F16.F32.PACK_AB R9, R65, R64 ;  /* 0x000000404109723e */ /* 0x000fe200000000ff */
[----:B------:R-:W-:Y:S01]  /*4a90*/  FADD.FTZ R43, R55, R54 ;  /* 0x00000036372b7221 */ /* 0x000fe20000010000 */
[----:B------:R-:W-:Y:S01]  /*4aa0*/  F2FP.F16.F32.PACK_AB R40, R41, R40 ;  /* 0x000000282928723e */ /* 0x000fe200000000ff */
[----:B------:R-:W-:Y:S01]  /*4ab0*/  STSM.16.M88.4 [R22+0x2a300], R28 ;  /* 0x02a3001c16007844 */ /* 0x000fe20000000200 */
[----:B------:R-:W3:Y:S01]  /*4ac0*/  MUFU.EX2 R70, R70 ;  /* 0x0000004600467308 */ /* 0x000ee20000000800 */
[C---:B--2---:R-:W-:Y:S01]  /*4ad0*/  FADD.FTZ R8, R68.reuse, R43 ;  /* 0x0000002b44087221 */ /* 0x044fe20000010000 */
[----:B------:R-:W-:Y:S01]  /*4ae0*/  F2FP.F16.F32.PACK_AB R11, R68, R55 ;  /* 0x00000037440b723e */ /* 0x000fe200000000ff */
[----:B------:R-:W-:-:S02]  /*4af0*/  IMAD.MOV.U32 R68, RZ, RZ, R71 ;  /* 0x000000ffff447224 */ /* 0x000fc400078e0047 */
[--C-:B------:R-:W-:Y:S02]  /*4b00*/  IMAD.MOV.U32 R65, RZ, RZ, R71.reuse ;  /* 0x000000ffff417224 */ /* 0x100fe400078e0047 */
[--C-:B------:R-:W-:Y:S01]  /*4b10*/  IMAD.MOV.U32 R64, RZ, RZ, R71.reuse ;  /* 0x000000ffff407224 */ /* 0x100fe200078e0047 */
[----:B------:R-:W2:Y:S01]  /*4b20*/  MUFU.EX2 R139, R139 ;  /* 0x0000008b008b7308 */ /* 0x000ea20000000800 */
[----:B-1----:R-:W-:Y:S01]  /*4b30*/  FADD.FTZ R3, R47, R8 ;  /* 0x000000082f037221 */ /* 0x002fe20000010000 */
[----:B------:R-:W-:Y:S01]  /*4b40*/  F2FP.F16.F32.PACK_AB R8, R38, R7 ;  /* 0x000000072608723e */ /* 0x000fe200000000ff */
[--C-:B------:R-:W-:Y:S02]  /*4b50*/  IMAD.MOV.U32 R60, RZ, RZ, R71.reuse ;  /* 0x000000ffff3c7224 */ /* 0x100fe400078e0047 */
[--C-:B------:R-:W-:Y:S02]  /*4b60*/  IMAD.MOV.U32 R55, RZ, RZ, R71.reuse ;  /* 0x000000ffff377224 */ /* 0x100fe400078e0047 */
[----:B------:R-:W-:Y:S01]  /*4b70*/  IMAD.MOV.U32 R54, RZ, RZ, R71 ;  /* 0x000000ffff367224 */ /* 0x000fe200078e0047 */
[----:B------:R-:W1:Y:S01]  /*4b80*/  MUFU.EX2 R72, R72 ;  /* 0x0000004800487308 */ /* 0x000e620000000800 */
[----:B---3--:R-:W-:Y:S01]  /*4b90*/  FADD.FTZ R12, R70, R3 ;  /* 0x00000003460c7221 */ /* 0x008fe20000010000 */
[----:B------:R-:W-:Y:S01]  /*4ba0*/  FADD.FTZ R3, R21, R10 ;  /* 0x0000000a15037221 */ /* 0x000fe20000010000 */
[----:B------:R-:W-:Y:S01]  /*4bb0*/  F2FP.F16.F32.PACK_AB R10, R42, R39 ;  /* 0x000000272a0a723e */ /* 0x000fe200000000ff */
[--C-:B------:R-:W-:Y:S01]  /*4bc0*/  IMAD.MOV.U32 R39, RZ, RZ, R71.reuse ;  /* 0x000000ffff277224 */ /* 0x100fe200078e0047 */
[----:B------:R-:W-:Y:S01]  /*4bd0*/  F2FP.F16.F32.PACK_AB R41, R70, R47 ;  /* 0x0000002f4629723e */ /* 0x000fe200000000ff */
[----:B------:R-:W-:Y:S01]  /*4be0*/  IMAD.MOV.U32 R70, RZ, RZ, R71 ;  /* 0x000000ffff467224 */ /* 0x000fe200078e0047 */
[C---:B------:R-:W-:Y:S01]  /*4bf0*/  F2FP.F16.F32.PACK_AB R42, R44.reuse, R21 ;  /* 0x000000152c2a723e */ /* 0x040fe200000000ff */
[----:B------:R-:W3:Y:S01]  /*4c00*/  MUFU.EX2 R73, R73 ;  /* 0x0000004900497308 */ /* 0x000ee20000000800 */
[----:B--2---:R-:W-:Y:S01]  /*4c10*/  FADD.FTZ R7, R139, R12 ;  /* 0x0000000c8b077221 */ /* 0x004fe20000010000 */
[----:B------:R-:W-:Y:S01]  /*4c20*/  FADD.FTZ R12, R44, R3 ;  /* 0x000000032c0c7221 */ /* 0x000fe20000010000 */
[----:B------:R2:W-:Y:S01]  /*4c30*/  STSM.16.M88.4 [R22+0x2bb00], R8 ;  /* 0x02bb000816007844 */ /* 0x0005e20000000200 */
[----:B------:R-:W-:-:S02]  /*4c40*/  IMAD.MOV.U32 R47, RZ, RZ, R71 ;  /* 0x000000ffff2f7224 */ /* 0x000fc400078e0047 */
[----:B------:R-:W-:Y:S01]  /*4c50*/  FADD.FTZ R3, R45, R12 ;  /* 0x0000000c2d037221 */ /* 0x000fe20000010000 */
[----:B------:R-:W-:Y:S01]  /*4c60*/  IMAD.MOV.U32 R44, RZ, RZ, R71 ;  /* 0x000000ffff2c7224 */ /* 0x000fe200078e0047 */
[----:B------:R-:W4:Y:S01]  /*4c70*/  MUFU.EX2 R48, R48 ;  /* 0x0000003000307308 */ /* 0x000f220000000800 */
[C---:B-1----:R-:W-:Y:S01]  /*4c80*/  FADD.FTZ R14, R72.reuse, R7 ;  /* 0x00000007480e7221 */ /* 0x042fe20000010000 */
[----:B------:R-:W-:Y:S01]  /*4c90*/  F2FP.F16.F32.PACK_AB R43, R72, R139 ;  /* 0x0000008b482b723e */ /* 0x000fe200000000ff */
[--C-:B------:R-:W-:Y:S02]  /*4ca0*/  IMAD.MOV.U32 R38, RZ, RZ, R71.reuse ;  /* 0x000000ffff267224 */ /* 0x100fe400078e0047 */
[----:B------:R-:W-:Y:S02]  /*4cb0*/  IMAD.MOV.U32 R36, RZ, RZ, R71 ;  /* 0x000000ffff247224 */ /* 0x000fe400078e0047 */
[----:B------:R1:W-:Y:S01]  /*4cc0*/  STSM.16.M88.4 [R22+0x2d300], R40 ;  /* 0x02d3002816007844 */ /* 0x0003e20000000200 */
[----:B------:R-:W5:Y:S01]  /*4cd0*/  MUFU.EX2 R20, R141 ;  /* 0x0000008d00147308 */ /* 0x000f620000000800 */
[----:B---3--:R-:W-:Y:S01]  /*4ce0*/  FADD.FTZ R7, R73, R14 ;  /* 0x0000000e49077221 */ /* 0x008fe20000010000 */
[C---:B------:R-:W-:Y:S01]  /*4cf0*/  FADD.FTZ R14, R46.reuse, R3 ;  /* 0x000000032e0e7221 */ /* 0x040fe20000010000 */
[----:B--2---:R-:W-:Y:S01]  /*4d00*/  F2FP.F16.F32.PACK_AB R8, R46, R45 ;  /* 0x0000002d2e08723e */ /* 0x004fe200000000ff */
[----:B------:R-:W-:-:S02]  /*4d10*/  IMAD.MOV.U32 R46, RZ, RZ, R71 ;  /* 0x000000ffff2e7224 */ /* 0x000fc400078e0047 */
[----:B------:R-:W-:Y:S01]  /*4d20*/  FADD.FTZ R3, R33, R14 ;  /* 0x0000000e21037221 */ /* 0x000fe20000010000 */
[--C-:B------:R-:W-:Y:S01]  /*4d30*/  IMAD.MOV.U32 R45, RZ, RZ, R71.reuse ;  /* 0x000000ffff2d7224 */ /* 0x100fe200078e0047 */
[----:B------:R-:W2:Y:S01]  /*4d40*/  MUFU.EX2 R37, R37 ;  /* 0x0000002500257308 */ /* 0x000ea20000000800 */
[----:B------:R-:W-:Y:S02]  /*4d50*/  IMAD.MOV.U32 R35, RZ, RZ, R71 ;  /* 0x000000ffff237224 */ /* 0x000fe400078e0047 */
[----:B----4-:R-:W-:Y:S01]  /*4d60*/  FADD.FTZ R10, R48, R3 ;  /* 0x00000003300a7221 */ /* 0x010fe20000010000 */
[--C-:B------:R-:W-:Y:S02]  /*4d70*/  IMAD.MOV.U32 R34, RZ, RZ, R71.reuse ;  /* 0x000000ffff227224 */ /* 0x100fe400078e0047 */
[--C-:B------:R-:W-:Y:S02]  /*4d80*/  IMAD.MOV.U32 R31, RZ, RZ, R71.reuse ;  /* 0x000000ffff1f7224 */ /* 0x100fe400078e0047 */
[----:B-1----:R-:W-:Y:S01]  /*4d90*/  IMAD.MOV.U32 R43, RZ, RZ, R71 ;  /* 0x000000ffff2b7224 */ /* 0x002fe200078e0047 */
[----:B------:R-:W1:Y:S01]  /*4da0*/  MUFU.EX2 R143, R143 ;  /* 0x0000008f008f7308 */ /* 0x000e620000000800 */
[C---:B-----5:R-:W-:Y:S01]  /*4db0*/  FADD.FTZ R24, R20.reuse, R7 ;  /* 0x0000000714187221 */ /* 0x060fe20000010000 */
[----:B------:R-:W-:Y:S01]  /*4dc0*/  F2FP.F16.F32.PACK_AB R9, R20, R73 ;  /* 0x000000491409723e */ /* 0x000fe200000000ff */
[----:B------:R-:W-:-:S02]  /*4dd0*/  IMAD.MOV.U32 R42, RZ, RZ, R71 ;  /* 0x000000ffff2a7224 */ /* 0x000fc400078e0047 */
[--C-:B------:R-:W-:Y:S02]  /*4de0*/  IMAD.MOV.U32 R41, RZ, RZ, R71.reuse ;  /* 0x000000ffff297224 */ /* 0x100fe400078e0047 */
[--C-:B------:R-:W-:Y:S01]  /*4df0*/  IMAD.MOV.U32 R40, RZ, RZ, R71.reuse ;  /* 0x000000ffff287224 */ /* 0x100fe200078e0047 */
[----:B------:R3:W4:Y:S01]  /*4e00*/  MUFU.EX2 R32, R61 ;  /* 0x0000003d00207308 */ /* 0x0007220000000800 */
[----:B--2---:R-:W-:Y:S01]  /*4e10*/  FADD.FTZ R3, R37, R10 ;  /* 0x0000000a25037221 */ /* 0x004fe20000010000 */
[----:B------:R-:W-:Y:S01]  /*4e20*/  F2FP.F16.F32.PACK_AB R10, R48, R33 ;  /* 0x00000021300a723e */ /* 0x000fe200000000ff */
[--C-:B------:R-:W-:Y:S02]  /*4e30*/  IMAD.MOV.U32 R48, RZ, RZ, R71.reuse ;  /* 0x000000ffff307224 */ /* 0x100fe400078e0047 */
[--C-:B------:R-:W-:Y:S02]  /*4e40*/  IMAD.MOV.U32 R33, RZ, RZ, R71.reuse ;  /* 0x000000ffff217224 */ /* 0x100fe400078e0047 */
[--C-:B------:R-:W-:Y:S01]  /*4e50*/  IMAD.MOV.U32 R30, RZ, RZ, R71.reuse ;  /* 0x000000ffff1e7224 */ /* 0x100fe200078e0047 */
[----:B------:R-:W2:Y:S01]  /*4e60*/  MUFU.EX2 R50, R50 ;  /* 0x0000003200327308 */ /* 0x000ea20000000800 */
[----:B-1----:R-:W-:Y:S01]  /*4e70*/  FADD.FTZ R7, R143, R24 ;  /* 0x000000188f077221 */ /* 0x002fe20000010000 */
[----:B---3--:R-:W-:-:S02]  /*4e80*/  IMAD.MOV.U32 R61, RZ, RZ, R71 ;  /* 0x000000ffff3d7224 */ /* 0x008fc400078e0047 */
[--C-:B------:R-:W-:Y:S02]  /*4e90*/  IMAD.MOV.U32 R29, RZ, RZ, R71.reuse ;  /* 0x000000ffff1d7224 */ /* 0x100fe400078e0047 */
[----:B------:R-:W-:Y:S02]  /*4ea0*/  IMAD.MOV.U32 R28, RZ, RZ, R71 ;  /* 0x000000ffff1c7224 */ /* 0x000fe400078e0047 */
[----:B------:R-:W-:Y:S01]  /*4eb0*/  MUFU.EX2 R49, R49 ;  /* 0x0000003100317308 */ /* 0x000fe20000000800 */
[C---:B----4-:R-:W-:Y:S01]  /*4ec0*/  F2FP.F16.F32.PACK_AB R11, R32.reuse, R143 ;  /* 0x0000008f200b723e */ /* 0x050fe200000000ff */
[----:B------:R-:W-:Y:S01]  /*4ed0*/  FADD.FTZ R14, R32, R7 ;  /* 0x00000007200e7221 */ /* 0x000fe20000010000 */
[----:B------:R-:W-:-:S03]  /*4ee0*/  IMAD.MOV.U32 R32, RZ, RZ, R71 ;  /* 0x000000ffff207224 */ /* 0x000fc600078e0047 */
[----:B------:R-:W-:Y:S02]  /*4ef0*/  STSM.16.M88.4 [R22+0x2eb00], R8 ;  /* 0x02eb000816007844 */ /* 0x000fe40000000200 */
[----:B------:R-:W1:Y:S01]  /*4f00*/  MUFU.EX2 R52, R52 ;  /* 0x0000003400347308 */ /* 0x000e620000000800 */
[----:B--2---:R-:W-:Y:S01]  /*4f10*/  F2FP.F16.F32.PACK_AB R24, R50, R37 ;  /* 0x000000253218723e */ /* 0x004fe200000000ff */
[----:B------:R-:W-:-:S06]  /*4f20*/  IMAD.MOV.U32 R37, RZ, RZ, R71 ;  /* 0x000000ffff257224 */ /* 0x000fcc00078e0047 */
[----:B------:R-:W2:Y:S08]  /*4f30*/  MUFU.EX2 R149, R149 ;  /* 0x0000009500957308 */ /* 0x000eb00000000800 */
[----:B------:R3:W4:Y:S01]  /*4f40*/  MUFU.EX2 R4, R63 ;  /* 0x0000003f00047308 */ /* 0x0007220000000800 */
[----:B-1----:R-:W-:-:S07]  /*4f50*/  F2FP.F16.F32.PACK_AB R26, R52, R49 ;  /* 0x00000031341a723e */ /* 0x002fce00000000ff */
[----:B------:R-:W1:Y:S01]  /*4f60*/  MUFU.EX2 R153, R153 ;  /* 0x0000009900997308 */ /* 0x000e620000000800 */
[----:B--2---:R-:W-:Y:S01]  /*4f70*/  FADD.FTZ R7, R149, R14 ;  /* 0x0000000e95077221 */ /* 0x004fe20000010000 */
[----:B------:R-:W-:Y:S01]  /*4f80*/  FADD.FTZ R14, R50, R3 ;  /* 0x00000003320e7221 */ /* 0x000fe20000010000 */
[--C-:B---3--:R-:W-:Y:S02]  /*4f90*/  IMAD.MOV.U32 R63, RZ, RZ, R71.reuse ;  /* 0x000000ffff3f7224 */ /* 0x108fe400078e0047 */
[----:B------:R-:W-:Y:S02]  /*4fa0*/  IMAD.MOV.U32 R50, RZ, RZ, R71 ;  /* 0x000000ffff327224 */ /* 0x000fe400078e0047 */
[----:B------:R-:W-:Y:S01]  /*4fb0*/  FADD.FTZ R49, R49, R14 ;  /* 0x0000000e31317221 */ /* 0x000fe20000010000 */
[----:B------:R2:W3:Y:S01]  /*4fc0*/  MUFU.EX2 R12, R57 ;  /* 0x00000039000c7308 */ /* 0x0004e20000000800 */
[C---:B----4-:R-:W-:Y:S01]  /*4fd0*/  F2FP.F16.F32.PACK_AB R25, R4.reuse, R149 ;  /* 0x000000950419723e */ /* 0x050fe200000000ff */
[----:B------:R-:W-:Y:S01]  /*4fe0*/  FADD.FTZ R20, R4, R7 ;  /* 0x0000000704147221 */ /* 0x000fe20000010000 */
[----:B------:R-:W-:Y:S01]  /*4ff0*/  FADD.FTZ R4, R52, R49 ;  /* 0x0000003134047221 */ /* 0x000fe20000010000 */
[----:B------:R-:W-:-:S02]  /*5000*/  IMAD.MOV.U32 R52, RZ, RZ, R71 ;  /* 0x000000ffff347224 */ /* 0x000fc400078e0047 */
[--C-:B------:R-:W-:Y:S02]  /*5010*/  IMAD.MOV.U32 R49, RZ, RZ, R71.reuse ;  /* 0x000000ffff317224 */ /* 0x100fe400078e0047 */
[----:B-1----:R-:W-:Y:S01]  /*5020*/  FADD.FTZ R3, R153, R20 ;  /* 0x0000001499037221 */ /* 0x002fe20000010000 */
[----:B--2---:R-:W-:Y:S01]  /*5030*/  IMAD.MOV.U32 R57, RZ, RZ, R71 ;  /* 0x000000ffff397224 */ /* 0x004fe200078e0047 */
[C---:B---3--:R-:W-:Y:S02]  /*5040*/  F2FP.F16.F32.PACK_AB R27, R12.reuse, R153 ;  /* 0x000000990c1b723e */ /* 0x048fe400000000ff */
[----:B------:R-:W-:-:S03]  /*5050*/  FADD.FTZ R3, R12, R3 ;  /* 0x000000030c037221 */ /* 0x000fc60000010000 */
[----:B------:R1:W-:Y:S01]  /*5060*/  STSM.16.M88.4 [R22+0x30300], R24 ;  /* 0x0303001816007844 */ /* 0x0003e20000000200 */
[----:B------:R2:W-:Y:S06]  /*5070*/  MEMBAR.ALL.CTA ;  /* 0x0000000000007992 */ /* 0x0005ec0000008000 */
[----:B--2---:R-:W2:Y:S01]  /*5080*/  FENCE.VIEW.ASYNC.S ;  /* 0x00000000000073c6 */ /* 0x004ea20000000000 */
[--C-:B-1----:R-:W-:Y:S02]  /*5090*/  IMAD.MOV.U32 R27, RZ, RZ, R71.reuse ;  /* 0x000000ffff1b7224 */ /* 0x102fe400078e0047 */
[----:B------:R-:W-:-:S02]  /*50a0*/  IMAD.MOV.U32 R26, RZ, RZ, R71 ;  /* 0x000000ffff1a7224 */ /* 0x000fc400078e0047 */
[--C-:B------:R-:W-:Y:S02]  /*50b0*/  IMAD.MOV.U32 R25, RZ, RZ, R71.reuse ;  /* 0x000000ffff197224 */ /* 0x100fe400078e0047 */
[----:B------:R-:W-:Y:S01]  /*50c0*/  IMAD.MOV.U32 R24, RZ, RZ, R71 ;  /* 0x000000ffff187224 */ /* 0x000fe200078e0047 */
[----:B--2---:R-:W-:Y:S01]  /*50d0*/  NOP ;  /* 0x0000000000007918 */ /* 0x004fe20000000000 */
[----:B------:R-:W-:Y:S05]  /*50e0*/  @!P2 BRA `(.L_x_1534) ;  /* 0x0000004000e8a947 */ /* 0x000fea0003800000 */
[----:B------:R-:W-:Y:S01]  /*50f0*/  R2UR UR6, R148 ;  /* 0x00000000940672ca */ /* 0x000fe200000e0000 */
        /* <DEDUP_REMOVED lines=12> */
[----:B------:R-:W-:Y:S01]  /*51c0*/  IMAD.U32 R9, RZ, RZ, UR6 ;  /* 0x00000006ff097e24 */ /* 0x000fe2000f8e00ff */
        /* <DEDUP_REMOVED lines=14> */
[----:B------:R-:W-:Y:S01]  /*52b0*/  UMOV UR41, UR46 ;  /* 0x0000002e00297c82 */ /* 0x000fe20008000000 */
[----:B------:R-:W-:-:S05]  /*52c0*/  ULDC.64 UR60, c[0x0][0x3f8] ;  /* 0x0000fe00003c7ab9 */ /* 0x000fca0000000a00 */
.L_x_1543:
[----:B------:R-:W-:Y:S01]  /*52d0*/  R2UR UR10, R146 ;  /* 0x00000000920a72ca */ /* 0x000fe200000e0000 */
[----:B------:R-:W-:Y:S01]  /*52e0*/  UIADD3 UR46, UR41, 0x1, URZ ;  /* 0x00000001292e7890 */ /* 0x000fe2000fffe03f */
[----:B------:R-:W-:-:S03]  /*52f0*/  R2UR UR7, R9 ;  /* 0x00000000090772ca */ /* 0x000fc600000e0000 */
[----:B------:R-:W-:-:S04]  /*5300*/  UISETP.NE.AND UP0, UPT, UR46, 0x2, UPT ;  /* 0x000000022e00788c */ /* 0x000fc8000bf05270 */
[----:B------:R-:W-:Y:S02]  /*5310*/  USEL UR6, URZ, 0x1, UP0 ;  /* 0x000000013f067887 */ /* 0x000fe40008000000 */
[----:B------:R-:W-:Y:S02]  /*5320*/  USEL UR46, UR46, URZ, UP0 ;  /* 0x0000003f2e2e7287 */ /* 0x000fe40008000000 */
[----:B------:R-:W-:Y:S02]  /*5330*/  ISETP.NE.AND P3, PT, RZ, UR10, PT ;  /* 0x0000000aff007c0c */ /* 0x000fe4000bf65270 */
[----:B------:R-:W-:-:S06]  /*5340*/  ULOP3.LUT UR6, UR7, UR6, URZ, 0x3c, !UPT ;  /* 0x0000000607067292 */ /* 0x000fcc000f8e3c3f */
[----:B------:R-:W-:-:S05]  /*5350*/  IMAD.U32 R148, RZ, RZ, UR6 ;  /* 0x00000006ff947e24 */ /* 0x000fca000f8e00ff */
[----:B------:R-:W-:Y:S05]  /*5360*/  @P3 BRA `(.L_x_1535) ;  /* 0x0000000000303947 */ /* 0x000fea0003800000 */
[----:B------:R-:W-:Y:S05]  /*5370*/  @!P0 BRA `(.L_x_1536) ;  /* 0x0000000000048947 */ /* 0x000fea0003800000 */
[----:B------:R-:W-:Y:S01]  /*5380*/  BPT.TRAP 0x1 ;  /* 0x000000040000795c */ /* 0x000fe20000300000 */
.L_x_1536:
[----:B------:R-:W-:Y:S01]  /*5390*/  R2UR UR7, R148 ;  /* 0x00000000940772ca */ /* 0x000fe200000e0000 */
[----:B------:R-:W-:-:S12]  /*53a0*/  ULEA UR6, UR46, UR47, 0x3 ;  /* 0x0000002f2e067291 */ /* 0x000fd8000f8e183f */
[----:B------:R-:W-:-:S05]  /*53b0*/  IMAD.U32 R0, RZ, RZ, UR7 ;  /* 0x00000007ff007e24 */ /* 0x000fca000f8e00ff */
[----:B------:R-:W-:-:S04]  /*53c0*/  SHF.L.U32 R0, R0, 0x1f, RZ ;  /* 0x0000001f00007819 */ /* 0x000fc800000006ff */
[----:B------:R1:W2:Y:S01]  /*53d0*/  SYNCS.PHASECHK.TRANS64.TRYWAIT P2, [UR6+0x31c30], R0 ;  /* 0x031c3000ff0075a7 */ /* 0x0002a20008040146 */
[----:B------:R-:W-:Y:S05]  /*53e0*/  @!P0 BRA `(.L_x_1537) ;  /* 0x0000000000048947 */ /* 0x000fea0003800000 */
[----:B------:R-:W-:Y:S01]  /*53f0*/  BPT.TRAP 0x1 ;  /* 0x000000040000795c */ /* 0x000fe20000300000 */
.L_x_1537:
[----:B--2---:R-:W-:Y:S05]  /*5400*/  @P2 BRA `(.L_x_1535) ;  /* 0x0000000000082947 */ /* 0x004fea0003800000 */
[----:B------:R-:W2:Y:S02]  /*5410*/  SYNCS.PHASECHK.TRANS64.TRYWAIT P2, [UR6+0x31c30], R0 ;  /* 0x031c3000ff0075a7 */ /* 0x000ea40008040146 */
[----:B--2---:R-:W-:Y:S05]  /*5420*/  @!P2 BRA `(.L_x_1538) ;  /* 0x000000c000c0a947 */ /* 0x004fea0003800000 */
.L_x_1535:
[----:B-12---:R-:W-:Y:S01]  /*5430*/  VIADD R0, R16, 0x8 ;  /* 0x0000000810007836 */ /* 0x006fe20000000000 */
[----:B------:R-:W-:Y:S01]  /*5440*/  UIMAD UR6, UR46, 0x6c0, UR40 ;  /* 0x000006c02e0678a4 */ /* 0x000fe2000f8e0228 */
[----:B------:R-:W-:Y:S01]  /*5450*/  UMOV UR7, 0x80000020 ;  /* 0x8000002000077882 */ /* 0x000fe20000000000 */
[----:B------:R-:W-:Y:S02]  /*5460*/  UMOV UR28, UR4 ;  /* 0x00000004001c7c82 */ /* 0x000fe40008000000 */
[----:B------:R1:W-:Y:S01]  /*5470*/  BAR.SYNC.DEFER_BLOCKING R0, 0x100 ;  /* 0x000400000000751d */ /* 0x0003e20000010000 */
[----:B------:R-:W-:Y:S02]  /*5480*/  UIADD3 UR30, UR6, 0x40, URZ ;  /* 0x00000040061e7890 */ /* 0x000fe4000fffe03f */
[----:B------:R-:W-:Y:S02]  /*5490*/  UIADD3 UR34, UR6, 0x80, URZ ;  /* 0x0000008006227890 */ /* 0x000fe4000fffe03f */
[----:B------:R-:W-:Y:S01]  /*54a0*/  UIADD3 UR38, UR6, 0xc0, URZ ;  /* 0x000000c006267890 */ /* 0x000fe2000fffe03f */
[----:B------:R-:W-:Y:S01]  /*54b0*/  UMOV UR29, UR5 ;  /* 0x00000005001d7c82 */ /* 0x000fe20008000000 */
[----:B------:R-:W-:Y:S01]  /*54c0*/  UMOV UR31, 0x80000020 ;  /* 0x80000020001f7882 */ /* 0x000fe20000000000 */
[----:B------:R-:W-:Y:S01]  /*54d0*/  UMOV UR32, UR4 ;  /* 0x0000000400207c82 */ /* 0x000fe20008000000 */
[----:B------:R-:W-:Y:S01]  /*54e0*/  UMOV UR33, UR5 ;  /* 0x0000000500217c82 */ /* 0x000fe20008000000 */
[----:B------:R-:W-:Y:S01]  /*54f0*/  UMOV UR35, 0x80000020 ;  /* 0x8000002000237882 */ /* 0x000fe20000000000 */
        /* <DEDUP_REMOVED lines=10> */
[----:B------:R-:W-:Y:S01]  /*55a0*/  WARPGROUP.ARRIVE ;  /* 0x00000000000079c5 */ /* 0x000fe20000000000 */
[----:B------:R-:W-:Y:S01]  /*55b0*/  UMOV UR55, 0x80000020 ;  /* 0x8000002000377882 */ /* 0x000fe20000000000 */
[----:B------:R-:W-:Y:S01]  /*55c0*/  UIADD3 UR58, UR6, 0x180, URZ ;  /* 0x00000180063a7890 */ /* 0x000fe2000fffe03f */
[----:B------:R-:W-:Y:S01]  /*55d0*/  UMOV UR56, UR4 ;  /* 0x0000000400387c82 */ /* 0x000fe20008000000 */
[----:B------:R-:W-:-:S02]  /*55e0*/  UMOV UR57, UR5 ;  /* 0x0000000500397c82 */ /* 0x000fc40008000000 */
[----:B------:R-:W-:Y:S01]  /*55f0*/  HGMMA.64x16x16.F32 R136, gdesc[UR4], RZ, !UPT, gsb0 ;  /* 0x00200000048879f0 */ /* 0x000fe2000c0008ff */
[----:B------:R-:W-:Y:S01]  /*5600*/  UMOV UR59, 0x80000020 ;  /* 0x80000020003b7882 */ /* 0x000fe20000000000 */
        /* <DEDUP_REMOVED lines=11> */
[----:B------:R-:W-:-:S02]  /*56c0*/  WARPGROUP.DEPBAR.LE gsb0, 0x0 ;  /* 0x00008000000079c5 */ /* 0x000fc40000010000 */
        /* <DEDUP_REMOVED lines=316> */
.L_x_1540:
[----:B------:R-:W-:Y:S01]  /*6a90*/  R2UR UR7, R9 ;  /* 0x00000000090772ca */ /* 0x000fe200000e0000 */
[----:B------:R-:W-:-:S12]  /*6aa0*/  ULEA UR6, UR41, UR47, 0x3 ;  /* 0x0000002f29067291 */ /* 0x000fd8000f8e183f */
[----:B------:R-:W-:-:S05]  /*6ab0*/  IMAD.U32 R0, RZ, RZ, UR7 ;  /* 0x00000007ff007e24 */ /* 0x000fca000f8e00ff */
[----:B------:R-:W-:-:S04]  /*6ac0*/  SHF.L.U32 R0, R0, 0x1f, RZ ;  /* 0x0000001f00007819 */ /* 0x000fc800000006ff */
[----:B------:R1:W2:Y:S01]  /*6ad0*/  SYNCS.PHASECHK.TRANS64.TRYWAIT P2, [UR6+0x31c50], R0 ;  /* 0x031c5000ff0075a7 */ /* 0x0002a20008040146 */
[----:B------:R-:W-:Y:S05]  /*6ae0*/  @!P0 BRA `(.L_x_1541) ;  /* 0x0000000000048947 */ /* 0x000fea0003800000 */
[----:B------:R-:W-:Y:S01]  /*6af0*/  BPT.TRAP 0x1 ;  /* 0x000000040000795c */ /* 0x000fe20000300000 */
.L_x_1541:
[----:B--2---:R-:W-:Y:S05]  /*6b00*/  @P2 BRA `(.L_x_1539) ;  /* 0x0000000000082947 */ /* 0x004fea0003800000 */
[----:B------:R-:W2:Y:S02]  /*6b10*/  SYNCS.PHASECHK.TRANS64.TRYWAIT P2, [UR6+0x31c50], R0 ;  /* 0x031c5000ff0075a7 */ /* 0x000ea40008040146 */
[----:B--2---:R-:W-:Y:S05]  /*6b20*/  @!P2 BRA `(.L_x_1542) ;  /* 0x000000ac0018a947 */ /* 0x004fea0003800000 */
.L_x_1539:
[----:B------:R-:W-:Y:S01]  /*6b30*/  UIADD3 UR6, UR47, 0x200, URZ ;  /* 0x000002002f067890 */ /* 0x000fe2000fffe03f */
[----:B------:R-:W-:Y:S01]  /*6b40*/  R2UR UR10, R145 ;  /* 0x00000000910a72ca */ /* 0x000fe200000e0000 */
[----:B------:R-:W-:Y:S01]  /*6b50*/  WARPGROUP.ARRIVE ;  /* 0x00000000000079c5 */ /* 0x000fe20000000000 */
[----:B------:R-:W-:Y:S01]  /*6b60*/  UMOV UR29, 0xc0000010 ;  /* 0xc0000010001d7882 */ /* 0x000fe20000000000 */
[----:B------:R-:W-:Y:S01]  /*6b70*/  USHF.R.U32.HI UR6, URZ, 0x4, UR6 ;  /* 0x000000043f067899 */ /* 0x000fe20008011606 */
[----:B-12---:R-:W1:Y:S01]  /*6b80*/  LDC R0, c[0x0][0x288] ;  /* 0x0000a200ff007b82 */ /* 0x006e620000000800 */
[----:B------:R-:W-:Y:S01]  /*6b90*/  UMOV UR31, 0x80000020 ;  /* 0x80000020001f7882 */ /* 0x000fe20000000000 */
[----:B------:R-:W-:Y:S02]  /*6ba0*/  UISETP.NE.U32.AND UP0, UPT, UR60, URZ, UPT ;  /* 0x0000003f3c00728c */ /* 0x000fe4000bf05070 */
[----:B------:R-:W-:Y:S02]  /*6bb0*/  ULOP3.LUT UR6, UR6, 0x3fff, URZ, 0xc0, !UPT ;  /* 0x00003fff06067892 */ /* 0x000fe4000f8ec03f */
[----:B------:R-:W-:-:S02]  /*6bc0*/  UISETP.NE.AND.EX UP0, UPT, UR61, URZ, UPT, UP0 ;  /* 0x0000003f3d00728c */ /* 0x000fc4000bf05300 */
[----:B------:R-:W-:Y:S02]  /*6bd0*/  ULOP3.LUT UR7, UR6, 0x2400000, URZ, 0xfc, !UPT ;  /* 0x0240000006077892 */ /* 0x000fe4000f8efc3f */
[----:B------:R-:W-:Y:S02]  /*6be0*/  ULOP3.LUT UR6, UR10, 0x10000, URZ, 0xfc, !UPT ;  /* 0x000100000a067892 */ /* 0x000fe4000f8efc3f */
[----:B------:R-:W-:Y:S02]  /*6bf0*/  UIMAD UR7, UR41, 0x6c0, UR7 ;  /* 0x000006c0290778a4 */ /* 0x000fe4000f8e0207 */
[----:B------:R-:W-:Y:S01]  /*6c00*/  UIMAD UR10, UR45, -0x90, UR42 ;  /* 0xffffff702d0a78a4 */ /* 0x000fe2000f8e022a */
[----:B------:R-:W-:Y:S02]  /*6c10*/  ULDC UR11, c[0x0][0x404] ;  /* 0x00010100000b7ab9 */ /* 0x000fe40000000800 */
[----:B------:R-:W-:Y:S01]  /*6c20*/  UMOV UR28, UR6 ;  /* 0x00000006001c7c82 */ /* 0x000fe20008000000 */
[----:B------:R-:W-:Y:S01]  /*6c30*/  UIADD3 UR10, UR10, 0x1, URZ ;  /* 0x000000010a0a7890 */ /* 0x000fe2000fffe03f */
[----:B------:R-:W-:Y:S01]  /*6c40*/  UMOV UR30, UR7 ;  /* 0x00000007001e7c82 */ /* 0x000fe20008000000 */
[----:B------:R-:W-:Y:S01]  /*6c50*/  USEL UR11, UR11, 0x1, UP0 ;  /* 0x000000010b0b7887 */ /* 0x000fe20008000000 */
[----:B------:R-:W-:Y:S01]  /*6c60*/  HGMMA.64x96x16.F32 R24, gdesc[UR28].tnspB, R24, gsb0 ;  /* 0x416000001c1879f0 */ /* 0x000fe20008000818 */
[----:B------:R-:W-:-:S02]  /*6c70*/  UIADD3 UR28, UR6, 0x180, URZ ;  /* 0x00000180061c7890 */ /* 0x000fc4000fffe03f */
[----:B------:R-:W-:Y:S01]  /*6c80*/  UIADD3 UR30, UR7, 0x40, URZ ;  /* 0x00000040071e7890 */ /* 0x000fe2000fffe03f */
[----:B------:R-:W-:Y:S01]  /*6c90*/  UMOV UR29, 0xc0000010 ;  /* 0xc0000010001d7882 */ /* 0x000fe20000000000 */
[----:B------:R-:W-:Y:S01]  /*6ca0*/  UMOV UR31, 0x80000020 ;  /* 0x80000020001f7882 */ /* 0x000fe20000000000 */
[----:B------:R-:W-:Y:S02]  /*6cb0*/  ULDC UR14, c[0x0][0x2e0] ;  /* 0x0000b800000e7ab9 */ /* 0x000fe40000000800 */
[----:B------:R-:W-:-:S06]  /*6cc0*/  UIMAD UR10, UR11, UR14, UR10 ;  /* 0x0000000e0b0a72a4 */ /* 0x000fcc000f8e020a */
[----:B-1----:R-:W-:-:S05]  /*6cd0*/  IADD3 R0, -R0, UR10, RZ ;  /* 0x0000000a00007c10 */ /* 0x002fca000fffe1ff */
[----:B------:R-:W-:-:S04]  /*6ce0*/  IMAD R0, R19, -0x2, R0 ;  /* 0xfffffffe13007824 */ /* 0x000fc800078e0200 */
[----:B------:R-:W-:-:S04]  /*6cf0*/  IMAD.IADD R9, R23, 0x1, R0 ;  /* 0x0000000117097824 */ /* 0x000fc800078e0200 */
[C---:B------:R-:W-:Y:S01]  /*6d00*/  VIADD R20, R9.reuse, 0x8 ;  /* 0x0000000809147836 */ /* 0x040fe20000000000 */
[C---:B------:R-:W-:Y:S02]  /*6d10*/  ISETP.GT.AND P2, PT, R9.reuse, RZ, PT ;  /* 0x000000ff0900720c */ /* 0x040fe40003f44270 */
[C---:B------:R-:W-:Y:S02]  /*6d20*/  ISETP.GT.AND P3, PT, R9.reuse, 0x1, PT ;  /* 0x000000010900780c */ /* 0x040fe40003f64270 */
[----:B------:R-:W-:Y:S02]  /*6d30*/  FSEL R11, R136, -INF , P2 ;  /* 0xff800000880b7808 */ /* 0x000fe40001000000 */
[----:B------:R-:W-:Y:S02]  /*6d40*/  ISETP.GT.AND P2, PT, R9, 0x8, PT ;  /* 0x000000080900780c */ /* 0x000fe40003f44270 */
[----:B------:R-:W-:Y:S02]  /*6d50*/  FSEL R137, R137, -INF , P3 ;  /* 0xff80000089897808 */ /* 0x000fe40001800000 */
        /* <DEDUP_REMOVED lines=31> */
[----:B------:R-:W-:Y:S01]  /*6f50*/  ISETP.GT.AND P3, PT, R9, 0x31, PT ;  /* 0x000000310900780c */ /* 0x000fe20003f64270 */
[----:B------:R-:W-:Y:S02]  /*6f60*/  WARPGROUP.DEPBAR.LE gsb0, 0x0 ;  /* 0x00008000000079c5 */ /* 0x000fe40000010000 */
[----:B------:R-:W-:Y:S01]  /*6f70*/  WARPGROUP.ARRIVE ;  /* 0x00000000000079c5 */ /* 0x000fe20000000000 */
[----:B------:R-:W-:Y:S02]  /*6f80*/  FSEL R155, R112, -INF , P2 ;  /* 0xff800000709b7808 */ /* 0x000fe40001000000 */
[----:B------:R-:W-:Y:S02]  /*6f90*/  FMNMX.FTZ R0, R125, R0, !PT ;  /* 0x000000007d007209 */ /* 0x000fe40007810000 */
[----:B------:R-:W-:Y:S01]  /*6fa0*/  ISETP.GT.AND P2, PT, R9, 0x38, PT ;  /* 0x000000380900780c */ /* 0x000fe20003f44270 */
[----:B------:R-:W-:Y:S01]  /*6fb0*/  HGMMA.64x96x16.F32 R24, gdesc[UR28].tnspB, R24, gsb0 ;  /* 0x416000001c1879f0 */ /* 0x000fe20008000818 */
[----:B------:R-:W-:Y:S01]  /*6fc0*/  UIADD3 UR28, UR6, 0x300, URZ ;  /* 0x00000300061c7890 */ /* 0x000fe2000fffe03f */
[----:B------:R-:W-:Y:S01]  /*6fd0*/  FSEL R113, R113, -INF , P3 ;  /* 0xff80000071717808 */ /* 0x000fe20001800000 */
[----:B------:R-:W-:Y:S01]  /*6fe0*/  UIADD3 UR30, UR7, 0x80, URZ ;  /* 0x00000080071e7890 */ /* 0x000fe2000fffe03f */
[----:B------:R-:W-:Y:S01]  /*6ff0*/  FMNMX.FTZ R0, R155, R0, !PT ;  /* 0x000000009b007209 */ /* 0x000fe20007810000 */
[----:B------:R-:W-:Y:S01]  /*7000*/  UMOV UR29, 0xc0000010 ;  /* 0xc0000010001d7882 */ /* 0x000fe20000000000 */
[----:B------:R-:W-:Y:S01]  /*7010*/  UMOV UR31, 0x80000020 ;  /* 0x80000020001f7882 */ /* 0x000fe20000000000 */
[----:B------:R-:W-:-:S02]  /*7020*/  ISETP.GT.AND P3, PT, R9, 0x39, PT ;  /* 0x000000390900780c */ /* 0x000fc40003f64270 */
[----:B------:R-:W-:Y:S02]  /*7030*/  FSEL R157, R116, -INF , P2 ;  /* 0xff800000749d7808 */ /* 0x000fe40001000000 */
[----:B------:R-:W-:Y:S02]  /*7040*/  FMNMX.FTZ R0, R113, R0, !PT ;  /* 0x0000000071007209 */ /* 0x000fe40007810000 */
[----:B------:R-:W-:Y:S02]  /*7050*/  ISETP.GT.AND P2, PT, R9, 0x40, PT ;  /* 0x000000400900780c */ /* 0x000fe40003f44270 */
[----:B------:R-:W-:Y:S02]  /*7060*/  FSEL R117, R117, -INF , P3 ;  /* 0xff80000075757808 */ /* 0x000fe40001800000 */
[----:B------:R-:W-:Y:S02]  /*7070*/  FMNMX.FTZ R0, R157, R0, !PT ;  /* 0x000000009d007209 */ /* 0x000fe40007810000 */
        /* <DEDUP_REMOVED lines=41> */
[----:B------:R-:W-:Y:S01]  /*7310*/  FMNMX.FTZ R0, R80, R5, !PT ;  /* 0x0000000550007209 */ /* 0x000fe20007810000 */
[----:B------:R-:W-:Y:S02]  /*7320*/  WARPGROUP.DEPBAR.LE gsb0, 0x0 ;  /* 0x00008000000079c5 */ /* 0x000fe40000010000 */
[----:B------:R-:W-:Y:S01]  /*7330*/  WARPGROUP.ARRIVE ;  /* 0x00000000000079c5 */ /* 0x000fe20000000000 */
[----:B------:R-:W-:-:S02]  /*7340*/  ISETP.GT.AND P3, PT, R9, 0x79, PT ;  /* 0x000000790900780c */ /* 0x000fc40003f64270 */
[----:B------:R-:W-:Y:S02]  /*7350*/  FSEL R84, R84, -INF , P2 ;  /* 0xff80000054547808 */ /* 0x000fe40001000000 */
[----:B------:R-:W-:Y:S01]  /*7360*/  FMNMX.FTZ R5, R81, R0, !PT ;  /* 0x0000000051057209 */ /* 0x000fe20007810000 */
[----:B------:R-:W-:Y:S01]  /*7370*/  HGMMA.64x96x16.F32 R24, gdesc[UR28].tnspB, R24, gsb0 ;  /* 0x416000001c1879f0 */ /* 0x000fe20008000818 */
[----:B------:R-:W-:Y:S01]  /*7380*/  UIADD3 UR28, UR6, 0x480, URZ ;  /* 0x00000480061c7890 */ /* 0x000fe2000fffe03f */
[----:B------:R-:W-:Y:S01]  /*7390*/  ISETP.GT.AND P2, PT, R9, 0x80, PT ;  /* 0x000000800900780c */ /* 0x000fe20003f44270 */
[----:B------:R-:W-:Y:S01]  /*73a0*/  UIADD3 UR30, UR7, 0xc0, URZ ;  /* 0x000000c0071e7890 */ /* 0x000fe2000fffe03f */
[----:B------:R-:W-:Y:S01]  /*73b0*/  FSEL R85, R85, -INF , P3 ;  /* 0xff80000055557808 */ /* 0x000fe20001800000 */
[----:B------:R-:W-:Y:S01]  /*73c0*/  UMOV UR29, 0xc0000010 ;  /* 0xc0000010001d7882 */ /* 0x000fe20000000000 */
[----:B------:R-:W-:Y:S01]  /*73d0*/  UMOV UR31, 0x80000020 ;  /* 0x80000020001f7882 */ /* 0x000fe20000000000 */
        /* <DEDUP_REMOVED lines=12> */
[----:B------:R-:W-:-:S02]  /*74a0*/  ISETP.GT.AND P3, PT, R20, RZ, PT ;  /* 0x000000ff1400720c */ /* 0x000fc40003f64270 */
[----:B------:R-:W-:Y:S02]  /*74b0*/  FMNMX.FTZ R10, R77, R0, !PT ;  /* 0x000000004d0a7209 */ /* 0x000fe40007810000 */
[----:B------:R-:W1:Y:S01]  /*74c0*/  LDC R0, c[0x0][0x988] ;  /* 0x00026200ff007b82 */ /* 0x000e620000000800 */
[----:B------:R-:W-:Y:S02]  /*74d0*/  ISETP.GT.AND P4, PT, R20, 0x1, PT ;  /* 0x000000011400780c */ /* 0x000fe40003f84270 */
[----:B------:R-:W2:Y:S01]  /*74e0*/  SHFL.BFLY PT, R5, R10, 0x2, 0x1f ;  /* 0x0c401f000a057f89 */ /* 0x000ea200000e0000 */
[----:B------:R-:W-:Y:S02]  /*74f0*/  FSEL R138, R138, -INF , P3 ;  /* 0xff8000008a8a7808 */ /* 0x000fe40001800000 */
[----:B------:R-:W-:Y:S02]  /*7500*/  ISETP.GT.AND P5, PT, R20, 0x8, PT ;  /* 0x000000081400780c */ /* 0x000fe40003fa4270 */
[----:B------:R-:W-:-:S02]  /*7510*/  FSEL R139, R139, -INF , P4 ;  /* 0xff8000008b8b7808 */ /* 0x000fc40002000000 */
[----:B------:R-:W-:Y:S02]  /*7520*/  FMNMX.FTZ R116, R138, R7, !PT ;  /* 0x000000078a747209 */ /* 0x000fe40007810000 */
[C---:B------:R-:W-:Y:S02]  /*7530*/  ISETP.GT.AND P6, PT, R20.reuse, 0x9, PT ;  /* 0x000000091400780c */ /* 0x040fe40003fc4270 */
[----:B------:R-:W-:Y:S02]  /*7540*/  FMNMX.FTZ R120, R139, R116, !PT ;  /* 0x000000748b787209 */ /* 0x000fe40007810000 */
[----:B------:R-:W-:Y:S02]  /*7550*/  FSEL R143, R143, -INF , P6 ;  /* 0xff8000008f8f7808 */ /* 0x000fe40003000000 */
[C---:B------:R-:W-:Y:S02]  /*7560*/  ISETP.GT.AND P3, PT, R20.reuse, 0x10, PT ;  /* 0x000000101400780c */ /* 0x040fe40003f64270 */
[----:B------:R-:W-:-:S02]  /*7570*/  ISETP.GT.AND P4, PT, R20, 0x11, PT ;  /* 0x000000111400780c */ /* 0x000fc40003f84270 */
[----:B------:R-:W-:Y:S02]  /*7580*/  ISETP.GT.AND P6, PT, R20, 0x19, PT ;  /* 0x000000191400780c */ /* 0x000fe40003fc4270 */
[----:B------:R-:W-:Y:S02]  /*7590*/  FSEL R131, R131, -INF , P4 ;  /* 0xff80000083837808 */ /* 0x000fe40002000000 */
[----:B------:R-:W-:Y:S02]  /*75a0*/  FSEL R135, R135, -INF , P6 ;  /* 0xff80000087877808 */ /* 0x000fe40003000000 */
[----:B--2---:R-:W-:Y:S02]  /*75b0*/  FMNMX.FTZ R12, R10, R5, !PT ;  /* 0x000000050a0c7209 */ /* 0x004fe40007810000 */
[C---:B------:R-:W-:Y:S02]  /*75c0*/  ISETP.GT.AND P4, PT, R20.reuse, 0x21, PT ;  /* 0x000000211400780c */ /* 0x040fe40003f84270 */
[----:B------:R-:W-:Y:S01]  /*75d0*/  ISETP.GT.AND P6, PT, R20, 0x29, PT ;  /* 0x000000291400780c */ /* 0x000fe20003fc4270 */
[----:B------:R-:W2:Y:S01]  /*75e0*/  SHFL.BFLY PT, R5, R12, 0x1, 0x1f ;  /* 0x0c201f000c057f89 */ /* 0x000ea200000e0000 */
[----:B------:R-:W-:-:S02]  /*75f0*/  FSEL R123, R123, -INF , P4 ;  /* 0xff8000007b7b7808 */ /* 0x000fc40002000000 */
[----:B------:R-:W-:Y:S02]  /*7600*/  FSEL R127, R127, -INF , P6 ;  /* 0xff8000007f7f7808 */ /* 0x000fe40003000000 */
[C---:B------:R-:W-:Y:S02]  /*7610*/  ISETP.GT.AND P4, PT, R20.reuse, 0x31, PT ;  /* 0x000000311400780c */ /* 0x040fe40003f84270 */
[----:B------:R-:W-:-:S04]  /*7620*/  ISETP.GT.AND P6, PT, R20, 0x39, PT ;  /* 0x000000391400780c */ /* 0x000fc80003fc4270 */
[----:B------:R-:W-:Y:S02]  /*7630*/  FSEL R119, R119, -INF , P6 ;  /* 0xff80000077777808 */ /* 0x000fe40003000000 */
[----:B--2---:R-:W-:-:S04]  /*7640*/  FMNMX.FTZ R5, R12, R5, !PT ;  /* 0x000000050c057209 */ /* 0x004fc80007810000 */
[C---:B------:R-:W-:Y:S01]  /*7650*/  FSETP.NEU.FTZ.AND P2, PT, R5.reuse, -INF , PT ;  /* 0xff8000000500780b */ /* 0x040fe20003f5d000 */
[----:B-1----:R-:W-:Y:S01]  /*7660*/  FMUL.FTZ R14, R5, R0 ;  /* 0x00000000050e7220 */ /* 0x002fe20000410000 */
[----:B------:R-:W-:Y:S02]  /*7670*/  WARPGROUP.DEPBAR.LE gsb0, 0x0 ;  /* 0x00008000000079c5 */ /* 0x000fe40000010000 */
[----:B------:R-:W-:Y:S02]  /*7680*/  WARPGROUP.ARRIVE ;  /* 0x00000000000079c5 */ /* 0x000fe40000000000 */
[----:B------:R-:W-:-:S04]  /*7690*/  FSEL R10, R14, RZ, P2 ;  /* 0x000000ff0e0a7208 */ /* 0x000fc80001000000 */
[----:B------:R-:W-:Y:S01]  /*76a0*/  HGMMA.64x96x16.F32 R24, gdesc[UR28].tnspB, R24, gsb0 ;  /* 0x416000001c1879f0 */ /* 0x000fe20008000818 */
[----:B------:R-:W-:Y:S01]  /*76b0*/  UIADD3 UR28, UR6, 0x600, URZ ;  /* 0x00000600061c7890 */ /* 0x000fe2000fffe03f */
[-CC-:B------:R-:W-:Y:S01]  /*76c0*/  FFMA.FTZ R9, R15, R0.reuse, -R10.reuse ;  /* 0x000000000f097223 */ /* 0x180fe2000001080a */
[----:B------:R-:W-:Y:S01]  /*76d0*/  UIADD3 UR30, UR7, 0x100, URZ ;  /* 0x00000100071e7890 */ /* 0x000fe2000fffe03f */
[----:B------:R-:W-:Y:S01]  /*76e0*/  FSEL R15, R142, -INF , P5 ;  /* 0xff8000008e0f7808 */ /* 0x000fe20002800000 */
[----:B------:R-:W-:Y:S01]  /*76f0*/  UMOV UR29, 0xc0000010 ;  /* 0xc0000010001d7882 */ /* 0x000fe20000000000 */
[----:B------:R-:W-:Y:S01]  /*7700*/  UMOV UR31, 0x80000020 ;  /* 0x80000020001f7882 */ /* 0x000fe20000000000 */
[--C-:B------:R-:W-:Y:S01]  /*7710*/  FFMA.FTZ R124, R21, R0, -R10.reuse ;  /* 0x00000000157c7223 */ /* 0x100fe2000001080a */
[----:B------:R-:W-:Y:S01]  /*7720*/  FMNMX.FTZ R120, R15, R120, !PT ;  /* 0x000000780f787209 */ /* 0x000fe20007810000 */
[--C-:B------:R-:W-:Y:S01]  /*7730*/  FFMA.FTZ R112, R129, R0, -R10.reuse ;  /* 0x0000000081707223 */ /* 0x100fe2000001080a */
[----:B------:R-:W-:Y:S01]  /*7740*/  FSEL R21, R130, -INF , P3 ;  /* 0xff80000082157808 */ /* 0x000fe20001800000 */
[----:B------:R1:W-:Y:S01]  /*7750*/  MUFU.EX2 R116, R124 ;  /* 0x0000007c00747308 */ /* 0x0003e20000000800 */
[----:B------:R-:W-:Y:S01]  /*7760*/  FMNMX.FTZ R120, R143, R120, !PT ;  /* 0x000000788f787209 */ /* 0x000fe20007810000 */
[-CC-:B------:R-:W-:Y:S01]  /*7770*/  FFMA.FTZ R14, R141, R0.reuse, -R10.reuse ;  /* 0x000000008d0e7223 */ /* 0x180fe2000001080a */
[----:B------:R-:W-:Y:S01]  /*7780*/  ISETP.GT.AND P5, PT, R20, 0x18, PT ;  /* 0x000000181400780c */ /* 0x000fe20003fa4270 */
[--C-:B------:R-:W-:Y:S01]  /*7790*/  FFMA.FTZ R128, R149, R0, -R10.reuse ;  /* 0x0000000095807223 */ /* 0x100fe2000001080a */
[----:B------:R-:W-:Y:S01]  /*77a0*/  FMNMX.FTZ R120, R21, R120, !PT ;  /* 0x0000007815787209 */ /* 0x000fe20007810000 */
[-CC-:B------:R-:W-:Y:S01]  /*77b0*/  FFMA.FTZ R12, R137, R0.reuse, -R10.reuse ;  /* 0x00000000890c7223 */ /* 0x180fe2000001080a */
[----:B------:R-:W-:Y:S01]  /*77c0*/  FSEL R129, R134, -INF , P5 ;  /* 0xff80000086817808 */ /* 0x000fe20002800000 */
[--C-:B------:R-:W-:Y:S01]  /*77d0*/  FFMA.FTZ R132, R101, R0, -R10.reuse ;  /* 0x0000000065847223 */ /* 0x100fe2000001080a */
[----:B-1----:R-:W-:Y:S01]  /*77e0*/  FMNMX.FTZ R124, R131, R120, !PT ;  /* 0x00000078837c7209 */ /* 0x002fe20007810000 */
[--C-:B------:R-:W-:Y:S01]  /*77f0*/  FFMA.FTZ R11, R11, R0, -R10.reuse ;  /* 0x000000000b0b7223 */ /* 0x100fe2000001080a */
[----:B------:R-:W-:Y:S01]  /*7800*/  ISETP.GT.AND P3, PT, R20, 0x20, PT ;  /* 0x000000201400780c */ /* 0x000fe20003f64270 */
[----:B------:R-:W-:Y:S01]  /*7810*/  MUFU.EX2 R120, R128 ;  /* 0x0000008000787308 */ /* 0x000fe20000000800 */
[----:B------:R-:W-:Y:S01]  /*7820*/  FMNMX.FTZ R124, R129, R124, !PT ;  /* 0x0000007c817c7209 */ /* 0x000fe20007810000 */
[-CC-:B------:R-:W-:Y:S01]  /*7830*/  FFMA.FTZ R13, R13, R0.reuse, -R10.reuse ;  /* 0x000000000d0d7223 */ /* 0x180fe2000001080a */
[----:B------:R-:W-:Y:S01]  /*7840*/  FSEL R141, R122, -INF , P3 ;  /* 0xff8000007a8d7808 */ /* 0x000fe20001800000 */
[--C-:B------:R-:W-:Y:S01]  /*7850*/  FFMA.FTZ R122, R153, R0, -R10.reuse ;  /* 0x00000000997a7223 */ /* 0x100fe2000001080a */
[----:B------:R-:W-:Y:S01]  /*7860*/  FMNMX.FTZ R124, R135, R124, !PT ;  /* 0x0000007c877c7209 */ /* 0x000fe20007810000 */
        /* <DEDUP_REMOVED lines=16> */
[-CC-:B------:R-:W-:Y:S01]  /*7970*/  FFMA.FTZ R81, R81, R0.reuse, -R10.reuse ;  /* 0x0000000051517223 */ /* 0x180fe2000001080a */
[----:B------:R-:W-:Y:S01]  /*7980*/  ISETP.GT.AND P5, PT, R20, 0x38, PT ;  /* 0x000000381400780c */ /* 0x000fe20003fa4270 */
[-CC-:B------:R-:W-:Y:S01]  /*7990*/  FFMA.FTZ R84, R84, R0.reuse, -R10.reuse ;  /* 0x0000000054547223 */ /* 0x180fe2000001080a */
[----:B------:R-:W-:Y:S01]  /*79a0*/  FSEL R153, R115, -INF , P4 ;  /* 0xff80000073997808 */ /* 0x000fe20002000000 */
[--C-:B------:R-:W-:Y:S01]  /*79b0*/  FFMA.FTZ R85, R85, R0, -R10.reuse ;  /* 0x0000000055557223 */ /* 0x100fe2000001080a */
[----:B------:R-:W-:Y:S01]  /*79c0*/  FMNMX.FTZ R124, R125, R124, !PT ;  /* 0x0000007c7d7c7209 */ /* 0x000fe20007810000 */
[----:B------:R1:W-:Y:S01]  /*79d0*/  MUFU.EX2 R115, R126 ;  /* 0x0000007e00737308 */ /* 0x0003e20000000800 */
[----:B------:R-:W-:Y:S01]  /*79e0*/  FSEL R118, R118, -INF , P5 ;  /* 0xff80000076767808 */ /* 0x000fe20002800000 */
[----:B------:R-:W-:Y:S01]  /*79f0*/  FFMA.FTZ R72, R72, R0, -R10 ;  /* 0x0000000048487223 */ /* 0x000fe2000001080a */
[----:B------:R-:W-:-:S02]  /*7a00*/  FMNMX.FTZ R137, R153, R124, !PT ;  /* 0x0000007c99897209 */ /* 0x000fc40007810000 */
[----:B------:R-:W-:Y:S02]  /*7a10*/  ISETP.GT.AND P3, PT, R20, 0x40, PT ;  /* 0x000000401400780c */ /* 0x000fe40003f64270 */
[----:B------:R-:W-:Y:S01]  /*7a20*/  FMNMX.FTZ R124, R118, R137, !PT ;  /* 0x00000089767c7209 */ /* 0x000fe20007810000 */
[----:B------:R-:W-:Y:S01]  /*7a30*/  MUFU.EX2 R13, R13 ;  /* 0x0000000d000d7308 */ /* 0x000fe20000000800 */
[----:B------:R-:W-:Y:S02]  /*7a40*/  ISETP.GT.AND P4, PT, R20, 0x41, PT ;  /* 0x000000411400780c */ /* 0x000fe40003f84270 */
[----:B------:R-:W-:Y:S02]  /*7a50*/  FSEL R155, R106, -INF , P3 ;  /* 0xff8000006a9b7808 */ /* 0x000fe40001800000 */
[----:B------:R-:W-:Y:S02]  /*7a60*/  FMNMX.FTZ R106, R119, R124, !PT ;  /* 0x0000007c776a7209 */ /* 0x000fe40007810000 */
[----:B------:R-:W-:Y:S01]  /*7a70*/  FSEL R124, R107, -INF , P4 ;  /* 0xff8000006b7c7808 */ /* 0x000fe20002000000 */
[----:B------:R-:W-:Y:S01]  /*7a80*/  MUFU.EX2 R14, R14 ;  /* 0x0000000e000e7308 */ /* 0x000fe20000000800 */
[----:B------:R-:W-:-:S02]  /*7a90*/  ISETP.GT.AND P5, PT, R20, 0x48, PT ;  /* 0x000000481400780c */ /* 0x000fc40003fa4270 */
[----:B------:R-:W-:Y:S01]  /*7aa0*/  FMNMX.FTZ R107, R155, R106, !PT ;  /* 0x0000006a9b6b7209 */ /* 0x000fe20007810000 */
[----:B------:R-:W-:Y:S01]  /*7ab0*/  FFMA.FTZ R106, R157, R0, -R10 ;  /* 0x000000009d6a7223 */ /* 0x000fe2000001080a */
[----:B------:R-:W-:Y:S02]  /*7ac0*/  ISETP.GT.AND P3, PT, R20, 0x49, PT ;  /* 0x000000491400780c */ /* 0x000fe40003f64270 */
[----:B------:R-:W-:Y:S01]  /*7ad0*/  FSEL R110, R110, -INF , P5 ;  /* 0xff8000006e6e7808 */ /* 0x000fe20002800000 */
[----:B------:R-:W-:Y:S01]  /*7ae0*/  MUFU.EX2 R9, R9 ;  /* 0x0000000900097308 */ /* 0x000fe20000000800 */
[----:B------:R-:W-:Y:S02]  /*7af0*/  FMNMX.FTZ R107, R124, R107, !PT ;  /* 0x0000006b7c6b7209 */ /* 0x000fe40007810000 */
[----:B------:R-:W-:Y:S02]  /*7b00*/  FSEL R111, R111, -INF , P3 ;  /* 0xff8000006f6f7808 */ /* 0x000fe40001800000 */
[----:B------:R-:W-:-:S02]  /*7b10*/  ISETP.GT.AND P3, PT, R20, 0x50, PT ;  /* 0x000000501400780c */ /* 0x000fc40003f64270 */
[----:B-1----:R-:W-:Y:S01]  /*7b20*/  FMNMX.FTZ R126, R110, R107, !PT ;  /* 0x0000006b6e7e7209 */ /* 0x002fe20007810000 */
[--C-:B------:R-:W-:Y:S01]  /*7b30*/  FFMA.FTZ R107, R117, R0, -R10.reuse ;  /* 0x00000000756b7223 */ /* 0x100fe2000001080a */
[----:B------:R-:W-:Y:S01]  /*7b40*/  ISETP.GT.AND P4, PT, R20, 0x51, PT ;  /* 0x000000511400780c */ /* 0x000fe20003f84270 */
[----:B------:R-:W-:Y:S01]  /*7b50*/  MUFU.EX2 R112, R112 ;  /* 0x0000007000707308 */ /* 0x000fe20000000800 */
[----:B------:R-:W-:Y:S02]  /*7b60*/  FSEL R157, R98, -INF , P3 ;  /* 0xff800000629d7808 */ /* 0x000fe40001800000 */
[----:B------:R-:W-:Y:S02]  /*7b70*/  FMNMX.FTZ R98, R111, R126, !PT ;  /* 0x0000007e6f627209 */ /* 0x000fe40007810000 */
[----:B------:R-:W-:Y:S02]  /*7b80*/  FSEL R126, R99, -INF , P4 ;  /* 0xff800000637e7808 */ /* 0x000fe40002000000 */
[----:B------:R-:W-:Y:S01]  /*7b90*/  ISETP.GT.AND P5, PT, R20, 0x58, PT ;  /* 0x000000581400780c */ /* 0x000fe20003fa4270 */
[----:B------:R-:W-:Y:S01]  /*7ba0*/  MUFU.EX2 R133, R133 ;  /* 0x0000008500857308 */ /* 0x000fe20000000800 */
[----:B------:R-:W-:Y:S01]  /*7bb0*/  FMNMX.FTZ R99, R157, R98, !PT ;  /* 0x000000629d637209 */ /* 0x000fe20007810000 */
[----:B------:R-:W-:Y:S01]  /*7bc0*/  FFMA.FTZ R98, R104, R0, -R10 ;  /* 0x0000000068627223 */ /* 0x000fe2000001080a */
[----:B------:R-:W-:-:S02]  /*7bd0*/  ISETP.GT.AND P3, PT, R20, 0x59, PT ;  /* 0x000000591400780c */ /* 0x000fc40003f64270 */
[----:B------:R-:W-:Y:S02]  /*7be0*/  FSEL R102, R102, -INF , P5 ;  /* 0xff80000066667808 */ /* 0x000fe40002800000 */
[----:B------:R-:W-:Y:S01]  /*7bf0*/  FMNMX.FTZ R99, R126, R99, !PT ;  /* 0x000000637e637209 */ /* 0x000fe20007810000 */
[----:B------:R-:W-:Y:S01]  /*7c00*/  MUFU.EX2 R121, R121 ;  /* 0x0000007900797308 */ /* 0x000fe20000000800 */
[----:B------:R-:W-:Y:S02]  /*7c10*/  WARPGROUP.DEPBAR.LE gsb0, 0x0 ;  /* 0x00008000000079c5 */ /* 0x000fe40000010000 */
[----:B------:R-:W-:Y:S01]  /*7c20*/  WARPGROUP.ARRIVE ;  /* 0x00000000000079c5 */ /* 0x000fe20000000000 */
[----:B------:R-:W-:Y:S02]  /*7c30*/  FSEL R117, R103, -INF , P3 ;  /* 0xff80000067757808 */ /* 0x000fe40001800000 */
[----:B------:R-:W-:Y:S02]  /*7c40*/  ISETP.GT.AND P3, PT, R20, 0x60, PT ;  /* 0x000000601400780c */ /* 0x000fe40003f64270 */
        /* <DEDUP_REMOVED lines=8> */
[----:B------:R-:W-:Y:S01]  /*7cd0*/  FMNMX.FTZ R104, R117, R104, !PT ;  /* 0x0000006875687209 */ /* 0x000fe20007810000 */
[-CC-:B------:R-:W-:Y:S01]  /*7ce0*/  FFMA.FTZ R99, R105, R0.reuse, -R10.reuse ;  /* 0x0000000069637223 */ /* 0x180fe2000001080a */
[----:B------:R-:W-:Y:S01]  /*7cf0*/  ISETP.GT.AND P5, PT, R20, 0x68, PT ;  /* 0x000000681400780c */ /* 0x000fe20003fa4270 */
[-CC-:B------:R-:W-:Y:S01]  /*7d00*/  FFMA.FTZ R90, R108, R0.reuse, -R10.reuse ;  /* 0x000000006c5a7223 */ /* 0x180fe2000001080a */
[----:B------:R-:W-:Y:S01]  /*7d10*/  FSEL R91, R91, -INF , P4 ;  /* 0xff8000005b5b7808 */ /* 0x000fe20002000000 */
[----:B------:R-:W-:Y:S01]  /*7d20*/  FFMA.FTZ R108, R109, R0, -R10 ;  /* 0x000000006d6c7223 */ /* 0x000fe2000001080a */
[----:B------:R-:W-:Y:S01]  /*7d30*/  FMNMX.FTZ R104, R103, R104, !PT ;  /* 0x0000006867687209 */ /* 0x000fe20007810000 */
[----:B------:R-:W-:Y:S01]  /*7d40*/  MUFU.EX2 R122, R122 ;  /* 0x0000007a007a7308 */ /* 0x000fe20000000800 */
[----:B------:R-:W-:-:S02]  /*7d50*/  ISETP.GT.AND P3, PT, R20, 0x69, PT ;  /* 0x000000691400780c */ /* 0x000fc40003f64270 */
[----:B------:R-:W-:Y:S02]  /*7d60*/  FSEL R105, R94, -INF , P5 ;  /* 0xff8000005e697808 */ /* 0x000fe40002800000 */
[----:B------:R-:W-:Y:S02]  /*7d70*/  FMNMX.FTZ R104, R91, R104, !PT ;  /* 0x000000685b687209 */ /* 0x000fe40007810000 */
[----:B------:R-:W-:Y:S01]  /*7d80*/  FSEL R94, R95, -INF , P3 ;  /* 0xff8000005f5e7808 */ /* 0x000fe20001800000 */
[----:B------:R-:W-:Y:S01]  /*7d90*/  MUFU.EX2 R114, R114 ;  /* 0x0000007200727308 */ /* 0x000fe20000000800 */
[C---:B------:R-:W-:Y:S02]  /*7da0*/  ISETP.GT.AND P3, PT, R20.reuse, 0x70, PT ;  /* 0x000000701400780c */ /* 0x040fe40003f64270 */
[----:B------:R-:W-:Y:S02]  /*7db0*/  FMNMX.FTZ R95, R105, R104, !PT ;  /* 0x00000068695f7209 */ /* 0x000fe40007810000 */
[----:B------:R-:W-:-:S02]  /*7dc0*/  ISETP.GT.AND P4, PT, R20, 0x71, PT ;  /* 0x000000711400780c */ /* 0x000fc40003f84270 */
[----:B------:R-:W-:Y:S01]  /*7dd0*/  FSEL R109, R82, -INF , P3 ;  /* 0xff800000526d7808 */ /* 0x000fe20001800000 */
[----:B------:R-:W-:Y:S01]  /*7de0*/  MUFU.EX2 R113, R113 ;  /* 0x0000007100717308 */ /* 0x000fe20000000800 */
[----:B------:R-:W-:Y:S02]  /*7df0*/  FMNMX.FTZ R82, R94, R95, !PT ;  /* 0x0000005f5e527209 */ /* 0x000fe40007810000 */
[----:B------:R-:W-:Y:S02]  /*7e00*/  FSEL R104, R83, -INF , P4 ;  /* 0xff80000053687808 */ /* 0x000fe40002000000 */
[----:B------:R-:W-:Y:S02]  /*7e10*/  ISETP.GT.AND P5, PT, R20, 0x78, PT ;  /* 0x000000781400780c */ /* 0x000fe40003fa4270 */
[----:B------:R-:W-:Y:S01]  /*7e20*/  FMNMX.FTZ R83, R109, R82, !PT ;  /* 0x000000526d537209 */ /* 0x000fe20007810000 */
[----:B------:R-:W-:Y:S01]  /*7e30*/  FFMA.FTZ R82, R96, R0, -R10 ;  /* 0x0000000060527223 */ /* 0x000fe2000001080a */
[----:B------:R-:W-:Y:S01]  /*7e40*/  ISETP.GT.AND P3, PT, R20, 0x79, PT ;  /* 0x000000791400780c */ /* 0x000fe20003f64270 */
[----:B------:R1:W-:Y:S01]  /*7e50*/  MUFU.EX2 R95, R108 ;  /* 0x0000006c005f7308 */ /* 0x0003e20000000800 */
[----:B------:R-:W-:-:S02]  /*7e60*/  FSEL R86, R86, -INF , P5 ;  /* 0xff80000056567808 */ /* 0x000fc40002800000 */
[----:B------:R-:W-:Y:S02]  /*7e70*/  FMNMX.FTZ R83, R104, R83, !PT ;  /* 0x0000005368537209 */ /* 0x000fe40007810000 */
[----:B------:R-:W-:Y:S01]  /*7e80*/  FSEL R96, R87, -INF , P3 ;  /* 0xff80000057607808 */ /* 0x000fe20001800000 */
[----:B------:R-:W-:Y:S01]  /*7e90*/  FFMA.FTZ R87, R97, R0, -R10 ;  /* 0x0000000061577223 */ /* 0x000fe2000001080a */
[----:B------:R-:W-:Y:S01]  /*7ea0*/  ISETP.GT.AND P3, PT, R20, 0x80, PT ;  /* 0x000000801400780c */ /* 0x000fe20003f64270 */
[----:B------:R-:W-:Y:S01]  /*7eb0*/  MUFU.EX2 R106, R106 ;  /* 0x0000006a006a7308 */ /* 0x000fe20000000800 */
[----:B------:R-:W-:Y:S02]  /*7ec0*/  FMNMX.FTZ R83, R86, R83, !PT ;  /* 0x0000005356537209 */ /* 0x000fe40007810000 */
[----:B------:R-:W-:Y:S02]  /*7ed0*/  ISETP.GT.AND P4, PT, R20, 0x81, PT ;  /* 0x000000811400780c */ /* 0x000fe40003f84270 */
[----:B------:R-:W-:-:S02]  /*7ee0*/  FSEL R97, R74, -INF , P3 ;  /* 0xff8000004a617808 */ /* 0x000fc40001800000 */
[----:B------:R-:W-:Y:S01]  /*7ef0*/  FMNMX.FTZ R74, R96, R83, !PT ;  /* 0x00000053604a7209 */ /* 0x000fe20007810000 */
[----:B------:R-:W-:Y:S01]  /*7f00*/  MUFU.EX2 R107, R107 ;  /* 0x0000006b006b7308 */ /* 0x000fe20000000800 */
[----:B-1----:R-:W-:Y:S02]  /*7f10*/  FSEL R108, R75, -INF , P4 ;  /* 0xff8000004b6c7808 */ /* 0x002fe40002000000 */
[----:B------:R-:W-:Y:S02]  /*7f20*/  ISETP.GT.AND P5, PT, R20, 0x88, PT ;  /* 0x000000881400780c */ /* 0x000fe40003fa4270 */
[----:B------:R-:W-:Y:S01]  /*7f30*/  FMNMX.FTZ R75, R97, R74, !PT ;  /* 0x0000004a614b7209 */ /* 0x000fe20007810000 */
        /* <DEDUP_REMOVED lines=8> */
[----:B------:R-:W-:Y:S01]  /*7fc0*/  FFMA.FTZ R79, R89, R0, -R10 ;  /* 0x00000000594f7223 */ /* 0x000fe2000001080a */
[----:B------:R-:W-:Y:S01]  /*7fd0*/  FMNMX.FTZ R75, R128, R75, !PT ;  /* 0x0000004b804b7209 */ /* 0x000fe20007810000 */
[----:B------:R1:W-:Y:S01]  /*7fe0*/  MUFU.EX2 R83, R87 ;  /* 0x0000005700537308 */ /* 0x0003e20000000800 */
[----:B------:R-:W-:-:S02]  /*7ff0*/  FSEL R89, R5, RZ, P2 ;  /* 0x000000ff05597208 */ /* 0x000fc40001000000 */
[----:B------:R-:W-:-:S03]  /*8000*/  FMNMX.FTZ R100, R130, R75, !PT ;  /* 0x0000004b82647209 */ /* 0x000fc60007810000 */
[----:B------:R-:W-:Y:S02]  /*8010*/  FADD.FTZ R89, -R89, R8 ;  /* 0x0000000859597221 */ /* 0x000fe40000010100 */
[----:B------:R-:W2:Y:S01]  /*8020*/  SHFL.BFLY PT, R101, R100, 0x2, 0x1f ;  /* 0x0c401f0064657f89 */ /* 0x000ea200000e0000 */
[----:B------:R3:W-:Y:S01]  /*8030*/  MUFU.EX2 R75, R132 ;  /* 0x00000084004b7308 */ /* 0x0007e20000000800 */
[-CC-:B-1----:R-:W-:Y:S01]  /*8040*/  FFMA.FTZ R87, R93, R0.reuse, -R10.reuse ;  /* 0x000000005d577223 */ /* 0x182fe2000001080a */
[-CC-:B------:R-:W-:Y:S01]  /*8050*/  FFMA.FTZ R93, R73, R0.reuse, -R10.reuse ;  /* 0x00000000495d7223 */ /* 0x180fe2000001080a */
[----:B------:R-:W-:Y:S01]  /*8060*/  FFMA.FTZ R73, R76, R0, -R10 ;  /* 0x000000004c497223 */ /* 0x000fe2000001080a */
[----:B------:R-:W-:-:S04]  /*8070*/  IMAD.U32 R10, RZ, RZ, UR46 ;  /* 0x0000002eff0a7e24 */ /* 0x000fc8000f8e00ff */
[----:B------:R-:W-:Y:S01]  /*8080*/  MUFU.EX2 R98, R98 ;  /* 0x0000006200627308 */ /* 0x000fe20000000800 */
[----:B------:R-:W-:-:S05]  /*8090*/  @!P1 LEA R10, R10, UR47, 0x3 ;  /* 0x0000002f0a0a9c11 */ /* 0x000fca000f8e18ff */
[----:B------:R-:W-:Y:S02]  /*80a0*/  @!P1 VIADD R10, R10, 0x31c40 ;  /* 0x00031c400a0a9836 */ /* 0x000fe40000000000 */
[----:B------:R-:W-:Y:S03]  /*80b0*/  MUFU.EX2 R99, R99 ;  /* 0x0000006300637308 */ /* 0x000fe60000000800 */
[----:B------:R-:W-:Y:S01]  /*80c0*/  @!P1 PRMT R10, RZ, 0x654, R10 ;  /* 0x00000654ff0a9816 */ /* 0x000fe2000000000a */
[----:B------:R-:W-:Y:S02]  /*80d0*/  WARPGROUP.DEPBAR.LE gsb0, 0x0 ;  /* 0x00008000000079c5 */ /* 0x000fe40000010000 */
[----:B------:R-:W-:Y:S01]  /*80e0*/  WARPGROUP.ARRIVE ;  /* 0x00000000000079c5 */ /* 0x000fe20000000000 */
[----:B--2---:R-:W-:Y:S01]  /*80f0*/  FMNMX.FTZ R101, R100, R101, !PT ;  /* 0x0000006564657209 */ /* 0x004fe20007810000 */
[----:B------:R-:W-:Y:S01]  /*8100*/  FMUL.FTZ R100, R89, R0 ;  /* 0x0000000059647220 */ /* 0x000fe20000410000 */
[----:B------:R-:W-:Y:S03]  /*8110*/  MUFU.EX2 R90, R90 ;  /* 0x0000005a005a7308 */ /* 0x000fe60000000800 */
[----:B------:R-:W-:Y:S01]  /*8120*/  HGMMA.64x96x16.F32 R24, gdesc[UR28].tnspB, R24, gsb0 ;  /* 0x416000001c1879f0 */ /* 0x000fe20008000818 */
[----:B------:R-:W-:Y:S01]  /*8130*/  UIADD3 UR28, UR6, 0x900, URZ ;  /* 0x00000900061c7890 */ /* 0x000fe2000fffe03f */
[----:B------:R-:W1:Y:S01]  /*8140*/  SHFL.BFLY PT, R88, R101, 0x1, 0x1f ;  /* 0x0c201f0065587f89 */ /* 0x000e6200000e0000 */
[----:B------:R-:W-:Y:S01]  /*8150*/  UIADD3 UR30, UR7, 0x180, URZ ;  /* 0x00000180071e7890 */ /* 0x000fe2000fffe03f */
[----:B------:R-:W-:Y:S01]  /*8160*/  UMOV UR29, 0xc0000010 ;  /* 0xc0000010001d7882 */ /* 0x000fe20000000000 */
[----:B------:R-:W-:Y:S01]  /*8170*/  UMOV UR31, 0x80000020 ;  /* 0x80000020001f7882 */ /* 0x000fe20000000000 */
[----:B------:R-:W2:Y:S08]  /*8180*/  MUFU.EX2 R100, R100 ;  /* 0x0000006400647308 */ /* 0x000eb00000000800 */
[----:B------:R-:W-:Y:S08]  /*8190*/  MUFU.EX2 R82, R82 ;  /* 0x0000005200527308 */ /* 0x000ff00000000800 */
[----:B------:R-:W-:Y:S01]  /*81a0*/  MUFU.EX2 R20, R20 ;  /* 0x0000001400147308 */ /* 0x000fe20000000800 */
[----:B-1----:R-:W-:-:S04]  /*81b0*/  FMNMX.FTZ R137, R101, R88, !PT ;  /* 0x0000005865897209 */ /* 0x002fc80007810000 */
[C---:B------:R-:W-:Y:S01]  /*81c0*/  FSETP.NEU.FTZ.AND P2, PT, R137.reuse, -INF , PT ;  /* 0xff8000008900780b */ /* 0x040fe20003f5d000 */
[C---:B------:R-:W-:Y:S02]  /*81d0*/  FMUL.FTZ R77, R137.reuse, R0 ;  /* 0x00000000894d7220 */ /* 0x040fe40000410000 */
[----:B------:R-:W-:Y:S01]  /*81e0*/  MUFU.EX2 R74, R74 ;  /* 0x0000004a004a7308 */ /* 0x000fe20000000800 */
[----:B------:R-:W-:Y:S02]  /*81f0*/  FSEL R8, R137, RZ, P2 ;  /* 0x000000ff89087208 */ /* 0x000fe40001000000 */
[----:B------:R-:W-:Y:S02]  /*8200*/  FSEL R77, R77, RZ, P2 ;  /* 0x000000ff4d4d7208 */ /* 0x000fe40001000000 */
[----:B------:R-:W-:-:S03]  /*8210*/  ISETP.GE.U32.AND P2, PT, R2, 0x180, PT ;  /* 0x000001800200780c */ /* 0x000fc60003f46070 */
[----:B------:R-:W-:Y:S01]  /*8220*/  MUFU.EX2 R79, R79 ;  /* 0x0000004f004f7308 */ /* 0x000fe20000000800 */
[-C--:B------:R-:W-:Y:S01]  /*8230*/  FFMA.FTZ R136, R127, R0.reuse, -R77 ;  /* 0x000000007f887223 */ /* 0x080fe2000001084d */
[----:B------:R-:W-:Y:S01]  /*8240*/  FADD.FTZ R127, -R8, R7 ;  /* 0x00000007087f7221 */ /* 0x000fe20000010100 */
[-CC-:B------:R-:W-:Y:S01]  /*8250*/  FFMA.FTZ R7, R110, R0.reuse, -R77.reuse ;  /* 0x000000006e077223 */ /* 0x180fe2000001084d */
[-CC-:B------:R-:W-:Y:S01]  /*8260*/  FFMA.FTZ R89, R138, R0.reuse, -R77.reuse ;  /* 0x000000008a597223 */ /* 0x180fe2000001084d */
[-CC-:B---3--:R-:W-:Y:S01]  /*8270*/  FFMA.FTZ R132, R139, R0.reuse, -R77.reuse ;  /* 0x000000008b847223 */ /* 0x188fe2000001084d */
[-C--:B------:R-:W-:Y:S01]  /*8280*/  FMUL.FTZ R110, R127, R0.reuse ;  /* 0x000000007f6e7220 */ /* 0x080fe20000410000 */
[----:B------:R-:W-:Y:S02]  /*8290*/  IMAD.U32 R127, RZ, RZ, UR41 ;  /* 0x00000029ff7f7e24 */ /* 0x000fe4000f8e00ff */
[-CC-:B------:R-:W-:Y:S01]  /*82a0*/  FFMA.FTZ R15, R15, R0.reuse, -R77.reuse ;  /* 0x000000000f0f7223 */ /* 0x180fe2000001084d */
[-CC-:B------:R-:W-:Y:S01]  /*82b0*/  FFMA.FTZ R101, R124, R0.reuse, -R77.reuse ;  /* 0x000000007c657223 */ /* 0x180fe2000001084d */
[----:B------:R-:W-:Y:S01]  /*82c0*/  MUFU.EX2 R89, R89 ;  /* 0x0000005900597308 */ /* 0x000fe20000000800 */
[----:B------:R-:W-:Y:S01]  /*82d0*/  FFMA.FTZ R124, R111, R0, -R77 ;  /* 0x000000006f7c7223 */ /* 0x000fe2000001084d */
[----:B------:R-:W-:-:S02]  /*82e0*/  VIADD R8, R16, 0x9 ;  /* 0x0000000910087836 */ /* 0x000fc40000000000 */
[----:B--2---:R-:W-:Y:S01]  /*82f0*/  FFMA.FTZ R111, R100, R4, R11 ;  /* 0x00000004646f7223 */ /* 0x004fe2000001000b */
[-CC-:B------:R-:W-:Y:S01]  /*8300*/  FFMA.FTZ R138, R143, R0.reuse, -R77.reuse ;  /* 0x000000008f8a7223 */ /* 0x180fe2000001084d */
[----:B------:R-:W-:Y:S01]  /*8310*/  @!P1 LEA R4, R127, UR47, 0x3 ;  /* 0x0000002f7f049c11 */ /* 0x000fe2000f8e18ff */
[-C--:B------:R-:W-:Y:S01]  /*8320*/  FFMA.FTZ R134, R21, R0.reuse, -R77 ;  /* 0x0000000015867223 */ /* 0x080fe2000001084d */
[----:B------:R-:W-:Y:S01]  /*8330*/  SEL R8, R8, 0x9, !P2 ;  /* 0x0000000908087807 */ /* 0x000fe20005000000 */
[----:B------:R-:W1:Y:S01]  /*8340*/  MUFU.EX2 R110, R110 ;  /* 0x0000006e006e7308 */ /* 0x000e620000000800 */
[----:B------:R-:W-:Y:S01]  /*8350*/  FADD.FTZ R152, R12, R111 ;  /* 0x0000006f0c987221 */ /* 0x000fe20000010000 */
[----:B------:R-:W-:Y:S02]  /*8360*/  @!P1 VIADD R111, R4, 0x31c60 ;  /* 0x00031c60046f9836 */ /* 0x000fe40000000000 */
[-CC-:B------:R-:W-:Y:S01]  /*8370*/  FFMA.FTZ R131, R131, R0.reuse, -R77.reuse ;  /* 0x0000000083837223 */ /* 0x180fe2000001084d */
[-CC-:B------:R-:W-:Y:S01]  /*8380*/  FFMA.FTZ R129, R129, R0.reuse, -R77.reuse ;  /* 0x0000000081817223 */ /* 0x180fe2000001084d */
[----:B------:R-:W-:Y:S01]  /*8390*/  FADD.FTZ R127, R13, R152 ;  /* 0x000000980d7f7221 */ /* 0x000fe20000010000 */
[-CC-:B------:R-:W-:Y:S01]  /*83a0*/  FFMA.FTZ R142, R135, R0.reuse, -R77.reuse ;  /* 0x00000000878e7223 */ /* 0x180fe2000001084d */
[----:B------:R-:W-:Y:S01]  /*83b0*/  F2FP.F16.F32.PACK_AB R12, R12, R11 ;  /* 0x0000000b0c0c723e */ /* 0x000fe200000000ff */
[----:B------:R-:W2:Y:S01]  /*83c0*/  MUFU.EX2 R132, R132 ;  /* 0x0000008400847308 */ /* 0x000ea20000000800 */
[-CC-:B------:R-:W-:Y:S01]  /*83d0*/  FFMA.FTZ R21, R141, R0.reuse, -R77.reuse ;  /* 0x000000008d157223 */ /* 0x180fe2000001084d */
[-CC-:B------:R-:W-:Y:S01]  /*83e0*/  FFMA.FTZ R88, R123, R0.reuse, -R77.reuse ;  /* 0x000000007b587223 */ /* 0x180fe2000001084d */
[-CC-:B------:R-:W-:Y:S01]  /*83f0*/  FFMA.FTZ R123, R149, R0.reuse, -R77.reuse ;  /* 0x00000000957b7223 */ /* 0x180fe2000001084d */
[-CC-:B------:R-:W-:Y:S01]  /*8400*/  FFMA.FTZ R125, R125, R0.reuse, -R77.reuse ;  /* 0x000000007d7d7223 */ /* 0x180fe2000001084d */
[-CC-:B------:R-:W-:Y:S01]  /*8410*/  FFMA.FTZ R140, R153, R0.reuse, -R77.reuse ;  /* 0x00000000998c7223 */ /* 0x180fe2000001084d */
[-CC-:B------:R-:W-:Y:S01]  /*8420*/  FFMA.FTZ R118, R118, R0.reuse, -R77.reuse ;  /* 0x0000000076767223 */ /* 0x180fe2000001084d */
[-CC-:B------:R-:W-:Y:S01]  /*8430*/  FFMA.FTZ R119, R119, R0.reuse, -R77.reuse ;  /* 0x0000000077777223 */ /* 0x180fe2000001084d */
[----:B------:R-:W3:Y:S01]  /*8440*/  MUFU.EX2 R15, R15 ;  /* 0x0000000f000f7308 */ /* 0x000ee20000000800 */
[-CC-:B------:R-:W-:Y:S01]  /*8450*/  FFMA.FTZ R76, R155, R0.reuse, -R77.reuse ;  /* 0x000000009b4c7223 */ /* 0x180fe2000001084d */
[-CC-:B------:R-:W-:Y:S01]  /*8460*/  FFMA.FTZ R4, R157, R0.reuse, -R77.reuse ;  /* 0x000000009d047223 */ /* 0x180fe2000001084d */
[-CC-:B------:R-:W-:Y:S01]  /*8470*/  FFMA.FTZ R102, R102, R0.reuse, -R77.reuse ;  /* 0x0000000066667223 */ /* 0x180fe2000001084d */
[-CC-:B------:R-:W-:Y:S01]  /*8480*/  FFMA.FTZ R103, R103, R0.reuse, -R77.reuse ;  /* 0x0000000067677223 */ /* 0x180fe2000001084d */
[-CC-:B------:R-:W-:Y:S01]  /*8490*/  FFMA.FTZ R96, R96, R0.reuse, -R77.reuse ;  /* 0x0000000060607223 */ /* 0x180fe2000001084d */
[-CC-:B------:R-:W-:Y:S01]  /*84a0*/  FFMA.FTZ R108, R108, R0.reuse, -R77.reuse ;  /* 0x000000006c6c7223 */ /* 0x180fe2000001084d */
[-CC-:B------:R-:W-:Y:S01]  /*84b0*/  FFMA.FTZ R128, R128, R0.reuse, -R77.reuse ;  /* 0x0000000080807223 */ /* 0x180fe2000001084d */
[----:B------:R-:W4:Y:S01]  /*84c0*/  MUFU.EX2 R138, R138 ;  /* 0x0000008a008a7308 */ /* 0x000f220000000800 */
[----:B------:R-:W-:Y:S01]  /*84d0*/  FFMA.FTZ R130, R130, R0, -R77 ;  /* 0x0000000082827223 */ /* 0x000fe2000001084d */
[----:B------:R-:W-:Y:S01]  /*84e0*/  ISETP.LT.AND P2, PT, R6, UR45, PT ;  /* 0x0000002d06007c0c */ /* 0x000fe2000bf41270 */
[----:B------:R-:W-:-:S05]  /*84f0*/  UMOV UR41, UR46 ;  /* 0x0000002e00297c82 */ /* 0x000fca0008000000 */
[----:B------:R-:W5:Y:S08]  /*8500*/  MUFU.EX2 R134, R134 ;  /* 0x0000008600867308 */ /* 0x000f700000000800 */
[----:B------:R-:W5:Y:S01]  /*8510*/  MUFU.EX2 R131, R131 ;  /* 0x0000008300837308 */ /* 0x000f620000000800 */
[----:B------:R-:W-:Y:S02]  /*8520*/  WARPGROUP.DEPBAR.LE gsb0, 0x0 ;  /* 0x00008000000079c5 */ /* 0x000fe40000010000 */
[----:B------:R-:W-:-:S05]  /*8530*/  WARPGROUP.ARRIVE ;  /* 0x00000000000079c5 */ /* 0x000fca0000000000 */
[----:B------:R-:W5:Y:S01]  /*8540*/  MUFU.EX2 R129, R129 ;  /* 0x0000008100817308 */ /* 0x000f620000000800 */
[----:B------:R-:W-:Y:S01]  /*8550*/  HGMMA.64x96x16.F32 R24, gdesc[UR28].tnspB, R24, gsb0 ;  /* 0x416000001c1879f0 */ /* 0x000fe20008000818 */
[----:B------:R-:W-:Y:S02]  /*8560*/  UIADD3 UR28, UR6, 0xa80, URZ ;  /* 0x00000a80061c7890 */ /* 0x000fe4000fffe03f */
[----:B------:R-:W-:-:S04]  /*8570*/  UIADD3 UR30, UR7, 0x1c0, URZ ;  /* 0x000001c0071e7890 */ /* 0x000fc8000fffe03f */
        /* <DEDUP_REMOVED lines=21> */
[----:B------:R-:W-:Y:S01]  /*86d0*/  R2UR UR7, R148 ;  /* 0x00000000940772ca */ /* 0x000fe200000e0000 */
[----:B------:R-:W-:Y:S01]  /*86e0*/  UMOV UR29, 0xc0000010 ;  /* 0xc0000010001d7882 */ /* 0x000fe20000000000 */
[----:B------:R-:W-:Y:S01]  /*86f0*/  UMOV UR31, 0x80000020 ;  /* 0x80000020001f7882 */ /* 0x000fe20000000000 */
[----:B------:R-:W-:Y:S01]  /*8700*/  MUFU.EX2 R102, R102 ;  /* 0x0000006600667308 */ /* 0x000fe20000000800 */
[----:B------:R-:W-:-:S07]  /*8710*/  UIADD3 UR6, UR45, -0x1, URZ ;  /* 0xffffffff2d067890 */ /* 0x000fce000fffe03f */
[----:B------:R-:W-:Y:S01]  /*8720*/  MUFU.EX2 R78, R78 ;  /* 0x0000004e004e7308 */ /* 0x000fe20000000800 */
[----:B------:R-:W-:-:S07]  /*8730*/  UMOV UR45, UR6 ;  /* 0x00000006002d7c82 */ /* 0x000fce0008000000 */
        /* <DEDUP_REMOVED lines=13> */
[----:B------:R-:W-:Y:S07]  /*8810*/  HGMMA.64x96x16.F32 R24, gdesc[UR28].tnspB, R24, gsb0 ;  /* 0x416000001c1879f0 */ /* 0x000fee0008000818 */
[----:B------:R-:W-:Y:S08]  /*8820*/  MUFU.EX2 R108, R108 ;  /* 0x0000006c006c7308 */ /* 0x000ff00000000800 */
[----:B------:R-:W-:Y:S08]  /*8830*/  MUFU.EX2 R128, R128 ;  /* 0x0000008000807308 */ /* 0x000ff00000000800 */
[----:B------:R-:W-:Y:S01]  /*8840*/  MUFU.EX2 R130, R130 ;  /* 0x0000008200827308 */ /* 0x000fe20000000800 */
[----:B------:R-:W-:-:S02]  /*8850*/  WARPGROUP.DEPBAR.LE gsb0, 0x0 ;  /* 0x00008000000079c5 */ /* 0x000fc40000010000 */
[----:B------:R1:W-:Y:S06]  /*8860*/  BAR.ARV R8, 0x100 ;  /* 0x000400080000751d */ /* 0x0003ec0000002000 */
[----:B------:R2:W-:Y:S01]  /*8870*/  @!P1 SYNCS.ARRIVE.TRANS64.RED.A1T0 RZ, [R10+URZ], RZ ;  /* 0x000000ff0aff99a7 */ /* 0x0005e2000810043f */
[----:B------:R-:W-:Y:S01]  /*8880*/  FMUL.FTZ R24, R24, R100 ;  /* 0x0000006418187220 */ /* 0x000fe20000410000 */
[----:B-1----:R-:W-:Y:S01]  /*8890*/  @!P1 PRMT R8, RZ, 0x654, R111 ;  /* 0x00000654ff089816 */ /* 0x002fe2000000006f */
[----:B------:R-:W-:Y:S01]  /*88a0*/  FFMA.FTZ R111, R110, R3, R89 ;  /* 0x000000036e6f7223 */ /* 0x000fe20000010059 */
[----:B------:R-:W-:Y:S01]  /*88b0*/  FFMA.FTZ R3, R126, R0, -R77 ;  /* 0x000000007e037223 */ /* 0x000fe2000001084d */
[-C--:B------:R-:W-:Y:S01]  /*88c0*/  FMUL.FTZ R25, R25, R100.reuse ;  /* 0x0000006419197220 */ /* 0x080fe20000410000 */
[-C--:B------:R-:W-:Y:S01]  /*88d0*/  FMUL.FTZ R28, R28, R100.reuse ;  /* 0x000000641c1c7220 */ /* 0x080fe20000410000 */
[-C--:B------:R-:W-:Y:S01]  /*88e0*/  FMUL.FTZ R29, R29, R100.reuse ;  /* 0x000000641d1d7220 */ /* 0x080fe20000410000 */
[----:B------:R1:W-:Y:S01]  /*88f0*/  @!P1 SYNCS.ARRIVE.TRANS64.RED.A1T0 RZ, [R8+URZ], RZ ;  /* 0x000000ff08ff99a7 */ /* 0x0003e2000810043f */
[C---:B--2---:R-:W-:Y:S01]  /*8900*/  FADD.FTZ R10, R14.reuse, R127 ;  /* 0x0000007f0e0a7221 */ /* 0x044fe20000010000 */
[----:B------:R-:W-:Y:S01]  /*8910*/  F2FP.F16.F32.PACK_AB R14, R14, R13 ;  /* 0x0000000d0e0e723e */ /* 0x000fe200000000ff */
[----:B------:R-:W2:Y:S01]  /*8920*/  MUFU.EX2 R3, R3 ;  /* 0x0000000300037308 */ /* 0x000ea20000000800 */
[----:B------:R-:W-:Y:S01]  /*8930*/  F2FP.F16.F32.PACK_AB R13, R132, R89 ;  /* 0x00000059840d723e */ /* 0x000fe200000000ff */
[-C--:B------:R-:W-:Y:S01]  /*8940*/  FMUL.FTZ R32, R32, R100.reuse ;  /* 0x0000006420207220 */ /* 0x080fe20000410000 */
[-C--:B------:R-:W-:Y:S01]  /*8950*/  FMUL.FTZ R33, R33, R100.reuse ;  /* 0x0000006421217220 */ /* 0x080fe20000410000 */
[-C--:B------:R-:W-:Y:S01]  /*8960*/  FMUL.FTZ R36, R36, R100.reuse ;  /* 0x0000006424247220 */ /* 0x080fe20000410000 */
[----:B-1----:R-:W-:Y:S01]  /*8970*/  FADD.FTZ R8, R132, R111 ;  /* 0x0000006f84087221 */ /* 0x002fe20000010000 */
[----:B------:R-:W-:Y:S01]  /*8980*/  FADD.FTZ R111, R9, R10 ;  /* 0x0000000a096f7221 */ /* 0x000fe20000010000 */
[-C--:B------:R-:W-:Y:S01]  /*8990*/  FMUL.FTZ R37, R37, R100.reuse ;  /* 0x0000006425257220 */ /* 0x080fe20000410000 */
[-C--:B------:R-:W-:Y:S01]  /*89a0*/  FMUL.FTZ R40, R40, R100.reuse ;  /* 0x0000006428287220 */ /* 0x080fe20000410000 */
[----:B---3--:R-:W-:Y:S01]  /*89b0*/  FADD.FTZ R11, R15, R8 ;  /* 0x000000080f0b7221 */ /* 0x008fe20000010000 */
[C---:B------:R-:W-:Y:S01]  /*89c0*/  FADD.FTZ R111, R112.reuse, R111 ;  /* 0x0000006f706f7221 */ /* 0x040fe20000010000 */
[----:B------:R-:W-:Y:S01]  /*89d0*/  F2FP.F16.F32.PACK_AB R8, R112, R9 ;  /* 0x000000097008723e */ /* 0x000fe200000000ff */
[----:B------:R-:W-:Y:S01]  /*89e0*/  FMUL.FTZ R41, R41, R100 ;  /* 0x0000006429297220 */ /* 0x000fe20000410000 */
[----:B----4-:R-:W-:Y:S01]  /*89f0*/  FADD.FTZ R11, R138, R11 ;  /* 0x0000000b8a0b7221 */ /* 0x010fe20000010000 */
[----:B------:R-:W-:Y:S01]  /*8a00*/  FADD.FTZ R10, R116, R111 ;  /* 0x0000006f740a7221 */ /* 0x000fe20000010000 */
[-CC-:B------:R-:W-:Y:S01]  /*8a10*/  FFMA.FTZ R111, R117, R0.reuse, -R77.reuse ;  /* 0x00000000756f7223 */ /* 0x180fe2000001084d */
[----:B------:R-:W-:Y:S01]  /*8a20*/  FFMA.FTZ R117, R94, R0, -R77 ;  /* 0x000000005e757223 */ /* 0x000fe2000001084d */
[----:B-----5:R-:W-:Y:S01]  /*8a30*/  FADD.FTZ R112, R134, R11 ;  /* 0x0000000b86707221 */ /* 0x020fe20000010000 */
[C---:B------:R-:W-:Y:S01]  /*8a40*/  FADD.FTZ R127, R133.reuse, R10 ;  /* 0x0000000a857f7221 */ /* 0x040fe20000010000 */
[----:B------:R-:W-:Y:S01]  /*8a50*/  F2FP.F16.F32.PACK_AB R10, R133, R116 ;  /* 0x00000074850a723e */ /* 0x000fe200000000ff */
[----:B------:R-:W-:Y:S01]  /*8a60*/  FMUL.FTZ R44, R44, R100 ;  /* 0x000000642c2c7220 */ /* 0x000fe20000410000 */
[----:B------:R-:W-:Y:S01]  /*8a70*/  FADD.FTZ R112, R131, R112 ;  /* 0x0000007083707221 */ /* 0x000fe20000010000 */
[----:B------:R-:W-:Y:S01]  /*8a80*/  FADD.FTZ R116, R120, R127 ;  /* 0x0000007f78747221 */ /* 0x000fe20000010000 */
[----:B------:R-:W-:Y:S01]  /*8a90*/  F2FP.F16.F32.PACK_AB R15, R138, R15 ;  /* 0x0000000f8a0f723e */ /* 0x000fe200000000ff */
[----:B------:R-:W1:Y:S01]  /*8aa0*/  MUFU.EX2 R111, R111 ;  /* 0x0000006f006f7308 */ /* 0x000e620000000800 */
[----:B------:R-:W-:Y:S01]  /*8ab0*/  FADD.FTZ R11, R129, R112 ;  /* 0x00000070810b7221 */ /* 0x000fe20000010000 */
[-CC-:B------:R-:W-:Y:S01]  /*8ac0*/  FFMA.FTZ R112, R91, R0.reuse, -R77.reuse ;  /* 0x000000005b707223 */ /* 0x180fe2000001084d */
[----:B------:R-:W-:Y:S01]  /*8ad0*/  FADD.FTZ R91, R121, R116 ;  /* 0x00000074795b7221 */ /* 0x000fe20000010000 */
[-C--:B------:R-:W-:Y:S01]  /*8ae0*/  FFMA.FTZ R116, R105, R0.reuse, -R77 ;  /* 0x0000000069747223 */ /* 0x080fe2000001084d */
[----:B------:R-:W-:Y:S01]  /*8af0*/  FADD.FTZ R126, R142, R11 ;  /* 0x0000000b8e7e7221 */ /* 0x000fe20000010000 */
[-C--:B------:R-:W-:Y:S01]  /*8b00*/  FFMA.FTZ R105, R109, R0.reuse, -R77 ;  /* 0x000000006d697223 */ /* 0x080fe2000001084d */
[----:B------:R-:W-:Y:S01]  /*8b10*/  FADD.FTZ R132, R122, R91 ;  /* 0x0000005b7a847221 */ /* 0x000fe20000010000 */
[----:B------:R-:W-:Y:S01]  /*8b20*/  FFMA.FTZ R91, R104, R0, -R77 ;  /* 0x00000000685b7223 */ /* 0x000fe2000001084d */
[----:B------:R-:W-:Y:S01]  /*8b30*/  FADD.FTZ R89, R21, R126 ;  /* 0x0000007e15597221 */ /* 0x000fe20000010000 */
[----:B------:R-:W-:Y:S01]  /*8b40*/  F2FP.F16.F32.PACK_AB R11, R142, R129 ;  /* 0x000000818e0b723e */ /* 0x000fe200000000ff */
[----:B------:R3:W4:Y:S01]  /*8b50*/  MUFU.EX2 R94, R112 ;  /* 0x00000070005e7308 */ /* 0x0007220000000800 */
[----:B------:R-:W-:Y:S01]  /*8b60*/  F2FP.F16.F32.PACK_AB R9, R131, R134 ;  /* 0x000000868309723e */ /* 0x000fe200000000ff */
[----:B------:R-:W-:Y:S01]  /*8b70*/  FADD.FTZ R126, R88, R89 ;  /* 0x00000059587e7221 */ /* 0x000fe20000010000 */
[----:B------:R-:W-:Y:S01]  /*8b80*/  FADD.FTZ R89, R115, R132 ;  /* 0x0000008473597221 */ /* 0x000fe20000010000 */
[----:B------:R5:W-:Y:S01]  /*8b90*/  STSM.16.M88.4 [R22+0x24300], R12 ;  /* 0x0243000c16007844 */ /* 0x000be20000000200 */
[----:B------:R-:W-:Y:S01]  /*8ba0*/  F2FP.F16.F32.PACK_AB R120, R121, R120 ;  /* 0x000000787978723e */ /* 0x000fe200000000ff */
[----:B------:R-:W-:Y:S01]  /*8bb0*/  FADD.FTZ R109, R123, R126 ;  /* 0x0000007e7b6d7221 */ /* 0x000fe20000010000 */
[----:B------:R-:W-:Y:S01]  /*8bc0*/  FADD.FTZ R126, R114, R89 ;  /* 0x00000059727e7221 */ /* 0x000fe20000010000 */
[-C--:B------:R-:W-:Y:S01]  /*8bd0*/  FFMA.FTZ R89, R86, R0.reuse, -R77 ;  /* 0x0000000056597223 */ /* 0x080fe2000001084d */
[----:B------:R2:W-:Y:S01]  /*8be0*/  STSM.16.M88.4 [R22+0x25b00], R8 ;  /* 0x025b000816007844 */ /* 0x0005e20000000200 */
[----:B------:R-:W-:Y:S01]  /*8bf0*/  FADD.FTZ R104, R136, R109 ;  /* 0x0000006d88687221 */ /* 0x000fe20000010000 */
[----:B------:R-:W-:Y:S01]  /*8c00*/  FADD.FTZ R127, R113, R126 ;  /* 0x0000007e717f7221 */ /* 0x000fe20000010000 */
[----:B------:R-:W-:Y:S01]  /*8c10*/  FFMA.FTZ R109, R97, R0, -R77 ;  /* 0x00000000616d7223 */ /* 0x000fe2000001084d */
[----:B------:R1:W4:Y:S01]  /*8c20*/  MUFU.EX2 R86, R116 ;  /* 0x0000007400567308 */ /* 0x0003220000000800 */
[----:B------:R-:W-:Y:S01]  /*8c30*/  FADD.FTZ R97, R125, R104 ;  /* 0x000000687d617221 */ /* 0x000fe20000010000 */
[----:B------:R-:W-:Y:S01]  /*8c40*/  FADD.FTZ R104, R106, R127 ;  /* 0x0000007f6a687221 */ /* 0x000fe20000010000 */
[----:B------:R-:W-:Y:S01]  /*8c50*/  F2FP.F16.F32.PACK_AB R121, R88, R21 ;  /* 0x000000155879723e */ /* 0x000fe200000000ff */
[----:B------:R-:W-:Y:S01]  /*8c60*/  FMUL.FTZ R45, R45, R100 ;  /* 0x000000642d2d7220 */ /* 0x000fe20000410000 */
[----:B------:R-:W-:Y:S01]  /*8c70*/  FADD.FTZ R127, R140, R97 ;  /* 0x000000618c7f7221 */ /* 0x000fe20000010000 */
[----:B------:R-:W-:Y:S01]  /*8c80*/  FADD.FTZ R129, R107, R104 ;  /* 0x000000686b817221 */ /* 0x000fe20000010000 */
[----:B------:R-:W-:Y:S01]  /*8c90*/  F2FP.F16.F32.PACK_AB R88, R99, R98 ;  /* 0x000000626358723e */ /* 0x000fe200000000ff */
[----:B------:R-:W4:Y:S01]  /*8ca0*/  MUFU.EX2 R97, R117 ;  /* 0x0000007500617308 */ /* 0x000f220000000800 */
[----:B------:R-:W-:Y:S01]  /*8cb0*/  FADD.FTZ R104, R118, R127 ;  /* 0x0000007f76687221 */ /* 0x000fe20000010000 */
[----:B---3--:R-:W-:Y:S01]  /*8cc0*/  FADD.FTZ R112, R98, R129 ;  /* 0x0000008162707221 */ /* 0x008fe20000010000 */
[----:B------:R-:W-:Y:S01]  /*8cd0*/  F2FP.F16.F32.PACK_AB R122, R115, R122 ;  /* 0x0000007a737a723e */ /* 0x000fe200000000ff */
[----:B------:R-:W-:Y:S01]  /*8ce0*/  FMUL.FTZ R48, R48, R100 ;  /* 0x0000006430307220 */ /* 0x000fe20000410000 */
[----:B------:R-:W-:Y:S01]  /*8cf0*/  FADD.FTZ R77, R119, R104 ;  /* 0x00000068774d7221 */ /* 0x000fe20000010000 */
[----:B------:R-:W-:Y:S01]  /*8d00*/  FADD.FTZ R127, R99, R112 ;  /* 0x00000070637f7221 */ /* 0x000fe20000010000 */
[----:B------:R-:W-:Y:S01]  /*8d10*/  F2FP.F16.F32.PACK_AB R106, R107, R106 ;  /* 0x0000006a6b6a723e */ /* 0x000fe200000000ff */
[----:B------:R3:W4:Y:S01]  /*8d20*/  MUFU.EX2 R112, R105 ;  /* 0x0000006900707308 */ /* 0x0007220000000800 */
[----:B-1----:R-:W-:Y:S01]  /*8d30*/  FADD.FTZ R116, R76, R77 ;  /* 0x0000004d4c747221 */ /* 0x002fe20000010000 */
[----:B------:R-:W-:Y:S01]  /*8d40*/  FADD.FTZ R126, R90, R127 ;  /* 0x0000007f5a7e7221 */ /* 0x000fe20000010000 */
[----:B------:R-:W-:Y:S01]  /*8d50*/  F2FP.F16.F32.PACK_AB R123, R136, R123 ;  /* 0x0000007b887b723e */ /* 0x000fe200000000ff */
[----:B------:R-:W-:Y:S01]  /*8d60*/  FMUL.FTZ R49, R49, R100 ;  /* 0x0000006431317220 */ /* 0x000fe20000410000 */
[----:B------:R-:W-:Y:S01]  /*8d70*/  FADD.FTZ R116, R101, R116 ;  /* 0x0000007465747221 */ /* 0x000fe20000010000 */
[----:B-----5:R-:W-:Y:S01]  /*8d80*/  FADD.FTZ R15, R95, R126 ;  /* 0x0000007e5f0f7221 */ /* 0x020fe20000010000 */
[----:B------:R-:W-:Y:S01]  /*8d90*/  F2FP.F16.F32.PACK_AB R104, R113, R114 ;  /* 0x000000727168723e */ /* 0x000fe200000000ff */
[----:B------:R1:W5:Y:S01]  /*8da0*/  MUFU.EX2 R13, R91 ;  /* 0x0000005b000d7308 */ /* 0x0003620000000800 */
[----:B--2---:R-:W-:Y:S01]  /*8db0*/  FADD.FTZ R9, R7, R116 ;  /* 0x0000007407097221 */ /* 0x004fe20000010000 */
[----:B------:R-:W-:Y:S01]  /*8dc0*/  FADD.FTZ R8, R82, R15 ;  /* 0x0000000f52087221 */ /* 0x000fe20000010000 */
[----:B---3--:R-:W-:Y:S01]  /*8dd0*/  F2FP.F16.F32.PACK_AB R105, R140, R125 ;  /* 0x0000007d8c69723e */ /* 0x008fe200000000ff */
[----:B------:R-:W-:Y:S01]  /*8de0*/  STSM.16.M88.4 [R22+0x27300], R120 ;  /* 0x0273007816007844 */ /* 0x000fe20000000200 */
[----:B------:R-:W-:Y:S01]  /*8df0*/  FADD.FTZ R9, R124, R9 ;  /* 0x000000097c097221 */ /* 0x000fe20000010000 */
[----:B------:R-:W-:Y:S01]  /*8e00*/  FADD.FTZ R11, R83, R8 ;  /* 0x00000008530b7221 */ /* 0x000fe20000010000 */
[----:B------:R-:W-:Y:S01]  /*8e10*/  F2FP.F16.F32.PACK_AB R107, R119, R118 ;  /* 0x00000076776b723e */ /* 0x000fe200000000ff */
[----:B------:R2:W3:Y:S01]  /*8e20*/  MUFU.EX2 R12, R89 ;  /* 0x00000059000c7308 */ /* 0x0004e20000000800 */
[----:B------:R-:W-:Y:S01]  /*8e30*/  FADD.FTZ R8, R4, R9 ;  /* 0x0000000904087221 */ /* 0x000fe20000010000 */
[----:B------:R-:W-:Y:S01]  /*8e40*/  FADD.FTZ R10, R20, R11 ;  /* 0x0000000b140a7221 */ /* 0x000fe20000010000 */
[----:B------:R-:W-:Y:S01]  /*8e50*/  F2FP.F16.F32.PACK_AB R90, R95, R90 ;  /* 0x0000005a5f5a723e */ /* 0x000fe200000000ff */
[----:B------:R-:W-:Y:S01]  /*8e60*/  STSM.16.M88.4 [R22+0x28b00], R104 ;  /* 0x028b006816007844 */ /* 0x000fe20000000200 */
[----:B------:R-:W-:Y:S01]  /*8e70*/  FADD.FTZ R9, R3, R8 ;  /* 0x0000000803097221 */ /* 0x000fe20000010000 */
[----:B------:R-:W-:Y:S01]  /*8e80*/  FADD.FTZ R11, R75, R10 ;  /* 0x0000000a4b0b7221 */ /* 0x000fe20000010000 */
[----:B-1----:R-:W-:Y:S01]  /*8e90*/  F2FP.F16.F32.PACK_AB R91, R124, R7 ;  /* 0x000000077c5b723e */ /* 0x002fe200000000ff */
[----:B------:R-:W1:Y:S01]  /*8ea0*/  MUFU.EX2 R98, R109 ;  /* 0x0000006d00627308 */ /* 0x000e620000000800 */
[----:B------:R-:W-:Y:S01]  /*8eb0*/  FADD.FTZ R8, R102, R9 ;  /* 0x0000000966087221 */ /* 0x000fe20000010000 */
[----:B------:R-:W-:Y:S01]  /*8ec0*/  FADD.FTZ R14, R74, R11 ;  /* 0x0000000b4a0e7221 */ /* 0x000fe20000010000 */
[----:B--2---:R-:W-:Y:S01]  /*8ed0*/  F2FP.F16.F32.PACK_AB R89, R101, R76 ;  /* 0x0000004c6559723e */ /* 0x004fe200000000ff */
[----:B------:R-:W-:Y:S01]  /*8ee0*/  FMUL.FTZ R52, R52, R100 ;  /* 0x0000006434347220 */ /* 0x000fe20000410000 */
[----:B------:R-:W-:Y:S01]  /*8ef0*/  FADD.FTZ R10, R111, R8 ;  /* 0x000000086f0a7221 */ /* 0x000fe20000010000 */
[----:B------:R-:W-:Y:S01]  /*8f00*/  FADD.FTZ R11, R79, R14 ;  /* 0x0000000e4f0b7221 */ /* 0x000fe20000010000 */
[----:B------:R-:W-:Y:S01]  /*8f10*/  F2FP.F16.F32.PACK_AB R8, R83, R82 ;  /* 0x000000525308723e */ /* 0x000fe200000000ff */
[----:B------:R-:W-:Y:S01]  /*8f20*/  STSM.16.M88.4 [R22+0x2a300], R88 ;  /* 0x02a3005816007844 */ /* 0x000fe20000000200 */
[----:B------:R-:W-:Y:S01]  /*8f30*/  FADD.FTZ R9, R103, R10 ;  /* 0x0000000a67097221 */ /* 0x000fe20000010000 */
[----:B------:R-:W-:Y:S01]  /*8f40*/  FADD.FTZ R14, R78, R11 ;  /* 0x0000000b4e0e7221 */ /* 0x000fe20000010000 */
[----:B------:R-:W-:Y:S01]  /*8f50*/  F2FP.F16.F32.PACK_AB R10, R75, R20 ;  /* 0x000000144b0a723e */ /* 0x000fe200000000ff */
[----:B------:R-:W-:Y:S01]  /*8f60*/  FMUL.FTZ R53, R53, R100 ;  /* 0x0000006435357220 */ /* 0x000fe20000410000 */
[----:B----4-:R-:W-:Y:S01]  /*8f70*/  FADD.FTZ R9, R94, R9 ;  /* 0x000000095e097221 */ /* 0x010fe20000010000 */
[----:B------:R-:W-:Y:S01]  /*8f80*/  FADD.FTZ R11, R87, R14 ;  /* 0x0000000e570b7221 */ /* 0x000fe20000010000 */
[----:B------:R-:W-:Y:S01]  /*8f90*/  F2FP.F16.F32.PACK_AB R76, R79, R74 ;  /* 0x0000004a4f4c723e */ /* 0x000fe200000000ff */
[----:B------:R-:W-:Y:S01]  /*8fa0*/  FMUL.FTZ R56, R56, R100 ;  /* 0x0000006438387220 */ /* 0x000fe20000410000 */
[----:B------:R-:W-:Y:S01]  /*8fb0*/  FADD.FTZ R14, R86, R9 ;  /* 0x00000009560e7221 */ /* 0x000fe20000010000 */
[----:B------:R-:W-:Y:S01]  /*8fc0*/  FADD.FTZ R20, R80, R11 ;  /* 0x0000000b50147221 */ /* 0x000fe20000010000 */
[----:B------:R-:W-:Y:S01]  /*8fd0*/  F2FP.F16.F32.PACK_AB R9, R3, R4 ;  /* 0x000000040309723e */ /* 0x000fe200000000ff */
[----:B------:R-:W-:Y:S01]  /*8fe0*/  FMUL.FTZ R57, R57, R100 ;  /* 0x0000006439397220 */ /* 0x000fe20000410000 */
        /* <DEDUP_REMOVED lines=11> */
[C---:B-----5:R-:W-:Y:S01]  /*90a0*/  FADD.FTZ R3, R13.reuse, R4 ;  /* 0x000000040d037221 */ /* 0x060fe20000010000 */
[----:B------:R-:W-:Y:S01]  /*90b0*/  F2FP.F16.F32.PACK_AB R81, R13, R112 ;  /* 0x000000700d51723e */ /* 0x000fe200000000ff */
[----:B------:R-:W-:Y:S01]  /*90c0*/  STSM.16.M88.4 [R22+0x2d300], R76 ;  /* 0x02d3004c16007844 */ /* 0x000fe20000000200 */
[----:B---3--:R-:W-:Y:S01]  /*90d0*/  F2FP.F16.F32.PACK_AB R83, R96, R12 ;  /* 0x0000000c6053723e */ /* 0x008fe200000000ff */
[----:B------:R-:W-:Y:S01]  /*90e0*/  FADD.FTZ R3, R12, R3 ;  /* 0x000000030c037221 */ /* 0x000fe20000010000 */
[----:B------:R-:W-:Y:S01]  /*90f0*/  FADD.FTZ R7, R85, R14 ;  /* 0x0000000e55077221 */ /* 0x000fe20000010000 */
[-C--:B------:R-:W-:Y:S01]  /*9100*/  FMUL.FTZ R60, R60, R100.reuse ;  /* 0x000000643c3c7220 */ /* 0x080fe20000410000 */
[----:B------:R-:W-:Y:S01]  /*9110*/  FMUL.FTZ R61, R61, R100 ;  /* 0x000000643d3d7220 */ /* 0x000fe20000410000 */
[----:B------:R-:W-:Y:S01]  /*9120*/  STSM.16.M88.4 [R22+0x2eb00], R80 ;  /* 0x02eb005016007844 */ /* 0x000fe20000000200 */
[----:B------:R-:W-:Y:S01]  /*9130*/  FADD.FTZ R3, R96, R3 ;  /* 0x0000000360037221 */ /* 0x000fe20000010000 */
[C---:B--2---:R-:W-:Y:S01]  /*9140*/  F2FP.F16.F32.PACK_AB R8, R93.reuse, R72 ;  /* 0x000000485d08723e */ /* 0x044fe200000000ff */
[----:B------:R-:W-:Y:S01]  /*9150*/  FADD.FTZ R4, R72, R7 ;  /* 0x0000000748047221 */ /* 0x000fe20000010000 */
[----:B-1----:R-:W-:Y:S01]  /*9160*/  F2FP.F16.F32.PACK_AB R9, R108, R98 ;  /* 0x000000626c09723e */ /* 0x002fe200000000ff */
[----:B------:R-:W-:Y:S01]  /*9170*/  FADD.FTZ R3, R98, R3 ;  /* 0x0000000362037221 */ /* 0x000fe20000010000 */
[----:B------:R-:W-:Y:S01]  /*9180*/  F2FP.F16.F32.PACK_AB R10, R92, R73 ;  /* 0x000000495c0a723e */ /* 0x000fe200000000ff */
[----:B------:R-:W-:Y:S01]  /*9190*/  FADD.FTZ R4, R93, R4 ;  /* 0x000000045d047221 */ /* 0x000fe20000010000 */
[----:B------:R-:W-:Y:S01]  /*91a0*/  F2FP.F16.F32.PACK_AB R11, R130, R128 ;  /* 0x00000080820b723e */ /* 0x000fe200000000ff */
[----:B------:R-:W-:Y:S01]  /*91b0*/  FADD.FTZ R3, R108, R3 ;  /* 0x000000036c037221 */ /* 0x000fe20000010000 */
[-C--:B------:R-:W-:Y:S01]  /*91c0*/  FMUL.FTZ R64, R64, R100.reuse ;  /* 0x0000006440407220 */ /* 0x080fe20000410000 */
[----:B------:R-:W-:Y:S01]  /*91d0*/  FADD.FTZ R73, R73, R4 ;  /* 0x0000000449497221 */ /* 0x000fe20000010000 */
[-C--:B------:R-:W-:Y:S01]  /*91e0*/  FMUL.FTZ R65, R65, R100.reuse ;  /* 0x0000006441417220 */ /* 0x080fe20000410000 */
[----:B------:R1:W-:Y:S01]  /*91f0*/  STSM.16.M88.4 [R22+0x30300], R8 ;  /* 0x0303000816007844 */ /* 0x0003e20000000200 */
[----:B------:R-:W-:Y:S01]  /*9200*/  FADD.FTZ R3, R128, R3 ;  /* 0x0000000380037221 */ /* 0x000fe20000010000 */
        /* <DEDUP_REMOVED lines=8> */
[----:B------:R-:W-:Y:S01]  /*9290*/  FADD.FTZ R3, R130, R3 ;  /* 0x0000000382037221 */ /* 0x000fe20000010000 */
        /* <DEDUP_REMOVED lines=10> */
[----:B-1----:R-:W-:-:S02]  /*9340*/  IMAD.U32 R9, RZ, RZ, UR7 ;  /* 0x00000007ff097e24 */ /* 0x002fc4000f8e00ff */
        /* <DEDUP_REMOVED lines=18> */
[----:B------:R-:W-:Y:S05]  /*9470*/  @P2 BRA `(.L_x_1543) ;  /* 0xffffffbc00942947 */ /* 0x000fea000383ffff */
[----:B------:R-:W-:-:S05]  /*9480*/  UMOV UR45, UR6 ;  /* 0x00000006002d7c82 */ /* 0x000fca0008000000 */
.L_x_1534:
[----:B------:R-:W-:-:S13]  /*9490*/  ISETP.LE.AND P2, PT, RZ, UR45, PT ;  /* 0x0000002dff007c0c */ /* 0x000fda000bf43270 */
[----:B------:R-:W-:Y:S05]  /*94a0*/  @!P2 BRA `(.L_x_1544) ;  /* 0x0000003400e4a947 */ /* 0x000fea0003800000 */
[----:B------:R-:W-:Y:S01]  /*94b0*/  R2UR UR60, R148 ;  /* 0x00000000943c72ca */ /* 0x000fe200000e0000 */
[----:B------:R-:W-:Y:S01]  /*94c0*/  IMAD.MOV.U32 R9, RZ, RZ, R137 ;  /* 0x000000ffff097224 */ /* 0x000fe200078e0089 */
[----:B------:R-:W-:Y:S01]  /*94d0*/  UMOV UR41, UR46 ;  /* 0x0000002e00297c82 */ /* 0x000fe20008000000 */
[----:B------:R-:W-:-:S12]  /*94e0*/  IMAD.MOV.U32 R6, RZ, RZ, R5 ;  /* 0x000000ffff067224 */ /* 0x000fd800078e0005 */
.L_x_1553:
[----:B------:R-:W-:Y:S01]  /*94f0*/  R2UR UR7, R146 ;  /* 0x00000000920772ca */ /* 0x000fe200000e0000 */
[----:B------:R-:W-:-:S04]  /*9500*/  UIADD3 UR46, UR41, 0x1, URZ ;  /* 0x00000001292e7890 */ /* 0x000fc8000fffe03f */
[----:B------:R-:W-:-:S04]  /*9510*/  UISETP.NE.AND UP0, UPT, UR46, 0x2, UPT ;  /* 0x000000022e00788c */ /* 0x000fc8000bf05270 */
[----:B------:R-:W-:Y:S02]  /*9520*/  USEL UR6, URZ, 0x1, UP0 ;  /* 0x000000013f067887 */ /* 0x000fe40008000000 */
[----:B------:R-:W-:Y:S02]  /*9530*/  USEL UR46, UR46, URZ, UP0 ;  /* 0x0000003f2e2e7287 */ /* 0x000fe40008000000 */
[----:B------:R-:W-:Y:S01]  /*9540*/  ISETP.NE.AND P3, PT, RZ, UR7, PT ;  /* 0x00000007ff007c0c */ /* 0x000fe2000bf65270 */
[----:B------:R-:W-:-:S06]  /*9550*/  ULOP3.LUT UR6, UR60, UR6, URZ, 0x3c, !UPT ;  /* 0x000000063c067292 */ /* 0x000fcc000f8e3c3f */
[----:B------:R-:W-:-:S06]  /*9560*/  IMAD.U32 R148, RZ, RZ, UR6 ;  /* 0x00000006ff947e24 */ /* 0x000fcc000f8e00ff */
[----:B------:R-:W-:Y:S05]  /*9570*/  @P3 BRA `(.L_x_1545) ;  /* 0x0000000000303947 */ /* 0x000fea0003800000 */
[----:B------:R-:W-:Y:S05]  /*9580*/  @!P0 BRA `(.L_x_1546) ;  /* 0x0000000000048947 */ /* 0x000fea0003800000 */
[----:B------:R-:W-:Y:S01]  /*9590*/  BPT.TRAP 0x1 ;  /* 0x000000040000795c */ /* 0x000fe20000300000 */
.L_x_1546:
[----:B------:R-:W-:Y:S01]  /*95a0*/  R2UR UR7, R148 ;  /* 0x00000000940772ca */ /* 0x000fe200000e0000 */
[----:B------:R-:W-:-:S12]  /*95b0*/  ULEA UR6, UR46, UR47, 0x3 ;  /* 0x0000002f2e067291 */ /* 0x000fd8000f8e183f */
[----:B------:R-:W-:-:S05]  /*95c0*/  IMAD.U32 R0, RZ, RZ, UR7 ;  /* 0x00000007ff007e24 */ /* 0x000fca000f8e00ff */
[----:B------:R-:W-:-:S04]  /*95d0*/  SHF.L.U32 R0, R0, 0x1f, RZ ;  /* 0x0000001f00007819 */ /* 0x000fc800000006ff */
[----:B------:R1:W2:Y:S01]  /*95e0*/  SYNCS.PHASECHK.TRANS64.TRYWAIT P2, [UR6+0x31c30], R0 ;  /* 0x031c3000ff0075a7 */ /* 0x0002a20008040146 */
[----:B------:R-:W-:Y:S05]  /*95f0*/  @!P0 BRA `(.L_x_1547) ;  /* 0x0000000000048947 */ /* 0x000fea0003800000 */
[----:B------:R-:W-:Y:S01]  /*9600*/  BPT.TRAP 0x1 ;  /* 0x000000040000795c */ /* 0x000fe20000300000 */
.L_x_1547:
[----:B--2---:R-:W-:Y:S05]  /*9610*/  @P2 BRA `(.L_x_1545) ;  /* 0x0000000000082947 */ /* 0x004fea0003800000 */
[----:B------:R-:W2:Y:S02]  /*9620*/  SYNCS.PHASECHK.TRANS64.TRYWAIT P2, [UR6+0x31c30], R0 ;  /* 0x031c3000ff0075a7 */ /* 0x000ea40008040146 */
[----:B--2---:R-:W-:Y:S05]  /*9630*/  @!P2 BRA `(.L_x_1548) ;  /* 0x00000080006ca947 */ /* 0x004fea0003800000 */
.L_x_1545:
        /* <DEDUP_REMOVED lines=358> */
.L_x_1550:
[----:B------:R-:W-:Y:S01]  /*aca0*/  ULEA UR6, UR41, UR47, 0x3 ;  /* 0x0000002f29067291 */ /* 0x000fe2000f8e183f */
[----:B------:R-:W-:-:S05]  /*acb0*/  IMAD.U32 R0, RZ, RZ, UR60 ;  /* 0x0000003cff007e24 */ /* 0x000fca000f8e00ff */
[----:B------:R-:W-:-:S04]  /*acc0*/  SHF.L.U32 R0, R0, 0x1f, RZ ;  /* 0x0000001f00007819 */ /* 0x000fc800000006ff */
[----:B------:R1:W2:Y:S01]  /*acd0*/  SYNCS.PHASECHK.TRANS64.TRYWAIT P2, [UR6+0x31c50], R0 ;  /* 0x031c5000ff0075a7 */ /* 0x0002a20008040146 */
[----:B------:R-:W-:Y:S05]  /*ace0*/  @!P0 BRA `(.L_x_1551) ;  /* 0x0000000000048947 */ /* 0x000fea0003800000 */
[----:B------:R-:W-:Y:S01]  /*acf0*/  BPT.TRAP 0x1 ;  /* 0x000000040000795c */ /* 0x000fe20000300000 */
.L_x_1551:
[----:B--2---:R-:W-:Y:S05]  /*ad00*/  @P2 BRA `(.L_x_1549) ;  /* 0x0000000000082947 */ /* 0x004fea0003800000 */
[----:B------:R-:W2:Y:S02]  /*ad10*/  SYNCS.PHASECHK.TRANS64.TRYWAIT P2, [UR6+0x31c50], R0 ;  /* 0x031c5000ff0075a7 */ /* 0x000ea40008040146 */
[----:B--2---:R-:W-:Y:S05]  /*ad20*/  @!P2 BRA `(.L_x_1552) ;  /* 0x0000006800c8a947 */ /* 0x004fea0003800000 */
.L_x_1549:
[----:B------:R-:W-:Y:S01]  /*ad30*/  UIADD3 UR6, UR47, 0x200, URZ ;  /* 0x000002002f067890 */ /* 0x000fe2000fffe03f */
[----:B------:R-:W-:Y:S01]  /*ad40*/  R2UR UR10, R145 ;  /* 0x00000000910a72ca */ /* 0x000fe200000e0000 */
[----:B------:R-:W-:Y:S01]  /*ad50*/  WARPGROUP.ARRIVE ;  /* 0x00000000000079c5 */ /* 0x000fe20000000000 */
[----:B------:R-:W-:Y:S01]  /*ad60*/  UMOV UR29, 0xc0000010 ;  /* 0xc0000010001d7882 */ /* 0x000fe20000000000 */
[----:B------:R-:W-:Y:S01]  /*ad70*/  USHF.R.U32.HI UR6, URZ, 0x4, UR6 ;  /* 0x000000043f067899 */ /* 0x000fe20008011606 */
[----:B-12---:R-:W-:Y:S01]  /*ad80*/  FMNMX.FTZ R0, R136, R6, !PT ;  /* 0x0000000688007209 */ /* 0x006fe20007810000 */
[----:B------:R-:W-:Y:S01]  /*ad90*/  UMOV UR31, 0x80000020 ;  /* 0x80000020001f7882 */ /* 0x000fe20000000000 */
[----:B------:R-:W-:Y:S01]  /*ada0*/  FMNMX.FTZ R12, R138, R9, !PT ;  /* 0x000000098a0c7209 */ /* 0x000fe20007810000 */
[----:B------:R-:W-:Y:S01]  /*adb0*/  ULOP3.LUT UR6, UR6, 0x3fff, URZ, 0xc0, !UPT ;  /* 0x00003fff06067892 */ /* 0x000fe2000f8ec03f */
[----:B------:R-:W-:Y:S02]  /*adc0*/  FMNMX.FTZ R5, R137, R0, !PT ;  /* 0x0000000089057209 */ /* 0x000fe40007810000 */
[----:B------:R-:W-:Y:S01]  /*add0*/  ISETP.GE.U32.AND P2, PT, R2, 0x180, PT ;  /* 0x000001800200780c */ /* 0x000fe20003f46070 */
[----:B------:R-:W-:Y:S01]  /*ade0*/  ULOP3.LUT UR7, UR6, 0x2400000, URZ, 0xfc, !UPT ;  /* 0x0240000006077892 */ /* 0x000fe2000f8efc3f */
[----:B------:R-:W-:Y:S01]  /*adf0*/  FMNMX.FTZ R0, R140, R5, !PT ;  /* 0x000000058c007209 */ /* 0x000fe20007810000 */
[----:B------:R-:W-:Y:S01]  /*ae00*/  ULOP3.LUT UR6, UR10, 0x10000, URZ, 0xfc, !UPT ;  /* 0x000100000a067892 */ /* 0x000fe2000f8efc3f */
[----:B------:R-:W-:Y:S01]  /*ae10*/  R2UR UR60, R148 ;  /* 0x00000000943c72ca */ /* 0x000fe200000e0000 */
        /* <DEDUP_REMOVED lines=46> */
[----:B------:R-:W-:-:S04]  /*b100*/  FMNMX.FTZ R0, R76, R5, !PT ;  /* 0x000000054c007209 */ /* 0x000fc80007810000 */
[----:B------:R-:W-:-:S05]  /*b110*/  FMNMX.FTZ R7, R77, R0, !PT ;  /* 0x000000004d077209 */ /* 0x000fca0007810000 */
[----:B------:R-:W1:Y:S02]  /*b120*/  SHFL.BFLY PT, R0, R7, 0x2, 0x1f ;  /* 0x0c401f0007007f89 */ /* 0x000e6400000e0000 */
[----:B-1----:R-:W-:Y:S02]  /*b130*/  FMNMX.FTZ R8, R7, R0, !PT ;  /* 0x0000000007087209 */ /* 0x002fe40007810000 */
[----:B------:R-:W1:Y:S03]  /*b140*/  LDC R0, c[0x0][0x988] ;  /* 0x00026200ff007b82 */ /* 0x000e660000000800 */
[----:B------:R-:W2:Y:S02]  /*b150*/  SHFL.BFLY PT, R5, R8, 0x1, 0x1f ;  /* 0x0c201f0008057f89 */ /* 0x000ea400000e0000 */
[----:B--2---:R-:W-:-:S05]  /*b160*/  FMNMX.FTZ R5, R8, R5, !PT ;  /* 0x0000000508057209 */ /* 0x004fca0007810000 */
[----:B------:R-:W-:-:S04]  /*b170*/  FADD.FTZ R11, -R5, R6 ;  /* 0x00000006050b7221 */ /* 0x000fc80000010100 */
[-C--:B-1----:R-:W-:Y:S01]  /*b180*/  FMUL.FTZ R7, R11, R0.reuse ;  /* 0x000000000b077220 */ /* 0x082fe20000410000 */
        /* <DEDUP_REMOVED lines=11> */
[----:B------:R-:W-:Y:S01]  /*b240*/  MUFU.EX2 R7, R7 ;  /* 0x0000000700077308 */ /* 0x000fe20000000800 */
[-CC-:B------:R-:W-:Y:S01]  /*b250*/  FFMA.FTZ R132, R132, R0.reuse, -R11.reuse ;  /* 0x0000000084847223 */ /* 0x180fe2000001080b */
[----:B------:R-:W-:Y:S01]  /*b260*/  FFMA.FTZ R8, R140, R0, -R11 ;  /* 0x000000008c087223 */ /* 0x000fe2000001080b */
[----:B------:R-:W-:Y:S01]  /*b270*/  FMNMX.FTZ R14, R130, R133, !PT ;  /* 0x00000085820e7209 */ /* 0x000fe20007810000 */
[----:B------:R-:W-:-:S02]  /*b280*/  WARPGROUP.DEPBAR.LE gsb0, 0x0 ;  /* 0x00008000000079c5 */ /* 0x000fc40000010000 */
[----:B------:R-:W-:Y:S01]  /*b290*/  WARPGROUP.ARRIVE ;  /* 0x00000000000079c5 */ /* 0x000fe20000000000 */
[----:B------:R-:W-:Y:S01]  /*b2a0*/  FMNMX.FTZ R133, R131, R14, !PT ;  /* 0x0000000e83857209 */ /* 0x000fe20007810000 */
[----:B------:R-:W-:Y:S01]  /*b2b0*/  MUFU.EX2 R6, R6 ;  /* 0x0000000600067308 */ /* 0x000fe20000000800 */
[-CC-:B------:R-:W-:Y:S01]  /*b2c0*/  FFMA.FTZ R15, R141, R0.reuse, -R11.reuse ;  /* 0x000000008d0f7223 */ /* 0x180fe2000001080b */
[-CC-:B------:R-:W-:Y:S01]  /*b2d0*/  FFMA.FTZ R121, R121, R0.reuse, -R11.reuse ;  /* 0x0000000079797223 */ /* 0x180fe2000001080b */
[----:B------:R-:W-:Y:S01]  /*b2e0*/  FMNMX.FTZ R20, R134, R133, !PT ;  /* 0x0000008586147209 */ /* 0x000fe20007810000 */
[----:B------:R-:W-:Y:S01]  /*b2f0*/  HGMMA.64x96x16.F32 R24, gdesc[UR28].tnspB, R24, gsb0 ;  /* 0x416000001c1879f0 */ /* 0x000fe20008000818 */
[----:B------:R-:W-:Y:S01]  /*b300*/  UIADD3 UR28, UR6, 0x480, URZ ;  /* 0x00000480061c7890 */ /* 0x000fe2000fffe03f */
[--C-:B------:R-:W-:Y:S01]  /*b310*/  FFMA.FTZ R125, R125, R0, -R11.reuse ;  /* 0x000000007d7d7223 */ /* 0x100fe2000001080b */
[----:B------:R-:W-:Y:S01]  /*b320*/  UIADD3 UR30, UR7, 0xc0, URZ ;  /* 0x000000c0071e7890 */ /* 0x000fe2000fffe03f */
[----:B------:R-:W-:Y:S01]  /*b330*/  FMNMX.FTZ R133, R135, R20, !PT ;  /* 0x0000001487857209 */ /* 0x000fe20007810000 */
[----:B------:R-:W-:Y:S01]  /*b340*/  UMOV UR29, 0xc0000010 ;  /* 0xc0000010001d7882 */ /* 0x000fe20000000000 */
[----:B------:R-:W-:Y:S01]  /*b350*/  UMOV UR31, 0x80000020 ;  /* 0x80000020001f7882 */ /* 0x000fe20000000000 */
[----:B------:R1:W-:Y:S01]  /*b360*/  MUFU.EX2 R14, R120 ;  /* 0x00000078000e7308 */ /* 0x0003e20000000800 */
[----:B------:R-:W-:Y:S01]  /*b370*/  FMNMX.FTZ R20, R122, R133, !PT ;  /* 0x000000857a147209 */ /* 0x000fe20007810000 */
[-CC-:B------:R-:W-:Y:S01]  /*b380*/  FFMA.FTZ R112, R112, R0.reuse, -R11.reuse ;  /* 0x0000000070707223 */ /* 0x180fe2000001080b */
[-CC-:B------:R-:W-:Y:S01]  /*b390*/  FFMA.FTZ R113, R113, R0.reuse, -R11.reuse ;  /* 0x0000000071717223 */ /* 0x180fe2000001080b */
[--C-:B------:R-:W-:Y:S01]  /*b3a0*/  FFMA.FTZ R116, R116, R0, -R11.reuse ;  /* 0x0000000074747223 */ /* 0x100fe2000001080b */
[----:B------:R-:W-:Y:S01]  /*b3b0*/  FMNMX.FTZ R133, R123, R20, !PT ;  /* 0x000000147b857209 */ /* 0x000fe20007810000 */
[-CC-:B------:R-:W-:Y:S01]  /*b3c0*/  FFMA.FTZ R117, R117, R0.reuse, -R11.reuse ;  /* 0x0000000075757223 */ /* 0x180fe2000001080b */
[-CC-:B------:R-:W-:Y:S01]  /*b3d0*/  FFMA.FTZ R104, R104, R0.reuse, -R11.reuse ;  /* 0x0000000068687223 */ /* 0x180fe2000001080b */
[----:B------:R2:W-:Y:S01]  /*b3e0*/  MUFU.EX2 R20, R124 ;  /* 0x0000007c00147308 */ /* 0x0005e20000000800 */
[----:B-1----:R-:W-:Y:S01]  /*b3f0*/  FMNMX.FTZ R120, R126, R133, !PT ;  /* 0x000000857e787209 */ /* 0x002fe20007810000 */
[-CC-:B------:R-:W-:Y:S01]  /*b400*/  FFMA.FTZ R105, R105, R0.reuse, -R11.reuse ;  /* 0x0000000069697223 */ /* 0x180fe2000001080b */
[-CC-:B------:R-:W-:Y:S01]  /*b410*/  FFMA.FTZ R108, R108, R0.reuse, -R11.reuse ;  /* 0x000000006c6c7223 */ /* 0x180fe2000001080b */
[--C-:B------:R-:W-:Y:S01]  /*b420*/  FFMA.FTZ R109, R109, R0, -R11.reuse ;  /* 0x000000006d6d7223 */ /* 0x100fe2000001080b */
[----:B------:R-:W-:Y:S01]  /*b430*/  FMNMX.FTZ R133, R127, R120, !PT ;  /* 0x000000787f857209 */ /* 0x000fe20007810000 */
[-CC-:B------:R-:W-:Y:S01]  /*b440*/  FFMA.FTZ R96, R96, R0.reuse, -R11.reuse ;  /* 0x0000000060607223 */ /* 0x180fe2000001080b */
[-CC-:B------:R-:W-:Y:S01]  /*b450*/  FFMA.FTZ R97, R97, R0.reuse, -R11.reuse ;  /* 0x0000000061617223 */ /* 0x180fe2000001080b */
[----:B------:R-:W-:Y:S01]  /*b460*/  MUFU.EX2 R13, R13 ;  /* 0x0000000d000d7308 */ /* 0x000fe20000000800 */
        /* <DEDUP_REMOVED lines=18> */
[----:B------:R-:W-:-:S02]  /*b590*/  FFMA.FTZ R77, R77, R0, -R11 ;  /* 0x000000004d4d7223 */ /* 0x000fc4000001080b */
        /* <DEDUP_REMOVED lines=34> */
[----:B--2---:R-:W-:Y:S01]  /*b7c0*/  FMNMX.FTZ R124, R79, R120, !PT ;  /* 0x000000784f7c7209 */ /* 0x004fe20007810000 */
[----:B------:R-:W-:-:S04]  /*b7d0*/  FFMA.FTZ R120, R80, R0, -R11 ;  /* 0x0000000050787223 */ /* 0x000fc8000001080b */
[----:B------:R-:W2:Y:S02]  /*b7e0*/  SHFL.BFLY PT, R133, R124, 0x2, 0x1f ;  /* 0x0c401f007c857f89 */ /* 0x000ea400000e0000 */
[----:B------:R-:W-:Y:S08]  /*b7f0*/  MUFU.EX2 R117, R117 ;  /* 0x0000007500757308 */ /* 0x000ff00000000800 */
[----:B------:R-:W-:Y:S08]  /*b800*/  MUFU.EX2 R104, R104 ;  /* 0x0000006800687308 */ /* 0x000ff00000000800 */
[----:B------:R-:W-:Y:S01]  /*b810*/  MUFU.EX2 R105, R105 ;  /* 0x0000006900697308 */ /* 0x000fe20000000800 */
[----:B--2---:R-:W-:Y:S01]  /*b820*/  FMNMX.FTZ R80, R124, R133, !PT ;  /* 0x000000857c507209 */ /* 0x004fe20007810000 */
[----:B------:R-:W-:-:S06]  /*b830*/  FFMA.FTZ R133, R81, R0, -R11 ;  /* 0x0000000051857223 */ /* 0x000fcc000001080b */
[----:B------:R-:W-:Y:S01]  /*b840*/  MUFU.EX2 R108, R108 ;  /* 0x0000006c006c7308 */ /* 0x000fe20000000800 */
[----:B------:R-:W2:Y:S07]  /*b850*/  SHFL.BFLY PT, R137, R80, 0x1, 0x1f ;  /* 0x0c201f0050897f89 */ /* 0x000eae00000e0000 */
[----:B------:R-:W-:Y:S08]  /*b860*/  MUFU.EX2 R109, R109 ;  /* 0x0000006d006d7308 */ /* 0x000ff00000000800 */
[----:B------:R-:W-:Y:S08]  /*b870*/  MUFU.EX2 R96, R96 ;  /* 0x0000006000607308 */ /* 0x000ff00000000800 */
[----:B------:R-:W-:Y:S01]  /*b880*/  MUFU.EX2 R97, R97 ;  /* 0x0000006100617308 */ /* 0x000fe20000000800 */
[----:B--2---:R-:W-:-:S05]  /*b890*/  FMNMX.FTZ R137, R80, R137, !PT ;  /* 0x0000008950897209 */ /* 0x004fca0007810000 */
[----:B------:R-:W-:Y:S02]  /*b8a0*/  FADD.FTZ R9, -R137, R9 ;  /* 0x0000000989097221 */ /* 0x000fe40000010100 */
[----:B------:R-:W-:Y:S02]  /*b8b0*/  MUFU.EX2 R100, R100 ;  /* 0x0000006400647308 */ /* 0x000fe40000000800 */
[-C--:B------:R-:W-:Y:S01]  /*b8c0*/  FMUL.FTZ R124, R9, R0.reuse ;  /* 0x00000000097c7220 */ /* 0x080fe20000410000 */
[----:B------:R-:W-:-:S04]  /*b8d0*/  FMUL.FTZ R9, R137, R0 ;  /* 0x0000000089097220 */ /* 0x000fc80000410000 */
[-CC-:B------:R-:W-:Y:S01]  /*b8e0*/  FFMA.FTZ R81, R138, R0.reuse, -R9.reuse ;  /* 0x000000008a517223 */ /* 0x180fe20000010809 */
[-CC-:B------:R-:W-:Y:S01]  /*b8f0*/  FFMA.FTZ R128, R139, R0.reuse, -R9.reuse ;  /* 0x000000008b807223 */ /* 0x180fe20000010809 */
[-CC-:B------:R-:W-:Y:S01]  /*b900*/  FFMA.FTZ R139, R131, R0.reuse, -R9.reuse ;  /* 0x00000000838b7223 */ /* 0x180fe20000010809 */
[-CC-:B------:R-:W-:Y:S01]  /*b910*/  FFMA.FTZ R131, R115, R0.reuse, -R9.reuse ;  /* 0x0000000073837223 */ /* 0x180fe20000010809 */
[-CC-:B------:R-:W-:Y:S01]  /*b920*/  FFMA.FTZ R115, R118, R0.reuse, -R9.reuse ;  /* 0x0000000076737223 */ /* 0x180fe20000010809 */
[-CC-:B------:R-:W-:Y:S01]  /*b930*/  FFMA.FTZ R118, R119, R0.reuse, -R9.reuse ;  /* 0x0000000077767223 */ /* 0x180fe20000010809 */
[----:B------:R-:W-:Y:S01]  /*b940*/  MUFU.EX2 R124, R124 ;  /* 0x0000007c007c7308 */ /* 0x000fe20000000800 */
[----:B------:R-:W-:Y:S02]  /*b950*/  IMAD.U32 R119, RZ, RZ, UR46 ;  /* 0x0000002eff777e24 */ /* 0x000fe4000f8e00ff */
[----:B------:R-:W-:Y:S01]  /*b960*/  FFMA.FTZ R136, R142, R0, -R9 ;  /* 0x000000008e887223 */ /* 0x000fe20000010809 */
[----:B------:R-:W-:-:S02]  /*b970*/  IMAD.U32 R138, RZ, RZ, UR41 ;  /* 0x00000029ff8a7e24 */ /* 0x000fc4000f8e00ff */
[-CC-:B-1----:R-:W-:Y:S01]  /*b980*/  FFMA.FTZ R132, R130, R0.reuse, -R9.reuse ;  /* 0x0000000082847223 */ /* 0x182fe20000010809 */
[-CC-:B------:R-:W-:Y:S01]  /*b990*/  FFMA.FTZ R141, R143, R0.reuse, -R9.reuse ;  /* 0x000000008f8d7223 */ /* 0x180fe20000010809 */
[----:B------:R-:W-:Y:S01]  /*b9a0*/  @!P1 LEA R119, R119, UR47, 0x3 ;  /* 0x0000002f77779c11 */ /* 0x000fe2000f8e18ff */
[-CC-:B------:R-:W-:Y:S01]  /*b9b0*/  FFMA.FTZ R130, R122, R0.reuse, -R9.reuse ;  /* 0x000000007a827223 */ /* 0x180fe20000010809 */
[----:B------:R-:W1:Y:S01]  /*b9c0*/  MUFU.EX2 R81, R81 ;  /* 0x0000005100517308 */ /* 0x000e620000000800 */
[-CC-:B------:R-:W-:Y:S01]  /*b9d0*/  FFMA.FTZ R122, R126, R0.reuse, -R9.reuse ;  /* 0x000000007e7a7223 */ /* 0x180fe20000010809 */
[-CC-:B------:R-:W-:Y:S01]  /*b9e0*/  FFMA.FTZ R11, R134, R0.reuse, -R9.reuse ;  /* 0x00000000860b7223 */ /* 0x180fe20000010809 */
[----:B------:R-:W-:Y:S01]  /*b9f0*/  VIADD R126, R16, 0x9 ;  /* 0x00000009107e7836 */ /* 0x000fe20000000000 */
[----:B------:R-:W-:Y:S01]  /*ba00*/  @!P1 LEA R138, R138, UR47, 0x3 ;  /* 0x0000002f8a8a9c11 */ /* 0x000fe2000f8e18ff */
[-CC-:B------:R-:W-:Y:S01]  /*ba10*/  FFMA.FTZ R134, R135, R0.reuse, -R9.reuse ;  /* 0x0000000087867223 */ /* 0x180fe20000010809 */
[----:B------:R-:W-:Y:S01]  /*ba20*/  FFMA.FTZ R80, R107, R0, -R9 ;  /* 0x000000006b507223 */ /* 0x000fe20000010809 */
[----:B------:R-:W-:Y:S01]  /*ba30*/  @!P1 VIADD R135, R119, 0x31c40 ;  /* 0x00031c4077879836 */ /* 0x000fe20000000000 */
[----:B------:R-:W-:-:S02]  /*ba40*/  WARPGROUP.DEPBAR.LE gsb0, 0x0 ;  /* 0x00008000000079c5 */ /* 0x000fc40000010000 */
[----:B------:R-:W-:Y:S01]  /*ba50*/  WARPGROUP.ARRIVE ;  /* 0x00000000000079c5 */ /* 0x000fe20000000000 */
[----:B------:R-:W2:Y:S01]  /*ba60*/  MUFU.EX2 R128, R128 ;  /* 0x0000008000807308 */ /* 0x000ea20000000800 */
[-CC-:B------:R-:W-:Y:S01]  /*ba70*/  FFMA.FTZ R107, R110, R0.reuse, -R9.reuse ;  /* 0x000000006e6b7223 */ /* 0x180fe20000010809 */
[-C--:B------:R-:W-:Y:S01]  /*ba80*/  FFMA.FTZ R110, R111, R0.reuse, -R9 ;  /* 0x000000006f6e7223 */ /* 0x080fe20000010809 */
[----:B------:R-:W-:Y:S01]  /*ba90*/  @!P1 VIADD R119, R138, 0x31c60 ;  /* 0x00031c608a779836 */ /* 0x000fe20000000000 */
[----:B------:R-:W-:Y:S01]  /*baa0*/  SEL R126, R126, 0x9, !P2 ;  /* 0x000000097e7e7807 */ /* 0x000fe20005000000 */
[----:B------:R-:W-:Y:S01]  /*bab0*/  HGMMA.64x96x16.F32 R24, gdesc[UR28].tnspB, R24, gsb0 ;  /* 0x416000001c1879f0 */ /* 0x000fe20008000818 */
[----:B------:R-:W-:Y:S01]  /*bac0*/  UIADD3 UR28, UR6, 0x780, URZ ;  /* 0x00000780061c7890 */ /* 0x000fe2000fffe03f */
[----:B------:R-:W-:Y:S01]  /*bad0*/  @!P1 PRMT R135, RZ, 0x654, R135 ;  /* 0x00000654ff879816 */ /* 0x000fe20000000087 */
[----:B------:R-:W-:Y:S01]  /*bae0*/  UIADD3 UR30, UR7, 0x140, URZ ;  /* 0x00000140071e7890 */ /* 0x000fe2000fffe03f */
[----:B------:R-:W3:Y:S01]  /*baf0*/  MUFU.EX2 R136, R136 ;  /* 0x0000008800887308 */ /* 0x000ee20000000800 */
[----:B------:R-:W-:Y:S01]  /*bb00*/  UMOV UR29, 0xc0000010 ;  /* 0xc0000010001d7882 */ /* 0x000fe20000000000 */
[----:B------:R-:W-:Y:S01]  /*bb10*/  UMOV UR31, 0x80000020 ;  /* 0x80000020001f7882 */ /* 0x000fe20000000000 */
[----:B-1----:R-:W-:Y:S01]  /*bb20*/  FFMA.FTZ R3, R124, R3, R81 ;  /* 0x000000037c037223 */ /* 0x002fe20000010051 */
[----:B------:R-:W-:Y:S01]  /*bb30*/  @!P1 PRMT R119, RZ, 0x654, R119 ;  /* 0x00000654ff779816 */ /* 0x000fe20000000077 */
        /* <DEDUP_REMOVED lines=10> */
[----:B------:R-:W-:Y:S01]  /*bbe0*/  FFMA.FTZ R79, R79, R0, -R9 ;  /* 0x000000004f4f7223 */ /* 0x000fe20000010809 */
[----:B------:R4:W-:Y:S01]  /*bbf0*/  MUFU.EX2 R111, R80 ;  /* 0x00000050006f7308 */ /* 0x0009e20000000800 */
[----:B--2---:R-:W-:Y:S01]  /*bc00*/  F2FP.F16.F32.PACK_AB R81, R128, R81 ;  /* 0x000000518051723e */ /* 0x004fe200000000ff */
[----:B------:R-:W-:Y:S01]  /*bc10*/  UMOV UR41, UR46 ;  /* 0x0000002e00297c82 */ /* 0x000fe20008000000 */
[----:B------:R-:W-:-:S05]  /*bc20*/  ISETP.LT.AND P2, PT, RZ, UR45, PT ;  /* 0x0000002dff007c0c */ /* 0x000fca000bf41270 */
[----:B------:R-:W2:Y:S01]  /*bc30*/  MUFU.EX2 R132, R132 ;  /* 0x0000008400847308 */ /* 0x000ea20000000800 */
[-CC-:B----4-:R-:W-:Y:S01]  /*bc40*/  FFMA.FTZ R80, R99, R0.reuse, -R9.reuse ;  /* 0x0000000063507223 */ /* 0x190fe20000010809 */
[--C-:B------:R-:W-:Y:S01]  /*bc50*/  FFMA.FTZ R99, R102, R0, -R9.reuse ;  /* 0x0000000066637223 */ /* 0x100fe20000010809 */
[----:B------:R-:W-:Y:S01]  /*bc60*/  FFMA.FTZ R102, R7, R4, R6 ;  /* 0x0000000407667223 */ /* 0x000fe20000010006 */
[-CC-:B------:R-:W-:Y:S01]  /*bc70*/  FFMA.FTZ R4, R103, R0.reuse, -R9.reuse ;  /* 0x0000000067047223 */ /* 0x180fe20000010809 */
[----:B------:R-:W-:Y:S01]  /*bc80*/  FFMA.FTZ R103, R91, R0, -R9 ;  /* 0x000000005b677223 */ /* 0x000fe20000010809 */
[----:B------:R-:W-:Y:S02]  /*bc90*/  FADD.FTZ R91, R128, R3 ;  /* 0x00000003805b7221 */ /* 0x000fe40000010000 */
[----:B------:R-:W4:Y:S08]  /*bca0*/  MUFU.EX2 R139, R139 ;  /* 0x0000008b008b7308 */ /* 0x000f300000000800 */
[----:B------:R-:W5:Y:S08]  /*bcb0*/  MUFU.EX2 R11, R11 ;  /* 0x0000000b000b7308 */ /* 0x000f700000000800 */
[----:B------:R-:W5:Y:S08]  /*bcc0*/  MUFU.EX2 R134, R134 ;  /* 0x0000008600867308 */ /* 0x000f700000000800 */
[----:B------:R-:W5:Y:S08]  /*bcd0*/  MUFU.EX2 R130, R130 ;  /* 0x0000008200827308 */ /* 0x000f700000000800 */
[----:B------:R2:W-:Y:S08]  /*bce0*/  MUFU.EX2 R3, R80 ;  /* 0x0000005000037308 */ /* 0x0005f00000000800 */
        /* <DEDUP_REMOVED lines=21> */
[----:B------:R-:W5:Y:S08]  /*be40*/  MUFU.EX2 R88, R88 ;  /* 0x0000005800587308 */ /* 0x000f700000000800 */
        /* <DEDUP_REMOVED lines=30> */
[----:B------:R-:W-:-:S07]  /*c030*/  UIADD3 UR6, UR45, -0x1, URZ ;  /* 0xffffffff2d067890 */ /* 0x000fce000fffe03f */
[----:B------:R-:W-:Y:S01]  /*c040*/  UMOV UR45, UR6 ;  /* 0x00000006002d7c82 */ /* 0x000fe20008000000 */
[----:B------:R-:W-:Y:S02]  /*c050*/  WARPGROUP.DEPBAR.LE gsb0, 0x0 ;  /* 0x00008000000079c5 */ /* 0x000fe40000010000 */
[----:B------:R-:W-:-:S06]  /*c060*/  WARPGROUP.ARRIVE ;  /* 0x00000000000079c5 */ /* 0x000fcc0000000000 */
[----:B------:R-:W-:Y:S03]  /*c070*/  HGMMA.64x96x16.F32 R24, gdesc[UR28].tnspB, R24, gsb0 ;  /* 0x416000001c1879f0 */ /* 0x000fe60008000818 */
[----:B------:R-:W-:Y:S02]  /*c080*/  WARPGROUP.DEPBAR.LE gsb0, 0x0 ;  /* 0x00008000000079c5 */ /* 0x000fe40000010000 */
[----:B------:R5:W-:Y:S06]  /*c090*/  BAR.ARV R126, 0x100 ;  /* 0x0004007e0000751d */ /* 0x000bec0000002000 */
        /* <DEDUP_REMOVED lines=8> */
[----:B---3--:R-:W-:Y:S01]  /*c120*/  FADD.FTZ R135, R13, R102 ;  /* 0x000000660d877221 */ /* 0x008fe20000010000 */
[----:B------:R3:W-:Y:S01]  /*c130*/  @!P1 SYNCS.ARRIVE.TRANS64.RED.A1T0 RZ, [R119+URZ], RZ ;  /* 0x000000ff77ff99a7 */ /* 0x0007e2000810043f */
[-C--:B------:R-:W-:Y:S01]  /*c140*/  FFMA.FTZ R102, R94, R0.reuse, -R9 ;  /* 0x000000005e667223 */ /* 0x080fe20000010809 */
[----:B------:R-:W-:Y:S01]  /*c150*/  FADD.FTZ R94, R136, R91 ;  /* 0x0000005b885e7221 */ /* 0x000fe20000010000 */
[-CC-:B------:R-:W-:Y:S01]  /*c160*/  FFMA.FTZ R91, R82, R0.reuse, -R9.reuse ;  /* 0x00000000525b7223 */ /* 0x180fe20000010809 */
[-C--:B------:R-:W-:Y:S01]  /*c170*/  FMUL.FTZ R37, R37, R7.reuse ;  /* 0x0000000725257220 */ /* 0x080fe20000410000 */
[-C--:B------:R-:W-:Y:S01]  /*c180*/  FMUL.FTZ R40, R40, R7.reuse ;  /* 0x0000000728287220 */ /* 0x080fe20000410000 */
[----:B-1----:R-:W-:Y:S01]  /*c190*/  FADD.FTZ R143, R141, R94 ;  /* 0x0000005e8d8f7221 */ /* 0x002fe20000010000 */
[----:B------:R-:W-:Y:S01]  /*c1a0*/  MUFU.EX2 R102, R102 ;  /* 0x0000006600667308 */ /* 0x000fe20000000800 */
[-C--:B---3--:R-:W-:Y:S01]  /*c1b0*/  FFMA.FTZ R119, R90, R0.reuse, -R9 ;  /* 0x000000005a777223 */ /* 0x088fe20000010809 */
[----:B------:R-:W-:Y:S01]  /*c1c0*/  FADD.FTZ R90, R8, R135 ;  /* 0x00000087085a7221 */ /* 0x000fe20000010000 */
[----:B--2---:R-:W-:Y:S01]  /*c1d0*/  FADD.FTZ R80, R132, R143 ;  /* 0x0000008f84507221 */ /* 0x004fe20000010000 */
[-C--:B------:R-:W-:Y:S01]  /*c1e0*/  FMUL.FTZ R41, R41, R7.reuse ;  /* 0x0000000729297220 */ /* 0x080fe20000410000 */
[-C--:B------:R-:W-:Y:S01]  /*c1f0*/  FMUL.FTZ R44, R44, R7.reuse ;  /* 0x000000072c2c7220 */ /* 0x080fe20000410000 */
[----:B------:R-:W-:Y:S01]  /*c200*/  FADD.FTZ R135, R15, R90 ;  /* 0x0000005a0f877221 */ /* 0x000fe20000010000 */
[----:B------:R-:W-:Y:S01]  /*c210*/  FFMA.FTZ R90, R83, R0, -R9 ;  /* 0x00000000535a7223 */ /* 0x000fe20000010809 */
[-C--:B------:R-:W-:Y:S01]  /*c220*/  FMUL.FTZ R45, R45, R7.reuse ;  /* 0x000000072d2d7220 */ /* 0x080fe20000410000 */
[-C--:B------:R-:W-:Y:S01]  /*c230*/  FMUL.FTZ R48, R48, R7.reuse ;  /* 0x0000000730307220 */ /* 0x080fe20000410000 */
[----:B------:R-:W-:Y:S01]  /*c240*/  FADD.FTZ R82, R10, R135 ;  /* 0x000000870a527221 */ /* 0x000fe20000010000 */
[-C--:B------:R-:W-:Y:S01]  /*c250*/  FMUL.FTZ R49, R49, R7.reuse ;  /* 0x0000000731317220 */ /* 0x080fe20000410000 */
[-C--:B------:R-:W-:Y:S01]  /*c260*/  FMUL.FTZ R52, R52, R7.reuse ;  /* 0x0000000734347220 */ /* 0x080fe20000410000 */
[-C--:B------:R-:W-:Y:S01]  /*c270*/  FMUL.FTZ R53, R53, R7.reuse ;  /* 0x0000000735357220 */ /* 0x080fe20000410000 */
[----:B------:R-:W-:Y:S01]  /*c280*/  FADD.FTZ R83, R21, R82 ;  /* 0x0000005215537221 */ /* 0x000fe20000010000 */
[----:B----4-:R-:W-:Y:S01]  /*c290*/  FADD.FTZ R82, R139, R80 ;  /* 0x000000508b527221 */ /* 0x010fe20000010000 */
[----:B------:R-:W-:Y:S01]  /*c2a0*/  F2FP.F16.F32.PACK_AB R80, R13, R6 ;  /* 0x000000060d50723e */ /* 0x000fe200000000ff */
[----:B------:R-:W-:Y:S01]  /*c2b0*/  FMUL.FTZ R56, R56, R7 ;  /* 0x0000000738387220 */ /* 0x000fe20000410000 */
[----:B------:R-:W-:Y:S01]  /*c2c0*/  FADD.FTZ R94, R12, R83 ;  /* 0x000000530c5e7221 */ /* 0x000fe20000010000 */
[----:B-----5:R-:W-:Y:S01]  /*c2d0*/  FADD.FTZ R13, R11, R82 ;  /* 0x000000520b0d7221 */ /* 0x020fe20000010000 */
[----:B------:R-:W-:Y:S01]  /*c2e0*/  F2FP.F16.F32.PACK_AB R82, R15, R8 ;  /* 0x000000080f52723e */ /* 0x000fe200000000ff */
[----:B------:R-:W1:Y:S01]  /*c2f0*/  MUFU.EX2 R6, R119 ;  /* 0x0000007700067308 */ /* 0x000e620000000800 */
[----:B------:R-:W-:Y:S01]  /*c300*/  FADD.FTZ R15, R129, R94 ;  /* 0x0000005e810f7221 */ /* 0x000fe20000010000 */
[----:B------:R-:W-:Y:S01]  /*c310*/  FADD.FTZ R13, R134, R13 ;  /* 0x0000000d860d7221 */ /* 0x000fe20000010000 */
[-CC-:B------:R-:W-:Y:S01]  /*c320*/  FFMA.FTZ R94, R74, R0.reuse, -R9.reuse ;  /* 0x000000004a5e7223 */ /* 0x180fe20000010809 */
[----:B------:R-:W-:Y:S01]  /*c330*/  FFMA.FTZ R74, R75, R0, -R9 ;  /* 0x000000004b4a7223 */ /* 0x000fe20000010809 */
[----:B------:R-:W-:Y:S01]  /*c340*/  FADD.FTZ R8, R14, R15 ;  /* 0x0000000f0e087221 */ /* 0x000fe20000010000 */
[----:B------:R-:W-:Y:S01]  /*c350*/  FADD.FTZ R126, R130, R13 ;  /* 0x0000000d827e7221 */ /* 0x000fe20000010000 */
[----:B------:R-:W-:Y:S01]  /*c360*/  F2FP.F16.F32.PACK_AB R83, R141, R136 ;  /* 0x000000888d53723e */ /* 0x000fe200000000ff */
[----:B------:R-:W2:Y:S01]  /*c370*/  MUFU.EX2 R75, R103 ;  /* 0x00000067004b7308 */ /* 0x000ea20000000800 */
[----:B------:R-:W-:Y:S01]  /*c380*/  FADD.FTZ R13, R121, R8 ;  /* 0x00000008790d7221 */ /* 0x000fe20000010000 */
[----:B------:R-:W-:Y:S01]  /*c390*/  FADD.FTZ R15, R123, R126 ;  /* 0x0000007e7b0f7221 */ /* 0x000fe20000010000 */
[----:B------:R-:W-:Y:S01]  /*c3a0*/  F2FP.F16.F32.PACK_AB R11, R134, R11 ;  /* 0x0000000b860b723e */ /* 0x000fe200000000ff */
[----:B------:R3:W-:Y:S01]  /*c3b0*/  STSM.16.M88.4 [R22+0x24300], R80 ;  /* 0x0243005016007844 */ /* 0x0007e20000000200 */
[----:B------:R-:W-:Y:S01]  /*c3c0*/  FADD.FTZ R8, R20, R13 ;  /* 0x0000000d14087221 */ /* 0x000fe20000010000 */
[----:B------:R-:W-:Y:S01]  /*c3d0*/  FADD.FTZ R126, R122, R15 ;  /* 0x0000000f7a7e7221 */ /* 0x000fe20000010000 */
[-C--:B------:R-:W-:Y:S01]  /*c3e0*/  FMUL.FTZ R57, R57, R7.reuse ;  /* 0x0000000739397220 */ /* 0x080fe20000410000 */
[----:B------:R-:W-:Y:S01]  /*c3f0*/  MUFU.EX2 R94, R94 ;  /* 0x0000005e005e7308 */ /* 0x000fe20000000800 */
[----:B------:R-:W-:Y:S01]  /*c400*/  FADD.FTZ R9, R125, R8 ;  /* 0x000000087d097221 */ /* 0x000fe20000010000 */
[----:B------:R-:W-:Y:S01]  /*c410*/  FADD.FTZ R13, R127, R126 ;  /* 0x0000007e7f0d7221 */ /* 0x000fe20000010000 */
[----:B------:R-:W-:Y:S01]  /*c420*/  F2FP.F16.F32.PACK_AB R8, R21, R10 ;  /* 0x0000000a1508723e */ /* 0x000fe200000000ff */
[-C--:B------:R-:W-:Y:S01]  /*c430*/  FMUL.FTZ R60, R60, R7.reuse ;  /* 0x000000073c3c7220 */ /* 0x080fe20000410000 */
[----:B------:R-:W-:Y:S01]  /*c440*/  FADD.FTZ R126, R112, R9 ;  /* 0x00000009707e7221 */ /* 0x000fe20000010000 */
[----:B------:R-:W-:Y:S01]  /*c450*/  FADD.FTZ R128, R114, R13 ;  /* 0x0000000d72807221 */ /* 0x000fe20000010000 */
[----:B------:R-:W-:Y:S01]  /*c460*/  F2FP.F16.F32.PACK_AB R10, R129, R12 ;  /* 0x0000000c810a723e */ /* 0x000fe200000000ff */
[----:B------:R-:W-:Y:S01]  /*c470*/  MUFU.EX2 R74, R74 ;  /* 0x0000004a004a7308 */ /* 0x000fe20000000800 */
[----:B------:R-:W-:Y:S01]  /*c480*/  FADD.FTZ R13, R113, R126 ;  /* 0x0000007e710d7221 */ /* 0x000fe20000010000 */
[----:B------:R-:W-:Y:S01]  /*c490*/  FADD.FTZ R128, R131, R128 ;  /* 0x0000008083807221 */ /* 0x000fe20000010000 */
[----:B------:R-:W-:Y:S01]  /*c4a0*/  F2FP.F16.F32.PACK_AB R12, R121, R14 ;  /* 0x0000000e790c723e */ /* 0x000fe200000000ff */
[-C--:B------:R-:W-:Y:S01]  /*c4b0*/  FMUL.FTZ R61, R61, R7.reuse ;  /* 0x000000073d3d7220 */ /* 0x080fe20000410000 */
[----:B---3--:R-:W-:Y:S01]  /*c4c0*/  FADD.FTZ R80, R116, R13 ;  /* 0x0000000d74507221 */ /* 0x008fe20000010000 */
[----:B------:R-:W-:Y:S01]  /*c4d0*/  FADD.FTZ R15, R115, R128 ;  /* 0x00000080730f7221 */ /* 0x000fe20000010000 */
[----:B------:R-:W-:Y:S01]  /*c4e0*/  F2FP.F16.F32.PACK_AB R14, R125, R20 ;  /* 0x000000147d0e723e */ /* 0x000fe200000000ff */
[----:B------:R-:W3:Y:S01]  /*c4f0*/  MUFU.EX2 R121, R91 ;  /* 0x0000005b00797308 */ /* 0x000ee20000000800 */
        /* <DEDUP_REMOVED lines=11> */
[----:B------:R-:W5:Y:S01]  /*c5b0*/  MUFU.EX2 R20, R90 ;  /* 0x0000005a00147308 */ /* 0x000f620000000800 */
        /* <DEDUP_REMOVED lines=10> */
[C---:B------:R-:W-:Y:S01]  /*c660*/  F2FP.F16.F32.PACK_AB R96, R97.reuse, R96 ;  /* 0x000000606160723e */ /* 0x040fe200000000ff */
[-C--:B------:R-:W-:Y:S01]  /*c670*/  FMUL.FTZ R68, R68, R7.reuse ;  /* 0x0000000744447220 */ /* 0x080fe20000410000 */
[----:B------:R-:W-:Y:S01]  /*c680*/  FADD.FTZ R21, R97, R80 ;  /* 0x0000005061157221 */ /* 0x000fe20000010000 */
[C---:B------:R-:W-:Y:S01]  /*c690*/  FADD.FTZ R82, R3.reuse, R82 ;  /* 0x0000005203527221 */ /* 0x040fe20000010000 */
[----:B------:R-:W-:Y:S01]  /*c6a0*/  F2FP.F16.F32.PACK_AB R97, R3, R98 ;  /* 0x000000620361723e */ /* 0x000fe200000000ff */
[----:B------:R-:W-:Y:S01]  /*c6b0*/  FMUL.FTZ R69, R69, R7 ;  /* 0x0000000745457220 */ /* 0x000fe20000410000 */
        /* <DEDUP_REMOVED lines=9> */
[----:B-1----:R-:W-:Y:S01]  /*c750*/  FADD.FTZ R10, R6, R21 ;  /* 0x00000015060a7221 */ /* 0x002fe20000010000 */
[----:B------:R-:W-:Y:S01]  /*c760*/  F2FP.F16.F32.PACK_AB R114, R117, R116 ;  /* 0x000000747572723e */ /* 0x000fe200000000ff */
[-C--:B------:R-:W-:Y:S01]  /*c770*/  FMUL.FTZ R30, R30, R124.reuse ;  /* 0x0000007c1e1e7220 */ /* 0x080fe20000410000 */
[----:B------:R-:W-:Y:S01]  /*c780*/  FADD.FTZ R9, R89, R8 ;  /* 0x0000000859097221 */ /* 0x000fe20000010000 */
[----:B--2---:R-:W-:Y:S01]  /*c790*/  FADD.FTZ R3, R75, R10 ;  /* 0x0000000a4b037221 */ /* 0x004fe20000010000 */
        /* <DEDUP_REMOVED lines=11> */
[----:B---3--:R-:W-:Y:S01]  /*c850*/  FADD.FTZ R3, R121, R10 ;  /* 0x0000000a79037221 */ /* 0x008fe20000010000 */
[----:B------:R-:W-:Y:S01]  /*c860*/  F2FP.F16.F32.PACK_AB R107, R110, R107 ;  /* 0x0000006b6e6b723e */ /* 0x000fe200000000ff */
[----:B------:R-:W-:Y:S01]  /*c870*/  FMUL.FTZ R35, R35, R124 ;  /* 0x0000007c23237220 */ /* 0x000fe20000410000 */
[----:B------:R-:W-:Y:S01]  /*c880*/  FADD.FTZ R9, R133, R4 ;  /* 0x0000000485097221 */ /* 0x000fe20000010000 */
[----:B-----5:R-:W-:Y:S01]  /*c890*/  FADD.FTZ R3, R20, R3 ;  /* 0x0000000314037221 */ /* 0x020fe20000010000 */
[----:B------:R-:W-:Y:S01]  /*c8a0*/  F2FP.F16.F32.PACK_AB R98, R101, R100 ;  /* 0x000000646562723e */ /* 0x000fe200000000ff */
[----:B------:R1:W-:Y:S01]  /*c8b0*/  STSM.16.M88.4 [R22+0x2a300], R104 ;  /* 0x02a3006816007844 */ /* 0x0003e20000000200 */
[----:B------:R-:W-:Y:S01]  /*c8c0*/  FADD.FTZ R4, R84, R9 ;  /* 0x0000000954047221 */ /* 0x000fe20000010000 */
[----:B------:R-:W-:Y:S01]  /*c8d0*/  FADD.FTZ R3, R86, R3 ;  /* 0x0000000356037221 */ /* 0x000fe20000010000 */
[----:B------:R-:W-:Y:S01]  /*c8e0*/  F2FP.F16.F32.PACK_AB R88, R89, R88 ;  /* 0x000000585958723e */ /* 0x000fe200000000ff */
[----:B------:R1:W-:Y:S01]  /*c8f0*/  STSM.16.M88.4 [R22+0x2bb00], R96 ;  /* 0x02bb006016007844 */ /* 0x0003e20000000200 */
        /* <DEDUP_REMOVED lines=9> */
[C---:B------:R-:W-:Y:S01]  /*c990*/  FADD.FTZ R9, R73.reuse, R4 ;  /* 0x0000000449097221 */ /* 0x040fe20000010000 */
        /* <DEDUP_REMOVED lines=42> */
.L_x_1544:
[----:B------:R-:W-:Y:S06]  /*cc40*/  BAR.ARV 0x8, 0x1a0 ;  /* 0x0206800000007b1d */ /* 0x000fec0000002000 */
[----:B------:R-:W-:Y:S05]  /*cc50*/  @!P0 BRA `(.L_x_1554) ;  /* 0x0000000000048947 */ /* 0x000fea0003800000 */
[----:B------:R-:W-:Y:S01]  /*cc60*/  BPT.TRAP 0x1 ;  /* 0x000000040000795c */ /* 0x000fe20000300000 */
.L_x_1554:
[----:B------:R-:W-:Y:S01]  /*cc70*/  R2UR UR4, R148 ;  /* 0x00000000940472ca */ /* 0x000fe200000e0000 */
[----:B------:R-:W-:-:S12]  /*cc80*/  ULEA UR12, UR46, UR47, 0x3 ;  /* 0x0000002f2e0c7291 */ /* 0x000fd8000f8e183f */
[----:B------:R-:W-:-:S05]  /*cc90*/  IMAD.U32 R6, RZ, RZ, UR4 ;  /* 0x00000004ff067e24 */ /* 0x000fca000f8e00ff */
[----:B------:R-:W-:-:S04]  /*cca0*/  SHF.L.U32 R6, R6, 0x1f, RZ ;  /* 0x0000001f06067819 */ /* 0x000fc800000006ff */
[----:B------:R1:W2:Y:S01]  /*ccb0*/  SYNCS.PHASECHK.TRANS64.TRYWAIT P2, [UR12+0x31c50], R6 ;  /* 0x031c5006ff0075a7 */ /* 0x0002a2000804014c */
[----:B------:R-:W-:Y:S05]  /*ccc0*/  @!P0 BRA `(.L_x_1555) ;  /* 0x0000000000048947 */ /* 0x000fea0003800000 */
[----:B------:R-:W-:Y:S01]  /*ccd0*/  BPT.TRAP 0x1 ;  /* 0x000000040000795c */ /* 0x000fe20000300000 */
.L_x_1555:
[----:B--2---:R-:W-:Y:S05]  /*cce0*/  @P2 BRA `(.L_x_1556) ;  /* 0x0000000000082947 */ /* 0x004fea0003800000 */
[----:B------:R-:W2:Y:S02]  /*ccf0*/  SYNCS.PHASECHK.TRANS64.TRYWAIT P0, [UR12+0x31c50], R6 ;  /* 0x031c5006ff0075a7 */ /* 0x000ea4000800014c */
[----:B--2---:R-:W-:Y:S05]  /*cd00*/  @!P0 BRA `(.L_x_1557) ;  /* 0x0000004800e88947 */ /* 0x004fea0003800000 */
.L_x_1556:
[----:B------:R-:W-:Y:S01]  /*cd10*/  UIADD3 UR47, UR47, 0x200, URZ ;  /* 0x000002002f2f7890 */ /* 0x000fe2000fffe03f */
[----:B------:R-:W-:Y:S01]  /*cd20*/  R2UR UR4, R145 ;  /* 0x00000000910472ca */ /* 0x000fe200000e0000 */
[----:B------:R-:W-:Y:S01]  /*cd30*/  WARPGROUP.ARRIVE ;  /* 0x00000000000079c5 */ /* 0x000fe20000000000 */
[----:B------:R-:W-:Y:S01]  /*cd40*/  UMOV UR5, 0xc0000010 ;  /* 0xc000001000057882 */ /* 0x000fe20000000000 */
[----:B------:R-:W-:Y:S01]  /*cd50*/  USHF.R.U32.HI UR47, URZ, 0x4, UR47 ;  /* 0x000000043f2f7899 */ /* 0x000fe2000801162f */
[----:B--2---:R-:W2:Y:S01]  /*cd60*/  SHFL.BFLY PT, R7, R4, 0x2, 0x1f ;  /* 0x0c401f0004077f89 */ /* 0x004ea200000e0000 */
[----:B------:R-:W-:Y:S01]  /*cd70*/  UMOV UR7, 0x80000020 ;  /* 0x8000002000077882 */ /* 0x000fe20000000000 */
[----:B------:R-:W-:Y:S01]  /*cd80*/  UMOV UR9, 0xc0000010 ;  /* 0xc000001000097882 */ /* 0x000fe20000000000 */
[----:B------:R-:W-:Y:S01]  /*cd90*/  ULOP3.LUT UR47, UR47, 0x3fff, URZ, 0xc0, !UPT ;  /* 0x00003fff2f2f7892 */ /* 0x000fe2000f8ec03f */
[----:B-1----:R-:W1:Y:S01]  /*cda0*/  SHFL.BFLY PT, R6, R3, 0x2, 0x1f ;  /* 0x0c401f0003067f89 */ /* 0x002e6200000e0000 */
[----:B------:R-:W-:Y:S01]  /*cdb0*/  UMOV UR11, 0x80000020 ;  /* 0x80000020000b7882 */ /* 0x000fe20000000000 */
[----:B------:R-:W-:Y:S01]  /*cdc0*/  IMAD.MOV.U32 R13, RZ, RZ, RZ ;  /* 0x000000ffff0d7224 */ /* 0x000fe200078e00ff */
[----:B------:R-:W-:Y:S01]  /*cdd0*/  ULOP3.LUT UR6, UR47, 0x2400000, URZ, 0xfc, !UPT ;  /* 0x024000002f067892 */ /* 0x000fe2000f8efc3f */
[----:B------:R-:W-:Y:S01]  /*cde0*/  IMAD.MOV.U32 R10, RZ, RZ, RZ ;  /* 0x000000ffff0a7224 */ /* 0x000fe200078e00ff */
[----:B------:R-:W-:Y:S01]  /*cdf0*/  ULOP3.LUT UR4, UR4, 0x10000, URZ, 0xfc, !UPT ;  /* 0x0001000004047892 */ /* 0x000fe2000f8efc3f */
[----:B------:R-:W-:Y:S01]  /*ce00*/  R2UR UR13, R148 ;  /* 0x00000000940d72ca */ /* 0x000fe200000e0000 */
[----:B------:R-:W-:Y:S01]  /*ce10*/  UIMAD UR6, UR46, 0x6c0, UR6 ;  /* 0x000006c02e0678a4 */ /* 0x000fe2000f8e0206 */
[----:B------:R-:W-:Y:S01]  /*ce20*/  IMAD.MOV.U32 R12, RZ, RZ, -0x800000 ;  /* 0xff800000ff0c7424 */ /* 0x000fe200078e00ff */
[----:B------:R-:W-:Y:S01]  /*ce30*/  UIADD3 UR8, UR4, 0x180, URZ ;  /* 0x0000018004087890 */ /* 0x000fe2000fffe03f */
[----:B------:R-:W-:Y:S01]  /*ce40*/  VIADD R18, R18, 0x1 ;  /* 0x0000000112127836 */ /* 0x000fe20000000000 */
[----:B------:R-:W-:-:S02]  /*ce50*/  UIADD3 UR10, UR6, 0x40, URZ ;  /* 0x00000040060a7890 */ /* 0x000fc4000fffe03f */
[----:B------:R-:W-:-:S03]  /*ce60*/  UIADD3 UR46, UR46, 0x1, URZ ;  /* 0x000000012e2e7890 */ /* 0x000fc6000fffe03f */
[----:B------:R-:W-:Y:S01]  /*ce70*/  HGMMA.64x96x16.F32 R24, gdesc[UR4].tnspB, R24, gsb0 ;  /* 0x41600000041879f0 */ /* 0x000fe20008000818 */
[----:B------:R-:W-:Y:S01]  /*ce80*/  UMOV UR5, 0xc0000010 ;  /* 0xc000001000057882 */ /* 0x000fe20000000000 */
[----:B------:R-:W-:Y:S01]  /*ce90*/  UMOV UR7, 0x80000020 ;  /* 0x8000002000077882 */ /* 0x000fe20000000000 */
[----:B------:R-:W-:Y:S01]  /*cea0*/  UISETP.NE.AND UP0, UPT, UR46, 0x2, UPT ;  /* 0x000000022e00788c */ /* 0x000fe2000bf05270 */
[----:B--2---:R-:W-:-:S03]  /*ceb0*/  FADD.FTZ R7, R7, R4 ;  /* 0x0000000407077221 */ /* 0x004fc60000010000 */
[----:B------:R-:W-:Y:S01]  /*cec0*/  USEL UR46, UR46, URZ, UP0 ;  /* 0x0000003f2e2e7287 */ /* 0x000fe20008000000 */
[----:B-1----:R-:W-:Y:S01]  /*ced0*/  FADD.FTZ R8, R6, R3 ;  /* 0x0000000306087221 */ /* 0x002fe20000010000 */
[----:B------:R-:W-:Y:S01]  /*cee0*/  IMAD.MOV.U32 R3, RZ, RZ, -0x800000 ;  /* 0xff800000ff037424 */ /* 0x000fe200078e00ff */
[----:B------:R-:W1:Y:S04]  /*cef0*/  SHFL.BFLY PT, R6, R7, 0x1, 0x1f ;  /* 0x0c201f0007067f89 */ /* 0x000e6800000e0000 */
[----:B------:R-:W2:Y:S01]  /*cf00*/  SHFL.BFLY PT, R9, R8, 0x1, 0x1f ;  /* 0x0c201f0008097f89 */ /* 0x000ea200000e0000 */
[----:B-1----:R-:W-:Y:S01]  /*cf10*/  FADD.FTZ R11, R7, R6 ;  /* 0x00000006070b7221 */ /* 0x002fe20000010000 */
[----:B--2---:R-:W-:-:S04]  /*cf20*/  FADD.FTZ R14, R8, R9 ;  /* 0x00000009080e7221 */ /* 0x004fc80000010000 */
[----:B------:R-:W-:Y:S01]  /*cf30*/  FSETP.NE.FTZ.AND P0, PT, R11, RZ, PT ;  /* 0x000000ff0b00720b */ /* 0x000fe20003f15000 */
[----:B------:R-:W-:Y:S01]  /*cf40*/  IMAD.U32 R8, RZ, RZ, UR12 ;  /* 0x0000000cff087e24 */ /* 0x000fe2000f8e00ff */
[----:B------:R-:W-:-:S11]  /*cf50*/  FSETP.NE.FTZ.AND P2, PT, R14, RZ, PT ;  /* 0x000000ff0e00720b */ /* 0x000fd60003f55000 */
[----:B------:R-:W1:Y:S01]  /*cf60*/  @P0 MUFU.LG2 R6, R11 ;  /* 0x0000000b00060308 */ /* 0x000e620000000c00 */
[C---:B------:R-:W-:Y:S01]  /*cf70*/  @P0 FMUL.FTZ R4, R0.reuse, 0.69314718246459960938 ;  /* 0x3f31721800040820 */ /* 0x040fe20000410000 */
[----:B------:R-:W-:-:S06]  /*cf80*/  @P2 FMUL.FTZ R15, R0, 0.69314718246459960938 ;  /* 0x3f317218000f2820 */ /* 0x000fcc0000410000 */
[----:B------:R-:W2:Y:S08]  /*cf90*/  @P2 MUFU.LG2 R9, R14 ;  /* 0x0000000e00092308 */ /* 0x000eb00000000c00 */
[----:B------:R-:W3:Y:S01]  /*cfa0*/  @P0 MUFU.RCP R13, R11 ;  /* 0x0000000b000d0308 */ /* 0x000ee20000001000 */
[----:B-1----:R-:W-:Y:S01]  /*cfb0*/  @P0 FMUL.FTZ R7, R6, 0.69314718246459960938 ;  /* 0x3f31721806070820 */ /* 0x002fe20000410000 */
[----:B------:R-:W-:-:S03]  /*cfc0*/  @!P1 VIADD R6, R8, 0x31c60 ;  /* 0x00031c6008069836 */ /* 0x000fc60000000000 */
[----:B------:R-:W-:Y:S01]  /*cfd0*/  @P0 FFMA.FTZ R3, R4, R5, R7 ;  /* 0x0000000504030223 */ /* 0x000fe20000010007 */
[----:B------:R-:W-:Y:S02]  /*cfe0*/  PLOP3.LUT P0, PT, PT, PT, PT, 0x8, 0x0 ;  /* 0x000000000000781c */ /* 0x000fe40003f0e170 */
[----:B------:R-:W-:Y:S01]  /*cff0*/  @!P1 PRMT R4, RZ, 0x654, R6 ;  /* 0x00000654ff049816 */ /* 0x000fe20000000006 */
[----:B------:R1:W4:Y:S01]  /*d000*/  @P2 MUFU.RCP R10, R14 ;  /* 0x0000000e000a2308 */ /* 0x0003220000001000 */
[----:B--2---:R-:W-:-:S04]  /*d010*/  @P2 FMUL.FTZ R0, R9, 0.69314718246459960938 ;  /* 0x3f31721809002820 */ /* 0x004fc80000410000 */
        /* <DEDUP_REMOVED lines=47> */
[----:B------:R-:W-:Y:S03]  /*d310*/  HGMMA.64x96x16.F32 R24, gdesc[UR8].tnspB, R24, gsb0 ;  /* 0x41600000081879f0 */ /* 0x000fe60008000818 */
[----:B------:R-:W-:Y:S02]  /*d320*/  WARPGROUP.DEPBAR.LE gsb0, 0x0 ;  /* 0x00008000000079c5 */ /* 0x000fe40000010000 */
[----:B------:R-:W-:-:S06]  /*d330*/  WARPGROUP.ARRIVE ;  /* 0x00000000000079c5 */ /* 0x000fcc0000000000 */
[----:B------:R-:W-:Y:S01]  /*d340*/  HGMMA.64x96x16.F32 R24, gdesc[UR4].tnspB, R24, gsb0 ;  /* 0x41600000041879f0 */ /* 0x000fe20008000818 */
[----:B------:R-:W-:-:S04]  /*d350*/  USEL UR4, URZ, 0x1, UP0 ;  /* 0x000000013f047887 */ /* 0x000fc80008000000 */
[----:B------:R-:W-:-:S06]  /*d360*/  ULOP3.LUT UR13, UR13, UR4, URZ, 0x3c, !UPT ;  /* 0x000000040d0d7292 */ /* 0x000fcc000f8e3c3f */
[----:B------:R-:W-:Y:S01]  /*d370*/  IMAD.U32 R148, RZ, RZ, UR13 ;  /* 0x0000000dff947e24 */ /* 0x000fe2000f8e00ff */
[----:B------:R-:W-:Y:S02]  /*d380*/  WARPGROUP.DEPBAR.LE gsb0, 0x0 ;  /* 0x00008000000079c5 */ /* 0x000fe40000010000 */
[----:B------:R2:W-:Y:S01]  /*d390*/  @!P1 SYNCS.ARRIVE.TRANS64.RED.A1T0 RZ, [R4+URZ], RZ ;  /* 0x000000ff04ff99a7 */ /* 0x0005e2000810043f */
[-C--:B---3--:R-:W-:Y:S01]  /*d3a0*/  FMUL.FTZ R75, R37, R13.reuse ;  /* 0x0000000d254b7220 */ /* 0x088fe20000410000 */
        /* <DEDUP_REMOVED lines=19> */
[-C--:B-1----:R-:W-:Y:S01]  /*d4e0*/  FMUL.FTZ R14, R64, R13.reuse ;  /* 0x0000000d400e7220 */ /* 0x082fe20000410000 */
[-C--:B------:R-:W-:Y:S01]  /*d4f0*/  FMUL.FTZ R29, R65, R13.reuse ;  /* 0x0000000d411d7220 */ /* 0x080fe20000410000 */
[-C--:B------:R-:W-:Y:S01]  /*d500*/  FMUL.FTZ R0, R68, R13.reuse ;  /* 0x0000000d44007220 */ /* 0x080fe20000410000 */
[----:B------:R-:W-:Y:S01]  /*d510*/  FMUL.FTZ R13, R69, R13 ;  /* 0x0000000d450d7220 */ /* 0x000fe20000410000 */
[-C--:B----4-:R-:W-:Y:S01]  /*d520*/  FMUL.FTZ R61, R38, R10.reuse ;  /* 0x0000000a263d7220 */ /* 0x090fe20000410000 */
        /* <DEDUP_REMOVED lines=23> */
.L_x_1527:
        /* <DEDUP_REMOVED lines=11> */
[----:B------:R-:W-:Y:S01]  /*d750*/  SHF.R.S32.HI R54, RZ, 0x1f, R51 ;  /* 0x0000001fff367819 */ /* 0x000fe20000011433 */
[----:B------:R-:W-:Y:S01]  /*d760*/  USHF.R.S32.HI UR5, URZ, 0x1f, UR43 ;  /* 0x0000001f3f057899 */ /* 0x000fe2000801142b */
[----:B------:R-:W-:Y:S02]  /*d770*/  LOP3.LUT R10, R17, 0x180, RZ, 0xc0, !PT ;  /* 0x00000180110a7812 */ /* 0x000fe400078ec0ff */
[----:B------:R-:W-:Y:S01]  /*d780*/  IADD3 R5, P5, R150, 0x20, RZ ;  /* 0x0000002096057810 */ /* 0x000fe20007fbe0ff */
[----:B------:R-:W-:Y:S01]  /*d790*/  ULDC.64 UR6, c[0x0][0xb70] ;  /* 0x0002dc0000067ab9 */ /* 0x000fe20000000a00 */
[----:B------:R-:W-:Y:S01]  /*d7a0*/  SHF.R.U64 R10, R10, 0x3, RZ ;  /* 0x000000030a0a7819 */ /* 0x000fe200000012ff */
[----:B------:R-:W-:Y:S01]  /*d7b0*/  UIMAD UR5, UR5, UR6, URZ ;  /* 0x00000006050572a4 */ /* 0x000fe2000f8e023f */
[----:B------:R-:W-:Y:S01]  /*d7c0*/  LOP3.LUT R8, R5, 0x180, RZ, 0xc0, !PT ;  /* 0x0000018005087812 */ /* 0x000fe200078ec0ff */
[----:B------:R-:W-:Y:S01]  /*d7d0*/  UIMAD.WIDE.U32 UR8, UR43, UR6, URZ ;  /* 0x000000062b0872a5 */ /* 0x000fe2000f8e003f */
[----:B------:R-:W-:Y:S01]  /*d7e0*/  LOP3.LUT R10, R10, R17, RZ, 0x3c, !PT ;  /* 0x000000110a0a7212 */ /* 0x000fe200078e3cff */
[----:B------:R-:W-:Y:S01]  /*d7f0*/  UIMAD UR5, UR43, UR7, UR5 ;  /* 0x000000072b0572a4 */ /* 0x000fe2000f8e0205 */
[----:B------:R-:W-:Y:S01]  /*d800*/  LEA.HI R17, R54, R51, RZ, 0x7 ;  /* 0x0000003336117211 */ /* 0x000fe200078f38ff */
[----:B------:R-:W-:Y:S01]  /*d810*/  USHF.R.S32.HI UR6, URZ, 0x1f, UR44 ;  /* 0x0000001f3f067899 */ /* 0x000fe2000801142c */
[----:B------:R-:W-:Y:S01]  /*d820*/  SHF.R.U64 R8, R8, 0x3, RZ ;  /* 0x0000000308087819 */ /* 0x000fe200000012ff */
[----:B------:R-:W-:Y:S01]  /*d830*/  UIADD3 UR5, UR9, UR5, URZ ;  /* 0x0000000509057290 */ /* 0x000fe2000fffe03f */
[----:B------:R-:W-:Y:S01]  /*d840*/  LOP3.LUT R58, R17, 0xffffff80, RZ, 0xc0, !PT ;  /* 0xffffff80113a7812 */ /* 0x000fe200078ec0ff */
[----:B------:R-:W-:Y:S01]  /*d850*/  ULDC.64 UR10, c[0x0][0x208] ;  /* 0x00008200000a7ab9 */ /* 0x000fe20000000a00 */
[----:B------:R-:W-:-:S02]  /*d860*/  IADD3 R27, P3, R150, 0x3020, RZ ;  /* 0x00003020961b7810 */ /* 0x000fc40007f7e0ff */
[----:B------:R-:W-:Y:S01]  /*d870*/  LOP3.LUT R8, R8, R5, RZ, 0x3c, !PT ;  /* 0x0000000508087212 */ /* 0x000fe200078e3cff */
[----:B------:R-:W-:Y:S01]  /*d880*/  IMAD.IADD R58, R51, 0x1, -R58 ;  /* 0x00000001333a7824 */ /* 0x000fe200078e0a3a */
[----:B------:R-:W-:Y:S02]  /*d890*/  LOP3.LUT R5, R150, 0x180, RZ, 0xc0, !PT ;  /* 0x0000018096057812 */ /* 0x000fe400078ec0ff */
[----:B------:R-:W-:Y:S02]  /*d8a0*/  LOP3.LUT R26, R27, 0x180, RZ, 0xc0, !PT ;  /* 0x000001801b1a7812 */ /* 0x000fe400078ec0ff */
[----:B------:R-:W-:Y:S02]  /*d8b0*/  LOP3.LUT P0, RZ, R58, 0x3, RZ, 0xc0, !PT ;  /* 0x000000033aff7812 */ /* 0x000fe4000780c0ff */
[----:B------:R-:W1:Y:S01]  /*d8c0*/  LDC.64 R58, c[0x0][0xb78] ;  /* 0x0002de00ff3a7b82 */ /* 0x000e620000000a00 */
[----:B------:R-:W-:Y:S02]  /*d8d0*/  IADD3 R35, P1, R150, 0x6020, RZ ;  /* 0x0000602096237810 */ /* 0x000fe40007f3e0ff */
[----:B------:R-:W-:-:S02]  /*d8e0*/  SHF.R.U64 R5, R5, 0x3, RZ ;  /* 0x0000000305057819 */ /* 0x000fc400000012ff */
[----:B------:R-:W-:Y:S02]  /*d8f0*/  SHF.R.U64 R26, R26, 0x3, RZ ;  /* 0x000000031a1a7819 */ /* 0x000fe400000012ff */
[----:B------:R-:W-:Y:S02]  /*d900*/  LOP3.LUT R34, R35, 0x180, RZ, 0xc0, !PT ;  /* 0x0000018023227812 */ /* 0x000fe400078ec0ff */
[----:B------:R-:W-:Y:S02]  /*d910*/  IADD3 R31, P2, R150, 0x6000, RZ ;  /* 0x00006000961f7810 */ /* 0x000fe40007f5e0ff */
[----:B------:R-:W-:Y:S01]  /*d920*/  LOP3.LUT R4, R5, R150, RZ, 0x3c, !PT ;  /* 0x0000009605047212 */ /* 0x000fe200078e3cff */
[--C-:B------:R-:W-:Y:S01]  /*d930*/  IMAD.MOV.U32 R5, RZ, RZ, R151.reuse ;  /* 0x000000ffff057224 */ /* 0x100fe200078e0097 */
[----:B------:R-:W-:Y:S01]  /*d940*/  LOP3.LUT R26, R26, R27, RZ, 0x3c, !PT ;  /* 0x0000001b1a1a7212 */ /* 0x000fe200078e3cff */
[----:B------:R-:W-:Y:S01]  /*d950*/  IMAD.X R27, RZ, RZ, R151, P3 ;  /* 0x000000ffff1b7224 */ /* 0x000fe200018e0697 */
[----:B------:R-:W-:-:S02]  /*d960*/  SHF.R.U64 R34, R34, 0x3, RZ ;  /* 0x0000000322227819 */ /* 0x000fc400000012ff */
[----:B------:R-:W-:Y:S02]  /*d970*/  LOP3.LUT R30, R31, 0x180, RZ, 0xc0, !PT ;  /* 0x000001801f1e7812 */ /* 0x000fe400078ec0ff */
[----:B------:R-:W-:Y:S02]  /*d980*/  MOV R17, R4 ;  /* 0x0000000400117202 */ /* 0x000fe40000000f00 */
[----:B------:R-:W-:Y:S02]  /*d990*/  LEA.HI R62, R54, R51, RZ, 0x5 ;  /* 0x00000033363e7211 */ /* 0x000fe400078f28ff */
[----:B------:R-:W-:Y:S01]  /*d9a0*/  LOP3.LUT R34, R34, R35, RZ, 0x3c, !PT ;  /* 0x0000002322227212 */ /* 0x000fe200078e3cff */
[--C-:B------:R-:W-:Y:S01]  /*d9b0*/  IMAD.X R35, RZ, RZ, R151.reuse, P1 ;  /* 0x000000ffff237224 */ /* 0x100fe200008e0697 */
[----:B------:R-:W-:Y:S02]  /*d9c0*/  F2FP.F16.F32.PACK_AB R4, R77, R80 ;  /* 0x000000504d04723e */ /* 0x000fe400000000ff */
[----:B------:R-:W-:Y:S01]  /*d9d0*/  F2FP.F16.F32.PACK_AB R5, R11, R78 ;  /* 0x0000004e0b05723e */ /* 0x000fe200000000ff */
[--C-:B------:R-:W-:Y:S01]  /*d9e0*/  IMAD.X R11, RZ, RZ, R151.reuse, P4 ;  /* 0x000000ffff0b7224 */ /* 0x100fe200020e0697 */
[----:B------:R-:W-:Y:S01]  /*d9f0*/  F2FP.F16.F32.PACK_AB R6, R6, R9 ;  /* 0x000000090606723e */ /* 0x000fe200000000ff */
[----:B------:R-:W-:Y:S01]  /*da00*/  IMAD.X R9, RZ, RZ, R151, P5 ;  /* 0x000000ffff097224 */ /* 0x000fe200028e0697 */
[----:B------:R-:W-:-:S02]  /*da10*/  F2FP.F16.F32.PACK_AB R7, R7, R76 ;  /* 0x0000004c0707723e */ /* 0x000fc400000000ff */
[----:B------:R-:W-:Y:S02]  /*da20*/  SHF.R.U64 R30, R30, 0x3, RZ ;  /* 0x000000031e1e7819 */ /* 0x000fe400000012ff */
[----:B------:R-:W-:Y:S01]  /*da30*/  MOV R51, R26 ;  /* 0x0000001a00337202 */ /* 0x000fe20000000f00 */
[----:B------:R-:W-:Y:S01]  /*da40*/  IMAD.U32 R27, RZ, RZ, UR9 ;  /* 0x00000009ff1b7e24 */ /* 0x000fe2000f8e00ff */
[----:B------:R-:W-:Y:S01]  /*da50*/  LOP3.LUT R30, R30, R31, RZ, 0x3c, !PT ;  /* 0x0000001f1e1e7212 */ /* 0x000fe200078e3cff */
[----:B------:R-:W-:Y:S01]  /*da60*/  IMAD.U32 R26, RZ, RZ, UR8 ;  /* 0x00000008ff1a7e24 */ /* 0x000fe2000f8e00ff */
[----:B------:R2:W-:Y:S01]  /*da70*/  STSM.16.M88.4 [R17], R4 ;  /* 0x0000000411007844 */ /* 0x0005e20000000200 */
[----:B------:R-:W-:Y:S01]  /*da80*/  IMAD.U32 R27, RZ, RZ, UR5 ;  /* 0x00000005ff1b7e24 */ /* 0x000fe2000f8e00ff */
[----:B------:R-:W-:Y:S01]  /*da90*/  MOV R54, R10 ;  /* 0x0000000a00367202 */ /* 0x000fe20000000f00 */
[----:B------:R-:W-:Y:S01]  /*daa0*/  IMAD.X R31, RZ, RZ, R151, P2 ;  /* 0x000000ffff1f7224 */ /* 0x000fe200010e0697 */
[----:B------:R-:W-:Y:S01]  /*dab0*/  F2FP.F16.F32.PACK_AB R10, R41, R36 ;  /* 0x00000024290a723e */ /* 0x000fe200000000ff */
[----:B-1----:R-:W-:Y:S01]  /*dac0*/  IMAD.WIDE.U32 R26, R58, UR44, R26 ;  /* 0x0000002c3a1a7c25 */ /* 0x002fe2000f8e001a */
[----:B------:R-:W-:Y:S01]  /*dad0*/  MOV R55, R8 ;  /* 0x0000000800377202 */ /* 0x000fe20000000f00 */
[----:B------:R-:W-:Y:S01]  /*dae0*/  ULDC UR5, c[0x0][0xa88] ;  /* 0x0002a20000057ab9 */ /* 0x000fe20000000800 */
[----:B------:R-:W-:-:S02]  /*daf0*/  MOV R30, R30 ;  /* 0x0000001e001e7202 */ /* 0x000fc40000000f00 */
[----:B------:R-:W-:Y:S02]  /*db00*/  F2FP.F16.F32.PACK_AB R8, R40, R37 ;  /* 0x000000252808723e */ /* 0x000fe400000000ff */
[----:B------:R-:W-:Y:S02]  /*db10*/  F2FP.F16.F32.PACK_AB R9, R56, R57 ;  /* 0x000000393809723e */ /* 0x000fe400000000ff */
[----:B------:R-:W-:Y:S02]  /*db20*/  F2FP.F16.F32.PACK_AB R11, R52, R53 ;  /* 0x00000035340b723e */ /* 0x000fe400000000ff */
[----:B--2---:R-:W-:Y:S01]  /*db30*/  MOV R17, R34 ;  /* 0x0000002200117202 */ /* 0x004fe20000000f00 */
[----:B------:R-:W-:Y:S01]  /*db40*/  IMAD R4, R58, UR6, RZ ;  /* 0x000000063a047c24 */ /* 0x000fe2000f8e02ff */
[----:B------:R-:W-:Y:S01]  /*db50*/  F2FP.F16.F32.PACK_AB R5, R68, R69 ;  /* 0x000000454405723e */ /* 0x000fe200000000ff */
[----:B------:R-:W-:Y:S01]  /*db60*/  VIADD R35, R23, UR42 ;  /* 0x0000002a17237c36 */ /* 0x000fe20008000000 */
[----:B------:R-:W-:Y:S01]  /*db70*/  F2FP.F16.F32.PACK_AB R6, R75, R72 ;  /* 0x000000484b06723e */ /* 0x000fe200000000ff */
[----:B------:R-:W-:Y:S01]  /*db80*/  IMAD R34, R59, UR44, R4 ;  /* 0x0000002c3b227c24 */ /* 0x000fe2000f8e0204 */
[----:B------:R-:W-:Y:S01]  /*db90*/  F2FP.F16.F32.PACK_AB R4, R74, R73 ;  /* 0x000000494a04723e */ /* 0x000fe200000000ff */
[C---:B------:R-:W-:Y:S01]  /*dba0*/  VIADD R37, R35.reuse, 0x8 ;  /* 0x0000000823257836 */ /* 0x040fe20000000000 */
[----:B------:R-:W-:Y:S01]  /*dbb0*/  SHF.R.S32.HI R31, RZ, 0x1f, R35 ;  /* 0x0000001fff1f7819 */ /* 0x000fe20000011423 */
[----:B------:R-:W-:Y:S01]  /*dbc0*/  ULDC.64 UR6, c[0x0][0xb40] ;  /* 0x0002d00000067ab9 */ /* 0x000fe20000000a00 */
[----:B------:R-:W-:-:S02]  /*dbd0*/  IADD3 R36, P2, R35, R26, RZ ;  /* 0x0000001a23247210 */ /* 0x000fc40007f5e0ff */
[----:B------:R-:W-:Y:S02]  /*dbe0*/  F2FP.F16.F32.PACK_AB R7, R60, R61 ;  /* 0x0000003d3c07723e */ /* 0x000fe400000000ff */
[----:B------:R-:W-:Y:S02]  /*dbf0*/  IADD3.X R31, R31, R27, R34, P2, !PT ;  /* 0x0000001b1f1f7210 */ /* 0x000fe400017fe422 */
[----:B------:R-:W-:Y:S01]  /*dc00*/  F2FP.F16.F32.PACK_AB R24, R25, R24 ;  /* 0x000000181918723e */ /* 0x000fe200000000ff */
[----:B------:R1:W-:Y:S01]  /*dc10*/  STSM.16.M88.4 [R55], R4 ;  /* 0x0000000437007844 */ /* 0x0003e20000000200 */
[----:B------:R-:W-:Y:S02]  /*dc20*/  F2FP.F16.F32.PACK_AB R26, R32, R21 ;  /* 0x00000015201a723e */ /* 0x000fe400000000ff */
[----:B------:R-:W-:Y:S01]  /*dc30*/  ISETP.GE.OR P1, PT, R35, UR5, P0 ;  /* 0x0000000523007c0c */ /* 0x000fe20008726670 */
[----:B------:R-:W-:Y:S01]  /*dc40*/  STSM.16.M88.4 [R54], R8 ;  /* 0x0000000836007844 */ /* 0x000fe20000000200 */
[----:B------:R-:W-:-:S02]  /*dc50*/  F2FP.F16.F32.PACK_AB R25, R49, R50 ;  /* 0x000000323119723e */ /* 0x000fc400000000ff */
[----:B------:R-:W-:Y:S02]  /*dc60*/  F2FP.F16.F32.PACK_AB R27, R47, R48 ;  /* 0x000000302f1b723e */ /* 0x000fe400000000ff */
[----:B------:R-:W-:Y:S02]  /*dc70*/  F2FP.F16.F32.PACK_AB R32, R33, R20 ;  /* 0x000000142120723e */ /* 0x000fe400000000ff */
[----:B------:R-:W-:Y:S01]  /*dc80*/  F2FP.F16.F32.PACK_AB R33, R45, R46 ;  /* 0x0000002e2d21723e */ /* 0x000fe200000000ff */
[----:B------:R-:W-:Y:S01]  /*dc90*/  STSM.16.M88.4 [R51], R24 ;  /* 0x0000001833007844 */ /* 0x000fe20000000200 */
[----:B------:R-:W-:Y:S02]  /*dca0*/  F2FP.F16.F32.PACK_AB R34, R28, R15 ;  /* 0x0000000f1c22723e */ /* 0x000fe400000000ff */
[----:B------:R-:W-:Y:S02]  /*dcb0*/  F2FP.F16.F32.PACK_AB R35, R43, R44 ;  /* 0x0000002c2b23723e */ /* 0x000fe400000000ff */
[----:B------:R-:W-:-:S02]  /*dcc0*/  F2FP.F16.F32.PACK_AB R68, R29, R14 ;  /* 0x0000000e1d44723e */ /* 0x000fc400000000ff */
[----:B------:R-:W-:Y:S01]  /*dcd0*/  F2FP.F16.F32.PACK_AB R69, R39, R42 ;  /* 0x0000002a2745723e */ /* 0x000fe200000000ff */
[----:B------:R-:W-:Y:S01]  /*dce0*/  STSM.16.M88.4 [R30], R32 ;  /* 0x000000201e007844 */ /* 0x000fe20000000200 */
[----:B------:R-:W-:Y:S02]  /*dcf0*/  F2FP.F16.F32.PACK_AB R70, R13, R0 ;  /* 0x000000000d46723e */ /* 0x000fe400000000ff */
[----:B------:R-:W-:Y:S02]  /*dd00*/  F2FP.F16.F32.PACK_AB R71, R71, R38 ;  /* 0x000000264747723e */ /* 0x000fe400000000ff */
[----:B------:R-:W-:Y:S02]  /*dd10*/  SHF.R.S32.HI R62, RZ, 0x5, R62 ;  /* 0x00000005ff3e7819 */ /* 0x000fe4000001143e */
[----:B------:R-:W-:Y:S01]  /*dd20*/  ISETP.GE.OR P0, PT, R37, UR5, P0 ;  /* 0x0000000525007c0c */ /* 0x000fe20008706670 */
[----:B------:R-:W-:Y:S01]  /*dd30*/  STSM.16.M88.4 [R17], R68 ;  /* 0x0000004411007844 */ /* 0x000fe20000000200 */
[C---:B-1----:R-:W-:Y:S01]  /*dd40*/  LEA R4, P2, R36.reuse, UR6, 0x2 ;  /* 0x0000000624047c11 */ /* 0x042fe2000f8410ff */
        /* <DEDUP_REMOVED lines=9> */
[----:B------:R2:W-:Y:S01]  /*dde0*/  @!P0 STG.E desc[UR10][R4.64+0x20], R12 ;  /* 0x0000200c04008986 */ /* 0x0005e2000c10190a */
[----:B-1----:R-:W-:-:S03]  /*ddf0*/  ISETP.NE.AND P0, PT, R0, 0xb, PT ;  /* 0x0000000b0000780c */ /* 0x002fc60003f05270 */
[----:B------:R2:W-:Y:S10]  /*de00*/  @!P1 STG.E desc[UR10][R4.64], R3 ;  /* 0x0000000304009986 */ /* 0x0005f4000c10190a */
        /* <DEDUP_REMOVED lines=27> */
.L_x_1561:
[----:B------:R-:W-:Y:S05]  /*dfc0*/  BSYNC B0 ;  /* 0x0000000000007941 */ /* 0x000fea0003800000 */
.L_x_1560:
[----:B------:R-:W-:Y:S05]  /*dfd0*/  BRA `(.L_x_1559) ;  /* 0x00000004009c7947 */ /* 0x000fea0003800000 */
.L_x_1558:
[----:B------:R-:W1:Y:S01]  /*dfe0*/  LDC R14, c[0x0][0xdac] ;  /* 0x00036b00ff0e7b82 */ /* 0x000e620000000800 */
[----:B------:R-:W-:Y:S01]  /*dff0*/  ISETP.GT.AND P0, PT, R51, 0xbf, PT ;  /* 0x000000bf3300780c */ /* 0x000fe20003f04270 */
[----:B------:R-:W-:Y:S01]  /*e000*/  USHF.R.S32.HI UR5, URZ, 0x1f, UR43 ;  /* 0x0000001f3f057899 */ /* 0x000fe2000801142b */
[----:B------:R-:W-:Y:S01]  /*e010*/  SHF.R.S32.HI R0, RZ, 0x1f, R51 ;  /* 0x0000001fff007819 */ /* 0x000fe20000011433 */
[----:B------:R-:W-:Y:S01]  /*e020*/  USHF.R.S32.HI UR6, URZ, 0x1f, UR44 ;  /* 0x0000001f3f067899 */ /* 0x000fe2000801142c */
[----:B------:R-:W-:Y:S02]  /*e030*/  BSSY B0, `(.L_x_1562) ;  /* 0x000001d000007945 */ /* 0x000fe40003800000 */
[----:B------:R-:W-:Y:S01]  /*e040*/  LEA.HI R15, R0, R51, RZ, 0x2 ;  /* 0x00000033000f7211 */ /* 0x000fe200078f10ff */
[----:B------:R-:W2:Y:S03]  /*e050*/  LDC R20, c[0x0][0xa88] ;  /* 0x0002a200ff147b82 */ /* 0x000ea60000000800 */
[----:B------:R-:W-:-:S05]  /*e060*/  LOP3.LUT R0, R15, 0x1ffffffc, RZ, 0xc0, !PT ;  /* 0x1ffffffc0f007812 */ /* 0x000fca00078ec0ff */
[----:B------:R-:W3:Y:S01]  /*e070*/  LDC.64 R10, c[0x0][0xae0] ;  /* 0x0002b800ff0a7b82 */ /* 0x000ee20000000a00 */
[----:B------:R-:W-:-:S07]  /*e080*/  IMAD.IADD R51, R51, 0x1, -R0 ;  /* 0x0000000133337824 */ /* 0x000fce00078e0a00 */
[----:B------:R-:W4:Y:S01]  /*e090*/  LDC.64 R12, c[0x0][0xae8] ;  /* 0x0002ba00ff0c7b82 */ /* 0x000f220000000a00 */
[----:B------:R-:W-:Y:S05]  /*e0a0*/  @P0 BRA `(.L_x_1563) ;  /* 0x0000000000540947 */ /* 0x000fea0003800000 */
[----:B------:R-:W-:Y:S01]  /*e0b0*/  IADD3 R4, R17, -0x80, R2 ;  /* 0xffffff8011047810 */ /* 0x000fe20007ffe002 */
[----:B------:R-:W-:-:S03]  /*e0c0*/  ULDC UR7, c[0x0][0xa88] ;  /* 0x0002a20000077ab9 */ /* 0x000fc60000000800 */
[----:B------:R-:W-:-:S13]  /*e0d0*/  ISETP.GE.AND P0, PT, R4, UR7, PT ;  /* 0x0000000704007c0c */ /* 0x000fda000bf06270 */
[----:B------:R-:W-:Y:S05]  /*e0e0*/  @P0 BRA `(.L_x_1563) ;  /* 0x0000000000440947 */ /* 0x000fea0003800000 */
[----:B------:R-:W5:Y:S01]  /*e0f0*/  LDC.64 R6, c[0x0][0xb70] ;  /* 0x0002dc00ff067b82 */ /* 0x000f620000000a00 */
[----:B------:R-:W-:Y:S01]  /*e100*/  SHF.R.S32.HI R5, RZ, 0x1f, R4 ;  /* 0x0000001fff057819 */ /* 0x000fe20000011404 */
[----:B------:R-:W-:Y:S01]  /*e110*/  ULDC.64 UR8, c[0x0][0xb40] ;  /* 0x0002d00000087ab9 */ /* 0x000fe20000000a00 */
[----:B------:R-:W-:-:S05]  /*e120*/  ULDC.64 UR10, c[0x0][0x208] ;  /* 0x00008200000a7ab9 */ /* 0x000fca0000000a00 */
[----:B------:R-:W1:Y:S01]  /*e130*/  LDC.64 R8, c[0x0][0xb78] ;  /* 0x0002de00ff087b82 */ /* 0x000e620000000a00 */
[C---:B-----5:R-:W-:Y:S02]  /*e140*/  IMAD R0, R6.reuse, UR5, RZ ;  /* 0x0000000506007c24 */ /* 0x060fe4000f8e02ff */
[----:B------:R-:W-:-:S04]  /*e150*/  IMAD.WIDE.U32 R4, R6, UR43, R4 ;  /* 0x0000002b06047c25 */ /* 0x000fc8000f8e0004 */
[----:B------:R-:W-:Y:S02]  /*e160*/  IMAD R3, R7, UR43, R0 ;  /* 0x0000002b07037c24 */ /* 0x000fe4000f8e0200 */
[C---:B-1----:R-:W-:Y:S02]  /*e170*/  IMAD R0, R8.reuse, UR6, RZ ;  /* 0x0000000608007c24 */ /* 0x042fe4000f8e02ff */
        /* <DEDUP_REMOVED lines=8> */
.L_x_1563:
[----:B------:R-:W-:Y:S05]  /*e200*/  BSYNC B0 ;  /* 0x0000000000007941 */ /* 0x000fea0003800000 */
.L_x_1562:
[----:B------:R-:W-:Y:S01]  /*e210*/  R2UR UR7, R147 ;  /* 0x00000000930772ca */ /* 0x000fe200000e0000 */
[----:B---3--:R-:W-:Y:S01]  /*e220*/  IMAD R0, R10, UR5, RZ ;  /* 0x000000050a007c24 */ /* 0x008fe2000f8e02ff */
[----:B------:R-:W-:Y:S01]  /*e230*/  SHF.R.S32.HI R4, RZ, 0x2, R15 ;  /* 0x00000002ff047819 */ /* 0x000fe2000001140f */
[----:B------:R-:W-:Y:S01]  /*e240*/  IMAD.SHL.U32 R8, R51, 0x8, RZ ;  /* 0x0000000833087824 */ /* 0x000fe200078e00ff */
[----:B------:R-:W-:Y:S01]  /*e250*/  BSSY B0, `(.L_x_1564) ;  /* 0x0000026000007945 */ /* 0x000fe20003800000 */
[----:B-1----:R-:W-:Y:S02]  /*e260*/  IMAD R3, R11, UR43, R0 ;  /* 0x0000002b0b037c24 */ /* 0x002fe4000f8e0200 */
[----:B------:R-:W-:Y:S01]  /*e270*/  VIADD R0, R4, 0x60 ;  /* 0x0000006004007836 */ /* 0x000fe20000000000 */
[----:B------:R-:W-:-:S05]  /*e280*/  SHF.R.S32.HI R9, RZ, 0x1f, R8 ;  /* 0x0000001fff097819 */ /* 0x000fca0000011408 */
[----:B------:R-:W-:Y:S01]  /*e290*/  ULOP3.LUT UR5, URZ, UR7, URZ, 0x33, !UPT ;  /* 0x000000073f057292 */ /* 0x000fe2000f8e333f */
[----:B------:R-:W-:-:S04]  /*e2a0*/  IMAD.WIDE.U32 R6, R10, UR43, R8 ;  /* 0x0000002b0a067c25 */ /* 0x000fc8000f8e0008 */
[----:B----4-:R-:W-:Y:S02]  /*e2b0*/  IMAD R10, R12, UR6, RZ ;  /* 0x000000060c0a7c24 */ /* 0x010fe4000f8e02ff */
[----:B------:R-:W-:Y:S02]  /*e2c0*/  VIADD R15, R14, UR5 ;  /* 0x000000050e0f7c36 */ /* 0x000fe40008000000 */
[----:B------:R-:W-:Y:S02]  /*e2d0*/  IMAD.IADD R7, R7, 0x1, R3 ;  /* 0x0000000107077824 */ /* 0x000fe400078e0203 */
[----:B--2---:R-:W-:Y:S02]  /*e2e0*/  IMAD R5, R15, -0xc0, R20 ;  /* 0xffffff400f057824 */ /* 0x004fe400078e0214 */
[----:B------:R-:W-:Y:S02]  /*e2f0*/  IMAD R3, R13, UR44, R10 ;  /* 0x0000002c0d037c24 */ /* 0x000fe4000f8e020a */
[----:B------:R-:W-:Y:S01]  /*e300*/  IMAD.WIDE.U32 R10, R12, UR44, R6 ;  /* 0x0000002c0c0a7c25 */ /* 0x000fe2000f8e0006 */
[----:B------:R-:W-:-:S02]  /*e310*/  ISETP.GE.AND P0, PT, R4, R5, PT ;  /* 0x000000050400720c */ /* 0x000fc40003f06270 */
[----:B------:R-:W-:Y:S01]  /*e320*/  ISETP.GE.AND P3, PT, R0, R5, PT ;  /* 0x000000050000720c */ /* 0x000fe20003f66270 */
[----:B------:R-:W-:Y:S01]  /*e330*/  IMAD.IADD R13, R11, 0x1, R3 ;  /* 0x000000010b0d7824 */ /* 0x000fe200078e0203 */
[----:B------:R-:W-:-:S03]  /*e340*/  SHF.R.S32.HI R5, RZ, 0x1f, R4 ;  /* 0x0000001fff057819 */ /* 0x000fc60000011404 */
[----:B------:R-:W-:-:S06]  /*e350*/  IMAD.WIDE R6, R15, 0xc0, R4 ;  /* 0x000000c00f067825 */ /* 0x000fcc00078e0204 */
        /* <DEDUP_REMOVED lines=10> */
[----:B------:R-:W-:Y:S01]  /*e400*/  IMAD.MOV.U32 R5, RZ, RZ, R13 ;  /* 0x000000ffff057224 */ /* 0x000fe200078e000d */
[----:B------:R-:W-:Y:S01]  /*e410*/  ULDC.64 UR8, c[0x0][0x208] ;  /* 0x0000820000087ab9 */ /* 0x000fe20000000a00 */
        /* <DEDUP_REMOVED lines=9> */
.L_x_1565:
[----:B------:R-:W-:Y:S05]  /*e4b0*/  BSYNC B0 ;  /* 0x0000000000007941 */ /* 0x000fea0003800000 */
.L_x_1564:
[----:B------:R-:W-:Y:S04]  /*e4c0*/  BSSY B0, `(.L_x_1559) ;  /* 0x0000018000007945 */ /* 0x000fe80003800000 */
[----:B------:R-:W-:Y:S05]  /*e4d0*/  @P3 BRA `(.L_x_1566) ;  /* 0x0000000000583947 */ /* 0x000fea0003800000 */
[----:B------:R-:W-:Y:S01]  /*e4e0*/  IADD3 R3, P0, R6, 0x60, RZ ;  /* 0x0000006006037810 */ /* 0x000fe20007f1e0ff */
[----:B------:R-:W-:Y:S01]  /*e4f0*/  ULDC UR5, c[0x0][0xa8c] ;  /* 0x0002a30000057ab9 */ /* 0x000fe20000000800 */
[----:B------:R-:W-:Y:S01]  /*e500*/  ULDC.64 UR6, c[0x0][0xad8] ;  /* 0x0002b60000067ab9 */ /* 0x000fe20000000a00 */
[----:B------:R-:W-:Y:S01]  /*e510*/  IMAD.MOV.U32 R4, RZ, RZ, R10 ;  /* 0x000000ffff047224 */ /* 0x000fe200078e000a */
[C---:B------:R-:W-:Y:S01]  /*e520*/  ISETP.GE.AND P1, PT, R8.reuse, UR5, PT ;  /* 0x0000000508007c0c */ /* 0x040fe2000bf26270 */
[----:B------:R-:W-:Y:S01]  /*e530*/  IMAD.X R6, RZ, RZ, R7, P0 ;  /* 0x000000ffff067224 */ /* 0x000fe200000e0607 */
[----:B------:R-:W-:Y:S01]  /*e540*/  ULDC.64 UR8, c[0x0][0x208] ;  /* 0x0000820000087ab9 */ /* 0x000fe20000000a00 */
        /* <DEDUP_REMOVED lines=15> */
.L_x_1566:
[----:B------:R-:W-:Y:S05]  /*e640*/  BSYNC B0 ;  /* 0x0000000000007941 */ /* 0x000fea0003800000 */
.L_x_1559:
[----:B------:R-:W3:Y:S02]  /*e650*/  LDC R0, c[0x0][0xda8] ;  /* 0x00036a00ff007b82 */ /* 0x000ee40000000800 */
[----:B---3--:R-:W-:-:S13]  /*e660*/  ISETP.LE.AND P0, PT, R0, UR4, PT ;  /* 0x0000000400007c0c */ /* 0x008fda000bf03270 */
[----:B------:R-:W-:Y:S05]  /*e670*/  @!P0 BRA `(.L_x_1567) ;  /* 0xffffff2400f08947 */ /* 0x000fea000383ffff */
[----:B------:R-:W-:Y:S05]  /*e680*/  EXIT ;  /* 0x000000000000794d */ /* 0x000fea0003800000 */
.L_x_1523:
[----:B------:R-:W-:-:S08]  /*e690*/  NOP ;  /* 0x0000000000007918 */ /* 0x000fd00000000000 */
[----:B------:R-:W1:-:S00]  /*e6a0*/  USETMAXREG.DEALLOC.CTAPOOL 0x20 ;  /* 0x00000020000079c8 */ /* 0x000e4000080e0500 */
[----:B-1----:R-:W-:-:S05]  /*e6b0*/  LOP3.LUT R16, R0, 0x3, RZ, 0xc0, !PT ;  /* 0x0000000300107812 */ /* 0x002fca00078ec0ff */
[----:B------:R-:W1:Y:S02]  /*e6c0*/  SHFL.IDX PT, R0, R16, RZ, 0x1f ;  /* 0x00001fff10007589 */ /* 0x000e6400000e0000 */
[----:B-1----:R-:W-:-:S13]  /*e6d0*/  ISETP.NE.AND P0, PT, R0, RZ, PT ;  /* 0x000000ff0000720c */ /* 0x002fda0003f05270 */
[----:B------:R-:W-:Y:S05]  /*e6e0*/  @P0 EXIT ;  /* 0x000000000000094d */ /* 0x000fea0003800000 */
[----:B------:R-:W1:Y:S01]  /*e6f0*/  S2UR UR4, SR_CTAID.X ;  /* 0x00000000000479c3 */ /* 0x000e620000002500 */
[----:B------:R-:W-:Y:S02]  /*e700*/  IMAD.MOV.U32 R23, RZ, RZ, RZ ;  /* 0x000000ffff177224 */ /* 0x000fe400078e00ff */
[----:B------:R-:W-:Y:S02]  /*e710*/  IMAD.MOV.U32 R22, RZ, RZ, 0x1 ;  /* 0x00000001ff167424 */ /* 0x000fe400078e00ff */
[----:B------:R-:W-:-:S03]  /*e720*/  IMAD.MOV.U32 R19, RZ, RZ, RZ ;  /* 0x000000ffff137224 */ /* 0x000fc600078e00ff */
[----:B------:R-:W1:Y:S02]  /*e730*/  LDC R0, c[0x0][0xda8] ;  /* 0x00036a00ff007b82 */ /* 0x000e640000000800 */
[----:B-1----:R-:W-:-:S13]  /*e740*/  ISETP.LE.AND P0, PT, R0, UR4, PT ;  /* 0x0000000400007c0c */ /* 0x002fda000bf03270 */
[----:B------:R-:W-:Y:S05]  /*e750*/  @P0 BRA `(.L_x_1568) ;  /* 0x0000002c000c0947 */ /* 0x000fea0003800000 */
[----:B------:R-:W-:Y:S01]  /*e760*/  LOP3.LUT R27, R2, 0x1f, RZ, 0xc0, !PT ;  /* 0x0000001f021b7812 */ /* 0x000fe200078ec0ff */
[----:B------:R-:W-:Y:S01]  /*e770*/  IMAD.U32 R26, RZ, RZ, UR4 ;  /* 0x00000004ff1a7e24 */ /* 0x000fe2000f8e00ff */
[----:B------:R-:W-:Y:S01]  /*e780*/  ULDC UR44, c[0x0][0xc] ;  /* 0x00000300002c7ab9 */ /* 0x000fe20000000800 */
[----:B------:R-:W-:Y:S01]  /*e790*/  IMAD.MOV.U32 R19, RZ, RZ, RZ ;  /* 0x000000ffff137224 */ /* 0x000fe200078e00ff */
[----:B------:R-:W-:Y:S01]  /*e7a0*/  ULDC.64 UR38, c[0x0][0x198] ;  /* 0x0000660000267ab9 */ /* 0x000fe20000000a00 */
[----:B------:R-:W-:Y:S02]  /*e7b0*/  IMAD.MOV.U32 R22, RZ, RZ, 0x1 ;  /* 0x00000001ff167424 */ /* 0x000fe400078e00ff */
[----:B------:R-:W-:-:S07]  /*e7c0*/  IMAD.MOV.U32 R23, RZ, RZ, RZ ;  /* 0x000000ffff177224 */ /* 0x000fce00078e00ff */
.L_x_1616:
        /* <DEDUP_REMOVED lines=21> */
.L_x_1569:
[----:B------:R-:W-:Y:S01]  /*e920*/  ULDC UR9, c[0x0][0xdc4] ;  /* 0x0003710000097ab9 */ /* 0x000fe20000000800 */
[----:B------:R-:W-:Y:S01]  /*e930*/  UMOV UR7, UR8 ;  /* 0x0000000800077c82 */ /* 0x000fe20008000000 */
[----:B------:R-:W-:-:S11]  /*e940*/  UISETP.NE.AND UP0, UPT, UR9, 0x1, UPT ;  /* 0x000000010900788c */ /* 0x000fd6000bf05270 */
[----:B------:R-:W-:Y:S02]  /*e950*/  @UP0 ULDC.64 UR10, c[0x0][0xdc8] ;  /* 0x00037200000a0ab9 */ /* 0x000fe40000000a00 */
[----:B------:R-:W-:-:S04]  /*e960*/  UIMAD.WIDE.U32 UR4, UR8, UR10, URZ ;  /* 0x0000000a080472a5 */ /* 0x000fc8000f8e003f */
[----:B------:R-:W-:-:S04]  /*e970*/  @UP0 USHF.R.U32.HI UR7, URZ, UR11, UR5 ;  /* 0x0000000b3f070299 */ /* 0x000fc80008011605 */
[----:B------:R-:W-:-:S12]  /*e980*/  UIMAD UR4, UR7, UR9, URZ ;  /* 0x00000009070472a4 */ /* 0x000fd8000f8e023f */
.L_x_1570:
[----:B------:R-:W1:Y:S01]  /*e990*/  LDC R0, c[0x0][0x404] ;  /* 0x00010100ff007b82 */ /* 0x000e620000000800 */
[----:B------:R-:W-:Y:S01]  /*e9a0*/  ULOP3.LUT UR5, URZ, UR7, URZ, 0x33, !UPT ;  /* 0x000000073f057292 */ /* 0x000fe2000f8e333f */
[----:B------:R-:W-:Y:S01]  /*e9b0*/  BSSY B6, `(.L_x_1571) ;  /* 0x000028e000067945 */ /* 0x000fe20003800000 */
[----:B------:R-:W-:Y:S01]  /*e9c0*/  ULDC.64 UR10, c[0x0][0x3f8] ;  /* 0x0000fe00000a7ab9 */ /* 0x000fe20000000a00 */
[----:B------:R-:W-:Y:S01]  /*e9d0*/  ULDC UR7, c[0x0][0xdac] ;  /* 0x00036b0000077ab9 */ /* 0x000fe20000000800 */
[----:B------:R-:W-:Y:S01]  /*e9e0*/  ISETP.NE.U32.AND P0, PT, RZ, UR10, PT ;  /* 0x0000000aff007c0c */ /* 0x000fe2000bf05070 */
[----:B------:R-:W-:Y:S02]  /*e9f0*/  UIADD3 UR5, UR5, UR7, URZ ;  /* 0x0000000705057290 */ /* 0x000fe4000fffe03f */
[----:B------:R-:W2:Y:S01]  /*ea00*/  LDC R2, c[0x0][0x288] ;  /* 0x0000a200ff027b82 */ /* 0x000ea20000000800 */
[----:B------:R-:W-:Y:S01]  /*ea10*/  ISETP.NE.AND.EX P0, PT, RZ, UR11, PT, P0 ;  /* 0x0000000bff007c0c */ /* 0x000fe2000bf05300 */
[----:B------:R-:W-:Y:S01]  /*ea20*/  UIMAD UR41, UR5, 0xc0, URZ ;  /* 0x000000c0052978a4 */ /* 0x000fe2000f8e023f */
[----:B------:R-:W-:Y:S01]  /*ea30*/  ULDC UR7, c[0x0][0xdb8] ;  /* 0x00036e0000077ab9 */ /* 0x000fe20000000800 */
[----:B------:R-:W-:-:S02]  /*ea40*/  UIADD3 UR4, UR8, -UR4, URZ ;  /* 0x8000000408047290 */ /* 0x000fc4000fffe03f */
[----:B------:R-:W-:Y:S02]  /*ea50*/  UISETP.NE.AND UP0, UPT, UR7, 0x1, UPT ;  /* 0x000000010700788c */ /* 0x000fe4000bf05270 */
[----:B------:R-:W3:Y:S01]  /*ea60*/  LDC R4, c[0x0][0x2e0] ;  /* 0x0000b800ff047b82 */ /* 0x000ee20000000800 */
[----:B------:R-:W-:Y:S01]  /*ea70*/  IMAD.U32 R5, RZ, RZ, UR41 ;  /* 0x00000029ff057e24 */ /* 0x000fe2000f8e00ff */
[----:B------:R-:W-:Y:S02]  /*ea80*/  ULDC UR5, c[0x0][0xdc4] ;  /* 0x0003710000057ab9 */ /* 0x000fe40000000800 */
[----:B------:R-:W-:Y:S01]  /*ea90*/  UIMAD UR6, UR6, UR5, UR4 ;  /* 0x00000005060672a4 */ /* 0x000fe2000f8e0204 */
[----:B-1----:R-:W-:-:S04]  /*eaa0*/  SEL R3, R0, 0x1, P0 ;  /* 0x0000000100037807 */ /* 0x002fc80000000000 */
[----:B------:R-:W-:Y:S01]  /*eab0*/  @UP0 ULDC UR4, c[0x0][0xdbc] ;  /* 0x00036f0000040ab9 */ /* 0x000fe20000000800 */
[----:B------:R-:W-:Y:S01]  /*eac0*/  @UP0 ULDC UR8, c[0x0][0xdc0] ;  /* 0x0003700000080ab9 */ /* 0x000fe20000000800 */
[----:B------:R-:W-:Y:S02]  /*ead0*/  UIMAD.WIDE.U32 UR4, UR6, UR4, URZ ;  /* 0x00000004060472a5 */ /* 0x000fe4000f8e003f */
[----:B------:R-:W-:Y:S01]  /*eae0*/  UMOV UR43, UR6 ;  /* 0x00000006002b7c82 */ /* 0x000fe20008000000 */
[----:B--2---:R-:W-:Y:S01]  /*eaf0*/  IADD3 R2, R5, 0x14f, -R2 ;  /* 0x0000014f05027810 */ /* 0x004fe20007ffe802 */
[----:B------:R-:W-:-:S04]  /*eb00*/  @UP0 USHF.R.U32.HI UR43, URZ, UR8, UR5 ;  /* 0x000000083f2b0299 */ /* 0x000fc80008011605 */
[----:B------:R-:W-:Y:S01]  /*eb10*/  UIADD3 UR42, -UR43, URZ, URZ ;  /* 0x0000003f2b2a7290 */ /* 0x000fe2000fffe13f */
[----:B---3--:R-:W-:-:S03]  /*eb20*/  IMAD R0, R3, R4, 0x8f ;  /* 0x0000008f03007424 */ /* 0x008fc600078e0204 */
[----:B------:R-:W-:Y:S01]  /*eb30*/  UIMAD UR42, UR7, UR42, UR6 ;  /* 0x0000002a072a72a4 */ /* 0x000fe2000f8e0206 */
[----:B------:R-:W-:Y:S02]  /*eb40*/  IMAD R2, R3, R4, R2 ;  /* 0x0000000403027224 */ /* 0x000fe400078e0202 */
[----:B------:R-:W-:-:S04]  /*eb50*/  IMAD.HI R0, R0, 0x38e38e39, RZ ;  /* 0x38e38e3900007827 */ /* 0x000fc800078e02ff */
[----:B------:R-:W-:Y:S01]  /*eb60*/  IMAD.HI R2, R2, 0x38e38e39, RZ ;  /* 0x38e38e3902027827 */ /* 0x000fe200078e02ff */
[----:B------:R-:W-:-:S04]  /*eb70*/  SHF.R.U32.HI R3, RZ, 0x1f, R0 ;  /* 0x0000001fff037819 */ /* 0x000fc80000011600 */
[----:B------:R-:W-:Y:S02]  /*eb80*/  SHF.R.U32.HI R5, RZ, 0x1f, R2 ;  /* 0x0000001fff057819 */ /* 0x000fe40000011602 */
[----:B------:R-:W-:Y:S02]  /*eb90*/  LEA.HI.SX32 R3, R0, R3, 0x1b ;  /* 0x0000000300037211 */ /* 0x000fe400078fdaff */
[----:B------:R-:W-:-:S04]  /*eba0*/  LEA.HI.SX32 R2, R2, R5, 0x1b ;  /* 0x0000000502027211 */ /* 0x000fc800078fdaff */
[----:B------:R-:W-:-:S04]  /*ebb0*/  VIMNMX R25, R3, R2, PT ;  /* 0x0000000203197248 */ /* 0x000fc80003fe0100 */
[----:B------:R-:W-:-:S13]  /*ebc0*/  ISETP.GT.AND P0, PT, R25, RZ, PT ;  /* 0x000000ff1900720c */ /* 0x000fda0003f04270 */
[----:B------:R-:W-:Y:S05]  /*ebd0*/  @P0 BRA `(.L_x_1572) ;  /* 0x0000000000440947 */ /* 0x000fea0003800000 */
[----:B------:R-:W-:Y:S01]  /*ebe0*/  ISETP.NE.AND P0, PT, R27, RZ, PT ;  /* 0x000000ff1b00720c */ /* 0x000fe20003f05270 */
[----:B------:R-:W-:-:S12]  /*ebf0*/  IMAD.MOV.U32 R13, RZ, RZ, R26 ;  /* 0x000000ffff0d7224 */ /* 0x000fd800078e001a */
[----:B------:R-:W-:Y:S05]  /*ec00*/  @P0 BRA `(.L_x_1573) ;  /* 0x0000002400a00947 */ /* 0x000fea0003800000 */
[----:B------:R-:W1:Y:S01]  /*ec10*/  S2R R7, SR_LANEID ;  /* 0x0000000000077919 */ /* 0x000e620000000000 */
[----:B------:R-:W-:Y:S01]  /*ec20*/  VOTEU.ANY UR4, UPT, PT ;  /* 0x0000000000047886 */ /* 0x000fe200038e0100 */
[----:B------:R-:W2:Y:S01]  /*ec30*/  LDC.64 R2, c[0x0][0xdf0] ;  /* 0x00037c00ff027b82 */ /* 0x000ea20000000a00 */
[----:B------:R-:W1:Y:S01]  /*ec40*/  FLO.U32 R0, UR4 ;  /* 0x0000000400007d00 */ /* 0x000e6200080e0000 */
[----:B------:R-:W-:-:S07]  /*ec50*/  ULDC.64 UR6, c[0x0][0x208] ;  /* 0x0000820000067ab9 */ /* 0x000fce0000000a00 */
        /* <DEDUP_REMOVED lines=9> */
.L_x_1572:
[----:B------:R-:W1:Y:S01]  /*ecf0*/  S2R R3, SR_CgaCtaId ;  /* 0x0000000000037919 */ /* 0x000e620000008800 */
[----:B------:R-:W-:-:S04]  /*ed00*/  MOV R24, 0x400 ;  /* 0x0000040000187802 */ /* 0x000fc80000000f00 */
[----:B-1----:R-:W-:-:S05]  /*ed10*/  LEA R24, R3, R24, 0x18 ;  /* 0x0000001803187211 */ /* 0x002fca00078ec0ff */
[----:B------:R-:W-:-:S05]  /*ed20*/  VIADD R0, R24, 0x16a00 ;  /* 0x00016a0018007836 */ /* 0x000fca0000000000 */
[----:B------:R-:W-:-:S13]  /*ed30*/  LOP3.LUT P0, RZ, R0, 0x1bf, RZ, 0xc0, !PT ;  /* 0x000001bf00ff7812 */ /* 0x000fda000780c0ff */
        /* <DEDUP_REMOVED lines=17> */
.L_x_1574:
[----:B------:R-:W-:-:S05]  /*ee50*/  VIADD R0, R24, 0x200 ;  /* 0x0000020018007836 */ /* 0x000fca0000000000 */
[----:B------:R-:W-:-:S13]  /*ee60*/  LOP3.LUT P0, RZ, R0, 0x1bf, RZ, 0xc0, !PT ;  /* 0x000001bf00ff7812 */ /* 0x000fda000780c0ff */
        /* <DEDUP_REMOVED lines=17> */
.L_x_1576:
[----:B------:R-:W1:Y:S01]  /*ef80*/  LDC.64 R2, c[0x4][R2] ;  /* 0x0100000002027b82 */ /* 0x000e620000000a00 */
        /* <DEDUP_REMOVED lines=13> */
[----:B-1----:R-:W-:Y:S05]  /*f060*/  CALL.ABS.NOINC R2 ;  /* 0x0000000002007343 */ /* 0x002fea0003c00000 */
.L_x_1575:
[----:B------:R-:W-:Y:S01]  /*f070*/  ULDC.64 UR4, c[0x0][0x9f8] ;  /* 0x00027e0000047ab9 */ /* 0x000fe20000000a00 */
[----:B------:R-:W-:Y:S01]  /*f080*/  IMAD.U32 R5, RZ, RZ, UR43 ;  /* 0x0000002bff057e24 */ /* 0x000fe2000f8e00ff */
[----:B------:R-:W-:Y:S01]  /*f090*/  ISETP.NE.U32.AND P0, PT, RZ, UR4, PT ;  /* 0x00000004ff007c0c */ /* 0x000fe2000bf05070 */
[----:B------:R-:W-:Y:S01]  /*f0a0*/  IMAD.U32 R0, RZ, RZ, UR43 ;  /* 0x0000002bff007e24 */ /* 0x000fe2000f8e00ff */
[----:B------:R-:W-:Y:S02]  /*f0b0*/  ULDC.64 UR6, c[0x0][0x208] ;  /* 0x0000820000067ab9 */ /* 0x000fe40000000a00 */
        /* <DEDUP_REMOVED lines=16> */
[----:B--2---:R-:W-:-:S02]  /*f1c0*/  IMAD.U32 R4, RZ, RZ, UR42 ;  /* 0x0000002aff047e24 */ /* 0x004fc4000f8e00ff */
[----:B------:R-:W-:-:S05]  /*f1d0*/  VOTEU.ALL UP1, P1 ;  /* 0x00000000003f7886 */ /* 0x000fca0000820000 */
[----:B------:R-:W-:Y:S01]  /*f1e0*/  @!UP1 UIADD3 UR4, UP0, UR38, 0x270, URZ ;  /* 0x0000027026049890 */ /* 0x000fe2000ff1e03f */
[----:B-1----:R-:W-:Y:S02]  /*f1f0*/  ISETP.NE.AND P2, PT, R2, 0x1, PT ;  /* 0x000000010200780c */ /* 0x002fe40003f45270 */
[----:B------:R-:W1:Y:S01]  /*f200*/  LDC.64 R2, c[0x0][0x3f8] ;  /* 0x0000fe00ff027b82 */ /* 0x000e620000000a00 */
[----:B------:R-:W-:-:S09]  /*f210*/  @!UP1 UIADD3.X UR5, URZ, UR39, URZ, UP0, !UPT ;  /* 0x000000273f059290 */ /* 0x000fd200087fe43f */
[----:B------:R2:W-:Y:S01]  /*f220*/  @!UP1 UTMAPF.L2.4D [UR40], [UR4] ;  /* 0x00000028040095b8 */ /* 0x0005e20008018000 */
[----:B------:R-:W4:Y:S01]  /*f230*/  @P2 LDC R6, c[0x0][0x42c] ;  /* 0x00010b00ff062b82 */ /* 0x000f220000000800 */
[----:B------:R2:W-:Y:S07]  /*f240*/  @!UP1 UTMAPF.L2.4D [UR8], [UR4] ;  /* 0x00000008040095b8 */ /* 0x0005ee0008018000 */
[----:B------:R-:W5:Y:S01]  /*f250*/  @P2 LDC R8, c[0x0][0x430] ;  /* 0x00010c00ff082b82 */ /* 0x000f620000000800 */
[----:B-1----:R-:W-:Y:S01]  /*f260*/  ISETP.NE.U32.AND P0, PT, R2, RZ, PT ;  /* 0x000000ff0200720c */ /* 0x002fe20003f05070 */
[----:B------:R2:W-:Y:S03]  /*f270*/  @!UP1 UTMAPF.L2.4D [UR12], [UR4] ;  /* 0x0000000c040095b8 */ /* 0x0005e60008018000 */
[----:B------:R-:W-:Y:S01]  /*f280*/  ISETP.NE.AND.EX P0, PT, R3, RZ, PT, P0 ;  /* 0x000000ff0300720c */ /* 0x000fe20003f05300 */
[----:B----4-:R-:W-:-:S04]  /*f290*/  @P2 IMAD.HI.U32 R5, R6, UR42, RZ ;  /* 0x0000002a06052c27 */ /* 0x010fc8000f8e00ff */
[----:B------:R-:W-:Y:S01]  /*f2a0*/  VIADD R6, R25, 0xffffffff ;  /* 0xffffffff19067836 */ /* 0x000fe20000000000 */
[----:B-----5:R-:W-:-:S03]  /*f2b0*/  @P2 SHF.R.U32.HI R4, RZ, R8, R5 ;  /* 0x00000008ff042219 */ /* 0x020fc60000011605 */
[----:B------:R-:W-:Y:S01]  /*f2c0*/  IMAD.MOV.U32 R5, RZ, RZ, R6 ;  /* 0x000000ffff057224 */ /* 0x000fe200078e0006 */
[----:B---3--:R-:W-:Y:S01]  /*f2d0*/  SEL R9, R0, RZ, !P0 ;  /* 0x000000ff00097207 */ /* 0x008fe20004000000 */
[----:B--2---:R-:W-:Y:S06]  /*f2e0*/  BRA.DIV UR6, `(.L_x_1577) ;  /* 0x0000002606887947 */ /* 0x004fec000b800000 */
.L_x_1628:
[----:B------:R-:W-:Y:S01]  /*f2f0*/  UMOV UR4, 0xffffffff ;  /* 0xffffffff00047882 */ /* 0x000fe20000000000 */
[----:B------:R-:W-:Y:S02]  /*f300*/  SHF.R.S32.HI R8, RZ, 0x1f, R0 ;  /* 0x0000001fff087819 */ /* 0x000fe40000011400 */
[----:B------:R-:W-:Y:S05]  /*f310*/  BRA.DIV UR4, `(.L_x_1578) ;  /* 0x00000026049c7947 */ /* 0x000fea000b800000 */
[----:B------:R-:W-:-:S13]  /*f320*/  ELECT P6, URZ, PT ;  /* 0x00000000003f782f */ /* 0x000fda00038c0000 */
.L_x_1631:
[----:B------:R-:W-:Y:S05]  /*f330*/  @!P6 BRA `(.L_x_1579) ;  /* 0x0000000000ece947 */ /* 0x000fea0003800000 */
[----:B------:R-:W-:Y:S01]  /*f340*/  IMAD R13, R19, 0x8, R24 ;  /* 0x00000008130d7824 */ /* 0x000fe200078e0218 */
[----:B------:R-:W-:Y:S01]  /*f350*/  SHF.L.U32 R12, R22, 0x1f, RZ ;  /* 0x0000001f160c7819 */ /* 0x000fe200000006ff */
        /* <DEDUP_REMOVED lines=21> */
.L_x_1580:
[----:B------:R-:W2:Y:S01]  /*f4b0*/  SYNCS.PHASECHK.TRANS64.TRYWAIT P2, [R13+URZ+0x31c40], R12 ;  /* 0x031c400c0d0075a7 */ /* 0x000ea2000804017f */
[----:B------:R-:W-:Y:S01]  /*f4c0*/  ISETP.NE.AND P3, PT, R18, RZ, PT ;  /* 0x000000ff1200720c */ /* 0x000fe20003f65270 */
[----:B--2---:R-:W-:-:S12]  /*f4d0*/  @!P2 BRA `(.L_x_1581) ;  /* 0x00000024004ca947 */ /* 0x004fd80003800000 */
.L_x_1632:
[----:B------:R-:W-:Y:S05]  /*f4e0*/  @P3 BRA `(.L_x_1582) ;  /* 0x0000000000143947 */ /* 0x000fea0003800000 */
[----:B------:R-:W-:Y:S01]  /*f4f0*/  ISETP.NE.AND P2, PT, R27, RZ, PT ;  /* 0x000000ff1b00720c */ /* 0x000fe20003f45270 */
[----:B-1----:R-:W-:-:S04]  /*f500*/  IMAD.MOV.U32 R6, RZ, RZ, 0x6c00 ;  /* 0x00006c00ff067424 */ /* 0x002fc800078e00ff */
[----:B------:R3:W-:Y:S08]  /*f510*/  SYNCS.ARRIVE.TRANS64 RZ, [R13+URZ+0x31c30], R6 ;  /* 0x031c30060dff79a7 */ /* 0x0007f0000800003f */
[----:B------:R-:W-:Y:S05]  /*f520*/  @!P2 BRA `(.L_x_1582) ;  /* 0x000000000004a947 */ /* 0x000fea0003800000 */
[----:B------:R-:W-:Y:S01]  /*f530*/  BPT.TRAP 0x1 ;  /* 0x000000040000795c */ /* 0x000fe20000300000 */
.L_x_1582:
[----:B-1-3--:R-:W-:Y:S01]  /*f540*/  IMAD R6, R19, 0x6c00, R24 ;  /* 0x00006c0013067824 */ /* 0x00afe200078e0218 */
        /* <DEDUP_REMOVED lines=26> */
.L_x_1579:
[----:B------:R-:W-:Y:S05]  /*f6f0*/  WARPSYNC.ALL ;  /* 0x0000000000007948 */ /* 0x000fea0003800000 */
[----:B------:R-:W-:Y:S01]  /*f700*/  ELECT P2, URZ, PT ;  /* 0x00000000003f782f */ /* 0x000fe20003840000 */
[----:B------:R-:W-:Y:S01]  /*f710*/  BAR.SYNC.DEFER_BLOCKING 0x8, 0x1a0 ;  /* 0x0206800000007b1d */ /* 0x000fe20000010000 */
[----:B------:R-:W-:Y:S01]  /*f720*/  VIADD R23, R23, 0x1 ;  /* 0x0000000117177836 */ /* 0x000fe20000000000 */
[----:B------:R-:W-:Y:S01]  /*f730*/  UIADD3 UR4, UP0, UR38, 0x270, URZ ;  /* 0x0000027026047890 */ /* 0x000fe2000ff1e03f */
[----:B------:R-:W-:-:S03]  /*f740*/  ISETP.GE.AND P3, PT, R25, 0x2, PT ;  /* 0x000000021900780c */ /* 0x000fc60003f66270 */
[----:B------:R-:W-:Y:S01]  /*f750*/  UIADD3.X UR5, URZ, UR39, URZ, UP0, !UPT ;  /* 0x000000273f057290 */ /* 0x000fe200087fe43f */
[----:B------:R-:W-:Y:S01]  /*f760*/  UMOV UR27, UR41 ;  /* 0x00000029001b7c82 */ /* 0x000fe20008000000 */
[----:B------:R-:W-:Y:S01]  /*f770*/  UMOV UR28, UR42 ;  /* 0x0000002a001c7c82 */ /* 0x000fe20008000000 */
[----:B------:R-:W-:Y:S01]  /*f780*/  UMOV UR29, UR43 ;  /* 0x0000002b001d7c82 */ /* 0x000fe20008000000 */
[----:B------:R-:W-:Y:S02]  /*f790*/  UMOV UR6, 0x0 ;  /* 0x0000000000067882 */ /* 0x000fe40000000000 */
[----:B------:R-:W-:Y:S01]  /*f7a0*/  @P2 VIADD R6, R24, 0xda00 ;  /* 0x0000da0018062836 */ /* 0x000fe20000000000 */
[----:B------:R-:W-:Y:S01]  /*f7b0*/  UMOV UR7, 0x12f00000 ;  /* 0x12f0000000077882 */ /* 0x000fe20000000000 */
[----:B------:R-:W-:Y:S01]  /*f7c0*/  @P2 IMAD.MOV.U32 R7, RZ, RZ, 0x9000 ;  /* 0x00009000ff072424 */ /* 0x000fe200078e00ff */
[----:B------:R-:W-:Y:S01]  /*f7d0*/  UMOV UR26, URZ ;  /* 0x0000003f001a7c82 */ /* 0x000fe20008000000 */
[----:B------:R-:W-:Y:S01]  /*f7e0*/  UMOV UR19, UR41 ;  /* 0x0000002900137c82 */ /* 0x000fe20008000000 */
[----:B------:R-:W-:Y:S01]  /*f7f0*/  @P2 R2UR UR24, R6 ;  /* 0x00000000061822ca */ /* 0x000fe200000e0000 */
[----:B------:R-:W-:Y:S01]  /*f800*/  @P2 VIADD R6, R24, 0x31c00 ;  /* 0x00031c0018062836 */ /* 0x000fe20000000000 */
[----:B------:R-:W-:Y:S01]  /*f810*/  UMOV UR20, UR42 ;  /* 0x0000002a00147c82 */ /* 0x000fe20008000000 */
[----:B------:R-:W-:Y:S01]  /*f820*/  UMOV UR21, UR43 ;  /* 0x0000002b00157c82 */ /* 0x000fe20008000000 */
[----:B------:R-:W-:Y:S01]  /*f830*/  UMOV UR18, 0x20 ;  /* 0x0000002000127882 */ /* 0x000fe20000000000 */
[----:B------:R-:W-:Y:S01]  /*f840*/  UMOV UR11, UR41 ;  /* 0x00000029000b7c82 */ /* 0x000fe20008000000 */
[----:B------:R-:W-:Y:S01]  /*f850*/  @P2 R2UR UR25, R6 ;  /* 0x00000000061922ca */ /* 0x000fe200000e0000 */
[----:B------:R-:W-:Y:S01]  /*f860*/  @P2 VIADD R6, R24, 0x10a00 ;  /* 0x00010a0018062836 */ /* 0x000fe20000000000 */
[----:B------:R1:W-:Y:S01]  /*f870*/  @P2 SYNCS.ARRIVE.TRANS64 RZ, [R24+URZ+0x31c00], R7 ;  /* 0x031c000718ff29a7 */ /* 0x0003e2000800003f */
[----:B------:R-:W-:Y:S01]  /*f880*/  UMOV UR12, UR42 ;  /* 0x0000002a000c7c82 */ /* 0x000fe20008000000 */
[----:B------:R-:W-:Y:S01]  /*f890*/  UMOV UR13, UR43 ;  /* 0x0000002b000d7c82 */ /* 0x000fe20008000000 */
[----:B------:R-:W-:Y:S01]  /*f8a0*/  UMOV UR10, 0x40 ;  /* 0x00000040000a7882 */ /* 0x000fe20000000000 */
[----:B------:R-:W-:Y:S01]  /*f8b0*/  @P2 R2UR UR16, R6 ;  /* 0x00000000061022ca */ /* 0x000fe200000e0000 */
[----:B------:R-:W-:-:S05]  /*f8c0*/  @P2 VIADD R6, R24, 0x13a00 ;  /* 0x00013a0018062836 */ /* 0x000fca0000000000 */
[----:B------:R-:W-:Y:S01]  /*f8d0*/  @P2 R2UR UR8, R6 ;  /* 0x00000000060822ca */ /* 0x000fe200000e0000 */
[----:B------:R-:W-:Y:S01]  /*f8e0*/  UMOV UR17, UR25 ;  /* 0x0000001900117c82 */ /* 0x000fe20008000000 */
[----:B------:R-:W-:Y:S01]  /*f8f0*/  LEA.HI R6, R23, R23, RZ, 0x1 ;  /* 0x0000001717067211 */ /* 0x000fe200078f08ff */
[----:B------:R3:W-:Y:S01]  /*f900*/  UTMALDG.4D [UR24], [UR4], desc[UR6] ;  /* 0x00000618040075b4 */ /* 0x0007e20008019000 */
[----:B------:R-:W-:Y:S02]  /*f910*/  UMOV UR9, UR25 ;  /* 0x0000001900097c82 */ /* 0x000fe40008000000 */
[----:B------:R-:W-:-:S05]  /*f920*/  LOP3.LUT R6, R6, 0xfffffffe, RZ, 0xc0, !PT ;  /* 0xfffffffe06067812 */ /* 0x000fca00078ec0ff */
[----:B------:R-:W-:Y:S01]  /*f930*/  IMAD.IADD R6, R23, 0x1, -R6 ;  /* 0x0000000117067824 */ /* 0x000fe200078e0a06 */
[----:B------:R3:W-:Y:S04]  /*f940*/  UTMALDG.4D [UR16], [UR4], desc[UR6] ;  /* 0x00000610040075b4 */ /* 0x0007e80008019000 */
[----:B-1----:R-:W-:Y:S01]  /*f950*/  SHF.L.U32 R7, R6, 0x1f, RZ ;  /* 0x0000001f06077819 */ /* 0x002fe200000006ff */
[----:B------:R3:W-:Y:S03]  /*f960*/  UTMALDG.4D [UR8], [UR4], desc[UR6] ;  /* 0x00000608040075b4 */ /* 0x0007e60008019000 */
[----:B------:R-:W1:Y:S02]  /*f970*/  SYNCS.PHASECHK.TRANS64.TRYWAIT P2, [R24+URZ+0x31c20], R7 ;  /* 0x031c2007180075a7 */ /* 0x000e64000804017f */
[----:B-1-3--:R-:W-:Y:S05]  /*f980*/  @!P2 BRA `(.L_x_1583) ;  /* 0x000000200034a947 */ /* 0x00afea0003800000 */
.L_x_1633:
[----:B------:R-:W-:Y:S05]  /*f990*/  @!P3 BRA `(.L_x_1584) ;  /* 0x000000140040b947 */ /* 0x000fea0003800000 */
[C---:B------:R-:W-:Y:S01]  /*f9a0*/  LOP3.LUT R6, R25.reuse, 0x1, RZ, 0xc0, !PT ;  /* 0x0000000119067812 */ /* 0x040fe200078ec0ff */
[----:B------:R-:W-:Y:S01]  /*f9b0*/  VIADD R11, R25, 0xfffffffe ;  /* 0xfffffffe190b7836 */ /* 0x000fe20000000000 */
[----:B------:R-:W-:Y:S02]  /*f9c0*/  ULDC.64 UR36, c[0x0][0x408] ;  /* 0x0001020000247ab9 */ /* 0x000fe40000000a00 */
[----:B------:R-:W-:Y:S01]  /*f9d0*/  ISETP.NE.U32.AND P2, PT, R6, 0x1, PT ;  /* 0x000000010600780c */ /* 0x000fe20003f45070 */
[----:B-1----:R-:W-:-:S12]  /*f9e0*/  IMAD.MOV.U32 R7, RZ, RZ, R11 ;  /* 0x000000ffff077224 */ /* 0x002fd800078e000b */
[----:B------:R-:W-:Y:S05]  /*f9f0*/  @!P2 BRA `(.L_x_1585) ;  /* 0x0000000400b8a947 */ /* 0x000fea0003800000 */
[----:B--2---:R-:W-:Y:S01]  /*fa00*/  VIADD R13, R19, 0x1 ;  /* 0x00000001130d7836 */ /* 0x004fe20000000000 */
[----:B------:R-:W-:Y:S04]  /*fa10*/  BSSY B0, `(.L_x_1586) ;  /* 0x0000069000007945 */ /* 0x000fe80003800000 */
[----:B------:R-:W-:-:S04]  /*fa20*/  ISETP.NE.AND P2, PT, R13, 0x2, PT ;  /* 0x000000020d00780c */ /* 0x000fc80003f45270 */
[----:B------:R-:W-:Y:S02]  /*fa30*/  SEL R7, RZ, 0x1, P2 ;  /* 0x00000001ff077807 */ /* 0x000fe40001000000 */
[----:B------:R-:W-:Y:S02]  /*fa40*/  SEL R13, R13, RZ, P2 ;  /* 0x000000ff0d0d7207 */ /* 0x000fe40001000000 */
[----:B------:R-:W-:Y:S01]  /*fa50*/  LOP3.LUT R10, R22, R7, RZ, 0x3c, !PT ;  /* 0x00000007160a7212 */ /* 0x000fe200078e3cff */
[----:B------:R-:W-:Y:S06]  /*fa60*/  @!P6 BRA `(.L_x_1587) ;  /* 0x00000004008ce947 */ /* 0x000fec0003800000 */
        /* <DEDUP_REMOVED lines=22> */
.L_x_1588:
[----:B-1----:R-:W-:Y:S01]  /*fbd0*/  IMAD R3, R13, 0x8, R24 ;  /* 0x000000080d037824 */ /* 0x002fe200078e0218 */
[----:B------:R-:W-:Y:S02]  /*fbe0*/  SHF.L.U32 R2, R10, 0x1f, RZ ;  /* 0x0000001f0a027819 */ /* 0x000fe400000006ff */
[----:B------:R-:W-:Y:S02]  /*fbf0*/  ISETP.NE.AND P2, PT, R18, RZ, PT ;  /* 0x000000ff1200720c */ /* 0x000fe40003f45270 */
[----:B------:R-:W1:Y:S02]  /*fc00*/  SYNCS.PHASECHK.TRANS64.TRYWAIT P3, [R3+URZ+0x31c40], R2 ;  /* 0x031c4002030075a7 */ /* 0x000e64000806017f */
[----:B-1----:R-:W-:Y:S09]  /*fc10*/  @!P3 BRA `(.L_x_1589) ;  /* 0x0000001c00a4b947 */ /* 0x002ff20003800000 */
.L_x_1634:
[----:B------:R-:W-:Y:S05]  /*fc20*/  @P2 BRA `(.L_x_1590) ;  /* 0x0000000000142947 */ /* 0x000fea0003800000 */
[----:B------:R-:W-:Y:S01]  /*fc30*/  ISETP.NE.AND P3, PT, R27, RZ, PT ;  /* 0x000000ff1b00720c */ /* 0x000fe20003f65270 */
[----:B-1----:R-:W-:-:S04]  /*fc40*/  IMAD.MOV.U32 R2, RZ, RZ, 0x6c00 ;  /* 0x00006c00ff027424 */ /* 0x002fc800078e00ff */
[----:B------:R2:W-:Y:S08]  /*fc50*/  SYNCS.ARRIVE.TRANS64 RZ, [R3+URZ+0x31c30], R2 ;  /* 0x031c300203ff79a7 */ /* 0x0005f0000800003f */
[----:B------:R-:W-:Y:S05]  /*fc60*/  @!P3 BRA `(.L_x_1590) ;  /* 0x000000000004b947 */ /* 0x000fea0003800000 */
[----:B------:R-:W-:Y:S01]  /*fc70*/  BPT.TRAP 0x1 ;  /* 0x000000040000795c */ /* 0x000fe20000300000 */
.L_x_1590:
        /* <DEDUP_REMOVED lines=30> */
.L_x_1635:
[----:B------:R-:W-:Y:S05]  /*fe60*/  @P2 BRA `(.L_x_1592) ;  /* 0x0000000000182947 */ /* 0x000fea0003800000 */
[----:B------:R-:W-:Y:S01]  /*fe70*/  ISETP.NE.AND P2, PT, R27, RZ, PT ;  /* 0x000000ff1b00720c */ /* 0x000fe20003f45270 */
[----:B-1----:R-:W-:Y:S02]  /*fe80*/  IMAD R2, R19, 0x8, R24 ;  /* 0x0000000813027824 */ /* 0x002fe400078e0218 */
[----:B------:R-:W-:-:S04]  /*fe90*/  IMAD.MOV.U32 R3, RZ, RZ, 0x6c00 ;  /* 0x00006c00ff037424 */ /* 0x000fc800078e00ff */
[----:B------:R2:W-:Y:S06]  /*fea0*/  SYNCS.ARRIVE.TRANS64 RZ, [R2+URZ+0x31c50], R3 ;  /* 0x031c500302ff79a7 */ /* 0x0005ec000800003f */
[----:B------:R-:W-:Y:S05]  /*feb0*/  @!P2 BRA `(.L_x_1592) ;  /* 0x000000000004a947 */ /* 0x000fea0003800000 */
[----:B------:R-:W-:Y:S01]  /*fec0*/  BPT.TRAP 0x1 ;  /* 0x000000040000795c */ /* 0x000fe20000300000 */
.L_x_1592:
[--C-:B-12---:R-:W-:Y:S01]  /*fed0*/  IMAD R3, R19, 0x6c00, R24.reuse ;  /* 0x00006c0013037824 */ /* 0x106fe200078e0218 */
[----:B------:R-:W-:Y:S01]  /*fee0*/  R2UR UR11, R5 ;  /* 0x00000000050b72ca */ /* 0x000fe200000e0000 */
        /* <DEDUP_REMOVED lines=27> */
.L_x_1587:
[----:B------:R-:W-:Y:S05]  /*100a0*/  BSYNC B0 ;  /* 0x0000000000007941 */ /* 0x000fea0003800000 */
.L_x_1586:
[----:B------:R-:W-:Y:S02]  /*100b0*/  VIADD R7, R25, 0xfffffffd ;  /* 0xfffffffd19077836 */ /* 0x000fe40000000000 */
[----:B------:R-:W-:Y:S02]  /*100c0*/  IMAD.MOV.U32 R19, RZ, RZ, R13 ;  /* 0x000000ffff137224 */ /* 0x000fe400078e000d */
[----:B------:R-:W-:-:S07]  /*100d0*/  IMAD.MOV.U32 R22, RZ, RZ, R10 ;  /* 0x000000ffff167224 */ /* 0x000fce00078e000a */
.L_x_1585:
[----:B------:R-:W-:Y:S01]  /*100e0*/  ISETP.NE.AND P2, PT, R11, RZ, PT ;  /* 0x000000ff0b00720c */ /* 0x000fe20003f45270 */
[----:B------:R-:W-:-:S12]  /*100f0*/  BSSY B0, `(.L_x_1584) ;  /* 0x00000da000007945 */ /* 0x000fd80003800000 */
[----:B------:R-:W-:Y:S05]  /*10100*/  @!P2 BRA `(.L_x_1593) ;  /* 0x0000000c0060a947 */ /* 0x000fea0003800000 */
[----:B------:R-:W-:-:S07]  /*10110*/  IMAD.MOV.U32 R2, RZ, RZ, R9 ;  /* 0x000000ffff027224 */ /* 0x000fce00078e0009 */
.L_x_1608:
[----:B--2---:R-:W-:Y:S01]  /*10120*/  VIADD R13, R19, 0x1 ;  /* 0x00000001130d7836 */ /* 0x004fe20000000000 */
[----:B------:R-:W-:Y:S05]  /*10130*/  YIELD ;  /* 0x0000000000007946 */ /* 0x000fea0003800000 */
[----:B------:R-:W-:Y:S01]  /*10140*/  ISETP.NE.AND P2, PT, R13, 0x2, PT ;  /* 0x000000020d00780c */ /* 0x000fe20003f45270 */
[----:B------:R-:W-:Y:S03]  /*10150*/  BSSY B1, `(.L_x_1594) ;  /* 0x0000066000017945 */ /* 0x000fe60003800000 */
[----:B-1----:R-:W-:-:S02]  /*10160*/  SEL R3, RZ, 0x1, P2 ;  /* 0x00000001ff037807 */ /* 0x002fc40001000000 */
[----:B------:R-:W-:Y:S02]  /*10170*/  SEL R13, R13, RZ, P2 ;  /* 0x000000ff0d0d7207 */ /* 0x000fe40001000000 */
[----:B------:R-:W-:Y:S01]  /*10180*/  LOP3.LUT R6, R22, R3, RZ, 0x3c, !PT ;  /* 0x0000000316067212 */ /* 0x000fe200078e3cff */
[----:B------:R-:W-:Y:S06]  /*10190*/  @!P6 BRA `(.L_x_1595) ;  /* 0x000000040084e947 */ /* 0x000fec0003800000 */
[----:B------:R-:W-:Y:S01]  /*101a0*/  IMAD.MOV.U32 R12, RZ, RZ, R7 ;  /* 0x000000ffff0c7224 */ /* 0x000fe200078e0007 */
[----:B------:R-:W-:Y:S06]  /*101b0*/  @!P0 BRA `(.L_x_1596) ;  /* 0x00000000004c8947 */ /* 0x000fec0003800000 */
[----:B------:R-:W1:Y:S01]  /*101c0*/  LDC R12, c[0x0][0x41c] ;  /* 0x00010700ff0c7b82 */ /* 0x000e620000000800 */
[----:B------:R-:W-:Y:S01]  /*101d0*/  IMAD.MOV.U32 R15, RZ, RZ, R7 ;  /* 0x000000ffff0f7224 */ /* 0x000fe200078e0007 */
[----:B------:R-:W-:Y:S01]  /*101e0*/  ULDC.64 UR4, c[0x0][0x208] ;  /* 0x0000820000047ab9 */ /* 0x000fe20000000a00 */
        /* <DEDUP_REMOVED lines=16> */
.L_x_1596:
[----:B------:R-:W-:Y:S01]  /*102f0*/  IMAD R10, R13, 0x8, R24 ;  /* 0x000000080d0a7824 */ /* 0x000fe200078e0218 */
[----:B-1----:R-:W-:Y:S02]  /*10300*/  SHF.L.U32 R3, R6, 0x1f, RZ ;  /* 0x0000001f06037819 */ /* 0x002fe400000006ff */
[----:B------:R-:W-:Y:S02]  /*10310*/  ISETP.NE.AND P2, PT, R18, RZ, PT ;  /* 0x000000ff1200720c */ /* 0x000fe40003f45270 */
[----:B------:R-:W1:Y:S02]  /*10320*/  SYNCS.PHASECHK.TRANS64.TRYWAIT P3, [R10+URZ+0x31c40], R3 ;  /* 0x031c40030a0075a7 */ /* 0x000e64000806017f */
[----:B-1----:R-:W-:Y:S09]  /*10330*/  @!P3 BRA `(.L_x_1597) ;  /* 0x000000180004b947 */ /* 0x002ff20003800000 */
.L_x_1636:
[----:B------:R-:W-:Y:S05]  /*10340*/  @P2 BRA `(.L_x_1598) ;  /* 0x0000000000142947 */ /* 0x000fea0003800000 */
[----:B------:R-:W-:Y:S01]  /*10350*/  ISETP.NE.AND P3, PT, R27, RZ, PT ;  /* 0x000000ff1b00720c */ /* 0x000fe20003f65270 */
[----:B-1----:R-:W-:-:S04]  /*10360*/  IMAD.MOV.U32 R3, RZ, RZ, 0x6c00 ;  /* 0x00006c00ff037424 */ /* 0x002fc800078e00ff */
[----:B------:R2:W-:Y:S08]  /*10370*/  SYNCS.ARRIVE.TRANS64 RZ, [R10+URZ+0x31c30], R3 ;  /* 0x031c30030aff79a7 */ /* 0x0005f0000800003f */
[----:B------:R-:W-:Y:S05]  /*10380*/  @!P3 BRA `(.L_x_1598) ;  /* 0x000000000004b947 */ /* 0x000fea0003800000 */
[----:B------:R-:W-:Y:S01]  /*10390*/  BPT.TRAP 0x1 ;  /* 0x000000040000795c */ /* 0x000fe20000300000 */
.L_x_1598:
        /* <DEDUP_REMOVED lines=30> */
.L_x_1637:
[----:B------:R-:W-:Y:S05]  /*10580*/  @P2 BRA `(.L_x_1600) ;  /* 0x0000000000142947 */ /* 0x000fea0003800000 */
[----:B------:R-:W-:Y:S01]  /*10590*/  ISETP.NE.AND P2, PT, R27, RZ, PT ;  /* 0x000000ff1b00720c */ /* 0x000fe20003f45270 */
[----:B------:R-:W-:-:S04]  /*105a0*/  IMAD.MOV.U32 R10, RZ, RZ, 0x6c00 ;  /* 0x00006c00ff0a7424 */ /* 0x000fc800078e00ff */
[----:B------:R2:W-:Y:S08]  /*105b0*/  SYNCS.ARRIVE.TRANS64 RZ, [R3+URZ+0x50], R10 ;  /* 0x0000500a03ff79a7 */ /* 0x0005f0000800003f */
[----:B------:R-:W-:Y:S05]  /*105c0*/  @!P2 BRA `(.L_x_1600) ;  /* 0x000000000004a947 */ /* 0x000fea0003800000 */
[----:B------:R-:W-:Y:S01]  /*105d0*/  BPT.TRAP 0x1 ;  /* 0x000000040000795c */ /* 0x000fe20000300000 */
.L_x_1600:
        /* <DEDUP_REMOVED lines=29> */
.L_x_1595:
[----:B------:R-:W-:Y:S05]  /*107b0*/  BSYNC B1 ;  /* 0x0000000000017941 */ /* 0x000fea0003800000 */
.L_x_1594:
        /* <DEDUP_REMOVED lines=28> */
.L_x_1603:
[----:B-1----:R-:W-:Y:S01]  /*10980*/  IMAD R3, R19, 0x8, R24 ;  /* 0x0000000813037824 */ /* 0x002fe200078e0218 */
[----:B------:R-:W-:Y:S02]  /*10990*/  SHF.L.U32 R10, R22, 0x1f, RZ ;  /* 0x0000001f160a7819 */ /* 0x000fe400000006ff */
[----:B------:R-:W-:Y:S02]  /*109a0*/  ISETP.NE.AND P2, PT, R18, RZ, PT ;  /* 0x000000ff1200720c */ /* 0x000fe40003f45270 */
[----:B------:R-:W1:Y:S02]  /*109b0*/  SYNCS.PHASECHK.TRANS64.TRYWAIT P3, [R3+URZ+0x31c40], R10 ;  /* 0x031c400a030075a7 */ /* 0x000e64000806017f */
[----:B-1----:R-:W-:Y:S09]  /*109c0*/  @!P3 BRA `(.L_x_1604) ;  /* 0x000000100088b947 */ /* 0x002ff20003800000 */
.L_x_1638:
[----:B------:R-:W-:Y:S05]  /*109d0*/  @P2 BRA `(.L_x_1605) ;  /* 0x0000000000142947 */ /* 0x000fea0003800000 */
[----:B------:R-:W-:Y:S01]  /*109e0*/  ISETP.NE.AND P3, PT, R27, RZ, PT ;  /* 0x000000ff1b00720c */ /* 0x000fe20003f65270 */
[----:B-1----:R-:W-:-:S04]  /*109f0*/  IMAD.MOV.U32 R10, RZ, RZ, 0x6c00 ;  /* 0x00006c00ff0a7424 */ /* 0x002fc800078e00ff */
[----:B------:R2:W-:Y:S08]  /*10a00*/  SYNCS.ARRIVE.TRANS64 RZ, [R3+URZ+0x31c30], R10 ;  /* 0x031c300a03ff79a7 */ /* 0x0005f0000800003f */
[----:B------:R-:W-:Y:S05]  /*10a10*/  @!P3 BRA `(.L_x_1605) ;  /* 0x000000000004b947 */ /* 0x000fea0003800000 */
[----:B------:R-:W-:Y:S01]  /*10a20*/  BPT.TRAP 0x1 ;  /* 0x000000040000795c */ /* 0x000fe20000300000 */
.L_x_1605:
        /* <DEDUP_REMOVED lines=32> */
.L_x_1639:
[----:B------:R-:W-:Y:S05]  /*10c30*/  @P2 BRA `(.L_x_1607) ;  /* 0x0000000000142947 */ /* 0x000fea0003800000 */
[----:B------:R-:W-:Y:S01]  /*10c40*/  ISETP.NE.AND P2, PT, R27, RZ, PT ;  /* 0x000000ff1b00720c */ /* 0x000fe20003f45270 */
[----:B-1----:R-:W-:-:S04]  /*10c50*/  IMAD.MOV.U32 R6, RZ, RZ, 0x6c00 ;  /* 0x00006c00ff067424 */ /* 0x002fc800078e00ff */
[----:B------:R2:W-:Y:S08]  /*10c60*/  SYNCS.ARRIVE.TRANS64 RZ, [R3+URZ+0x50], R6 ;  /* 0x0000500603ff79a7 */ /* 0x0005f0000800003f */
[----:B------:R-:W-:Y:S05]  /*10c70*/  @!P2 BRA `(.L_x_1607) ;  /* 0x000000000004a947 */ /* 0x000fea0003800000 */
[----:B------:R-:W-:Y:S01]  /*10c80*/  BPT.TRAP 0x1 ;  /* 0x000000040000795c */ /* 0x000fe20000300000 */
.L_x_1607:
        /* <DEDUP_REMOVED lines=28> */
.L_x_1602:
[----:B------:R-:W-:Y:S05]  /*10e50*/  BSYNC B1 ;  /* 0x0000000000017941 */ /* 0x000fea0003800000 */
.L_x_1601:
[C---:B------:R-:W-:Y:S01]  /*10e60*/  ISETP.GT.AND P2, PT, R7.reuse, 0x1, PT ;  /* 0x000000010700780c */ /* 0x040fe20003f44270 */
[----:B------:R-:W-:-:S12]  /*10e70*/  VIADD R7, R7, 0xfffffffe ;  /* 0xfffffffe07077836 */ /* 0x000fd80000000000 */
[----:B------:R-:W-:Y:S05]  /*10e80*/  @P2 BRA `(.L_x_1608) ;  /* 0xfffffff000a42947 */ /* 0x000fea000383ffff */
.L_x_1593:
[----:B------:R-:W-:Y:S05]  /*10e90*/  BSYNC B0 ;  /* 0x0000000000007941 */ /* 0x000fea0003800000 */
.L_x_1584:
[----:B------:R-:W-:Y:S04]  /*10ea0*/  BSSY B0, `(.L_x_1609) ;  /* 0x000000f000007945 */ /* 0x000fe80003800000 */
[----:B------:R-:W-:Y:S05]  /*10eb0*/  @P1 BRA `(.L_x_1610) ;  /* 0x0000000000341947 */ /* 0x000fea0003800000 */
[----:B------:R-:W3:Y:S01]  /*10ec0*/  S2R R11, SR_LANEID ;  /* 0x00000000000b7919 */ /* 0x000ee20000000000 */
[----:B------:R-:W-:Y:S01]  /*10ed0*/  VOTEU.ANY UR4, UPT, PT ;  /* 0x0000000000047886 */ /* 0x000fe200038e0100 */
[----:B-12---:R-:W1:Y:S01]  /*10ee0*/  LDC.64 R2, c[0x0][0xdf0] ;  /* 0x00037c00ff027b82 */ /* 0x006e620000000a00 */
[----:B------:R-:W3:Y:S01]  /*10ef0*/  FLO.U32 R0, UR4 ;  /* 0x0000000400007d00 */ /* 0x000ee200080e0000 */
[----:B------:R-:W-:-:S07]  /*10f00*/  ULDC.64 UR6, c[0x0][0x208] ;  /* 0x0000820000067ab9 */ /* 0x000fce0000000a00 */
        /* <DEDUP_REMOVED lines=8> */
.L_x_1610:
[----:B------:R-:W-:Y:S05]  /*10f90*/  BSYNC B0 ;  /* 0x0000000000007941 */ /* 0x000fea0003800000 */
.L_x_1609:
[----:B------:R-:W-:Y:S04]  /*10fa0*/  BSSY B0, `(.L_x_1611) ;  /* 0x0000028000007945 */ /* 0x000fe80003800000 */
[----:B------:R-:W-:Y:S05]  /*10fb0*/  @!P6 BRA `(.L_x_1612) ;  /* 0x000000000098e947 */ /* 0x000fea0003800000 */
[----:B-12---:R-:W-:Y:S01]  /*10fc0*/  IMAD R3, R19, 0x8, R24 ;  /* 0x0000000813037824 */ /* 0x006fe200078e0218 */
[----:B------:R-:W-:Y:S02]  /*10fd0*/  SHF.L.U32 R0, R22, 0x1f, RZ ;  /* 0x0000001f16007819 */ /* 0x000fe400000006ff */
[----:B------:R-:W-:Y:S02]  /*10fe0*/  ISETP.NE.AND P1, PT, R18, RZ, PT ;  /* 0x000000ff1200720c */ /* 0x000fe40003f25270 */
[----:B------:R-:W1:Y:S02]  /*10ff0*/  SYNCS.PHASECHK.TRANS64.TRYWAIT P0, [R3+URZ+0x31c60], R0 ;  /* 0x031c6000030075a7 */ /* 0x000e64000800017f */
[----:B-1----:R-:W-:Y:S09]  /*11000*/  @!P0 BRA `(.L_x_1613) ;  /* 0x0000000c00208947 */ /* 0x002ff20003800000 */
.L_x_1640:
[----:B------:R-:W-:Y:S05]  /*11010*/  @P1 BRA `(.L_x_1614) ;  /* 0x0000000000141947 */ /* 0x000fea0003800000 */
[----:B------:R-:W-:Y:S01]  /*11020*/  ISETP.NE.AND P0, PT, R27, RZ, PT ;  /* 0x000000ff1b00720c */ /* 0x000fe20003f05270 */
[----:B-1----:R-:W-:-:S04]  /*11030*/  IMAD.MOV.U32 R0, RZ, RZ, 0x6c00 ;  /* 0x00006c00ff007424 */ /* 0x002fc800078e00ff */
[----:B------:R2:W-:Y:S08]  /*11040*/  SYNCS.ARRIVE.TRANS64 RZ, [R3+URZ+0x31c50], R0 ;  /* 0x031c500003ff79a7 */ /* 0x0005f0000800003f */
[----:B------:R-:W-:Y:S05]  /*11050*/  @!P0 BRA `(.L_x_1614) ;  /* 0x0000000000048947 */ /* 0x000fea0003800000 */
[----:B------:R-:W-:Y:S01]  /*11060*/  BPT.TRAP 0x1 ;  /* 0x000000040000795c */ /* 0x000fe20000300000 */
.L_x_1614:
        /* <DEDUP_REMOVED lines=27> */
.L_x_1612:
[----:B------:R-:W-:Y:S05]  /*11220*/  BSYNC B0 ;  /* 0x0000000000007941 */ /* 0x000fea0003800000 */
.L_x_1611:
[----:B------:R-:W-:Y:S02]  /*11230*/  VIADD R19, R19, 0x1 ;  /* 0x0000000113137836 */ /* 0x000fe40000000000 */
[----:B--2---:R-:W-:-:S03]  /*11240*/  IMAD.MOV.U32 R13, RZ, RZ, R26 ;  /* 0x000000ffff0d7224 */ /* 0x004fc600078e001a */
[----:B------:R-:W-:-:S04]  /*11250*/  ISETP.NE.AND P0, PT, R19, 0x2, PT ;  /* 0x000000021300780c */ /* 0x000fc80003f05270 */
[----:B-1----:R-:W-:Y:S02]  /*11260*/  SEL R3, RZ, 0x1, P0 ;  /* 0x00000001ff037807 */ /* 0x002fe40000000000 */
[----:B------:R-:W-:Y:S02]  /*11270*/  SEL R19, R19, RZ, P0 ;  /* 0x000000ff13137207 */ /* 0x000fe40000000000 */
[----:B------:R-:W-:-:S07]  /*11280*/  LOP3.LUT R22, R22, R3, RZ, 0x3c, !PT ;  /* 0x0000000316167212 */ /* 0x000fce00078e3cff */
.L_x_1573:
[----:B------:R-:W-:Y:S05]  /*11290*/  BSYNC B6 ;  /* 0x0000000000067941 */ /* 0x000fea0003800000 */
.L_x_1571:
[----:B------:R-:W-:-:S03]  /*112a0*/  UMOV UR4, 0xffffffff ;  /* 0xffffffff00047882 */ /* 0x000fc60000000000 */
[----:B------:R-:W-:Y:S05]  /*112b0*/  BRA.DIV UR4, `(.L_x_1615) ;  /* 0x0000000a04887947 */ /* 0x000fea000b800000 */
[----:B------:R1:W2:Y:S02]  /*112c0*/  SHFL.IDX PT, R14, R13, RZ, 0x1f ;  /* 0x00001fff0d0e7589 */ /* 0x0002a400000e0000 */
.L_x_1643:
        /* <DEDUP_REMOVED lines=12> */
.L_x_1568:
[----:B------:R-:W2:Y:S01]  /*11390*/  S2R R3, SR_CgaCtaId ;  /* 0x0000000000037919 */ /* 0x000ea20000008800 */
[----:B------:R-:W-:Y:S01]  /*113a0*/  VIADD R23, R23, 0x1 ;  /* 0x0000000117177836 */ /* 0x000fe20000000000 */
[----:B------:R-:W-:-:S04]  /*113b0*/  MOV R2, 0x400 ;  /* 0x0000040000027802 */ /* 0x000fc80000000f00 */
[----:B------:R-:W-:-:S04]  /*113c0*/  LEA.HI R0, R23, R23, RZ, 0x1 ;  /* 0x0000001717007211 */ /* 0x000fc800078f08ff */
[----:B------:R-:W-:-:S05]  /*113d0*/  LOP3.LUT R0, R0, 0xfffffffe, RZ, 0xc0, !PT ;  /* 0xfffffffe00007812 */ /* 0x000fca00078ec0ff */
[----:B------:R-:W-:-:S05]  /*113e0*/  IMAD.IADD R0, R23, 0x1, -R0 ;  /* 0x0000000117007824 */ /* 0x000fca00078e0a00 */
[----:B------:R-:W-:Y:S02]  /*113f0*/  SHF.L.U32 R0, R0, 0x1f, RZ ;  /* 0x0000001f00007819 */ /* 0x000fe400000006ff */
[----:B--2---:R-:W-:-:S04]  /*11400*/  LEA R9, R3, R2, 0x18 ;  /* 0x0000000203097211 */ /* 0x004fc800078ec0ff */
[----:B------:R-:W2:Y:S02]  /*11410*/  SYNCS.PHASECHK.TRANS64.TRYWAIT P0, [R9+URZ+0x31c20], R0 ;  /* 0x031c2000090075a7 */ /* 0x000ea4000800017f */
[----:B--2---:R-:W-:Y:S05]  /*11420*/  @!P0 BRA `(.L_x_1617) ;  /* 0x0000000800508947 */ /* 0x004fea0003800000 */
.L_x_1644:
[----:B------:R-:W3:Y:S02]  /*11430*/  SHFL.IDX PT, R16, R16, RZ, 0x1f ;  /* 0x00001fff10107589 */ /* 0x000ee400000e0000 */
[----:B---3--:R-:W-:-:S13]  /*11440*/  ISETP.NE.AND P0, PT, R16, RZ, PT ;  /* 0x000000ff1000720c */ /* 0x008fda0003f05270 */
[----:B------:R-:W-:Y:S05]  /*11450*/  @P0 EXIT ;  /* 0x000000000000094d */ /* 0x000fea0003800000 */
[----:B------:R-:W-:Y:S01]  /*11460*/  ELECT P0, URZ, PT ;  /* 0x00000000003f782f */ /* 0x000fe20003800000 */
[----:B------:R-:W-:-:S12]  /*11470*/  BSSY B0, `(.L_x_1618) ;  /* 0x000001f000007945 */ /* 0x000fd80003800000 */
[----:B------:R-:W-:Y:S05]  /*11480*/  @!P0 BRA `(.L_x_1619) ;  /* 0x0000000000748947 */ /* 0x000fea0003800000 */
[----:B------:R-:W-:-:S04]  /*11490*/  LOP3.LUT R17, R17, 0x2, RZ, 0xfc, !PT ;  /* 0x0000000211117812 */ /* 0x000fc800078efcff */
[----:B------:R-:W-:-:S13]  /*114a0*/  ISETP.NE.AND P2, PT, R17, 0x3, PT ;  /* 0x000000031100780c */ /* 0x000fda0003f45270 */
[----:B------:R-:W-:Y:S05]  /*114b0*/  @!P2 BRA `(.L_x_1620) ;  /* 0x000000000004a947 */ /* 0x000fea0003800000 */
[----:B------:R-:W-:Y:S01]  /*114c0*/  BPT.TRAP 0x1 ;  /* 0x000000040000795c */ /* 0x000fe20000300000 */
.L_x_1620:
[----:B--2---:R-:W-:Y:S01]  /*114d0*/  VIADD R0, R9, 0x31c40 ;  /* 0x00031c4009007836 */ /* 0x004fe20000000000 */
        /* <DEDUP_REMOVED lines=11> */
.L_x_1645:
[----:B------:R-:W3:Y:S02]  /*11590*/  SYNCS.PHASECHK.TRANS64.TRYWAIT P0, [R3+URZ], R2 ;  /* 0x00000002030075a7 */ /* 0x000ee4000800017f */
[----:B---3--:R-:W-:Y:S05]  /*115a0*/  @!P0 BRA `(.L_x_1622) ;  /* 0x0000000800188947 */ /* 0x008fea0003800000 */
.L_x_1646:
[----:B------:R-:W-:Y:S05]  /*115b0*/  @!P2 BRA `(.L_x_1623) ;  /* 0x000000000004a947 */ /* 0x000fea0003800000 */
[----:B------:R-:W-:Y:S01]  /*115c0*/  BPT.TRAP 0x1 ;  /* 0x000000040000795c */ /* 0x000fe20000300000 */
.L_x_1623:
[----:B------:R-:W-:-:S04]  /*115d0*/  VIADD R0, R9, 0x31c60 ;  /* 0x00031c6009007836 */ /* 0x000fc80000000000 */
[----:B------:R-:W-:-:S04]  /*115e0*/  IMAD R19, R19, 0x8, R0 ;  /* 0x0000000813137824 */ /* 0x000fc800078e0200 */
[----:B------:R-:W4:Y:S02]  /*115f0*/  SYNCS.PHASECHK.TRANS64.TRYWAIT P0, [R19+URZ], R4 ;  /* 0x00000004130075a7 */ /* 0x000f24000800017f */
[----:B----4-:R-:W-:Y:S05]  /*11600*/  @!P0 BRA `(.L_x_1624) ;  /* 0x0000000800148947 */ /* 0x010fea0003800000 */
.L_x_1647:
[----:B------:R-:W-:-:S07]  /*11610*/  IMAD R7, R7, 0x8, R0 ;  /* 0x0000000807077824 */ /* 0x000fce00078e0200 */
.L_x_1625:
[----:B------:R1:W1:Y:S02]  /*11620*/  SYNCS.PHASECHK.TRANS64.TRYWAIT P0, [R7+URZ], R2 ;  /* 0x00000002070075a7 */ /* 0x000264000800017f */
[----:B-1----:R-:W-:Y:S05]  /*11630*/  @!P0 NANOSLEEP.SYNCS 0x989680 ;  /* 0x009896800000895d */ /* 0x002fea0003900000 */
[----:B------:R-:W1:Y:S02]  /*11640*/  @!P0 SYNCS.PHASECHK.TRANS64 P0, [R7+URZ], R2 ;  /* 0x00000002070085a7 */ /* 0x000e64000800007f */
[----:B-1----:R-:W-:Y:S05]  /*11650*/  @!P0 BRA `(.L_x_1625) ;  /* 0xfffffffc00f08947 */ /* 0x002fea000383ffff */
.L_x_1619:
[----:B------:R-:W-:Y:S05]  /*11660*/  BSYNC B0 ;  /* 0x0000000000007941 */ /* 0x000fea0003800000 */
.L_x_1618:
[----:B------:R-:W-:Y:S05]  /*11670*/  EXIT ;  /* 0x000000000000794d */ /* 0x000fea0003800000 */
.L_x_1529:
[----:B-1----:R-:W-:-:S04]  /*11680*/  IMAD.U32 R3, RZ, RZ, UR47 ;  /* 0x0000002fff037e24 */ /* 0x002fc8000f8e00ff */
[----:B------:R1:W2:Y:S03]  /*11690*/  SYNCS.PHASECHK.TRANS64.TRYWAIT P1, [R3+URZ+0x31c00], R0 ;  /* 0x031c0000030075a7 */ /* 0x0002a6000802017f */
[----:B--2---:R-:W-:Y:S05]  /*116a0*/  @!P1 NANOSLEEP.SYNCS 0x989680 ;  /* 0x009896800000995d */ /* 0x004fea0003900000 */
[----:B------:R-:W2:Y:S02]  /*116b0*/  @!P1 SYNCS.PHASECHK.TRANS64 P1, [R3+URZ+0x31c00], R0 ;  /* 0x031c0000030095a7 */ /* 0x000ea4000802007f */
[----:B--2---:R-:W-:Y:S05]  /*116c0*/  @!P1 BRA `(.L_x_1529) ;  /* 0xfffffffc00ec9947 */ /* 0x004fea000383ffff */
[----:B------:R-:W-:Y:S05]  /*116d0*/  BRA `(.L_x_1626) ;  /* 0xffffff0000107947 */ /* 0x000fea000383ffff */
.L_x_1533:
[----:B--2---:R2:W3:Y:S02]  /*116e0*/  SYNCS.PHASECHK.TRANS64.TRYWAIT P2, [R3+URZ+0x31c30], R0 ;  /* 0x031c3000030075a7 */ /* 0x0044e4000804017f */
[----:B---3--:R-:W-:Y:S05]  /*116f0*/  @!P2 NANOSLEEP.SYNCS 0x989680 ;  /* 0x009896800000a95d */ /* 0x008fea0003900000 */
[----:B------:R-:W3:Y:S02]  /*11700*/  @!P2 SYNCS.PHASECHK.TRANS64 P2, [R3+URZ+0x31c30], R0 ;  /* 0x031c30000300a5a7 */ /* 0x000ee4000804007f */
[----:B---3--:R-:W-:Y:S05]  /*11710*/  @!P2 BRA `(.L_x_1533) ;  /* 0xfffffffc00f0a947 */ /* 0x008fea000383ffff */
[----:B------:R-:W-:Y:S05]  /*11720*/  BRA `(.L_x_1532) ;  /* 0xffffff0000387947 */ /* 0x000fea000383ffff */
.L_x_1538:
[----:B--2---:R-:W-:-:S04]  /*11730*/  IMAD.U32 R5, RZ, RZ, UR6 ;  /* 0x00000006ff057e24 */ /* 0x004fc8000f8e00ff */
[----:B------:R2:W3:Y:S03]  /*11740*/  SYNCS.PHASECHK.TRANS64.TRYWAIT P2, [R5+URZ+0x31c30], R0 ;  /* 0x031c3000050075a7 */ /* 0x0004e6000804017f */
[----:B---3--:R-:W-:Y:S05]  /*11750*/  @!P2 NANOSLEEP.SYNCS 0x989680 ;  /* 0x009896800000a95d */ /* 0x008fea0003900000 */
[----:B------:R-:W3:Y:S02]  /*11760*/  @!P2 SYNCS.PHASECHK.TRANS64 P2, [R5+URZ+0x31c30], R0 ;  /* 0x031c30000500a5a7 */ /* 0x000ee4000804007f */
[----:B---3--:R-:W-:Y:S05]  /*11770*/  @!P2 BRA `(.L_x_1538) ;  /* 0xfffffffc00eca947 */ /* 0x008fea000383ffff */
[----:B------:R-:W-:Y:S05]  /*11780*/  BRA `(.L_x_1535) ;  /* 0xffffff3c00287947 */ /* 0x000fea000383ffff */
.L_x_1542:
[----:B--2---:R-:W-:-:S04]  /*11790*/  IMAD.U32 R5, RZ, RZ, UR6 ;  /* 0x00000006ff057e24 */ /* 0x004fc8000f8e00ff */
[----:B------:R2:W3:Y:S03]  /*117a0*/  SYNCS.PHASECHK.TRANS64.TRYWAIT P2, [R5+URZ+0x31c50], R0 ;  /* 0x031c5000050075a7 */ /* 0x0004e6000804017f */
[----:B---3--:R-:W-:Y:S05]  /*117b0*/  @!P2 NANOSLEEP.SYNCS 0x989680 ;  /* 0x009896800000a95d */ /* 0x008fea0003900000 */
[----:B------:R-:W3:Y:S02]  /*117c0*/  @!P2 SYNCS.PHASECHK.TRANS64 P2, [R5+URZ+0x31c50], R0 ;  /* 0x031c50000500a5a7 */ /* 0x000ee4000804007f */
[----:B---3--:R-:W-:Y:S05]  /*117d0*/  @!P2 BRA `(.L_x_1542) ;  /* 0xfffffffc00eca947 */ /* 0x008fea000383ffff */
[----:B------:R-:W-:Y:S05]  /*117e0*/  BRA `(.L_x_1539) ;  /* 0xffffff5000d07947 */ /* 0x000fea000383ffff */
.L_x_1548:
[----:B--2---:R-:W-:-:S04]  /*117f0*/  IMAD.U32 R5, RZ, RZ, UR6 ;  /* 0x00000006ff057e24 */ /* 0x004fc8000f8e00ff */
[----:B------:R2:W3:Y:S03]  /*11800*/  SYNCS.PHASECHK.TRANS64.TRYWAIT P2, [R5+URZ+0x31c30], R0 ;  /* 0x031c3000050075a7 */ /* 0x0004e6000804017f */
[----:B---3--:R-:W-:Y:S05]  /*11810*/  @!P2 NANOSLEEP.SYNCS 0x989680 ;  /* 0x009896800000a95d */ /* 0x008fea0003900000 */
[----:B------:R-:W3:Y:S02]  /*11820*/  @!P2 SYNCS.PHASECHK.TRANS64 P2, [R5+URZ+0x31c30], R0 ;  /* 0x031c30000500a5a7 */ /* 0x000ee4000804007f */
[----:B---3--:R-:W-:Y:S05]  /*11830*/  @!P2 BRA `(.L_x_1548) ;  /* 0xfffffffc00eca947 */ /* 0x008fea000383ffff */
[----:B------:R-:W-:Y:S05]  /*11840*/  BRA `(.L_x_1545) ;  /* 0xffffff7c007c7947 */ /* 0x000fea000383ffff */
.L_x_1552:
[----:B--2---:R-:W-:-:S04]  /*11850*/  IMAD.U32 R5, RZ, RZ, UR6 ;  /* 0x00000006ff057e24 */ /* 0x004fc8000f8e00ff */
[----:B------:R2:W3:Y:S03]  /*11860*/  SYNCS.PHASECHK.TRANS64.TRYWAIT P2, [R5+URZ+0x31c50], R0 ;  /* 0x031c5000050075a7 */ /* 0x0004e6000804017f */
[----:B---3--:R-:W-:Y:S05]  /*11870*/  @!P2 NANOSLEEP.SYNCS 0x989680 ;  /* 0x009896800000a95d */ /* 0x008fea0003900000 */
[----:B------:R-:W3:Y:S02]  /*11880*/  @!P2 SYNCS.PHASECHK.TRANS64 P2, [R5+URZ+0x31c50], R0 ;  /* 0x031c50000500a5a7 */ /* 0x000ee4000804007f */
[----:B---3--:R-:W-:Y:S05]  /*11890*/  @!P2 BRA `(.L_x_1552) ;  /* 0xfffffffc00eca947 */ /* 0x008fea000383ffff */
[----:B------:R-:W-:Y:S05]  /*118a0*/  BRA `(.L_x_1549) ;  /* 0xffffff9400207947 */ /* 0x000fea000383ffff */
.L_x_1557:
[----:B--2---:R-:W-:-:S04]  /*118b0*/  IMAD.U32 R7, RZ, RZ, UR12 ;  /* 0x0000000cff077e24 */ /* 0x004fc8000f8e00ff */
[----:B------:R2:W3:Y:S03]  /*118c0*/  SYNCS.PHASECHK.TRANS64.TRYWAIT P0, [R7+URZ+0x31c50], R6 ;  /* 0x031c5006070075a7 */ /* 0x0004e6000800017f */
[----:B---3--:R-:W-:Y:S05]  /*118d0*/  @!P0 NANOSLEEP.SYNCS 0x989680 ;  /* 0x009896800000895d */ /* 0x008fea0003900000 */
[----:B------:R-:W3:Y:S02]  /*118e0*/  @!P0 SYNCS.PHASECHK.TRANS64 P0, [R7+URZ+0x31c50], R6 ;  /* 0x031c5006070085a7 */ /* 0x000ee4000800007f */
[----:B---3--:R-:W-:Y:S05]  /*118f0*/  @!P0 BRA `(.L_x_1557) ;  /* 0xfffffffc00ec8947 */ /* 0x008fea000383ffff */
[----:B------:R-:W-:Y:S05]  /*11900*/  BRA `(.L_x_1556) ;  /* 0xffffffb400007947 */ /* 0x000fea000383ffff */
.L_x_1577:
[----:B------:R-:W-:Y:S02]  /*11910*/  IMAD.MOV.U32 R13, RZ, RZ, R16 ;  /* 0x000000ffff0d7224 */ /* 0x000fe400078e0010 */
[----:B------:R-:W-:Y:S02]  /*11920*/  IMAD.MOV.U32 R12, RZ, RZ, RZ ;  /* 0x000000ffff0c7224 */ /* 0x000fe400078e00ff */
[----:B------:R-:W-:Y:S02]  /*11930*/  IMAD.MOV.U32 R11, RZ, RZ, 0x1f ;  /* 0x0000001fff0b7424 */ /* 0x000fe400078e00ff */
[----:B------:R-:W-:-:S07]  /*11940*/  IMAD.MOV.U32 R15, RZ, RZ, -0x1 ;  /* 0xffffffffff0f7424 */ /* 0x000fce00078e00ff */
[----:B------:R-:W-:Y:S05]  /*11950*/  WARPSYNC.COLLECTIVE R15, `(.L_x_1627) ;  /* 0x000000000f087348 */ /* 0x000fea0003c00000 */
[----:B------:R1:W2:Y:S02]  /*11960*/  SHFL.IDX P6, R14, R13, R12, R11 ;  /* 0x0000000c0d0e7389 */ /* 0x0002a400000c000b */
[----:B-12---:R-:W-:Y:S01]  /*11970*/  ENDCOLLECTIVE ;  /* 0x000000000000791b */ /* 0x006fe20003800000 */
.L_x_1627:
[----:B------:R-:W-:Y:S05]  /*11980*/  BRA `(.L_x_1628) ;  /* 0xffffffd800587947 */ /* 0x000fea000383ffff */
.L_x_1578:
[----:B------:R-:W-:Y:S01]  /*11990*/  BSSY B0, `(.L_x_1629) ;  /* 0x0000006000007945 */ /* 0x000fe20003800000 */
[----:B------:R-:W-:-:S07]  /*119a0*/  IMAD.MOV.U32 R15, RZ, RZ, -0x1 ;  /* 0xffffffffff0f7424 */ /* 0x000fce00078e00ff */
[----:B------:R-:W-:Y:S05]  /*119b0*/  WARPSYNC.COLLECTIVE R15, `(.L_x_1630) ;  /* 0x000000000f0c7348 */ /* 0x000fea0003c00000 */
[----:B------:R-:W-:Y:S02]  /*119c0*/  ELECT P6, UR62, PT ;  /* 0x00000000003e782f */ /* 0x000fe400038c0000 */
[----:B------:R-:W-:Y:S01]  /*119d0*/  MOV R14, UR62 ;  /* 0x0000003e000e7c02 */ /* 0x000fe20008000f00 */
[----:B------:R-:W-:Y:S10]  /*119e0*/  ENDCOLLECTIVE ;  /* 0x000000000000791b */ /* 0x000ff40003800000 */
.L_x_1630:
[----:B------:R-:W-:Y:S05]  /*119f0*/  BSYNC B0 ;  /* 0x0000000000007941 */ /* 0x000fea0003800000 */
.L_x_1629:
[----:B------:R-:W-:Y:S05]  /*11a00*/  BRA `(.L_x_1631) ;  /* 0xffffffd800487947 */ /* 0x000fea000383ffff */
.L_x_1581:
[----:B--2---:R2:W3:Y:S02]  /*11a10*/  SYNCS.PHASECHK.TRANS64.TRYWAIT P2, [R13+URZ+0x31c40], R12 ;  /* 0x031c400c0d0075a7 */ /* 0x0044e4000804017f */
[----:B---3--:R-:W-:Y:S05]  /*11a20*/  @!P2 NANOSLEEP.SYNCS 0x989680 ;  /* 0x009896800000a95d */ /* 0x008fea0003900000 */
[----:B------:R-:W3:Y:S02]  /*11a30*/  @!P2 SYNCS.PHASECHK.TRANS64 P2, [R13+URZ+0x31c40], R12 ;  /* 0x031c400c0d00a5a7 */ /* 0x000ee4000804007f */
[----:B---3--:R-:W-:Y:S05]  /*11a40*/  @!P2 BRA `(.L_x_1581) ;  /* 0xfffffffc00f0a947 */ /* 0x008fea000383ffff */
[----:B------:R-:W-:Y:S05]  /*11a50*/  BRA `(.L_x_1632) ;  /* 0xffffffd800a07947 */ /* 0x000fea000383ffff */
.L_x_1583:
[----:B-1----:R1:W3:Y:S02]  /*11a60*/  SYNCS.PHASECHK.TRANS64.TRYWAIT P2, [R24+URZ+0x31c20], R7 ;  /* 0x031c2007180075a7 */ /* 0x0022e4000804017f */
[----:B---3--:R-:W-:Y:S05]  /*11a70*/  @!P2 NANOSLEEP.SYNCS 0x989680 ;  /* 0x009896800000a95d */ /* 0x008fea0003900000 */
[----:B------:R-:W3:Y:S02]  /*11a80*/  @!P2 SYNCS.PHASECHK.TRANS64 P2, [R24+URZ+0x31c20], R7 ;  /* 0x031c20071800a5a7 */ /* 0x000ee4000804007f */
[----:B---3--:R-:W-:Y:S05]  /*11a90*/  @!P2 BRA `(.L_x_1583) ;  /* 0xfffffffc00f0a947 */ /* 0x008fea000383ffff */
[----:B------:R-:W-:Y:S05]  /*11aa0*/  BRA `(.L_x_1633) ;  /* 0xffffffdc00b87947 */ /* 0x000fea000383ffff */
.L_x_1589:
[----:B-1----:R1:W2:Y:S02]  /*11ab0*/  SYNCS.PHASECHK.TRANS64.TRYWAIT P3, [R3+URZ+0x31c40], R2 ;  /* 0x031c4002030075a7 */ /* 0x0022a4000806017f */
[----:B--2---:R-:W-:Y:S05]  /*11ac0*/  @!P3 NANOSLEEP.SYNCS 0x989680 ;  /* 0x009896800000b95d */ /* 0x004fea0003900000 */
[----:B------:R-:W2:Y:S02]  /*11ad0*/  @!P3 SYNCS.PHASECHK.TRANS64 P3, [R3+URZ+0x31c40], R2 ;  /* 0x031c40020300b5a7 */ /* 0x000ea4000806007f */
[----:B--2---:R-:W-:Y:S05]  /*11ae0*/  @!P3 BRA `(.L_x_1589) ;  /* 0xfffffffc00f0b947 */ /* 0x004fea000383ffff */
[----:B------:R-:W-:Y:S05]  /*11af0*/  BRA `(.L_x_1634) ;  /* 0xffffffe000487947 */ /* 0x000fea000383ffff */
.L_x_1591:
[----:B-1----:R1:W2:Y:S02]  /*11b00*/  SYNCS.PHASECHK.TRANS64.TRYWAIT P3, [R2+URZ+0x60], R3 ;  /* 0x00006003020075a7 */ /* 0x0022a4000806017f */
[----:B--2---:R-:W-:Y:S05]  /*11b10*/  @!P3 NANOSLEEP.SYNCS 0x989680 ;  /* 0x009896800000b95d */ /* 0x004fea0003900000 */
[----:B------:R-:W2:Y:S02]  /*11b20*/  @!P3 SYNCS.PHASECHK.TRANS64 P3, [R2+URZ+0x60], R3 ;  /* 0x000060030200b5a7 */ /* 0x000ea4000806007f */
[----:B--2---:R-:W-:Y:S05]  /*11b30*/  @!P3 BRA `(.L_x_1591) ;  /* 0xfffffffc00f0b947 */ /* 0x004fea000383ffff */
[----:B------:R-:W-:Y:S05]  /*11b40*/  BRA `(.L_x_1635) ;  /* 0xffffffe000c47947 */ /* 0x000fea000383ffff */
.L_x_1597:
[----:B-1----:R1:W2:Y:S02]  /*11b50*/  SYNCS.PHASECHK.TRANS64.TRYWAIT P3, [R10+URZ+0x31c40], R3 ;  /* 0x031c40030a0075a7 */ /* 0x0022a4000806017f */
[----:B--2---:R-:W-:Y:S05]  /*11b60*/  @!P3 NANOSLEEP.SYNCS 0x989680 ;  /* 0x009896800000b95d */ /* 0x004fea0003900000 */
[----:B------:R-:W2:Y:S02]  /*11b70*/  @!P3 SYNCS.PHASECHK.TRANS64 P3, [R10+URZ+0x31c40], R3 ;  /* 0x031c40030a00b5a7 */ /* 0x000ea4000806007f */
[----:B--2---:R-:W-:Y:S05]  /*11b80*/  @!P3 BRA `(.L_x_1597) ;  /* 0xfffffffc00f0b947 */ /* 0x004fea000383ffff */
[----:B------:R-:W-:Y:S05]  /*11b90*/  BRA `(.L_x_1636) ;  /* 0xffffffe400e87947 */ /* 0x000fea000383ffff */
.L_x_1599:
[----:B-1----:R1:W2:Y:S02]  /*11ba0*/  SYNCS.PHASECHK.TRANS64.TRYWAIT P3, [R3+URZ+0x60], R22 ;  /* 0x00006016030075a7 */ /* 0x0022a4000806017f */
[----:B--2---:R-:W-:Y:S05]  /*11bb0*/  @!P3 NANOSLEEP.SYNCS 0x989680 ;  /* 0x009896800000b95d */ /* 0x004fea0003900000 */
[----:B------:R-:W2:Y:S02]  /*11bc0*/  @!P3 SYNCS.PHASECHK.TRANS64 P3, [R3+URZ+0x60], R22 ;  /* 0x000060160300b5a7 */ /* 0x000ea4000806007f */
[----:B--2---:R-:W-:Y:S05]  /*11bd0*/  @!P3 BRA `(.L_x_1599) ;  /* 0xfffffffc00f0b947 */ /* 0x004fea000383ffff */
[----:B------:R-:W-:Y:S05]  /*11be0*/  BRA `(.L_x_1637) ;  /* 0xffffffe800647947 */ /* 0x000fea000383ffff */
.L_x_1604:
[----:B-1----:R1:W2:Y:S02]  /*11bf0*/  SYNCS.PHASECHK.TRANS64.TRYWAIT P3, [R3+URZ+0x31c40], R10 ;  /* 0x031c400a030075a7 */ /* 0x0022a4000806017f */
[----:B--2---:R-:W-:Y:S05]  /*11c00*/  @!P3 NANOSLEEP.SYNCS 0x989680 ;  /* 0x009896800000b95d */ /* 0x004fea0003900000 */
[----:B------:R-:W2:Y:S02]  /*11c10*/  @!P3 SYNCS.PHASECHK.TRANS64 P3, [R3+URZ+0x31c40], R10 ;  /* 0x031c400a0300b5a7 */ /* 0x000ea4000806007f */
[----:B--2---:R-:W-:Y:S05]  /*11c20*/  @!P3 BRA `(.L_x_1604) ;  /* 0xfffffffc00f0b947 */ /* 0x004fea000383ffff */
[----:B------:R-:W-:Y:S05]  /*11c30*/  BRA `(.L_x_1638) ;  /* 0xffffffec00647947 */ /* 0x000fea000383ffff */
.L_x_1606:
[----:B-1----:R1:W2:Y:S02]  /*11c40*/  SYNCS.PHASECHK.TRANS64.TRYWAIT P3, [R3+URZ+0x60], R6 ;  /* 0x00006006030075a7 */ /* 0x0022a4000806017f */
[----:B--2---:R-:W-:Y:S05]  /*11c50*/  @!P3 NANOSLEEP.SYNCS 0x989680 ;  /* 0x009896800000b95d */ /* 0x004fea0003900000 */
[----:B------:R-:W2:Y:S02]  /*11c60*/  @!P3 SYNCS.PHASECHK.TRANS64 P3, [R3+URZ+0x60], R6 ;  /* 0x000060060300b5a7 */ /* 0x000ea4000806007f */
[----:B--2---:R-:W-:Y:S05]  /*11c70*/  @!P3 BRA `(.L_x_1606) ;  /* 0xfffffffc00f0b947 */ /* 0x004fea000383ffff */
[----:B------:R-:W-:Y:S05]  /*11c80*/  BRA `(.L_x_1639) ;  /* 0xffffffec00e87947 */ /* 0x000fea000383ffff */
.L_x_1613:
[----:B-1----:R1:W2:Y:S02]  /*11c90*/  SYNCS.PHASECHK.TRANS64.TRYWAIT P0, [R3+URZ+0x31c60], R0 ;  /* 0x031c6000030075a7 */ /* 0x0022a4000800017f */
[----:B--2---:R-:W-:Y:S05]  /*11ca0*/  @!P0 NANOSLEEP.SYNCS 0x989680 ;  /* 0x009896800000895d */ /* 0x004fea0003900000 */
[----:B------:R-:W2:Y:S02]  /*11cb0*/  @!P0 SYNCS.PHASECHK.TRANS64 P0, [R3+URZ+0x31c60], R0 ;  /* 0x031c6000030085a7 */ /* 0x000ea4000800007f */
[----:B--2---:R-:W-:Y:S05]  /*11cc0*/  @!P0 BRA `(.L_x_1613) ;  /* 0xfffffffc00f08947 */ /* 0x004fea000383ffff */
[----:B------:R-:W-:Y:S05]  /*11cd0*/  BRA `(.L_x_1640) ;  /* 0xfffffff000cc7947 */ /* 0x000fea000383ffff */
.L_x_1615:
[----:B------:R-:W-:Y:S01]  /*11ce0*/  BSSY B0, `(.L_x_1641) ;  /* 0x0000007000007945 */ /* 0x000fe20003800000 */
[----:B------:R-:W-:Y:S02]  /*11cf0*/  IMAD.MOV.U32 R12, RZ, RZ, RZ ;  /* 0x000000ffff0c7224 */ /* 0x000fe400078e00ff */
[----:B------:R-:W-:Y:S02]  /*11d00*/  IMAD.MOV.U32 R11, RZ, RZ, 0x1f ;  /* 0x0000001fff0b7424 */ /* 0x000fe400078e00ff */
[----:B------:R-:W-:-:S07]  /*11d10*/  IMAD.MOV.U32 R15, RZ, RZ, -0x1 ;  /* 0xffffffffff0f7424 */ /* 0x000fce00078e00ff */
[----:B------:R-:W-:Y:S05]  /*11d20*/  WARPSYNC.COLLECTIVE R15, `(.L_x_1642) ;  /* 0x000000000f087348 */ /* 0x000fea0003c00000 */
[----:B------:R1:W2:Y:S02]  /*11d30*/  SHFL.IDX P6, R14, R13, R12, R11 ;  /* 0x0000000c0d0e7389 */ /* 0x0002a400000c000b */
[----:B-12---:R-:W-:Y:S01]  /*11d40*/  ENDCOLLECTIVE ;  /* 0x000000000000791b */ /* 0x006fe20003800000 */
.L_x_1642:
[----:B------:R-:W-:Y:S05]  /*11d50*/  BSYNC B0 ;  /* 0x0000000000007941 */ /* 0x000fea0003800000 */
.L_x_1641:
[----:B------:R-:W-:Y:S05]  /*11d60*/  BRA `(.L_x_1643) ;  /* 0xfffffff400587947 */ /* 0x000fea000383ffff */
.L_x_1617:
[----:B--2---:R2:W3:Y:S02]  /*11d70*/  SYNCS.PHASECHK.TRANS64.TRYWAIT P0, [R9+URZ+0x31c20], R0 ;  /* 0x031c2000090075a7 */ /* 0x0044e4000800017f */
[----:B---3--:R-:W-:Y:S05]  /*11d80*/  @!P0 NANOSLEEP.SYNCS 0x989680 ;  /* 0x009896800000895d */ /* 0x008fea0003900000 */
[----:B------:R-:W3:Y:S02]  /*11d90*/  @!P0 SYNCS.PHASECHK.TRANS64 P0, [R9+URZ+0x31c20], R0 ;  /* 0x031c2000090085a7 */ /* 0x000ee4000800007f */
[----:B---3--:R-:W-:Y:S05]  /*11da0*/  @!P0 BRA `(.L_x_1617) ;  /* 0xfffffffc00f08947 */ /* 0x008fea000383ffff */
[----:B------:R-:W-:Y:S05]  /*11db0*/  BRA `(.L_x_1644) ;  /* 0xfffffff4009c7947 */ /* 0x000fea000383ffff */
.L_x_1621:
[----:B--2---:R2:W3:Y:S02]  /*11dc0*/  SYNCS.PHASECHK.TRANS64.TRYWAIT P0, [R5+URZ], R4 ;  /* 0x00000004050075a7 */ /* 0x0044e4000800017f */
[----:B---3--:R-:W-:Y:S05]  /*11dd0*/  @!P0 NANOSLEEP.SYNCS 0x989680 ;  /* 0x009896800000895d */ /* 0x008fea0003900000 */
[----:B------:R-:W3:Y:S02]  /*11de0*/  @!P0 SYNCS.PHASECHK.TRANS64 P0, [R5+URZ], R4 ;  /* 0x00000004050085a7 */ /* 0x000ee4000800007f */
[----:B---3--:R-:W-:Y:S05]  /*11df0*/  @!P0 BRA `(.L_x_1621) ;  /* 0xfffffffc00f08947 */ /* 0x008fea000383ffff */
[----:B------:R-:W-:Y:S05]  /*11e00*/  BRA `(.L_x_1645) ;  /* 0xfffffff400e07947 */ /* 0x000fea000383ffff */
.L_x_1622:
[----:B---3--:R3:W4:Y:S02]  /*11e10*/  SYNCS.PHASECHK.TRANS64.TRYWAIT P0, [R3+URZ], R2 ;  /* 0x00000002030075a7 */ /* 0x008724000800017f */
[----:B----4-:R-:W-:Y:S05]  /*11e20*/  @!P0 NANOSLEEP.SYNCS 0x989680 ;  /* 0x009896800000895d */ /* 0x010fea0003900000 */
[----:B------:R-:W4:Y:S02]  /*11e30*/  @!P0 SYNCS.PHASECHK.TRANS64 P0, [R3+URZ], R2 ;  /* 0x00000002030085a7 */ /* 0x000f24000800007f */
[----:B----4-:R-:W-:Y:S05]  /*11e40*/  @!P0 BRA `(.L_x_1622) ;  /* 0xfffffffc00f08947 */ /* 0x010fea000383ffff */
[----:B------:R-:W-:Y:S05]  /*11e50*/  BRA `(.L_x_1646) ;  /* 0xfffffff400d47947 */ /* 0x000fea000383ffff */
.L_x_1624:
[----:B----4-:R4:W1:Y:S02]  /*11e60*/  SYNCS.PHASECHK.TRANS64.TRYWAIT P0, [R19+URZ], R4 ;  /* 0x00000004130075a7 */ /* 0x010864000800017f */
[----:B-1----:R-:W-:Y:S05]  /*11e70*/  @!P0 NANOSLEEP.SYNCS 0x989680 ;  /* 0x009896800000895d */ /* 0x002fea0003900000 */
[----:B------:R-:W1:Y:S02]  /*11e80*/  @!P0 SYNCS.PHASECHK.TRANS64 P0, [R19+URZ], R4 ;  /* 0x00000004130085a7 */ /* 0x000e64000800007f */
[----:B-1----:R-:W-:Y:S05]  /*11e90*/  @!P0 BRA `(.L_x_1624) ;  /* 0xfffffffc00f08947 */ /* 0x002fea000383ffff */
[----:B------:R-:W-:Y:S05]  /*11ea0*/  BRA `(.L_x_1647) ;  /* 0xfffffff400d87947 */ /* 0x000fea000383ffff */
.L_x_1648:
        /* <DEDUP_REMOVED lines=13> */
.L_x_2213:


//--------------------- .text._ZN7cutlass13device_kernelIN5flash11enable_sm90INS1_16FlashAttnFwdSm90INS1_25CollectiveMainloopFwdSm90ILi2EN4cute5tupleIJNS5_1CILi1EEES8_S8_EEENS6_IJNS7_ILi192EEENS7_ILi144EEENS7_ILi96EEEEEELi96ENS_6half_tEfNS_4arch4Sm90ELb1ELb0ELb0ELb1ELb0ELb0ELb0ELb0ELb1ELb0ELb0ELb0EEENS1_21CollectiveEpilogueFwdINS6_IJSA_SC_SB_EEES9_SE_SG_Li384ELb1ELb0ELb0ELb0EEENS1_36VarlenDynamicPersistentTileSchedulerILi192ELi144ELi384ELi32ELb0ELb0ELb1ELb1ELb1ELb1EEEEEEEEEvNT_6ParamsE --------------------------
	.section	.text._ZN7cutlass13device_kernelIN5flash11enable_sm90INS1_16FlashAttnFwdSm90INS1_25CollectiveMainloopFwdSm90ILi2EN4cute5tupleIJNS5_1CILi1EEES8_S8_EEENS6_IJNS7_ILi192EEENS7_ILi144EEENS7_ILi96EEEEEELi96ENS_6half_tEfNS_4arch4Sm90ELb1ELb0ELb0ELb1ELb0ELb0ELb0ELb0ELb1ELb0ELb0ELb0EEENS1_21CollectiveEpilogueFwdINS6_IJSA_SC_SB_EEES9_SE_SG_Li384ELb1ELb0ELb0ELb0EEENS1_36VarlenDynamicPersistentTileSchedulerILi192ELi144ELi384ELi32ELb0ELb0ELb1ELb1ELb1ELb1EEEEEEEEEvNT_6ParamsE,"ax",@progbits
	.align	128
.text._ZN7cutlass13device_kernelIN5flash11enable_sm90INS1_16FlashAttnFwdSm90INS1_25CollectiveMainloopFwdSm90ILi2EN4cute5tupleIJNS5_1CILi1EEES8_S8_EEENS6_IJNS7_ILi192EEENS7_ILi144EEENS7_ILi96EEEEEELi96ENS_6half_tEfNS_4arch4Sm90ELb1ELb0ELb0ELb1ELb0ELb0ELb0ELb0ELb1ELb0ELb0ELb0EEENS1_21CollectiveEpilogueFwdINS6_IJSA_SC_SB_EEES9_SE_SG_Li384ELb1ELb0ELb0ELb0EEENS1_36VarlenDynamicPersistentTileSchedulerILi192ELi144ELi384ELi32ELb0ELb0ELb1ELb1ELb1ELb1EEEEEEEEEvNT_6ParamsE:
        .type           _ZN7cutlass13device_kernelIN5flash11enable_sm90INS1_16FlashAttnFwdSm90INS1_25CollectiveMainloopFwdSm90ILi2EN4cute5tupleIJNS5_1CILi1EEES8_S8_EEENS6_IJNS7_ILi192EEENS7_ILi144EEENS7_ILi96EEEEEELi96ENS_6half_tEfNS_4arch4Sm90ELb1ELb0ELb0ELb1ELb0ELb0ELb0ELb0ELb1ELb0ELb0ELb0EEENS1_21CollectiveEpilogueFwdINS6_IJSA_SC_SB_EEES9_SE_SG_Li384ELb1ELb0ELb0ELb0EEENS1_36VarlenDynamicPersistentTileSchedulerILi192ELi144ELi384ELi32ELb0ELb0ELb1ELb1ELb1ELb1EEEEEEEEEvNT_6ParamsE,@function
        .size           _ZN7cutlass13device_kernelIN5flash11enable_sm90INS1_16FlashAttnFwdSm90INS1_25CollectiveMainloopFwdSm90ILi2EN4cute5tupleIJNS5_1CILi1EEES8_S8_EEENS6_IJNS7_ILi192EEENS7_ILi144EEENS7_ILi96EEEEEELi96ENS_6half_tEfNS_4arch4Sm90ELb1ELb0ELb0ELb1ELb0ELb0ELb0ELb0ELb1ELb0ELb0ELb0EEENS1_21CollectiveEpilogueFwdINS6_IJSA_SC_SB_EEES9_SE_SG_Li384ELb1ELb0ELb0ELb0EEENS1_36VarlenDynamicPersistentTileSchedulerILi192ELi144ELi384ELi32ELb0ELb0ELb1ELb1ELb1ELb1EEEEEEEEEvNT_6ParamsE,(.L_x_2214 - _ZN7cutlass13device_kernelIN5flash11enable_sm90INS1_16FlashAttnFwdSm90INS1_25CollectiveMainloopFwdSm90ILi2EN4cute5tupleIJNS5_1CILi1EEES8_S8_EEENS6_IJNS7_ILi192EEENS7_ILi144EEENS7_ILi96EEEEEELi96ENS_6half_tEfNS_4arch4Sm90ELb1ELb0ELb0ELb1ELb0ELb0ELb0ELb0ELb1ELb0ELb0ELb0EEENS1_21CollectiveEpilogueFwdINS6_IJSA_SC_SB_EEES9_SE_SG_Li384ELb1ELb0ELb0ELb0EEENS1_36VarlenDynamicPersistentTileSchedulerILi192ELi144ELi384ELi32ELb0ELb0ELb1ELb1ELb1ELb1EEEEEEEEEvNT_6ParamsE)
        .other          _ZN7cutlass13device_kernelIN5flash11enable_sm90INS1_16FlashAttnFwdSm90INS1_25CollectiveMainloopFwdSm90ILi2EN4cute5tupleIJNS5_1CILi1EEES8_S8_EEENS6_IJNS7_ILi192EEENS7_ILi144EEENS7_ILi96EEEEEELi96ENS_6half_tEfNS_4arch4Sm90ELb1ELb0ELb0ELb1ELb0ELb0ELb0ELb0ELb1ELb0ELb0ELb0EEENS1_21CollectiveEpilogueFwdINS6_IJSA_SC_SB_EEES9_SE_SG_Li384ELb1ELb0ELb0ELb0EEENS1_36VarlenDynamicPersistentTileSchedulerILi192ELi144ELi384ELi32ELb0ELb0ELb1ELb1ELb1ELb1EEEEEEEEEvNT_6ParamsE,@"STO_CUDA_ENTRY STV_DEFAULT"
_ZN7cutlass13device_kernelIN5flash11enable_sm90INS1_16FlashAttnFwdSm90INS1_25CollectiveMainloopFwdSm90ILi2EN4cute5tupleIJNS5_1CILi1EEES8_S8_EEENS6_IJNS7_ILi192EEENS7_ILi144EEENS7_ILi96EEEEEELi96ENS_6half_tEfNS_4arch4Sm90ELb1ELb0ELb0ELb1ELb0ELb0ELb0ELb0ELb1ELb0ELb0ELb0EEENS1_21CollectiveEpilogueFwdINS6_IJSA_SC_SB_EEES9_SE_SG_Li384ELb1ELb0ELb0ELb0EEENS1_36VarlenDynamicPersistentTileSchedulerILi192ELi144ELi384ELi32ELb0ELb0ELb1ELb1ELb1ELb1EEEEEEEEEvNT_6ParamsE:
        /* <DEDUP_REMOVED lines=21> */
.L_x_1650:
[----:B------:R-:W-:Y:S05]  /*0150*/  BSYNC B0 ;  /* 0x0000000000007941 */ /* 0x000fea0003800000 */
.L_x_1649:
        /* <DEDUP_REMOVED lines=41> */
.L_x_1651:
        /* <DEDUP_REMOVED lines=22> */
.L_x_1652:
        /* <DEDUP_REMOVED lines=18> */
.L_x_1653:
        /* <DEDUP_REMOVED lines=22> */
.L_x_1654:
        /* <DEDUP_REMOVED lines=22> */
.L_x_1655:
[----:B0-----:R-:W-:Y:S01]  /*0930*/  UMOV UR4, 0x1 ;  /* 0x0000000100047882 */ /* 0x001fe20000000000 */
[----:B------:R-:W-:Y:S01]  /*0940*/  PLOP3.LUT P0, PT, PT, PT, UP0, 0x80, 0x0 ;  /* 0x000000000000781c */ /* 0x000fe20003f0f008 */
[----:B------:R-:W-:Y:S01]  /*0950*/  USEL UR4, UR4, 0x2, !UP0 ;  /* 0x0000000204047887 */ /* 0x000fe2000c000000 */
[----:B------:R-:W-:-:S05]  /*0960*/  NOP ;  /* 0x0000000000007918 */ /* 0x000fca0000000000 */
[----:B------:R-:W-:-:S05]  /*0970*/  IMAD.U32 R2, RZ, RZ, UR4 ;  /* 0x00000004ff027e24 */ /* 0x000fca000f8e00ff */
[----:B------:R0:W-:Y:S01]  /*0980*/  STL [R1+0xc], R2 ;  /* 0x00000c0201007387 */ /* 0x0001e20000100800 */
[----:B-12-4-:R-:W-:Y:S06]  /*0990*/  BAR.SYNC.DEFER_BLOCKING 0x0 ;  /* 0x0000000000007b1d */ /* 0x016fec0000010000 */
[----:B------:R-:W-:Y:S05]  /*09a0*/  @!P0 BRA `(.L_x_1656) ;  /* 0x000000e800a48947 */ /* 0x000fea0003800000 */
.L_x_1657:
[----:B------:R-:W-:-:S08]  /*09b0*/  NOP ;  /* 0x0000000000007918 */ /* 0x000fd00000000000 */
[----:B------:R-:W1:Y:S02]  /*09c0*/  USETMAXREG.TRY_ALLOC.CTAPOOL UP0, 0xa0 ;  /* 0x000000a0000079c8 */ /* 0x000e640008000600 */
[----:B-1----:R-:W-:-:S13]  /*09d0*/  PLOP3.LUT P0, PT, PT, PT, UP0, 0x80, 0x0 ;  /* 0x000000000000781c */ /* 0x002fda0003f0f008 */
[----:B------:R-:W-:Y:S05]  /*09e0*/  @!P0 BRA `(.L_x_1657) ;  /* 0xfffffffc00f08947 */ /* 0x000fea000383ffff */
[----:B------:R-:W1:Y:S01]  /*09f0*/  S2R R0, SR_TID.X ;  /* 0x0000000000007919 */ /* 0x000e620000002100 */
[----:B------:R-:W2:Y:S01]  /*0a00*/  S2UR UR4, SR_CgaCtaId ;  /* 0x00000000000479c3 */ /* 0x000ea20000008800 */
[----:B------:R-:W-:-:S07]  /*0a10*/  UMOV UR37, 0x400 ;  /* 0x0000040000257882 */ /* 0x000fce0000000000 */
[----:B------:R-:W-:Y:S06]  /*0a20*/  BAR.ARV 0x8, 0x1a0 ;  /* 0x0206800000007b1d */ /* 0x000fec0000002000 */
[----:B--2---:R-:W-:-:S03]  /*0a30*/  ULEA UR37, UR4, UR37, 0x18 ;  /* 0x0000002504257291 */ /* 0x004fc6000f8ec03f */
[----:B------:R-:W-:Y:S01]  /*0a40*/  ULDC UR4, c[0x0][0xc14] ;  /* 0x0003050000047ab9 */ /* 0x000fe20000000800 */
[----:B-1----:R-:W-:-:S04]  /*0a50*/  SHF.R.U32.HI R0, RZ, 0x7, R0 ;  /* 0x00000007ff007819 */ /* 0x002fc80000011600 */
[----:B------:R-:W-:-:S13]  /*0a60*/  ISETP.NE.AND P0, PT, R0, 0x1, PT ;  /* 0x000000010000780c */ /* 0x000fda0003f05270 */
[----:B------:R-:W-:Y:S08]  /*0a70*/  @!P0 BAR.ARV 0x9, 0x100 ;  /* 0x0244000000008b1d */ /* 0x000ff00000002000 */
[----:B------:R-:W-:Y:S06]  /*0a80*/  BAR.SYNC.DEFER_BLOCKING 0x5, 0x1a0 ;  /* 0x0146800000007b1d */ /* 0x000fec0000010000 */
[----:B------:R-:W1:Y:S02]  /*0a90*/  LDS.128 R32, [UR37+0x31cd0] ;  /* 0x031cd025ff207984 */ /* 0x000e640008000c00 */
[----:B------:R-:W-:Y:S06]  /*0aa0*/  BAR.ARV 0x4, 0x1a0 ;  /* 0x0106800000007b1d */ /* 0x000fec0000002000 */
[----:B-1----:R-:W-:-:S13]  /*0ab0*/  ISETP.GE.AND P0, PT, R35, UR4, PT ;  /* 0x0000000423007c0c */ /* 0x002fda000bf06270 */
[----:B------:R-:W-:Y:S05]  /*0ac0*/  @P0 EXIT ;  /* 0x000000000000094d */ /* 0x000fea0003800000 */
[----:B0-----:R-:W2:Y:S01]  /*0ad0*/  LDL R2, [R1+0xc] ;  /* 0x00000c0001027983 */ /* 0x001ea20000100800 */
[----:B------:R-:W-:Y:S01]  /*0ae0*/  R2UR UR61, R33 ;  /* 0x00000000213d72ca */ /* 0x000fe200000e0000 */
[----:B------:R-:W-:Y:S01]  /*0af0*/  UMOV UR38, URZ ;  /* 0x0000003f00267c82 */ /* 0x000fe20008000000 */
[----:B------:R-:W-:Y:S01]  /*0b00*/  R2UR UR5, R34 ;  /* 0x00000000220572ca */ /* 0x000fe200000e0000 */
[----:B------:R-:W0:Y:S01]  /*0b10*/  S2R R0, SR_TID.X ;  /* 0x0000000000007919 */ /* 0x000e220000002100 */
[----:B------:R-:W-:Y:S01]  /*0b20*/  UMOV UR36, URZ ;  /* 0x0000003f00247c82 */ /* 0x000fe20008000000 */
[----:B0-----:R-:W-:-:S05]  /*0b30*/  VIADD R155, R0, 0xffffff80 ;  /* 0xffffff80009b7836 */ /* 0x001fca0000000000 */
[----:B------:R-:W-:-:S04]  /*0b40*/  SHF.R.S32.HI R0, RZ, 0x1f, R155 ;  /* 0x0000001fff007819 */ /* 0x000fc8000001149b */
[CC--:B------:R-:W-:Y:S02]  /*0b50*/  LEA.HI R152, R0.reuse, R155.reuse, RZ, 0x7 ;  /* 0x0000009b00987211 */ /* 0x0c0fe400078f38ff */
[----:B------:R-:W-:Y:S02]  /*0b60*/  LEA.HI R7, R0, R155, RZ, 0x5 ;  /* 0x0000009b00077211 */ /* 0x000fe400078f28ff */
[----:B------:R-:W-:Y:S02]  /*0b70*/  LOP3.LUT R6, R152, 0xffffff80, RZ, 0xc0, !PT ;  /* 0xffffff8098067812 */ /* 0x000fe400078ec0ff */
[----:B------:R-:W-:Y:S02]  /*0b80*/  SHF.R.S32.HI R7, RZ, 0x5, R7 ;  /* 0x00000005ff077819 */ /* 0x000fe40000011407 */
[----:B------:R-:W-:Y:S01]  /*0b90*/  SHF.R.S32.HI R152, RZ, 0x7, R152 ;  /* 0x00000007ff987819 */ /* 0x000fe20000011498 */
[----:B------:R-:W-:-:S05]  /*0ba0*/  IMAD.IADD R151, R155, 0x1, -R6 ;  /* 0x000000019b977824 */ /* 0x000fca00078e0a06 */
[----:B------:R-:W-:-:S04]  /*0bb0*/  SHF.R.S32.HI R8, RZ, 0x1f, R151 ;  /* 0x0000001fff087819 */ /* 0x000fc80000011497 */
[CC--:B------:R-:W-:Y:S02]  /*0bc0*/  LEA.HI R9, R8.reuse, R151.reuse, RZ, 0x2 ;  /* 0x0000009708097211 */ /* 0x0c0fe400078f10ff */
[----:B------:R-:W-:Y:S02]  /*0bd0*/  LEA.HI R8, R8, R151, RZ, 0x5 ;  /* 0x0000009708087211 */ /* 0x000fe400078f28ff */
[----:B------:R-:W-:Y:S02]  /*0be0*/  LOP3.LUT R22, R9, 0x7ffffffc, RZ, 0xc0, !PT ;  /* 0x7ffffffc09167812 */ /* 0x000fe400078ec0ff */
[----:B------:R-:W-:-:S03]  /*0bf0*/  SHF.R.S32.HI R8, RZ, 0x5, R8 ;  /* 0x00000005ff087819 */ /* 0x000fc60000011408 */
[----:B------:R-:W-:Y:S01]  /*0c00*/  IMAD.IADD R22, R151, 0x1, -R22 ;  /* 0x0000000197167824 */ /* 0x000fe200078e0a16 */
[----:B--2---:R-:W-:Y:S02]  /*0c10*/  R2UR UR4, R2 ;  /* 0x00000000020472ca */ /* 0x004fe400000e0000 */
[CC--:B------:R-:W-:Y:S02]  /*0c20*/  LEA.HI R2, R0.reuse, R155.reuse, RZ, 0x4 ;  /* 0x0000009b00027211 */ /* 0x0c0fe400078f20ff */
[----:B------:R-:W-:Y:S02]  /*0c30*/  LEA.HI R0, R0, R155, RZ, 0x2 ;  /* 0x0000009b00007211 */ /* 0x000fe400078f10ff */
[----:B------:R-:W-:Y:S02]  /*0c40*/  SHF.R.S32.HI R5, RZ, 0x4, R2 ;  /* 0x00000004ff057819 */ /* 0x000fe40000011402 */
[C---:B------:R-:W-:Y:S02]  /*0c50*/  LOP3.LUT R4, R2.reuse, 0xfffffff0, RZ, 0xc0, !PT ;  /* 0xfffffff002047812 */ /* 0x040fe400078ec0ff */
[----:B------:R-:W-:-:S02]  /*0c60*/  LEA.HI R2, R2, R5, RZ, 0x1 ;  /* 0x0000000502027211 */ /* 0x000fc400078f08ff */
[----:B------:R-:W-:Y:S01]  /*0c70*/  SHF.R.S32.HI R144, RZ, 0x2, R0 ;  /* 0x00000002ff907819 */ /* 0x000fe20000011400 */
[----:B------:R-:W-:Y:S01]  /*0c80*/  IMAD.IADD R4, R155, 0x1, -R4 ;  /* 0x000000019b047824 */ /* 0x000fe200078e0a04 */
[----:B------:R-:W-:Y:S01]  /*0c90*/  LOP3.LUT R2, R2, 0x1ffffffe, RZ, 0xc0, !PT ;  /* 0x1ffffffe02027812 */ /* 0x000fe200078ec0ff */
[----:B------:R-:W-:Y:S02]  /*0ca0*/  ULOP3.LUT UR4, UR4, 0x1, URZ, 0xfc, !UPT ;  /* 0x0000000104047892 */ /* 0x000fe4000f8efc3f */
[--C-:B------:R-:W-:Y:S01]  /*0cb0*/  IMAD R153, R7, 0x10, R4.reuse ;  /* 0x0000001007997824 */ /* 0x100fe200078e0204 */
[----:B------:R-:W-:Y:S01]  /*0cc0*/  SHF.R.S32.HI R3, RZ, 0x1f, R4 ;  /* 0x0000001fff037819 */ /* 0x000fe20000011404 */
[----:B------:R-:W-:Y:S02]  /*0cd0*/  IMAD.IADD R2, R5, 0x1, -R2 ;  /* 0x0000000105027824 */ /* 0x000fe400078e0a02 */
[----:B------:R-:W-:Y:S01]  /*0ce0*/  IMAD.U32 R154, RZ, RZ, UR4 ;  /* 0x00000004ff9a7e24 */ /* 0x000fe2000f8e00ff */
[CC--:B------:R-:W-:Y:S01]  /*0cf0*/  LEA.HI R5, R3.reuse, R4.reuse, RZ, 0x3 ;  /* 0x0000000403057211 */ /* 0x0c0fe200078f18ff */
[----:B------:R-:W-:Y:S01]  /*0d00*/  IMAD.SHL.U32 R2, R2, 0x8, RZ ;  /* 0x0000000802027824 */ /* 0x000fe200078e00ff */
[----:B------:R-:W-:Y:S01]  /*0d10*/  LEA.HI R3, R3, R4, RZ, 0x2 ;  /* 0x0000000403037211 */ /* 0x000fe200078f10ff */
[----:B------:R-:W-:-:S02]  /*0d20*/  UMOV UR4, URZ ;  /* 0x0000003f00047c82 */ /* 0x000fc40008000000 */
[----:B------:R-:W-:Y:S01]  /*0d30*/  IMAD.SHL.U32 R6, R5, 0x10, RZ ;  /* 0x0000001005067824 */ /* 0x000fe200078e00ff */
[----:B------:R-:W-:Y:S01]  /*0d40*/  LOP3.LUT R5, R3, 0x7fffffc, RZ, 0xc0, !PT ;  /* 0x07fffffc03057812 */ /* 0x000fe200078ec0ff */
[----:B------:R-:W-:Y:S01]  /*0d50*/  IMAD.U32 R153, R153, 0x20, R2 ;  /* 0x0000002099997824 */ /* 0x000fe200078e0002 */
[----:B------:R-:W-:Y:S01]  /*0d60*/  SHF.R.S32.HI R3, RZ, 0x2, R3 ;  /* 0x00000002ff037819 */ /* 0x000fe20000011403 */
[----:B------:R-:W-:Y:S01]  /*0d70*/  IMAD.U32 R150, RZ, RZ, UR4 ;  /* 0x00000004ff967e24 */ /* 0x000fe2000f8e00ff */
[----:B------:R-:W-:Y:S01]  /*0d80*/  LOP3.LUT R6, R6, 0x7fffff80, RZ, 0xc0, !PT ;  /* 0x7fffff8006067812 */ /* 0x000fe200078ec0ff */
[----:B------:R-:W-:Y:S01]  /*0d90*/  IMAD.IADD R5, R4, 0x1, -R5 ;  /* 0x0000000104057824 */ /* 0x000fe200078e0a05 */
[--C-:B------:R-:W-:Y:S01]  /*0da0*/  SHF.R.S32.HI R4, RZ, 0x1f, R9.reuse ;  /* 0x0000001fff047819 */ /* 0x100fe20000011409 */
[----:B------:R-:W-:Y:S02]  /*0db0*/  IMAD.SHL.U32 R3, R3, 0x40, RZ ;  /* 0x0000004003037824 */ /* 0x000fe400078e00ff */
[----:B------:R-:W-:Y:S01]  /*0dc0*/  IMAD R6, R7, 0x100, R6 ;  /* 0x0000010007067824 */ /* 0x000fe200078e0206 */
[----:B------:R-:W-:-:S02]  /*0dd0*/  SHF.R.S32.HI R7, RZ, 0x2, R9 ;  /* 0x00000002ff077819 */ /* 0x000fc40000011409 */
[----:B------:R-:W-:Y:S01]  /*0de0*/  LOP3.LUT R3, R3, 0x40, RZ, 0xc0, !PT ;  /* 0x0000004003037812 */ /* 0x000fe200078ec0ff */
[----:B------:R-:W-:Y:S01]  /*0df0*/  IMAD R6, R5, 0x10, R6 ;  /* 0x0000001005067824 */ /* 0x000fe200078e0206 */
[----:B------:R-:W-:Y:S01]  /*0e00*/  LEA.HI R4, R4, R7, RZ, 0x3 ;  /* 0x0000000704047211 */ /* 0x000fe200078f18ff */
[----:B------:R-:W-:-:S03]  /*0e10*/  IMAD.HI R5, R152, 0x55555556, RZ ;  /* 0x5555555698057827 */ /* 0x000fc600078e02ff */
[----:B------:R-:W-:Y:S02]  /*0e20*/  LOP3.LUT R10, R4, 0xfffffff8, RZ, 0xc0, !PT ;  /* 0xfffffff8040a7812 */ /* 0x000fe400078ec0ff */
[----:B------:R-:W-:Y:S02]  /*0e30*/  LOP3.LUT R4, R3, 0x8, R2, 0xf8, !PT ;  /* 0x0000000803047812 */ /* 0x000fe400078ef802 */
[----:B------:R-:W-:Y:S01]  /*0e40*/  SHF.R.U32.HI R3, RZ, 0x3, R3 ;  /* 0x00000003ff037819 */ /* 0x000fe20000011603 */
[----:B------:R-:W-:Y:S01]  /*0e50*/  IMAD.IADD R7, R7, 0x1, -R10 ;  /* 0x0000000107077824 */ /* 0x000fe200078e0a0a */
[----:B------:R-:W-:Y:S02]  /*0e60*/  LEA.HI R5, R5, R5, RZ, 0x1 ;  /* 0x0000000505057211 */ /* 0x000fe400078f08ff */
[----:B------:R-:W-:Y:S01]  /*0e70*/  LOP3.LUT R3, R4, R3, RZ, 0x3c, !PT ;  /* 0x0000000304037212 */ /* 0x000fe200078e3cff */
[----:B------:R-:W-:Y:S01]  /*0e80*/  IMAD R8, R8, 0x10, R7 ;  /* 0x0000001008087824 */ /* 0x000fe200078e0207 */
[----:B------:R-:W-:Y:S01]  /*0e90*/  LOP3.LUT R4, R0, 0x1ffffffc, RZ, 0xc0, !PT ;  /* 0x1ffffffc00047812 */ /* 0x000fe200078ec0ff */
[----:B------:R-:W-:-:S02]  /*0ea0*/  IMAD R5, R5, -0x3, R152 ;  /* 0xfffffffd05057824 */ /* 0x000fc400078e0298 */
[----:B------:R-:W-:Y:S02]  /*0eb0*/  IMAD.IADD R2, R3, 0x1, R6 ;  /* 0x0000000103027824 */ /* 0x000fe400078e0206 */
[----:B------:R-:W-:Y:S02]  /*0ec0*/  IMAD.IADD R4, R155, 0x1, -R4 ;  /* 0x000000019b047824 */ /* 0x000fe400078e0a04 */
[----:B------:R-:W-:Y:S01]  /*0ed0*/  IMAD R23, R5, 0x40, R8 ;  /* 0x0000004005177824 */ /* 0x000fe200078e0208 */
[----:B------:R-:W-:Y:S01]  /*0ee0*/  LEA R2, R2, UR37, 0x1 ;  /* 0x0000002502027c11 */ /* 0x000fe2000f8e08ff */
[----:B------:R-:W-:-:S07]  /*0ef0*/  IMAD.SHL.U32 R19, R4, 0x8, RZ ;  /* 0x0000000804137824 */ /* 0x000fce00078e00ff */
.L_x_1703:
[----:B0-2--5:R-:W0:Y:S01]  /*0f00*/  LDC.64 R4, c[0x0][0xc60] ;  /* 0x00031800ff047b82 */ /* 0x025e220000000a00 */
[----:B------:R-:W-:Y:S01]  /*0f10*/  ULDC.64 UR10, c[0x0][0x208] ;  /* 0x00008200000a7ab9 */ /* 0x000fe20000000a00 */
[----:B------:R-:W-:Y:S01]  /*0f20*/  ULDC.64 UR6, c[0x0][0xa28] ;  /* 0x00028a0000067ab9 */ /* 0x000fe20000000a00 */
[----:B------:R-:W-:Y:S01]  /*0f30*/  ULDC.64 UR8, c[0x0][0xa18] ;  /* 0x0002860000087ab9 */ /* 0x000fe20000000a00 */
[----:B0-----:R-:W-:-:S06]  /*0f40*/  IMAD.WIDE R4, R35, 0x4, R4 ;  /* 0x0000000423047825 */ /* 0x001fcc00078e0204 */
[----:B------:R-:W2:Y:S01]  /*0f50*/  LDG.E R4, desc[UR10][R4.64] ;  /* 0x0000000a04047981 */ /* 0x000ea2000c1e1900 */
[----:B------:R-:W-:Y:S02]  /*0f60*/  UISETP.NE.U32.AND UP0, UPT, UR6, URZ, UPT ;  /* 0x0000003f0600728c */ /* 0x000fe4000bf05070 */
[----:B------:R-:W-:Y:S02]  /*0f70*/  UISETP.NE.U32.AND UP1, UPT, UR8, URZ, UPT ;  /* 0x0000003f0800728c */ /* 0x000fe4000bf25070 */
[----:B------:R-:W-:Y:S02]  /*0f80*/  UISETP.NE.AND.EX UP0, UPT, UR7, URZ, UPT, UP0 ;  /* 0x0000003f0700728c */ /* 0x000fe4000bf05300 */
[----:B------:R-:W-:-:S04]  /*0f90*/  UISETP.NE.AND.EX UP1, UPT, UR9, URZ, UPT, UP1 ;  /* 0x0000003f0900728c */ /* 0x000fc8000bf25310 */
[----:B------:R-:W-:Y:S02]  /*0fa0*/  PLOP3.LUT P0, PT, PT, PT, UP0, 0x80, 0x0 ;  /* 0x000000000000781c */ /* 0x000fe40003f0f008 */
[----:B------:R-:W-:Y:S02]  /*0fb0*/  PLOP3.LUT P2, PT, PT, PT, UP1, 0x80, 0x0 ;  /* 0x000000000000781c */ /* 0x000fe40003f4f018 */
[----:B--2---:R-:W-:-:S13]  /*0fc0*/  R2UR UR4, R4 ;  /* 0x00000000040472ca */ /* 0x004fda00000e0000 */
[----:B------:R-:W-:Y:S02]  /*0fd0*/  USHF.R.S32.HI UR12, URZ, 0x1f, UR4 ;  /* 0x0000001f3f0c7899 */ /* 0x000fe40008011404 */
[----:B------:R-:W-:Y:S01]  /*0fe0*/  IMAD.U32 R146, RZ, RZ, UR4 ;  /* 0x00000004ff927e24 */ /* 0x000fe2000f8e00ff */
[----:B------:R-:W-:-:S04]  /*0ff0*/  @UP0 ULEA UR6, UP2, UR4, UR6, 0x2 ;  /* 0x0000000604060291 */ /* 0x000fc8000f84103f */
[----:B------:R-:W-:Y:S02]  /*1000*/  @UP0 ULEA.HI.X UR7, UR4, UR7, UR12, 0x2, UP2 ;  /* 0x0000000704070291 */ /* 0x000fe400090f140c */
[----:B------:R-:W-:Y:S01]  /*1010*/  IMAD.U32 R148, RZ, RZ, UR12 ;  /* 0x0000000cff947e24 */ /* 0x000fe2000f8e00ff */
[----:B------:R-:W-:Y:S01]  /*1020*/  @UP1 ULEA UR8, UP0, UR4, UR8, 0x2 ;  /* 0x0000000804081291 */ /* 0x000fe2000f80103f */
[----:B------:R-:W-:-:S03]  /*1030*/  IMAD.U32 R4, RZ, RZ, UR6 ;  /* 0x00000006ff047e24 */ /* 0x000fc6000f8e00ff */
[----:B------:R-:W-:Y:S01]  /*1040*/  @UP1 ULEA.HI.X UR9, UR4, UR9, UR12, 0x2, UP0 ;  /* 0x0000000904091291 */ /* 0x000fe200080f140c */
[----:B------:R-:W-:Y:S01]  /*1050*/  IMAD.U32 R5, RZ, RZ, UR7 ;  /* 0x00000007ff057e24 */ /* 0x000fe2000f8e00ff */
[----:B------:R-:W-:Y:S01]  /*1060*/  ULDC.64 UR6, c[0x0][0x3f8] ;  /* 0x0000fe0000067ab9 */ /* 0x000fe20000000a00 */
[----:B-1----:R-:W-:-:S03]  /*1070*/  IMAD.U32 R6, RZ, RZ, UR8 ;  /* 0x00000008ff067e24 */ /* 0x002fc6000f8e00ff */
[----:B------:R-:W-:Y:S01]  /*1080*/  IMAD.U32 R7, RZ, RZ, UR9 ;  /* 0x00000009ff077e24 */ /* 0x000fe2000f8e00ff */
[----:B------:R-:W2:Y:S01]  /*1090*/  @P0 LDG.E R4, desc[UR10][R4.64] ;  /* 0x0000000a04040981 */ /* 0x000ea2000c1e1900 */
[----:B------:R-:W-:Y:S01]  /*10a0*/  UISETP.NE.U32.AND UP0, UPT, UR6, URZ, UPT ;  /* 0x0000003f0600728c */ /* 0x000fe2000bf05070 */
[----:B------:R-:W-:Y:S02]  /*10b0*/  ULDC UR8, c[0x0][0x2e0] ;  /* 0x0000b80000087ab9 */ /* 0x000fe40000000800 */
[----:B---3--:R-:W3:Y:S01]  /*10c0*/  @P2 LDG.E R6, desc[UR10][R6.64] ;  /* 0x0000000a06062981 */ /* 0x008ee2000c1e1900 */
[----:B------:R-:W-:Y:S01]  /*10d0*/  ULDC UR9, c[0x0][0x288] ;  /* 0x0000a20000097ab9 */ /* 0x000fe20000000800 */
[----:B------:R-:W-:Y:S01]  /*10e0*/  UISETP.NE.AND.EX UP0, UPT, UR7, URZ, UPT, UP0 ;  /* 0x0000003f0700728c */ /* 0x000fe2000bf05300 */
[----:B------:R-:W-:Y:S01]  /*10f0*/  IMAD.U32 R147, RZ, RZ, UR5 ;  /* 0x00000005ff937e24 */ /* 0x000fe2000f8e00ff */
[----:B------:R-:W-:Y:S01]  /*1100*/  ULDC UR6, c[0x0][0x404] ;  /* 0x0001010000067ab9 */ /* 0x000fe20000000800 */
[----:B------:R-:W-:Y:S01]  /*1110*/  ULDC.64 UR10, c[0x0][0xa20] ;  /* 0x00028800000a7ab9 */ /* 0x000fe20000000a00 */
[----:B------:R-:W-:Y:S01]  /*1120*/  USEL UR6, UR6, 0x1, UP0 ;  /* 0x0000000106067887 */ /* 0x000fe20008000000 */
[----:B------:R-:W-:Y:S01]  /*1130*/  ISETP.NE.U32.AND P1, PT, RZ, UR10, PT ;  /* 0x0000000aff007c0c */ /* 0x000fe2000bf25070 */
[----:B------:R-:W-:-:S02]  /*1140*/  UMOV UR4, URZ ;  /* 0x0000003f00047c82 */ /* 0x000fc40008000000 */
[----:B------:R-:W-:Y:S01]  /*1150*/  UIMAD UR8, UR6, UR8, URZ ;  /* 0x00000008060872a4 */ /* 0x000fe2000f8e023f */
[----:B------:R-:W-:Y:S02]  /*1160*/  ISETP.NE.AND.EX P1, PT, RZ, UR11, PT, P1 ;  /* 0x0000000bff007c0c */ /* 0x000fe4000bf25310 */
[----:B--2---:R-:W-:Y:S02]  /*1170*/  @P0 R2UR UR4, R4 ;  /* 0x00000000040402ca */ /* 0x004fe400000e0000 */
[----:B---3--:R-:W-:-:S13]  /*1180*/  @P2 R2UR UR9, R6 ;  /* 0x00000000060922ca */ /* 0x008fda00000e0000 */
[----:B------:R-:W-:Y:S01]  /*1190*/  IMAD.U32 R17, RZ, RZ, UR9 ;  /* 0x00000009ff117e24 */ /* 0x000fe2000f8e00ff */
[----:B------:R-:W-:Y:S06]  /*11a0*/  @P2 BRA `(.L_x_1658) ;  /* 0x0000000000402947 */ /* 0x000fec0003800000 */
[----:B------:R-:W-:Y:S02]  /*11b0*/  ULDC.64 UR6, c[0x0][0xa00] ;  /* 0x0002800000067ab9 */ /* 0x000fe40000000a00 */
[----:B------:R-:W-:-:S04]  /*11c0*/  ISETP.NE.U32.AND P0, PT, RZ, UR6, PT ;  /* 0x00000006ff007c0c */ /* 0x000fc8000bf05070 */
[----:B------:R-:W-:-:S13]  /*11d0*/  ISETP.NE.AND.EX P0, PT, RZ, UR7, PT, P0 ;  /* 0x00000007ff007c0c */ /* 0x000fda000bf05300 */
[----:B------:R-:W-:Y:S05]  /*11e0*/  @!P0 BRA `(.L_x_1658) ;  /* 0x0000000000308947 */ /* 0x000fea0003800000 */
[----:B------:R-:W-:Y:S01]  /*11f0*/  R2UR UR5, R146 ;  /* 0x00000000920572ca */ /* 0x000fe200000e0000 */
[----:B------:R-:W-:Y:S01]  /*1200*/  ULDC.64 UR6, c[0x0][0xa00] ;  /* 0x0002800000067ab9 */ /* 0x000fe20000000a00 */
[----:B------:R-:W-:-:S11]  /*1210*/  ULDC.64 UR12, c[0x0][0x208] ;  /* 0x00008200000c7ab9 */ /* 0x000fd60000000a00 */
[----:B------:R-:W-:-:S06]  /*1220*/  UIMAD.WIDE UR6, UR5, 0x4, UR6 ;  /* 0x00000004050678a5 */ /* 0x000fcc000f8e0206 */
[----:B------:R-:W-:Y:S02]  /*1230*/  IMAD.U32 R4, RZ, RZ, UR6 ;  /* 0x00000006ff047e24 */ /* 0x000fe4000f8e00ff */
[----:B------:R-:W-:-:S05]  /*1240*/  IMAD.U32 R5, RZ, RZ, UR7 ;  /* 0x00000007ff057e24 */ /* 0x000fca000f8e00ff */
[----:B------:R-:W2:Y:S04]  /*1250*/  LDG.E R3, desc[UR12][R4.64] ;  /* 0x0000000c04037981 */ /* 0x000ea8000c1e1900 */
[----:B------:R-:W3:Y:S01]  /*1260*/  LDG.E R0, desc[UR12][R4.64+0x4] ;  /* 0x0000040c04007981 */ /* 0x000ee2000c1e1900 */
[----:B--2---:R-:W-:Y:S02]  /*1270*/  R2UR UR5, R3 ;  /* 0x00000000030572ca */ /* 0x004fe400000e0000 */
[----:B---3--:R-:W-:-:S13]  /*1280*/  R2UR UR6, R0 ;  /* 0x00000000000672ca */ /* 0x008fda00000e0000 */
[----:B------:R-:W-:-:S06]  /*1290*/  UIADD3 UR5, -UR5, UR6, URZ ;  /* 0x0000000605057290 */ /* 0x000fcc000fffe13f */
[----:B------:R-:W-:-:S07]  /*12a0*/  IMAD.U32 R17, RZ, RZ, UR5 ;  /* 0x00000005ff117e24 */ /* 0x000fce000f8e00ff */
.L_x_1658:
[----:B------:R-:W-:Y:S01]  /*12b0*/  IMAD.U32 R149, RZ, RZ, UR61 ;  /* 0x0000003dff957e24 */ /* 0x000fe2000f8e00ff */
[----:B------:R-:W-:Y:S06]  /*12c0*/  @!P1 BRA `(.L_x_1659) ;  /* 0x0000000000289947 */ /* 0x000fec0003800000 */
[----:B------:R-:W-:Y:S01]  /*12d0*/  R2UR UR6, R146 ;  /* 0x00000000920672ca */ /* 0x000fe200000e0000 */
[----:B------:R-:W-:Y:S01]  /*12e0*/  ULDC.64 UR8, c[0x0][0x208] ;  /* 0x0000820000087ab9 */ /* 0x000fe20000000a00 */
[----:B------:R-:W-:-:S11]  /*12f0*/  R2UR UR7, R148 ;  /* 0x00000000940772ca */ /* 0x000fd600000e0000 */
[----:B------:R-:W-:-:S04]  /*1300*/  ULEA UR5, UP0, UR6, UR10, 0x2 ;  /* 0x0000000a06057291 */ /* 0x000fc8000f80103f */
[----:B------:R-:W-:Y:S02]  /*1310*/  ULEA.HI.X UR6, UR6, UR11, UR7, 0x2, UP0 ;  /* 0x0000000b06067291 */ /* 0x000fe400080f1407 */
[----:B------:R-:W-:-:S04]  /*1320*/  IMAD.U32 R4, RZ, RZ, UR5 ;  /* 0x00000005ff047e24 */ /* 0x000fc8000f8e00ff */
[----:B------:R-:W-:-:S05]  /*1330*/  IMAD.U32 R5, RZ, RZ, UR6 ;  /* 0x00000006ff057e24 */ /* 0x000fca000f8e00ff */
[----:B------:R-:W2:Y:S02]  /*1340*/  LDG.E R4, desc[UR8][R4.64] ;  /* 0x0000000804047981 */ /* 0x000ea4000c1e1900 */
[----:B--2---:R-:W-:Y:S01]  /*1350*/  R2UR UR8, R4 ;  /* 0x00000000040872ca */ /* 0x004fe200000e0000 */
[----:B------:R-:W-:-:S14]  /*1360*/  BRA `(.L_x_1660) ;  /* 0x00000000003c7947 */ /* 0x000fdc0003800000 */
.L_x_1659:
        /* <DEDUP_REMOVED lines=14> */
[----:B------:R-:W-:-:S12]  /*1450*/  UIADD3 UR8, -UR8, UR5, URZ ;  /* 0x0000000508087290 */ /* 0x000fd8000fffe13f */
.L_x_1660:
[----:B------:R-:W-:Y:S01]  /*1460*/  R2UR UR7, R17 ;  /* 0x00000000110772ca */ /* 0x000fe200000e0000 */
[----:B------:R-:W-:Y:S01]  /*1470*/  UIADD3 UR6, -UR4, UR8, URZ ;  /* 0x0000000804067290 */ /* 0x000fe2000fffe13f */
[----:B------:R-:W-:Y:S01]  /*1480*/  PLOP3.LUT P0, PT, PT, PT, PT, 0x80, 0x0 ;  /* 0x000000000000781c */ /* 0x000fe20003f0f070 */
[----:B------:R-:W-:Y:S01]  /*1490*/  UMOV UR5, 0xc0 ;  /* 0x000000c000057882 */ /* 0x000fe20000000000 */
[----:B------:R-:W-:Y:S01]  /*14a0*/  IMAD.MOV.U32 R16, RZ, RZ, RZ ;  /* 0x000000ffff107224 */ /* 0x000fe200078e00ff */
[----:B------:R-:W-:Y:S01]  /*14b0*/  UIMAD UR5, UR61, UR5, 0x14f ;  /* 0x0000014f3d0574a4 */ /* 0x000fe2000f8e0205 */
[----:B------:R-:W-:Y:S01]  /*14c0*/  IMAD.MOV.U32 R3, RZ, RZ, RZ ;  /* 0x000000ffff037224 */ /* 0x000fe200078e00ff */
[----:B------:R-:W-:Y:S02]  /*14d0*/  UIADD3 UR4, UR6, 0x8f, URZ ;  /* 0x0000008f06047890 */ /* 0x000fe4000fffe03f */
[----:B------:R-:W-:Y:S01]  /*14e0*/  IMAD.U32 R18, RZ, RZ, UR6 ;  /* 0x00000006ff127e24 */ /* 0x000fe2000f8e00ff */
[----:B------:R-:W-:Y:S01]  /*14f0*/  CS2R R30, SRZ ;  /* 0x00000000001e7805 */ /* 0x000fe2000001ff00 */
[----:B------:R-:W-:Y:S01]  /*1500*/  IMAD.MOV.U32 R71, RZ, RZ, RZ ;  /* 0x000000ffff477224 */ /* 0x000fe200078e00ff */
[----:B------:R-:W-:Y:S01]  /*1510*/  CS2R R52, SRZ ;  /* 0x0000000000347805 */ /* 0x000fe2000001ff00 */
[----:B------:R-:W-:Y:S01]  /*1520*/  IMAD.MOV.U32 R0, RZ, RZ, RZ ;  /* 0x000000ffff007224 */ /* 0x000fe200078e00ff */
[----:B------:R-:W-:Y:S01]  /*1530*/  UIADD3 UR6, UR6, UR5, -UR7 ;  /* 0x0000000506067290 */ /* 0x000fe2000fffe807 */
[----:B------:R-:W-:Y:S01]  /*1540*/  CS2R R38, SRZ ;  /* 0x0000000000267805 */ /* 0x000fe2000001ff00 */
[----:B------:R-:W-:Y:S01]  /*1550*/  UIMAD.WIDE UR4, UR4, 0x38e38e39, URZ ;  /* 0x38e38e39040478a5 */ /* 0x000fe2000f8e023f */
[----:B------:R-:W-:Y:S01]  /*1560*/  CS2R R44, SRZ ;  /* 0x00000000002c7805 */ /* 0x000fe2000001ff00 */
[----:B------:R-:W-:Y:S01]  /*1570*/  UIMAD.WIDE UR6, UR6, 0x38e38e39, URZ ;  /* 0x38e38e39060678a5 */ /* 0x000fe2000f8e023f */
[----:B------:R-:W-:Y:S01]  /*1580*/  CS2R R28, SRZ ;  /* 0x00000000001c7805 */ /* 0x000fe2000001ff00 */
[----:B------:R-:W-:Y:S01]  /*1590*/  USHF.R.U32.HI UR4, URZ, 0x1f, UR5 ;  /* 0x0000001f3f047899 */ /* 0x000fe20008011605 */
[----:B------:R-:W-:Y:S01]  /*15a0*/  CS2R R26, SRZ ;  /* 0x00000000001a7805 */ /* 0x000fe2000001ff00 */
[----:B------:R-:W-:Y:S01]  /*15b0*/  USHF.R.U32.HI UR6, URZ, 0x1f, UR7 ;  /* 0x0000001f3f067899 */ /* 0x000fe20008011607 */
[----:B------:R-:W-:Y:S01]  /*15c0*/  CS2R R42, SRZ ;  /* 0x00000000002a7805 */ /* 0x000fe2000001ff00 */
[----:B------:R-:W-:Y:S01]  /*15d0*/  ULEA.HI.SX32 UR4, UR5, UR4, 0x1b ;  /* 0x0000000405047291 */ /* 0x000fe2000f8fda3f */
[----:B------:R-:W-:Y:S01]  /*15e0*/  CS2R R40, SRZ ;  /* 0x0000000000287805 */ /* 0x000fe2000001ff00 */
[----:B------:R-:W-:Y:S01]  /*15f0*/  ULEA.HI.SX32 UR6, UR7, UR6, 0x1b ;  /* 0x0000000607067291 */ /* 0x000fe2000f8fda3f */
[----:B------:R-:W-:-:S02]  /*1600*/  CS2R R36, SRZ ;  /* 0x0000000000247805 */ /* 0x000fc4000001ff00 */
[----:B------:R-:W-:Y:S02]  /*1610*/  CS2R R46, SRZ ;  /* 0x00000000002e7805 */ /* 0x000fe4000001ff00 */
[----:B------:R-:W-:Y:S01]  /*1620*/  CS2R R48, SRZ ;  /* 0x0000000000307805 */ /* 0x000fe2000001ff00 */
[----:B------:R-:W-:Y:S01]  /*1630*/  UISETP.LT.AND UP0, UPT, UR4, UR6, UPT ;  /* 0x000000060400728c */ /* 0x000fe2000bf01270 */
[----:B------:R-:W-:Y:S01]  /*1640*/  IMAD.MOV.U32 R50, RZ, RZ, RZ ;  /* 0x000000ffff327224 */ /* 0x000fe200078e00ff */
[----:B------:R-:W-:Y:S02]  /*1650*/  CS2R R56, SRZ ;  /* 0x0000000000387805 */ /* 0x000fe4000001ff00 */
[----:B------:R-:W-:Y:S01]  /*1660*/  CS2R R76, SRZ ;  /* 0x00000000004c7805 */ /* 0x000fe2000001ff00 */
[----:B------:R-:W-:Y:S01]  /*1670*/  USEL UR39, UR4, UR6, UP0 ;  /* 0x0000000604277287 */ /* 0x000fe20008000000 */
[----:B------:R-:W-:Y:S02]  /*1680*/  CS2R R72, SRZ ;  /* 0x0000000000487805 */ /* 0x000fe4000001ff00 */
[----:B------:R-:W-:-:S02]  /*1690*/  CS2R R60, SRZ ;  /* 0x00000000003c7805 */ /* 0x000fc4000001ff00 */
[----:B------:R-:W-:Y:S01]  /*16a0*/  CS2R R78, SRZ ;  /* 0x00000000004e7805 */ /* 0x000fe2000001ff00 */
[----:B------:R-:W-:Y:S01]  /*16b0*/  UISETP.GE.AND UP0, UPT, UR39, 0x1, UPT ;  /* 0x000000012700788c */ /* 0x000fe2000bf06270 */
[----:B------:R-:W-:Y:S02]  /*16c0*/  CS2R R64, SRZ ;  /* 0x0000000000407805 */ /* 0x000fe4000001ff00 */
[----:B------:R-:W-:Y:S01]  /*16d0*/  CS2R R74, SRZ ;  /* 0x00000000004a7805 */ /* 0x000fe2000001ff00 */
[----:B------:R-:W-:Y:S01]  /*16e0*/  IMAD.MOV.U32 R69, RZ, RZ, RZ ;  /* 0x000000ffff457224 */ /* 0x000fe200078e00ff */
[----:B------:R-:W-:Y:S01]  /*16f0*/  CS2R R6, SRZ ;  /* 0x0000000000067805 */ /* 0x000fe2000001ff00 */
[----:B------:R-:W-:Y:S01]  /*1700*/  IMAD.MOV.U32 R12, RZ, RZ, RZ ;  /* 0x000000ffff0c7224 */ /* 0x000fe200078e00ff */
[----:B------:R-:W-:Y:S01]  /*1710*/  PLOP3.LUT P1, PT, PT, PT, UP0, 0x80, 0x0 ;  /* 0x000000000000781c */ /* 0x000fe20003f2f008 */
[----:B------:R-:W-:Y:S02]  /*1720*/  IMAD.MOV.U32 R81, RZ, RZ, RZ ;  /* 0x000000ffff517224 */ /* 0x000fe400078e00ff */
[----:B------:R-:W-:-:S02]  /*1730*/  IMAD.MOV.U32 R14, RZ, RZ, RZ ;  /* 0x000000ffff0e7224 */ /* 0x000fc400078e00ff */
[----:B------:R-:W-:Y:S02]  /*1740*/  IMAD.MOV.U32 R83, RZ, RZ, RZ ;  /* 0x000000ffff537224 */ /* 0x000fe400078e00ff */
[----:B------:R-:W-:Y:S02]  /*1750*/  IMAD.MOV.U32 R24, RZ, RZ, RZ ;  /* 0x000000ffff187224 */ /* 0x000fe400078e00ff */
[----:B------:R-:W-:-:S04]  /*1760*/  IMAD.MOV.U32 R85, RZ, RZ, RZ ;  /* 0x000000ffff557224 */ /* 0x000fc800078e00ff */
[----:B------:R-:W-:Y:S05]  /*1770*/  @!P1 BRA `(.L_x_1661) ;  /* 0x000000c000889947 */ /* 0x000fea0003800000 */
[----:B------:R-:W0:Y:S01]  /*1780*/  SHFL.IDX PT, R0, R152, RZ, 0x1f ;  /* 0x00001fff98007589 */ /* 0x000e2200000e0000 */
[----:B------:R-:W-:-:S04]  /*1790*/  UIADD3 UR6, UR37, 0x24300, URZ ;  /* 0x0002430025067890 */ /* 0x000fc8000fffe03f */
[----:B------:R-:W-:-:S06]  /*17a0*/  ULOP3.LUT UP0, URZ, UR6, 0x9f, URZ, 0xc0, !UPT ;  /* 0x0000009f063f7892 */ /* 0x000fcc000f80c03f */
[----:B------:R-:W-:Y:S02]  /*17b0*/  PLOP3.LUT P0, PT, PT, PT, UP0, 0x80, 0x0 ;  /* 0x000000000000781c */ /* 0x000fe40003f0f008 */
[----:B0-----:R-:W-:-:S13]  /*17c0*/  R2UR UR7, R0 ;  /* 0x00000000000772ca */ /* 0x001fda00000e0000 */
        /* <DEDUP_REMOVED lines=28> */
.L_x_1662:
[----:B------:R-:W-:Y:S02]  /*1990*/  R2UR UR6, R150 ;  /* 0x00000000960672ca */ /* 0x000fe400000e0000 */
[----:B------:R-:W-:-:S11]  /*19a0*/  R2UR UR5, R154 ;  /* 0x000000009a0572ca */ /* 0x000fd600000e0000 */
[----:B------:R-:W-:Y:S02]  /*19b0*/  ULEA.HI UR4, UR6, UR6, URZ, 0x1 ;  /* 0x0000000606047291 */ /* 0x000fe4000f8f083f */
[----:B------:R-:W-:Y:S02]  /*19c0*/  IMAD.U32 R3, RZ, RZ, UR5 ;  /* 0x00000005ff037e24 */ /* 0x000fe4000f8e00ff */
[----:B------:R-:W-:-:S03]  /*19d0*/  ULOP3.LUT UR4, UR4, 0xfffffffe, URZ, 0xc0, !UPT ;  /* 0xfffffffe04047892 */ /* 0x000fc6000f8ec03f */
[----:B------:R-:W-:Y:S01]  /*19e0*/  ISETP.NE.AND P0, PT, R3, 0x3, PT ;  /* 0x000000030300780c */ /* 0x000fe20003f05270 */
[----:B------:R-:W-:-:S06]  /*19f0*/  UIADD3 UR4, UR6, -UR4, URZ ;  /* 0x8000000406047290 */ /* 0x000fcc000fffe03f */
[----:B------:R-:W-:-:S05]  /*1a00*/  IMAD.U32 R0, RZ, RZ, UR4 ;  /* 0x00000004ff007e24 */ /* 0x000fca000f8e00ff */
[----:B------:R-:W-:-:S04]  /*1a10*/  SHF.L.U32 R0, R0, 0x1f, RZ ;  /* 0x0000001f00007819 */ /* 0x000fc800000006ff */
[----:B------:R-:W0:Y:S02]  /*1a20*/  SYNCS.PHASECHK.TRANS64.TRYWAIT P1, [UR37+0x31c00], R0 ;  /* 0x031c0000ff0075a7 */ /* 0x000e240008020165 */
[----:B0-----:R-:W-:Y:S05]  /*1a30*/  @!P1 BRA `(.L_x_1663) ;  /* 0x00000124009c9947 */ /* 0x001fea0003800000 */
.L_x_1791:
[----:B------:R-:W-:Y:S05]  /*1a40*/  @!P0 BRA `(.L_x_1664) ;  /* 0x0000000000048947 */ /* 0x000fea0003800000 */
[----:B------:R-:W-:Y:S01]  /*1a50*/  BPT.TRAP 0x1 ;  /* 0x000000040000795c */ /* 0x000fe20000300000 */
.L_x_1664:
[----:B0-----:R-:W-:Y:S02]  /*1a60*/  IMAD.U32 R3, RZ, RZ, UR36 ;  /* 0x00000024ff037e24 */ /* 0x001fe4000f8e00ff */
[----:B------:R-:W-:-:S03]  /*1a70*/  IMAD.U32 R0, RZ, RZ, UR38 ;  /* 0x00000026ff007e24 */ /* 0x000fc6000f8e00ff */
[----:B------:R-:W-:Y:S02]  /*1a80*/  LEA R3, R3, UR37, 0x3 ;  /* 0x0000002503037c11 */ /* 0x000fe4000f8e18ff */
[----:B------:R-:W-:-:S04]  /*1a90*/  SHF.L.U32 R0, R0, 0x1f, RZ ;  /* 0x0000001f00007819 */ /* 0x000fc800000006ff */
[----:B------:R0:W1:Y:S01]  /*1aa0*/  SYNCS.PHASECHK.TRANS64.TRYWAIT P2, [R3+URZ+0x31c30], R0 ;  /* 0x031c3000030075a7 */ /* 0x000062000804017f */
[----:B------:R-:W-:Y:S05]  /*1ab0*/  @!P0 BRA `(.L_x_1665) ;  /* 0x0000000000048947 */ /* 0x000fea0003800000 */
[----:B------:R-:W-:Y:S01]  /*1ac0*/  BPT.TRAP 0x1 ;  /* 0x000000040000795c */ /* 0x000fe20000300000 */
.L_x_1665:
[----:B------:R-:W2:Y:S01]  /*1ad0*/  S2R R4, SR_TID.X ;  /* 0x0000000000047919 */ /* 0x000ea20000002100 */
[----:B------:R-:W-:Y:S01]  /*1ae0*/  IMAD.MOV.U32 R71, RZ, RZ, RZ ;  /* 0x000000ffff477224 */ /* 0x000fe200078e00ff */
[----:B--2---:R-:W-:Y:S01]  /*1af0*/  LOP3.LUT P1, RZ, R4, 0x7f, RZ, 0xc0, !PT ;  /* 0x0000007f04ff7812 */ /* 0x004fe2000782c0ff */
[----:B-1----:R-:W-:-:S12]  /*1b00*/  @P2 BRA `(.L_x_1666) ;  /* 0x0000000000082947 */ /* 0x002fd80003800000 */
[----:B------:R-:W1:Y:S02]  /*1b10*/  SYNCS.PHASECHK.TRANS64.TRYWAIT P2, [R3+URZ+0x31c30], R0 ;  /* 0x031c3000030075a7 */ /* 0x000e64000804017f */
[----:B-1----:R-:W-:Y:S05]  /*1b20*/  @!P2 BRA `(.L_x_1667) ;  /* 0x000001240078a947 */ /* 0x002fea0003800000 */
.L_x_1666:
[----:B------:R-:W-:Y:S05]  /*1b30*/  WARPSYNC.ALL ;  /* 0x0000000000007948 */ /* 0x000fea0003800000 */
[----:B------:R-:W-:Y:S01]  /*1b40*/  UIADD3 UR4, UR37, 0x16a00, URZ ;  /* 0x00016a0025047890 */ /* 0x000fe2000fffe03f */
[----:B------:R-:W-:Y:S01]  /*1b50*/  WARPGROUP.ARRIVE ;  /* 0x00000000000079c5 */ /* 0x000fe20000000000 */
[----:B------:R-:W-:Y:S01]  /*1b60*/  ULOP3.LUT UR6, UR40, 0x10000, URZ, 0xfc, !UPT ;  /* 0x0001000028067892 */ /* 0x000fe2000f8efc3f */
[----:B------:R-:W-:Y:S01]  /*1b70*/  R2UR UR52, R18 ;  /* 0x00000000123472ca */ /* 0x000fe200000e0000 */
[----:B------:R-:W-:Y:S01]  /*1b80*/  USHF.R.U32.HI UR4, URZ, 0x4, UR4 ;  /* 0x000000043f047899 */ /* 0x000fe20008011604 */
[----:B------:R-:W-:Y:S01]  /*1b90*/  R2UR UR53, R17 ;  /* 0x00000000113572ca */ /* 0x000fe200000e0000 */
[----:B------:R-:W-:Y:S01]  /*1ba0*/  UMOV UR29, 0x80000020 ;  /* 0x80000020001d7882 */ /* 0x000fe20000000000 */
[----:B------:R-:W-:Y:S01]  /*1bb0*/  UMOV UR31, 0x80000020 ;  /* 0x80000020001f7882 */ /* 0x000fe20000000000 */
[----:B------:R-:W-:Y:S01]  /*1bc0*/  ULOP3.LUT UR4, UR4, 0x3fff, URZ, 0xc0, !UPT ;  /* 0x00003fff04047892 */ /* 0x000fe2000f8ec03f */
[----:B01----:R-:W-:Y:S01]  /*1bd0*/  IMAD.U32 R0, RZ, RZ, UR61 ;  /* 0x0000003dff007e24 */ /* 0x003fe2000f8e00ff */
[----:B------:R-:W-:Y:S01]  /*1be0*/  UMOV UR28, UR6 ;  /* 0x00000006001c7c82 */ /* 0x000fe20008000000 */
[----:B------:R-:W-:Y:S01]  /*1bf0*/  UMOV UR9, UR29 ;  /* 0x0000001d00097c82 */ /* 0x000fe20008000000 */
[----:B------:R-:W-:Y:S01]  /*1c00*/  ULOP3.LUT UR5, UR4, 0x10000, URZ, 0xfc, !UPT ;  /* 0x0001000004057892 */ /* 0x000fe2000f8efc3f */
[----:B------:R-:W-:Y:S01]  /*1c10*/  IMAD R9, R0, 0xc0, R23 ;  /* 0x000000c000097824 */ /* 0x000fe200078e0217 */
[----:B------:R-:W-:Y:S01]  /*1c20*/  UMOV UR8, UR28 ;  /* 0x0000001c00087c82 */ /* 0x000fe20008000000 */
[----:B------:R-:W-:Y:S01]  /*1c30*/  UMOV UR11, 0x80000020 ;  /* 0x80000020000b7882 */ /* 0x000fe20000000000 */
[----:B------:R-:W-:Y:S01]  /*1c40*/  UIMAD UR4, UR36, 0x6c0, UR5 ;  /* 0x000006c0240478a4 */ /* 0x000fe2000f8e0205 */
[----:B------:R-:W-:Y:S01]  /*1c50*/  @!P1 VIADD R3, R3, 0x31c40 ;  /* 0x00031c4003039836 */ /* 0x000fe20000000000 */
[----:B------:R-:W-:Y:S01]  /*1c60*/  UMOV UR12, UR28 ;  /* 0x0000001c000c7c82 */ /* 0x000fe20008000000 */
[----:B------:R-:W-:Y:S01]  /*1c70*/  UMOV UR13, UR29 ;  /* 0x0000001d000d7c82 */ /* 0x000fe20008000000 */
[----:B------:R-:W-:-:S02]  /*1c80*/  UIADD3 UR10, UR4, 0x40, URZ ;  /* 0x00000040040a7890 */ /* 0x000fc4000fffe03f */
[----:B------:R-:W-:Y:S02]  /*1c90*/  UIADD3 UR14, UR4, 0xc0, URZ ;  /* 0x000000c0040e7890 */ /* 0x000fe4000fffe03f */
[----:B------:R-:W-:Y:S01]  /*1ca0*/  UMOV UR30, UR4 ;  /* 0x00000004001e7c82 */ /* 0x000fe20008000000 */
[----:B------:R-:W-:Y:S01]  /*1cb0*/  UMOV UR15, 0x80000020 ;  /* 0x80000020000f7882 */ /* 0x000fe20000000000 */
[----:B------:R-:W-:Y:S01]  /*1cc0*/  HGMMA.64x16x16.F32 R96, gdesc[UR28], RZ, !UPT, gsb0 ;  /* 0x002000001c6079f0 */ /* 0x000fe2000c0008ff */
        /* <DEDUP_REMOVED lines=13> */
[----:B------:R-:W-:Y:S01]  /*1da0*/  UMOV UR31, 0x80000020 ;  /* 0x80000020001f7882 */ /* 0x000fe20000000000 */
[----:B------:R-:W-:-:S02]  /*1db0*/  UIADD3 UR7, UR6, 0x2, URZ ;  /* 0x0000000206077890 */ /* 0x000fc4000fffe03f */
        /* <DEDUP_REMOVED lines=45> */
[----:B------:R-:W-:Y:S03]  /*2090*/  HGMMA.64x16x16.F32 R32, gdesc[UR28], RZ, !UPT, gsb0 ;  /* 0x002000001c2079f0 */ /* 0x000fe6000c0008ff */
        /* <DEDUP_REMOVED lines=98> */
[----:B------:R-:W-:Y:S02]  /*26c0*/  UIADD3 UR7, UR6, 0x600, URZ ;  /* 0x0000060006077890 */ /* 0x000fe4000fffe03f */
        /* <DEDUP_REMOVED lines=109> */
[----:B------:R-:W-:-:S04]  /*2da0*/  UIMAD UR6, UR39, -0x90, UR52 ;  /* 0xffffff70270678a4 */ /* 0x000fc8000f8e0234 */
[----:B------:R-:W-:Y:S02]  /*2db0*/  UIADD3 UR7, UR6, 0x90, URZ ;  /* 0x0000009006077890 */ /* 0x000fe4000fffe03f */
[----:B------:R-:W-:-:S04]  /*2dc0*/  UIADD3 UR6, -UR53, 0x91, UR6 ;  /* 0x0000009135067890 */ /* 0x000fc8000fffe106 */
[----:B------:R-:W-:Y:S01]  /*2dd0*/  IMAD.U32 R13, RZ, RZ, UR7 ;  /* 0x00000007ff0d7e24 */ /* 0x000fe2000f8e00ff */
[----:B------:R-:W-:Y:S01]  /*2de0*/  UIADD3 UR7, UR39, -0x2, URZ ;  /* 0xfffffffe27077890 */ /* 0x000fe2000fffe03f */
[----:B------:R-:W-:Y:S01]  /*2df0*/  IMAD.U32 R5, RZ, RZ, UR6 ;  /* 0x00000006ff057e24 */ /* 0x000fe2000f8e00ff */
[----:B------:R-:W-:Y:S01]  /*2e00*/  UIADD3 UR6, UR52, -UR53, URZ ;  /* 0x8000003534067290 */ /* 0x000fe2000fffe03f */
[C---:B------:R-:W-:Y:S02]  /*2e10*/  IMAD R13, R22.reuse, -0x2, R13 ;  /* 0xfffffffe160d7824 */ /* 0x040fe400078e020d */
[----:B------:R-:W-:Y:S01]  /*2e20*/  IMAD R112, R22, -0x2, R5 ;  /* 0xfffffffe16707824 */ /* 0x000fe200078e0205 */
[----:B------:R-:W-:-:S04]  /*2e30*/  UIMAD UR6, UR61, 0xc0, UR6 ;  /* 0x000000c03d0678a4 */ /* 0x000fc8000f8e0206 */
[----:B------:R-:W-:Y:S01]  /*2e40*/  VIADDMNMX R0, R9, R112, R13, PT ;  /* 0x0000007009007246 */ /* 0x000fe2000380010d */
[----:B------:R-:W-:Y:S01]  /*2e50*/  UIMAD.WIDE UR10, UR6, 0x38e38e39, URZ ;  /* 0x38e38e39060a78a5 */ /* 0x000fe2000f8e023f */
[----:B------:R-:W-:Y:S02]  /*2e60*/  IADD3 R112, R112, 0x8, R9 ;  /* 0x0000000870707810 */ /* 0x000fe40007ffe009 */
[C---:B------:R-:W-:Y:S01]  /*2e70*/  ISETP.GT.AND P2, PT, R0.reuse, RZ, PT ;  /* 0x000000ff0000720c */ /* 0x040fe20003f44270 */
[----:B------:R-:W-:Y:S01]  /*2e80*/  USHF.R.U32.HI UR6, URZ, 0x1f, UR11 ;  /* 0x0000001f3f067899 */ /* 0x000fe2000801160b */
[C---:B------:R-:W-:Y:S02]  /*2e90*/  ISETP.GT.AND P3, PT, R0.reuse, 0x1, PT ;  /* 0x000000010000780c */ /* 0x040fe40003f64270 */
[----:B------:R-:W-:Y:S01]  /*2ea0*/  ISETP.GT.AND P4, PT, R0, 0x8, PT ;  /* 0x000000080000780c */ /* 0x000fe20003f84270 */
[----:B------:R-:W-:Y:S01]  /*2eb0*/  ULEA.HI.SX32 UR6, UR11, UR6, 0x1b ;  /* 0x000000060b067291 */ /* 0x000fe2000f8fda3f */
[----:B------:R-:W-:-:S03]  /*2ec0*/  VIMNMX R13, R13, R112, PT ;  /* 0x000000700d0d7248 */ /* 0x000fc60003fe0100 */
[----:B------:R-:W-:-:S04]  /*2ed0*/  UISETP.LT.AND UP0, UPT, URZ, UR6, UPT ;  /* 0x000000063f00728c */ /* 0x000fc8000bf01270 */
[----:B------:R-:W-:-:S04]  /*2ee0*/  USEL UR14, URZ, UR6, !UP0 ;  /* 0x000000063f0e7287 */ /* 0x000fc8000c000000 */
[----:B------:R-:W-:Y:S01]  /*2ef0*/  UISETP.GE.AND UP0, UPT, UR7, UR14, UPT ;  /* 0x0000000e0700728c */ /* 0x000fe2000bf06270 */
        /* <DEDUP_REMOVED lines=29> */
[----:B------:R-:W-:-:S02]  /*30d0*/  FMNMX.FTZ R5, R4, R120, !PT ;  /* 0x0000007804057209 */ /* 0x000fc40007810000 */
        /* <DEDUP_REMOVED lines=90> */
[----:B------:R-:W-:-:S04]  /*3680*/  ISETP.GT.AND P4, PT, R13, 0x8, PT ;  /* 0x000000080d00780c */ /* 0x000fc80003f84270 */
[----:B------:R-:W-:Y:S01]  /*3690*/  FSEL R102, R102, -INF , P4 ;  /* 0xff80000066667808 */ /* 0x000fe20002000000 */
[----:B------:R-:W-:Y:S02]  /*36a0*/  WARPGROUP.DEPBAR.LE gsb0, 0x0 ;  /* 0x00008000000079c5 */ /* 0x000fe40000010000 */
        /* <DEDUP_REMOVED lines=23> */
[----:B------:R-:W-:Y:S02]  /*3820*/  FMNMX.FTZ R5, R32, R5, !PT ;  /* 0x0000000520057209 */ /* 0x000fe40007810000 */
[----:B------:R-:W-:Y:S02]  /*3830*/  ISETP.GT.AND P2, PT, R0, 0x79, PT ;  /* 0x000000790000780c */ /* 0x000fe40003f44270 */
        /* <DEDUP_REMOVED lines=8> */
[----:B------:R-:W-:Y:S02]  /*38c0*/  FSEL R24, R24, -INF , P3 ;  /* 0xff80000018187808 */ /* 0x000fe40001800000 */
[----:B------:R-:W-:Y:S02]  /*38d0*/  ISETP.GT.AND P3, PT, R0, 0x88, PT ;  /* 0x000000880000780c */ /* 0x000fe40003f64270 */
[----:B------:R-:W-:Y:S02]  /*38e0*/  FSEL R14, R25, -INF , P2 ;  /* 0xff800000190e7808 */ /* 0x000fe40001000000 */
[----:B------:R-:W-:Y:S02]  /*38f0*/  FMNMX.FTZ R5, R24, R5, !PT ;  /* 0x0000000518057209 */ /* 0x000fe40007810000 */
[----:B------:R-:W-:Y:S02]  /*3900*/  ISETP.GT.AND P2, PT, R0, 0x89, PT ;  /* 0x000000890000780c */ /* 0x000fe40003f44270 */
[----:B------:R-:W-:-:S02]  /*3910*/  FSEL R28, R28, -INF , P3 ;  /* 0xff8000001c1c7808 */ /* 0x000fc40001800000 */
[----:B------:R-:W-:Y:S02]  /*3920*/  FMNMX.FTZ R5, R14, R5, !PT ;  /* 0x000000050e057209 */ /* 0x000fe40007810000 */
[----:B------:R-:W-:Y:S02]  /*3930*/  FSEL R8, R29, -INF , P2 ;  /* 0xff8000001d087808 */ /* 0x000fe40001000000 */
[----:B------:R-:W-:Y:S02]  /*3940*/  FMNMX.FTZ R5, R28, R5, !PT ;  /* 0x000000051c057209 */ /* 0x000fe40007810000 */
[----:B------:R-:W-:Y:S02]  /*3950*/  ISETP.GT.AND P3, PT, R13, 0x1, PT ;  /* 0x000000010d00780c */ /* 0x000fe40003f64270 */
[----:B------:R-:W-:Y:S02]  /*3960*/  FMNMX.FTZ R5, R8, R5, !PT ;  /* 0x0000000508057209 */ /* 0x000fe40007810000 */
[----:B------:R-:W-:-:S02]  /*3970*/  FSEL R99, R99, -INF , P3 ;  /* 0xff80000063637808 */ /* 0x000fc40001800000 */
[----:B------:R-:W-:Y:S01]  /*3980*/  ISETP.GT.AND P3, PT, R13, 0x11, PT ;  /* 0x000000110d00780c */ /* 0x000fe20003f64270 */
[----:B------:R-:W0:Y:S03]  /*3990*/  SHFL.BFLY PT, R0, R5, 0x2, 0x1f ;  /* 0x0c401f0005007f89 */ /* 0x000e2600000e0000 */
[----:B------:R-:W-:Y:S02]  /*39a0*/  FSEL R91, R91, -INF , P3 ;  /* 0xff8000005b5b7808 */ /* 0x000fe40001800000 */
[----:B------:R-:W-:-:S04]  /*39b0*/  ISETP.GT.AND P3, PT, R13, 0x19, PT ;  /* 0x000000190d00780c */ /* 0x000fc80003f64270 */
[----:B------:R-:W-:Y:S02]  /*39c0*/  FSEL R95, R95, -INF , P3 ;  /* 0xff8000005f5f7808 */ /* 0x000fe40001800000 */
[----:B------:R-:W-:-:S04]  /*39d0*/  ISETP.GT.AND P3, PT, R13, 0x21, PT ;  /* 0x000000210d00780c */ /* 0x000fc80003f64270 */
[----:B------:R-:W-:Y:S02]  /*39e0*/  FSEL R83, R83, -INF , P3 ;  /* 0xff80000053537808 */ /* 0x000fe40001800000 */
[----:B------:R-:W-:-:S04]  /*39f0*/  ISETP.GT.AND P3, PT, R13, 0x29, PT ;  /* 0x000000290d00780c */ /* 0x000fc80003f64270 */
[----:B------:R-:W-:Y:S02]  /*3a00*/  FSEL R87, R87, -INF , P3 ;  /* 0xff80000057577808 */ /* 0x000fe40001800000 */
[----:B------:R-:W-:Y:S02]  /*3a10*/  ISETP.GT.AND P3, PT, R13, 0x31, PT ;  /* 0x000000310d00780c */ /* 0x000fe40003f64270 */
[----:B0-----:R-:W-:Y:S02]  /*3a20*/  FMNMX.FTZ R11, R5, R0, !PT ;  /* 0x00000000050b7209 */ /* 0x001fe40007810000 */
[----:B------:R-:W-:Y:S02]  /*3a30*/  FSEL R75, R75, -INF , P3 ;  /* 0xff8000004b4b7808 */ /* 0x000fe40001800000 */
[----:B------:R-:W-:Y:S01]  /*3a40*/  ISETP.GT.AND P3, PT, R13, 0x39, PT ;  /* 0x000000390d00780c */ /* 0x000fe20003f64270 */
[----:B------:R-:W0:Y:S03]  /*3a50*/  SHFL.BFLY PT, R0, R11, 0x1, 0x1f ;  /* 0x0c201f000b007f89 */ /* 0x000e2600000e0000 */
[----:B------:R-:W-:-:S02]  /*3a60*/  FSEL R79, R79, -INF , P3 ;  /* 0xff8000004f4f7808 */ /* 0x000fc40001800000 */
        /* <DEDUP_REMOVED lines=9> */
[C---:B------:R-:W-:Y:S01]  /*3b00*/  FSETP.NEU.FTZ.AND P2, PT, R0.reuse, -INF , PT ;  /* 0xff8000000000780b */ /* 0x040fe20003f5d000 */
[----:B------:R-:W-:Y:S01]  /*3b10*/  FMUL.FTZ R7, R0, UR4 ;  /* 0x0000000400077c20 */ /* 0x000fe20008410000 */
[----:B------:R-:W-:-:S04]  /*3b20*/  ISETP.GT.AND P3, PT, R13, 0x61, PT ;  /* 0x000000610d00780c */ /* 0x000fc80003f64270 */
[----:B------:R-:W-:Y:S02]  /*3b30*/  FSEL R7, R7, RZ, P2 ;  /* 0x000000ff07077208 */ /* 0x000fe40001000000 */
[----:B------:R-:W-:-:S03]  /*3b40*/  ISETP.GT.AND P2, PT, R13, RZ, PT ;  /* 0x000000ff0d00720c */ /* 0x000fc60003f44270 */
[--C-:B------:R-:W-:Y:S01]  /*3b50*/  FFMA.FTZ R49, R70, UR4, -R7.reuse ;  /* 0x0000000446317c23 */ /* 0x100fe20008010807 */
[----:B------:R-:W-:Y:S01]  /*3b60*/  FSEL R98, R98, -INF , P2 ;  /* 0xff80000062627808 */ /* 0x000fe20001000000 */
[--C-:B------:R-:W-:Y:S01]  /*3b70*/  FFMA.FTZ R55, R12, UR4, -R7.reuse ;  /* 0x000000040c377c23 */ /* 0x100fe20008010807 */
[----:B------:R-:W-:Y:S01]  /*3b80*/  ISETP.GT.AND P2, PT, R13, 0x9, PT ;  /* 0x000000090d00780c */ /* 0x000fe20003f44270 */
[--C-:B------:R-:W-:Y:S01]  /*3b90*/  FFMA.FTZ R57, R8, UR4, -R7.reuse ;  /* 0x0000000408397c23 */ /* 0x100fe20008010807 */
[----:B------:R-:W-:Y:S01]  /*3ba0*/  FMNMX.FTZ R15, R98, R99, !PT ;  /* 0x00000063620f7209 */ /* 0x000fe20007810000 */
        /* <DEDUP_REMOVED lines=8> */
[----:B------:R-:W-:Y:S01]  /*3c30*/  MUFU.EX2 R4, R4 ;  /* 0x0000000400047308 */ /* 0x000fe20000000800 */
[----:B------:R-:W-:Y:S01]  /*3c40*/  FMNMX.FTZ R21, R103, R112, !PT ;  /* 0x0000007067157209 */ /* 0x000fe20007810000 */
[--C-:B------:R-:W-:Y:S01]  /*3c50*/  FFMA.FTZ R11, R118, UR4, -R7.reuse ;  /* 0x00000004760b7c23 */ /* 0x100fe20008010807 */
[----:B------:R-:W-:Y:S01]  /*3c60*/  ISETP.GT.AND P2, PT, R13, 0x18, PT ;  /* 0x000000180d00780c */ /* 0x000fe20003f44270 */
[--C-:B------:R-:W-:Y:S01]  /*3c70*/  FFMA.FTZ R9, R116, UR4, -R7.reuse ;  /* 0x0000000474097c23 */ /* 0x100fe20008010807 */
[----:B------:R-:W-:Y:S01]  /*3c80*/  FMNMX.FTZ R110, R90, R21, !PT ;  /* 0x000000155a6e7209 */ /* 0x000fe20007810000 */
[--C-:B------:R-:W-:Y:S01]  /*3c90*/  FFMA.FTZ R84, R114, UR4, -R7.reuse ;  /* 0x0000000472547c23 */ /* 0x100fe20008010807 */
[----:B------:R-:W-:Y:S01]  /*3ca0*/  FSEL R94, R94, -INF , P2 ;  /* 0xff8000005e5e7808 */ /* 0x000fe20001000000 */
[----:B------:R-:W0:Y:S01]  /*3cb0*/  MUFU.EX2 R5, R120 ;  /* 0x0000007800057308 */ /* 0x000e220000000800 */
[----:B------:R-:W-:Y:S01]  /*3cc0*/  FMNMX.FTZ R21, R91, R110, !PT ;  /* 0x0000006e5b157209 */ /* 0x000fe20007810000 */
[--C-:B------:R-:W-:Y:S01]  /*3cd0*/  FFMA.FTZ R51, R14, UR4, -R7.reuse ;  /* 0x000000040e337c23 */ /* 0x100fe20008010807 */
[----:B------:R-:W-:Y:S01]  /*3ce0*/  ISETP.GT.AND P2, PT, R13, 0x20, PT ;  /* 0x000000200d00780c */ /* 0x000fe20003f44270 */
[--C-:B------:R-:W-:Y:S01]  /*3cf0*/  FFMA.FTZ R88, R88, UR4, -R7.reuse ;  /* 0x0000000458587c23 */ /* 0x100fe20008010807 */
[----:B------:R-:W-:Y:S01]  /*3d00*/  FMNMX.FTZ R110, R94, R21, !PT ;  /* 0x000000155e6e7209 */ /* 0x000fe20007810000 */
[--C-:B------:R-:W-:Y:S01]  /*3d10*/  FFMA.FTZ R21, R108, UR4, -R7.reuse ;  /* 0x000000046c157c23 */ /* 0x100fe20008010807 */
[----:B------:R-:W-:Y:S01]  /*3d20*/  FSEL R29, R82, -INF , P2 ;  /* 0xff800000521d7808 */ /* 0x000fe20001000000 */
[--C-:B------:R-:W-:Y:S01]  /*3d30*/  FFMA.FTZ R82, R106, UR4, -R7.reuse ;  /* 0x000000046a527c23 */ /* 0x100fe20008010807 */
[----:B------:R-:W-:Y:S01]  /*3d40*/  FMNMX.FTZ R110, R95, R110, !PT ;  /* 0x0000006e5f6e7209 */ /* 0x000fe20007810000 */
[----:B------:R-:W1:Y:S01]  /*3d50*/  MUFU.EX2 R6, R6 ;  /* 0x0000000600067308 */ /* 0x000e620000000800 */
[----:B------:R-:W-:Y:S01]  /*3d60*/  ISETP.GT.AND P2, PT, R13, 0x28, PT ;  /* 0x000000280d00780c */ /* 0x000fe20003f44270 */
[--C-:B------:R-:W-:Y:S01]  /*3d70*/  FFMA.FTZ R53, R66, UR4, -R7.reuse ;  /* 0x0000000442357c23 */ /* 0x100fe20008010807 */
[----:B------:R-:W-:Y:S01]  /*3d80*/  FMNMX.FTZ R110, R29, R110, !PT ;  /* 0x0000006e1d6e7209 */ /* 0x000fe20007810000 */
[----:B------:R-:W-:Y:S01]  /*3d90*/  FFMA.FTZ R14, R28, UR4, -R7 ;  /* 0x000000041c0e7c23 */ /* 0x000fe20008010807 */
[----:B------:R-:W-:-:S02]  /*3da0*/  FSEL R86, R86, -INF , P2 ;  /* 0xff80000056567808 */ /* 0x000fc40001000000 */
[----:B------:R-:W-:Y:S01]  /*3db0*/  FMNMX.FTZ R25, R83, R110, !PT ;  /* 0x0000006e53197209 */ /* 0x000fe20007810000 */
[----:B------:R-:W2:Y:S01]  /*3dc0*/  MUFU.EX2 R11, R11 ;  /* 0x0000000b000b7308 */ /* 0x000ea20000000800 */
[----:B------:R-:W-:Y:S02]  /*3dd0*/  ISETP.GT.AND P2, PT, R13, 0x30, PT ;  /* 0x000000300d00780c */ /* 0x000fe40003f44270 */
[----:B------:R-:W-:Y:S01]  /*3de0*/  FMNMX.FTZ R106, R86, R25, !PT ;  /* 0x00000019566a7209 */ /* 0x000fe20007810000 */
[--C-:B------:R-:W-:Y:S01]  /*3df0*/  FFMA.FTZ R25, R104, UR4, -R7.reuse ;  /* 0x0000000468197c23 */ /* 0x100fe20008010807 */
[----:B------:R-:W-:Y:S01]  /*3e00*/  FSEL R41, R74, -INF , P2 ;  /* 0xff8000004a297808 */ /* 0x000fe20001000000 */
[----:B------:R-:W-:Y:S01]  /*3e10*/  FFMA.FTZ R74, R100, UR4, -R7 ;  /* 0x00000004644a7c23 */ /* 0x000fe20008010807 */
[----:B------:R-:W-:Y:S01]  /*3e20*/  FMNMX.FTZ R106, R87, R106, !PT ;  /* 0x0000006a576a7209 */ /* 0x000fe20007810000 */
[----:B------:R-:W3:Y:S01]  /*3e30*/  MUFU.EX2 R9, R9 ;  /* 0x0000000900097308 */ /* 0x000ee20000000800 */
[----:B------:R-:W-:-:S02]  /*3e40*/  ISETP.GT.AND P2, PT, R13, 0x38, PT ;  /* 0x000000380d00780c */ /* 0x000fc40003f44270 */
[----:B------:R-:W-:Y:S02]  /*3e50*/  FMNMX.FTZ R106, R41, R106, !PT ;  /* 0x0000006a296a7209 */ /* 0x000fe40007810000 */
[----:B------:R-:W-:Y:S02]  /*3e60*/  FSEL R78, R78, -INF , P2 ;  /* 0xff8000004e4e7808 */ /* 0x000fe40001000000 */
[----:B------:R-:W-:Y:S01]  /*3e70*/  FMNMX.FTZ R33, R75, R106, !PT ;  /* 0x0000006a4b217209 */ /* 0x000fe20007810000 */
[----:B------:R-:W4:Y:S01]  /*3e80*/  MUFU.EX2 R84, R84 ;  /* 0x0000005400547308 */ /* 0x000f220000000800 */
[----:B------:R-:W-:Y:S02]  /*3e90*/  ISETP.GT.AND P2, PT, R13, 0x40, PT ;  /* 0x000000400d00780c */ /* 0x000fe40003f44270 */
[----:B------:R-:W-:Y:S01]  /*3ea0*/  FMNMX.FTZ R100, R78, R33, !PT ;  /* 0x000000214e647209 */ /* 0x000fe20007810000 */
[--C-:B------:R-:W-:Y:S01]  /*3eb0*/  FFMA.FTZ R33, R96, UR4, -R7.reuse ;  /* 0x0000000460217c23 */ /* 0x100fe20008010807 */
[----:B------:R-:W-:Y:S01]  /*3ec0*/  FSEL R61, R58, -INF , P2 ;  /* 0xff8000003a3d7808 */ /* 0x000fe20001000000 */
[----:B------:R-:W-:Y:S01]  /*3ed0*/  FFMA.FTZ R58, R92, UR4, -R7 ;  /* 0x000000045c3a7c23 */ /* 0x000fe20008010807 */
[----:B------:R-:W-:Y:S01]  /*3ee0*/  FMNMX.FTZ R100, R79, R100, !PT ;  /* 0x000000644f647209 */ /* 0x000fe20007810000 */
[----:B------:R-:W-:Y:S01]  /*3ef0*/  MUFU.EX2 R15, R15 ;  /* 0x0000000f000f7308 */ /* 0x000fe20000000800 */
[----:B------:R-:W-:-:S02]  /*3f00*/  ISETP.GT.AND P2, PT, R13, 0x48, PT ;  /* 0x000000480d00780c */ /* 0x000fc40003f44270 */
[----:B------:R-:W-:Y:S02]  /*3f10*/  FMNMX.FTZ R100, R61, R100, !PT ;  /* 0x000000643d647209 */ /* 0x000fe40007810000 */
[----:B------:R-:W-:Y:S02]  /*3f20*/  FSEL R62, R62, -INF , P2 ;  /* 0xff8000003e3e7808 */ /* 0x000fe40001000000 */
[----:B------:R-:W-:Y:S01]  /*3f30*/  FMNMX.FTZ R37, R59, R100, !PT ;  /* 0x000000643b257209 */ /* 0x000fe20007810000 */
[----:B------:R-:W-:Y:S01]  /*3f40*/  MUFU.EX2 R88, R88 ;  /* 0x0000005800587308 */ /* 0x000fe20000000800 */
        /* <DEDUP_REMOVED lines=13> */
[----:B------:R-:W-:Y:S02]  /*4020*/  FMNMX.FTZ R76, R54, R45, !PT ;  /* 0x0000002d364c7209 */ /* 0x000fe40007810000 */
[----:B------:R-:W-:Y:S01]  /*4030*/  FSEL R73, R42, -INF , P2 ;  /* 0xff8000002a497808 */ /* 0x000fe20001000000 */
[----:B------:R-:W-:Y:S01]  /*4040*/  FFMA.FTZ R42, R72, UR4, -R7 ;  /* 0x00000004482a7c23 */ /* 0x000fe20008010807 */
[----:B------:R-:W-:Y:S01]  /*4050*/  FMNMX.FTZ R76, R69, R76, !PT ;  /* 0x0000004c454c7209 */ /* 0x000fe20007810000 */
[----:B------:R-:W-:Y:S01]  /*4060*/  MUFU.EX2 R25, R25 ;  /* 0x0000001900197308 */ /* 0x000fe20000000800 */
[----:B------:R-:W-:-:S02]  /*4070*/  FSEL R72, R43, -INF , P3 ;  /* 0xff8000002b487808 */ /* 0x000fc40001800000 */
[----:B------:R-:W-:Y:S02]  /*4080*/  ISETP.GT.AND P2, PT, R13, 0x68, PT ;  /* 0x000000680d00780c */ /* 0x000fe40003f44270 */
[----:B------:R-:W-:Y:S02]  /*4090*/  FMNMX.FTZ R43, R73, R76, !PT ;  /* 0x0000004c492b7209 */ /* 0x000fe40007810000 */
[----:B------:R-:W-:Y:S01]  /*40a0*/  ISETP.GT.AND P3, PT, R13, 0x69, PT ;  /* 0x000000690d00780c */ /* 0x000fe20003f64270 */
[----:B------:R-:W-:Y:S01]  /*40b0*/  MUFU.EX2 R74, R74 ;  /* 0x0000004a004a7308 */ /* 0x000fe20000000800 */
[----:B------:R-:W-:Y:S02]  /*40c0*/  FSEL R76, R46, -INF , P2 ;  /* 0xff8000002e4c7808 */ /* 0x000fe40001000000 */
[----:B------:R-:W-:Y:S02]  /*40d0*/  FMNMX.FTZ R45, R72, R43, !PT ;  /* 0x0000002b482d7209 */ /* 0x000fe40007810000 */
[----:B------:R-:W-:Y:S01]  /*40e0*/  FSEL R70, R47, -INF , P3 ;  /* 0xff8000002f467808 */ /* 0x000fe20001800000 */
[----:B------:R-:W-:Y:S01]  /*40f0*/  FFMA.FTZ R47, R56, UR4, -R7 ;  /* 0x00000004382f7c23 */ /* 0x000fe20008010807 */
[----:B------:R-:W-:Y:S01]  /*4100*/  ISETP.GT.AND P2, PT, R13, 0x70, PT ;  /* 0x000000700d00780c */ /* 0x000fe20003f44270 */
[----:B------:R5:W-:Y:S01]  /*4110*/  MUFU.EX2 R43, R49 ;  /* 0x00000031002b7308 */ /* 0x000be20000000800 */
[----:B------:R-:W-:-:S02]  /*4120*/  FMNMX.FTZ R45, R76, R45, !PT ;  /* 0x0000002d4c2d7209 */ /* 0x000fc40007810000 */
[----:B------:R-:W-:Y:S02]  /*4130*/  ISETP.GT.AND P3, PT, R13, 0x71, PT ;  /* 0x000000710d00780c */ /* 0x000fe40003f64270 */
[----:B------:R-:W-:Y:S01]  /*4140*/  FSEL R77, R34, -INF , P2 ;  /* 0xff800000224d7808 */ /* 0x000fe20001000000 */
[--C-:B------:R-:W-:Y:S01]  /*4150*/  FFMA.FTZ R34, R68, UR4, -R7.reuse ;  /* 0x0000000444227c23 */ /* 0x100fe20008010807 */
[----:B------:R-:W-:Y:S01]  /*4160*/  FMNMX.FTZ R46, R70, R45, !PT ;  /* 0x0000002d462e7209 */ /* 0x000fe20007810000 */
[----:B------:R-:W-:Y:S01]  /*4170*/  MUFU.EX2 R33, R33 ;  /* 0x0000002100217308 */ /* 0x000fe20000000800 */
[----:B------:R-:W-:Y:S01]  /*4180*/  FSEL R68, R35, -INF , P3 ;  /* 0xff80000023447808 */ /* 0x000fe20001800000 */
[----:B-----5:R-:W-:Y:S01]  /*4190*/  FFMA.FTZ R49, R20, UR4, -R7 ;  /* 0x0000000414317c23 */ /* 0x020fe20008010807 */
[----:B------:R-:W-:Y:S02]  /*41a0*/  ISETP.GT.AND P2, PT, R13, 0x78, PT ;  /* 0x000000780d00780c */ /* 0x000fe40003f44270 */
[----:B------:R-:W-:-:S02]  /*41b0*/  FMNMX.FTZ R35, R77, R46, !PT ;  /* 0x0000002e4d237209 */ /* 0x000fc40007810000 */
[----:B------:R-:W-:Y:S01]  /*41c0*/  ISETP.GT.AND P3, PT, R13, 0x79, PT ;  /* 0x000000790d00780c */ /* 0x000fe20003f64270 */
[----:B------:R-:W-:Y:S01]  /*41d0*/  MUFU.EX2 R58, R58 ;  /* 0x0000003a003a7308 */ /* 0x000fe20000000800 */
[----:B------:R-:W-:Y:S01]  /*41e0*/  FSEL R80, R38, -INF , P2 ;  /* 0xff80000026507808 */ /* 0x000fe20001000000 */
[--C-:B------:R-:W-:Y:S01]  /*41f0*/  FFMA.FTZ R38, R64, UR4, -R7.reuse ;  /* 0x0000000440267c23 */ /* 0x100fe20008010807 */
[----:B------:R-:W-:Y:S02]  /*4200*/  FMNMX.FTZ R45, R68, R35, !PT ;  /* 0x00000023442d7209 */ /* 0x000fe40007810000 */
[----:B------:R-:W-:Y:S01]  /*4210*/  FSEL R56, R39, -INF , P3 ;  /* 0xff80000027387808 */ /* 0x000fe20001800000 */
[--C-:B------:R-:W-:Y:S01]  /*4220*/  FFMA.FTZ R39, R32, UR4, -R7.reuse ;  /* 0x0000000420277c23 */ /* 0x100fe20008010807 */
[C---:B------:R-:W-:Y:S01]  /*4230*/  ISETP.GT.AND P2, PT, R13.reuse, 0x80, PT ;  /* 0x000000800d00780c */ /* 0x040fe20003f44270 */
[----:B------:R5:W-:Y:S01]  /*4240*/  MUFU.EX2 R35, R47 ;  /* 0x0000002f00237308 */ /* 0x000be20000000800 */
[----:B------:R-:W-:Y:S01]  /*4250*/  FMNMX.FTZ R45, R80, R45, !PT ;  /* 0x0000002d502d7209 */ /* 0x000fe20007810000 */
[----:B------:R-:W-:Y:S01]  /*4260*/  FFMA.FTZ R32, R36, UR4, -R7 ;  /* 0x0000000424207c23 */ /* 0x000fe20008010807 */
[----:B------:R-:W-:-:S02]  /*4270*/  ISETP.GT.AND P3, PT, R13, 0x81, PT ;  /* 0x000000810d00780c */ /* 0x000fc40003f64270 */
[----:B------:R-:W-:Y:S02]  /*4280*/  FSEL R26, R26, -INF , P2 ;  /* 0xff8000001a1a7808 */ /* 0x000fe40001000000 */
[----:B------:R-:W-:Y:S01]  /*4290*/  FMNMX.FTZ R45, R56, R45, !PT ;  /* 0x0000002d382d7209 */ /* 0x000fe20007810000 */
[----:B------:R-:W-:Y:S01]  /*42a0*/  MUFU.EX2 R37, R37 ;  /* 0x0000002500257308 */ /* 0x000fe20000000800 */
[----:B------:R-:W-:Y:S01]  /*42b0*/  ISETP.GT.AND P2, PT, R13, 0x88, PT ;  /* 0x000000880d00780c */ /* 0x000fe20003f44270 */
[--C-:B-----5:R-:W-:Y:S01]  /*42c0*/  FFMA.FTZ R47, R48, UR4, -R7.reuse ;  /* 0x00000004302f7c23 */ /* 0x120fe20008010807 */
[----:B------:R-:W-:Y:S02]  /*42d0*/  FSEL R27, R27, -INF , P3 ;  /* 0xff8000001b1b7808 */ /* 0x000fe40001800000 */
[----:B------:R-:W-:Y:S01]  /*42e0*/  FMNMX.FTZ R46, R26, R45, !PT ;  /* 0x0000002d1a2e7209 */ /* 0x000fe20007810000 */
[--C-:B------:R-:W-:Y:S01]  /*42f0*/  FFMA.FTZ R45, R40, UR4, -R7.reuse ;  /* 0x00000004282d7c23 */ /* 0x100fe20008010807 */
[----:B------:R-:W-:Y:S01]  /*4300*/  ISETP.GT.AND P3, PT, R13, 0x89, PT ;  /* 0x000000890d00780c */ /* 0x000fe20003f64270 */
[--C-:B------:R-:W-:Y:S01]  /*4310*/  FFMA.FTZ R40, R44, UR4, -R7.reuse ;  /* 0x000000042c287c23 */ /* 0x100fe20008010807 */
[----:B------:R-:W-:Y:S01]  /*4320*/  FSEL R30, R30, -INF , P2 ;  /* 0xff8000001e1e7808 */ /* 0x000fe20001000000 */
[--C-:B------:R-:W-:Y:S01]  /*4330*/  FFMA.FTZ R44, R10, UR4, -R7.reuse ;  /* 0x000000040a2c7c23 */ /* 0x100fe20008010807 */
[----:B------:R-:W-:Y:S01]  /*4340*/  FMNMX.FTZ R13, R27, R46, !PT ;  /* 0x0000002e1b0d7209 */ /* 0x000fe20007810000 */
[--C-:B------:R-:W-:Y:S01]  /*4350*/  FFMA.FTZ R46, R52, UR4, -R7.reuse ;  /* 0x00000004342e7c23 */ /* 0x100fe20008010807 */
[----:B------:R-:W-:Y:S01]  /*4360*/  FSEL R31, R31, -INF , P3 ;  /* 0xff8000001f1f7808 */ /* 0x000fe20001800000 */
[----:B------:R-:W-:Y:S01]  /*4370*/  FFMA.FTZ R52, R60, UR4, -R7 ;  /* 0x000000043c347c23 */ /* 0x000fe20008010807 */
[----:B------:R-:W-:Y:S01]  /*4380*/  FMNMX.FTZ R12, R30, R13, !PT ;  /* 0x0000000d1e0c7209 */ /* 0x000fe20007810000 */
[----:B------:R-:W-:Y:S03]  /*4390*/  MUFU.EX2 R50, R50 ;  /* 0x0000003200327308 */ /* 0x000fe60000000800 */
[----:B------:R-:W-:-:S05]  /*43a0*/  FMNMX.FTZ R12, R31, R12, !PT ;  /* 0x0000000c1f0c7209 */ /* 0x000fca0007810000 */
[----:B------:R-:W5:Y:S01]  /*43b0*/  SHFL.BFLY PT, R13, R12, 0x2, 0x1f ;  /* 0x0c401f000c0d7f89 */ /* 0x000f6200000e0000 */
[----:B------:R-:W-:Y:S08]  /*43c0*/  MUFU.EX2 R42, R42 ;  /* 0x0000002a002a7308 */ /* 0x000ff00000000800 */
[----:B------:R-:W-:Y:S08]  /*43d0*/  MUFU.EX2 R34, R34 ;  /* 0x0000002200227308 */ /* 0x000ff00000000800 */
[----:B------:R-:W-:Y:S01]  /*43e0*/  MUFU.EX2 R38, R38 ;  /* 0x0000002600267308 */ /* 0x000fe20000000800 */
[----:B-----5:R-:W-:Y:S01]  /*43f0*/  FMNMX.FTZ R48, R12, R13, !PT ;  /* 0x0000000d0c307209 */ /* 0x020fe20007810000 */
[----:B------:R-:W-:Y:S01]  /*4400*/  FFMA.FTZ R12, R24, UR4, -R7 ;  /* 0x00000004180c7c23 */ /* 0x000fe20008010807 */
[----:B------:R-:W-:-:S05]  /*4410*/  @!P1 PRMT R7, RZ, 0x654, R3 ;  /* 0x00000654ff079816 */ /* 0x000fca0000000003 */
[----:B------:R-:W-:Y:S01]  /*4420*/  MUFU.EX2 R55, R55 ;  /* 0x0000003700377308 */ /* 0x000fe20000000800 */
[----:B------:R-:W5:Y:S01]  /*4430*/  SHFL.BFLY PT, R13, R48, 0x1, 0x1f ;  /* 0x0c201f00300d7f89 */ /* 0x000f6200000e0000 */
[----:B------:R4:W-:Y:S06]  /*4440*/  @!P1 SYNCS.ARRIVE.TRANS64.RED.A1T0 RZ, [R7+URZ], RZ ;  /* 0x000000ff07ff99a7 */ /* 0x0009ec000810043f */
[----:B------:R-:W-:Y:S08]  /*4450*/  MUFU.EX2 R46, R46 ;  /* 0x0000002e002e7308 */ /* 0x000ff00000000800 */
[----:B------:R-:W-:Y:S08]  /*4460*/  MUFU.EX2 R53, R53 ;  /* 0x0000003500357308 */ /* 0x000ff00000000800 */
[----:B------:R-:W-:Y:S01]  /*4470*/  MUFU.EX2 R45, R45 ;  /* 0x0000002d002d7308 */ /* 0x000fe20000000800 */
[----:B-----5:R-:W-:-:S04]  /*4480*/  FMNMX.FTZ R13, R48, R13, !PT ;  /* 0x0000000d300d7209 */ /* 0x020fc80007810000 */
[C---:B------:R-:W-:Y:S01]  /*4490*/  FSETP.NEU.FTZ.AND P2, PT, R13.reuse, -INF , PT ;  /* 0xff8000000d00780b */ /* 0x040fe20003f5d000 */
[----:B------:R-:W-:Y:S02]  /*44a0*/  FMUL.FTZ R10, R13, UR4 ;  /* 0x000000040d0a7c20 */ /* 0x000fe40008410000 */
[----:B------:R-:W-:Y:S03]  /*44b0*/  MUFU.EX2 R52, R52 ;  /* 0x0000003400347308 */ /* 0x000fe60000000800 */
[----:B------:R-:W-:Y:S02]  /*44c0*/  FSEL R8, R10, RZ, P2 ;  /* 0x000000ff0a087208 */ /* 0x000fe40001000000 */
[----:B------:R-:W-:-:S03]  /*44d0*/  PLOP3.LUT P2, PT, PT, PT, UP0, 0x80, 0x0 ;  /* 0x000000000000781c */ /* 0x000fc60003f4f008 */
[----:B------:R-:W-:Y:S01]  /*44e0*/  MUFU.EX2 R40, R40 ;  /* 0x0000002800287308 */ /* 0x000fe20000000800 */
[--C-:B------:R-:W-:Y:S01]  /*44f0*/  FFMA.FTZ R98, R98, UR4, -R8.reuse ;  /* 0x0000000462627c23 */ /* 0x100fe20008010808 */
        /* <DEDUP_REMOVED lines=9> */
[----:B0-----:R-:W-:Y:S01]  /*4590*/  FADD.FTZ R61, R4, R5 ;  /* 0x00000005043d7221 */ /* 0x001fe20000010000 */
[--C-:B------:R-:W-:Y:S01]  /*45a0*/  FFMA.FTZ R85, R95, UR4, -R8.reuse ;  /* 0x000000045f557c23 */ /* 0x100fe20008010808 */
[--C-:B------:R-:W-:Y:S01]  /*45b0*/  FFMA.FTZ R48, R78, UR4, -R8.reuse ;  /* 0x000000044e307c23 */ /* 0x100fe20008010808 */
[--C-:B------:R-:W-:Y:S01]  /*45c0*/  FFMA.FTZ R24, R29, UR4, -R8.reuse ;  /* 0x000000041d187c23 */ /* 0x100fe20008010808 */
[----:B-1----:R-:W-:Y:S01]  /*45d0*/  FADD.FTZ R66, R6, R61 ;  /* 0x0000003d06427221 */ /* 0x002fe20000010000 */
[----:B------:R-:W0:Y:S01]  /*45e0*/  MUFU.EX2 R99, R99 ;  /* 0x0000006300637308 */ /* 0x000e220000000800 */
[----:B--2---:R-:W-:Y:S01]  /*45f0*/  F2FP.F16.F32.PACK_AB R6, R11, R6 ;  /* 0x000000060b06723e */ /* 0x004fe200000000ff */
[----:B------:R-:W-:Y:S01]  /*4600*/  FFMA.FTZ R60, R59, UR4, -R8 ;  /* 0x000000043b3c7c23 */ /* 0x000fe20008010808 */
[----:B------:R-:W-:Y:S01]  /*4610*/  FADD.FTZ R66, R11, R66 ;  /* 0x000000420b427221 */ /* 0x000fe20000010000 */
[--C-:B------:R-:W-:Y:S01]  /*4620*/  FFMA.FTZ R29, R83, UR4, -R8.reuse ;  /* 0x00000004531d7c23 */ /* 0x100fe20008010808 */
[--C-:B------:R-:W-:Y:S01]  /*4630*/  FFMA.FTZ R59, R62, UR4, -R8.reuse ;  /* 0x000000043e3b7c23 */ /* 0x100fe20008010808 */
[----:B------:R-:W-:Y:S01]  /*4640*/  FFMA.FTZ R62, R65, UR4, -R8 ;  /* 0x00000004413e7c23 */ /* 0x000fe20008010808 */
[----:B---3--:R-:W-:Y:S01]  /*4650*/  FADD.FTZ R65, R9, R66 ;  /* 0x0000004209417221 */ /* 0x008fe20000010000 */
[----:B------:R-:W1:Y:S01]  /*4660*/  MUFU.EX2 R102, R102 ;  /* 0x0000006600667308 */ /* 0x000e620000000800 */
[--C-:B------:R-:W-:Y:S01]  /*4670*/  FFMA.FTZ R28, R86, UR4, -R8.reuse ;  /* 0x00000004561c7c23 */ /* 0x100fe20008010808 */
[--C-:B------:R-:W-:Y:S01]  /*4680*/  FFMA.FTZ R64, R67, UR4, -R8.reuse ;  /* 0x0000000443407c23 */ /* 0x100fe20008010808 */
[--C-:B------:R-:W-:Y:S01]  /*4690*/  FFMA.FTZ R67, R76, UR4, -R8.reuse ;  /* 0x000000044c437c23 */ /* 0x100fe20008010808 */
[----:B----4-:R-:W-:Y:S01]  /*46a0*/  FADD.FTZ R76, R84, R65 ;  /* 0x00000041544c7221 */ /* 0x010fe20000010000 */
[--C-:B------:R-:W-:Y:S01]  /*46b0*/  FFMA.FTZ R83, R87, UR4, -R8.reuse ;  /* 0x0000000457537c23 */ /* 0x100fe20008010808 */
[--C-:B------:R-:W-:Y:S01]  /*46c0*/  FFMA.FTZ R63, R63, UR4, -R8.reuse ;  /* 0x000000043f3f7c23 */ /* 0x100fe20008010808 */
[----:B------:R-:W-:Y:S01]  /*46d0*/  FFMA.FTZ R75, R75, UR4, -R8 ;  /* 0x000000044b4b7c23 */ /* 0x000fe20008010808 */
[----:B------:R-:W2:Y:S01]  /*46e0*/  MUFU.EX2 R103, R103 ;  /* 0x0000006700677308 */ /* 0x000ea20000000800 */
[----:B0-----:R-:W-:Y:S01]  /*46f0*/  FADD.FTZ R7, R98, R99 ;  /* 0x0000006362077221 */ /* 0x001fe20000010000 */
[----:B------:R-:W-:Y:S01]  /*4700*/  FADD.FTZ R65, R15, R76 ;  /* 0x0000004c0f417221 */ /* 0x000fe20000010000 */
[--C-:B------:R-:W-:Y:S01]  /*4710*/  FFMA.FTZ R61, R69, UR4, -R8.reuse ;  /* 0x00000004453d7c23 */ /* 0x100fe20008010808 */
[--C-:B------:R-:W-:Y:S01]  /*4720*/  FFMA.FTZ R69, R56, UR4, -R8.reuse ;  /* 0x0000000438457c23 */ /* 0x100fe20008010808 */
[--C-:B------:R-:W-:Y:S01]  /*4730*/  FFMA.FTZ R79, R79, UR4, -R8.reuse ;  /* 0x000000044f4f7c23 */ /* 0x100fe20008010808 */
[----:B------:R-:W-:Y:S01]  /*4740*/  FADD.FTZ R76, R88, R65 ;  /* 0x00000041584c7221 */ /* 0x000fe20000010000 */
[----:B------:R-:W-:Y:S01]  /*4750*/  FFMA.FTZ R54, R54, UR4, -R8 ;  /* 0x0000000436367c23 */ /* 0x000fe20008010808 */
[----:B------:R-:W0:Y:S01]  /*4760*/  MUFU.EX2 R10, R10 ;  /* 0x0000000a000a7308 */ /* 0x000e220000000800 */
[----:B-1----:R-:W-:Y:S01]  /*4770*/  FADD.FTZ R78, R102, R7 ;  /* 0x00000007664e7221 */ /* 0x002fe20000010000 */
[----:B------:R-:W-:Y:S01]  /*4780*/  FADD.FTZ R65, R21, R76 ;  /* 0x0000004c15417221 */ /* 0x000fe20000010000 */
[--C-:B------:R-:W-:Y:S01]  /*4790*/  FFMA.FTZ R76, R27, UR4, -R8.reuse ;  /* 0x000000041b4c7c23 */ /* 0x100fe20008010808 */
[--C-:B------:R-:W-:Y:S01]  /*47a0*/  FFMA.FTZ R72, R72, UR4, -R8.reuse ;  /* 0x0000000448487c23 */ /* 0x100fe20008010808 */
[--C-:B------:R-:W-:Y:S01]  /*47b0*/  FFMA.FTZ R70, R70, UR4, -R8.reuse ;  /* 0x0000000446467c23 */ /* 0x100fe20008010808 */
[--C-:B------:R-:W-:Y:S01]  /*47c0*/  FFMA.FTZ R77, R77, UR4, -R8.reuse ;  /* 0x000000044d4d7c23 */ /* 0x100fe20008010808 */
[----:B------:R-:W-:Y:S01]  /*47d0*/  FFMA.FTZ R68, R68, UR4, -R8 ;  /* 0x0000000444447c23 */ /* 0x000fe20008010808 */
[----:B------:R-:W1:Y:S01]  /*47e0*/  MUFU.EX2 R81, R81 ;  /* 0x0000005100517308 */ /* 0x000e620000000800 */
[----:B--2---:R-:W-:Y:S01]  /*47f0*/  FADD.FTZ R11, R103, R78 ;  /* 0x0000004e670b7221 */ /* 0x004fe20000010000 */
[----:B------:R-:W-:Y:S01]  /*4800*/  FFMA.FTZ R80, R80, UR4, -R8 ;  /* 0x0000000450507c23 */ /* 0x000fe20008010808 */
[----:B------:R-:W-:-:S02]  /*4810*/  F2FP.F16.F32.PACK_AB R4, R5, R4 ;  /* 0x000000040504723e */ /* 0x000fc400000000ff */
[----:B------:R-:W-:Y:S02]  /*4820*/  F2FP.F16.F32.PACK_AB R5, R99, R98 ;  /* 0x000000626305723e */ /* 0x000fe400000000ff */
[----:B------:R-:W-:Y:S01]  /*4830*/  F2FP.F16.F32.PACK_AB R7, R103, R102 ;  /* 0x000000666707723e */ /* 0x000fe200000000ff */
[----:B------:R-:W2:Y:S01]  /*4840*/  MUFU.EX2 R20, R20 ;  /* 0x0000001400147308 */ /* 0x000ea20000000800 */
[----:B0-----:R-:W-:-:S03]  /*4850*/  FADD.FTZ R66, R10, R11 ;  /* 0x0000000b0a427221 */ /* 0x001fc60000010000 */
[----:B------:R0:W-:Y:S04]  /*4860*/  STSM.16.M88.4 [R2+0x24300], R4 ;  /* 0x0243000402007844 */ /* 0x0001e80000000200 */
[----:B------:R-:W3:Y:S01]  /*4870*/  MUFU.EX2 R85, R85 ;  /* 0x0000005500557308 */ /* 0x000ee20000000800 */
[----:B-1----:R-:W-:-:S07]  /*4880*/  FADD.FTZ R11, R81, R66 ;  /* 0x00000042510b7221 */ /* 0x002fce0000010000 */
[----:B------:R-:W1:Y:S01]  /*4890*/  MUFU.EX2 R24, R24 ;  /* 0x0000001800187308 */ /* 0x000e620000000800 */
[----:B--2---:R-:W-:Y:S01]  /*48a0*/  FADD.FTZ R66, R20, R11 ;  /* 0x0000000b14427221 */ /* 0x004fe20000010000 */
[----:B0-----:R-:W-:-:S06]  /*48b0*/  F2FP.F16.F32.PACK_AB R4, R82, R21 ;  /* 0x000000155204723e */ /* 0x001fcc00000000ff */
[----:B------:R-:W0:Y:S01]  /*48c0*/  MUFU.EX2 R29, R29 ;  /* 0x0000001d001d7308 */ /* 0x000e220000000800 */
[----:B---3--:R-:W-:Y:S01]  /*48d0*/  FADD.FTZ R11, R85, R66 ;  /* 0x00000042550b7221 */ /* 0x008fe20000010000 */
[----:B------:R-:W-:-:S06]  /*48e0*/  FFMA.FTZ R66, R30, UR4, -R8 ;  /* 0x000000041e427c23 */ /* 0x000fcc0008010808 */
[----:B------:R-:W2:Y:S01]  /*48f0*/  MUFU.EX2 R28, R28 ;  /* 0x0000001c001c7308 */ /* 0x000ea20000000800 */
[----:B-1----:R-:W-:-:S07]  /*4900*/  FADD.FTZ R56, R24, R11 ;  /* 0x0000000b18387221 */ /* 0x002fce0000010000 */
[----:B------:R-:W1:Y:S01]  /*4910*/  MUFU.EX2 R83, R83 ;  /* 0x0000005300537308 */ /* 0x000e620000000800 */
[----:B0-----:R-:W-:-:S07]  /*4920*/  FADD.FTZ R11, R29, R56 ;  /* 0x000000381d0b7221 */ /* 0x001fce0000010000 */
[----:B------:R-:W0:Y:S08]  /*4930*/  MUFU.EX2 R36, R36 ;  /* 0x0000002400247308 */ /* 0x000e300000000800 */
[----:B------:R3:W-:Y:S08]  /*4940*/  MUFU.EX2 R3, R63 ;  /* 0x0000003f00037308 */ /* 0x0007f00000000800 */
[----:B------:R-:W4:Y:S01]  /*4950*/  MUFU.EX2 R75, R75 ;  /* 0x0000004b004b7308 */ /* 0x000f220000000800 */
[--C-:B---3--:R-:W-:Y:S01]  /*4960*/  FFMA.FTZ R63, R73, UR4, -R8.reuse ;  /* 0x00000004493f7c23 */ /* 0x108fe20008010808 */
[--C-:B------:R-:W-:Y:S01]  /*4970*/  FFMA.FTZ R73, R26, UR4, -R8.reuse ;  /* 0x000000041a497c23 */ /* 0x100fe20008010808 */
[----:B------:R-:W-:Y:S01]  /*4980*/  FADD.FTZ R26, R82, R65 ;  /* 0x00000041521a7221 */ /* 0x000fe20000010000 */
[----:B------:R-:W-:-:S03]  /*4990*/  FFMA.FTZ R65, R31, UR4, -R8 ;  /* 0x000000041f417c23 */ /* 0x000fc60008010808 */
[----:B------:R-:W-:Y:S01]  /*49a0*/  FADD.FTZ R27, R25, R26 ;  /* 0x0000001a191b7221 */ /* 0x000fe20000010000 */
[----:B------:R-:W3:Y:S01]  /*49b0*/  MUFU.EX2 R48, R48 ;  /* 0x0000003000307308 */ /* 0x000ee20000000800 */
[----:B--2---:R-:W-:Y:S02]  /*49c0*/  FADD.FTZ R26, R28, R11 ;  /* 0x0000000b1c1a7221 */ /* 0x004fe40000010000 */
[----:B------:R-:W-:Y:S02]  /*49d0*/  FADD.FTZ R8, R74, R27 ;  /* 0x0000001b4a087221 */ /* 0x000fe40000010000 */
[----:B-1----:R-:W-:Y:S02]  /*49e0*/  FADD.FTZ R11, R83, R26 ;  /* 0x0000001a530b7221 */ /* 0x002fe40000010000 */
[----:B------:R-:W-:Y:S01]  /*49f0*/  FADD.FTZ R27, R33, R8 ;  /* 0x00000008211b7221 */ /* 0x000fe20000010000 */
[----:B------:R-:W1:Y:S01]  /*4a00*/  MUFU.EX2 R79, R79 ;  /* 0x0000004f004f7308 */ /* 0x000e620000000800 */
[----:B0-----:R-:W-:Y:S01]  /*4a10*/  FADD.FTZ R26, R36, R11 ;  /* 0x0000000b241a7221 */ /* 0x001fe20000010000 */
[----:B------:R-:W-:Y:S01]  /*4a20*/  F2FP.F16.F32.PACK_AB R8, R84, R9 ;  /* 0x000000095408723e */ /* 0x000fe200000000ff */
[----:B------:R-:W-:Y:S01]  /*4a30*/  FADD.FTZ R30, R58, R27 ;  /* 0x0000001b3a1e7221 */ /* 0x000fe20000010000 */
[----:B------:R-:W-:-:S02]  /*4a40*/  F2FP.F16.F32.PACK_AB R9, R81, R10 ;  /* 0x0000000a5109723e */ /* 0x000fc400000000ff */
[----:B------:R-:W-:Y:S01]  /*4a50*/  F2FP.F16.F32.PACK_AB R10, R88, R15 ;  /* 0x0000000f580a723e */ /* 0x000fe200000000ff */
[----:B----4-:R-:W-:Y:S01]  /*4a60*/  FADD.FTZ R15, R75, R26 ;  /* 0x0000001a4b0f7221 */ /* 0x010fe20000010000 */
[----:B------:R-:W0:Y:S01]  /*4a70*/  MUFU.EX2 R41, R41 ;  /* 0x0000002900297308 */ /* 0x000e220000000800 */
[----:B------:R-:W-:Y:S01]  /*4a80*/  FADD.FTZ R5, R37, R30 ;  /* 0x0000001e25057221 */ /* 0x000fe20000010000 */
[----:B------:R-:W-:Y:S01]  /*4a90*/  F2FP.F16.F32.PACK_AB R11, R85, R20 ;  /* 0x00000014550b723e */ /* 0x000fe200000000ff */
[----:B---3--:R-:W-:Y:S01]  /*4aa0*/  FADD.FTZ R6, R48, R15 ;  /* 0x0000000f30067221 */ /* 0x008fe20000010000 */
[C---:B------:R-:W-:Y:S01]  /*4ab0*/  F2FP.F16.F32.PACK_AB R26, R50.reuse, R37 ;  /* 0x00000025321a723e */ /* 0x040fe200000000ff */
[----:B------:R-:W-:Y:S01]  /*4ac0*/  FADD.FTZ R7, R50, R5 ;  /* 0x0000000532077221 */ /* 0x000fe20000010000 */
[----:B------:R-:W-:Y:S01]  /*4ad0*/  F2FP.F16.F32.PACK_AB R5, R29, R24 ;  /* 0x000000181d05723e */ /* 0x000fe200000000ff */
[----:B------:R-:W-:Y:S01]  /*4ae0*/  STSM.16.M88.4 [R2+0x25b00], R8 ;  /* 0x025b000802007844 */ /* 0x000fe20000000200 */
[----:B------:R-:W2:Y:S01]  /*4af0*/  MUFU.EX2 R60, R60 ;  /* 0x0000003c003c7308 */ /* 0x000ea20000000800 */
[----:B-1----:R-:W-:Y:S01]  /*4b00*/  FADD.FTZ R20, R79, R6 ;  /* 0x000000064f147221 */ /* 0x002fe20000010000 */
[----:B------:R-:W-:Y:S01]  /*4b10*/  FADD.FTZ R24, R42, R7 ;  /* 0x000000072a187221 */ /* 0x000fe20000010000 */
[----:B------:R-:W-:Y:S01]  /*4b20*/  F2FP.F16.F32.PACK_AB R7, R83, R28 ;  /* 0x0000001c5307723e */ /* 0x000fe200000000ff */
[----:B------:R-:W-:Y:S01]  /*4b30*/  IMAD.MOV.U32 R50, RZ, RZ, R71 ;  /* 0x000000ffff327224 */ /* 0x000fe200078e0047 */
[----:B------:R-:W-:Y:S01]  /*4b40*/  F2FP.F16.F32.PACK_AB R6, R74, R25 ;  /* 0x000000194a06723e */ /* 0x000fe200000000ff */
[----:B------:R-:W-:Y:S01]  /*4b50*/  FADD.FTZ R21, R43, R24 ;  /* 0x000000182b157221 */ /* 0x000fe20000010000 */
[----:B------:R-:W-:Y:S01]  /*4b60*/  F2FP.F16.F32.PACK_AB R25, R75, R36 ;  /* 0x000000244b19723e */ /* 0x000fe200000000ff */
[----:B------:R-:W1:Y:S01]  /*4b70*/  MUFU.EX2 R59, R59 ;  /* 0x0000003b003b7308 */ /* 0x000e620000000800 */
[----:B0-----:R-:W-:Y:S01]  /*4b80*/  FADD.FTZ R15, R41, R20 ;  /* 0x00000014290f7221 */ /* 0x001fe20000010000 */
[----:B------:R-:W-:Y:S01]  /*4b90*/  FADD.FTZ R28, R34, R21 ;  /* 0x00000015221c7221 */ /* 0x000fe20000010000 */
[----:B------:R0:W-:Y:S01]  /*4ba0*/  STSM.16.M88.4 [R2+0x27300], R4 ;  /* 0x0273000402007844 */ /* 0x0001e20000000200 */
[----:B------:R-:W-:Y:S01]  /*4bb0*/  F2FP.F16.F32.PACK_AB R24, R58, R33 ;  /* 0x000000213a18723e */ /* 0x000fe200000000ff */
[----:B------:R-:W-:-:S02]  /*4bc0*/  IMAD.MOV.U32 R58, RZ, RZ, R71 ;  /* 0x000000ffff3a7224 */ /* 0x000fc400078e0047 */
[----:B------:R-:W-:Y:S01]  /*4bd0*/  FADD.FTZ R21, R35, R28 ;  /* 0x0000001c23157221 */ /* 0x000fe20000010000 */
[----:B------:R-:W-:Y:S01]  /*4be0*/  F2FP.F16.F32.PACK_AB R27, R79, R48 ;  /* 0x000000304f1b723e */ /* 0x000fe200000000ff */
[----:B------:R-:W3:Y:S01]  /*4bf0*/  MUFU.EX2 R62, R62 ;  /* 0x0000003e003e7308 */ /* 0x000ee20000000800 */
[----:B--2---:R-:W-:Y:S01]  /*4c00*/  FADD.FTZ R20, R60, R15 ;  /* 0x0000000f3c147221 */ /* 0x004fe20000010000 */
[----:B------:R-:W-:Y:S01]  /*4c10*/  FADD.FTZ R28, R38, R21 ;  /* 0x00000015261c7221 */ /* 0x000fe20000010000 */
[----:B------:R-:W-:Y:S01]  /*4c20*/  F2FP.F16.F32.PACK_AB R29, R60, R41 ;  /* 0x000000293c1d723e */ /* 0x000fe200000000ff */
[----:B------:R-:W-:Y:S01]  /*4c30*/  STSM.16.M88.4 [R2+0x28b00], R24 ;  /* 0x028b001802007844 */ /* 0x000fe20000000200 */
[----:B------:R-:W-:Y:S01]  /*4c40*/  F2FP.F16.F32.PACK_AB R30, R35, R34 ;  /* 0x00000022231e723e */ /* 0x000fe200000000ff */
[----:B------:R-:W-:Y:S01]  /*4c50*/  FADD.FTZ R21, R55, R28 ;  /* 0x0000001c37157221 */ /* 0x000fe20000010000 */
[----:B------:R-:W-:Y:S01]  /*4c60*/  F2FP.F16.F32.PACK_AB R28, R43, R42 ;  /* 0x0000002a2b1c723e */ /* 0x000fe200000000ff */
[----:B------:R-:W2:Y:S01]  /*4c70*/  MUFU.EX2 R64, R64 ;  /* 0x0000004000407308 */ /* 0x000ea20000000800 */
[----:B-1----:R-:W-:Y:S01]  /*4c80*/  FADD.FTZ R15, R59, R20 ;  /* 0x000000143b0f7221 */ /* 0x002fe20000010000 */
[--C-:B------:R-:W-:Y:S01]  /*4c90*/  IMAD.MOV.U32 R60, RZ, RZ, R71.reuse ;  /* 0x000000ffff3c7224 */ /* 0x100fe200078e0047 */
[----:B0-----:R-:W-:Y:S01]  /*4ca0*/  F2FP.F16.F32.PACK_AB R4, R55, R38 ;  /* 0x000000263704723e */ /* 0x001fe200000000ff */
[--C-:B------:R-:W-:Y:S01]  /*4cb0*/  IMAD.MOV.U32 R55, RZ, RZ, R71.reuse ;  /* 0x000000ffff377224 */ /* 0x100fe200078e0047 */
[----:B------:R-:W-:Y:S01]  /*4cc0*/  F2FP.F16.F32.PACK_AB R6, R53, R46 ;  /* 0x0000002e3506723e */ /* 0x000fe200000000ff */
[----:B------:R-:W-:-:S02]  /*4cd0*/  IMAD.MOV.U32 R48, RZ, RZ, R71 ;  /* 0x000000ffff307224 */ /* 0x000fc400078e0047 */
[----:B------:R-:W0:Y:S01]  /*4ce0*/  MUFU.EX2 R54, R54 ;  /* 0x0000003600367308 */ /* 0x000e220000000800 */
[C---:B---3--:R-:W-:Y:S01]  /*4cf0*/  FADD.FTZ R20, R62.reuse, R15 ;  /* 0x0000000f3e147221 */ /* 0x048fe20000010000 */
[----:B------:R-:W-:Y:S01]  /*4d00*/  F2FP.F16.F32.PACK_AB R31, R62, R59 ;  /* 0x0000003b3e1f723e */ /* 0x000fe200000000ff */
[----:B------:R-:W-:Y:S02]  /*4d10*/  IMAD.MOV.U32 R62, RZ, RZ, R71 ;  /* 0x000000ffff3e7224 */ /* 0x000fe400078e0047 */
[----:B------:R-:W-:Y:S01]  /*4d20*/  FADD.FTZ R15, R3, R20 ;  /* 0x00000014030f7221 */ /* 0x000fe20000010000 */
[----:B------:R-:W-:Y:S01]  /*4d30*/  FADD.FTZ R20, R46, R21 ;  /* 0x000000152e147221 */ /* 0x000fe20000010000 */
[----:B------:R1:W-:Y:S01]  /*4d40*/  STSM.16.M88.4 [R2+0x2a300], R28 ;  /* 0x02a3001c02007844 */ /* 0x0003e20000000200 */
[----:B------:R-:W3:Y:S01]  /*4d50*/  MUFU.EX2 R61, R61 ;  /* 0x0000003d003d7308 */ /* 0x000ee20000000800 */
[----:B--2---:R-:W-:Y:S01]  /*4d60*/  FADD.FTZ R15, R64, R15 ;  /* 0x0000000f400f7221 */ /* 0x004fe20000010000 */
[----:B------:R-:W-:Y:S01]  /*4d70*/  FADD.FTZ R20, R53, R20 ;  /* 0x0000001435147221 */ /* 0x000fe20000010000 */
[----:B------:R-:W-:-:S02]  /*4d80*/  IMAD.MOV.U32 R59, RZ, RZ, R71 ;  /* 0x000000ffff3b7224 */ /* 0x000fc400078e0047 */
[--C-:B------:R-:W-:Y:S02]  /*4d90*/  IMAD.MOV.U32 R53, RZ, RZ, R71.reuse ;  /* 0x000000ffff357224 */ /* 0x100fe400078e0047 */
[----:B------:R-:W-:Y:S01]  /*4da0*/  FADD.FTZ R5, R45, R20 ;  /* 0x000000142d057221 */ /* 0x000fe20000010000 */
[----:B------:R-:W-:Y:S01]  /*4db0*/  IMAD.MOV.U32 R43, RZ, RZ, R71 ;  /* 0x000000ffff2b7224 */ /* 0x000fe200078e0047 */
[----:B------:R-:W2:Y:S01]  /*4dc0*/  MUFU.EX2 R63, R63 ;  /* 0x0000003f003f7308 */ /* 0x000ea20000000800 */
[----:B0-----:R-:W-:Y:S01]  /*4dd0*/  FADD.FTZ R36, R54, R15 ;  /* 0x0000000f36247221 */ /* 0x001fe20000010000 */
[----:B------:R-:W-:Y:S01]  /*4de0*/  FADD.FTZ R9, R52, R5 ;  /* 0x0000000534097221 */ /* 0x000fe20000010000 */
[----:B------:R-:W-:Y:S01]  /*4df0*/  F2FP.F16.F32.PACK_AB R5, R64, R3 ;  /* 0x000000034005723e */ /* 0x000fe200000000ff */
[----:B------:R-:W-:Y:S02]  /*4e00*/  IMAD.MOV.U32 R64, RZ, RZ, R71 ;  /* 0x000000ffff407224 */ /* 0x000fe400078e0047 */
[----:B------:R-:W-:Y:S01]  /*4e10*/  FADD.FTZ R10, R40, R9 ;  /* 0x00000009280a7221 */ /* 0x000fe20000010000 */
[--C-:B------:R-:W-:Y:S01]  /*4e20*/  IMAD.MOV.U32 R42, RZ, RZ, R71.reuse ;  /* 0x000000ffff2a7224 */ /* 0x100fe200078e0047 */
[----:B------:R-:W0:Y:S01]  /*4e30*/  MUFU.EX2 R56, R72 ;  /* 0x0000004800387308 */ /* 0x000e220000000800 */
[----:B---3--:R-:W-:Y:S01]  /*4e40*/  FADD.FTZ R36, R61, R36 ;  /* 0x000000243d247221 */ /* 0x008fe20000010000 */
[----:B------:R-:W-:-:S02]  /*4e50*/  IMAD.MOV.U32 R41, RZ, RZ, R71 ;  /* 0x000000ffff297224 */ /* 0x000fc400078e0047 */
[--C-:B------:R-:W-:Y:S02]  /*4e60*/  IMAD.MOV.U32 R38, RZ, RZ, R71.reuse ;  /* 0x000000ffff267224 */ /* 0x100fe400078e0047 */
[--C-:B------:R-:W-:Y:S02]  /*4e70*/  IMAD.MOV.U32 R37, RZ, RZ, R71.reuse ;  /* 0x000000ffff257224 */ /* 0x100fe400078e0047 */
[----:B------:R-:W3:Y:S01]  /*4e80*/  MUFU.EX2 R67, R67 ;  /* 0x0000004300437308 */ /* 0x000ee20000000800 */
[----:B--2---:R-:W-:Y:S01]  /*4e90*/  FADD.FTZ R7, R63, R36 ;  /* 0x000000243f077221 */ /* 0x004fe20000010000 */
[--C-:B------:R-:W-:Y:S02]  /*4ea0*/  IMAD.MOV.U32 R36, RZ, RZ, R71.reuse ;  /* 0x000000ffff247224 */ /* 0x100fe400078e0047 */
[--C-:B------:R-:W-:Y:S02]  /*4eb0*/  IMAD.MOV.U32 R35, RZ, RZ, R71.reuse ;  /* 0x000000ffff237224 */ /* 0x100fe400078e0047 */
[----:B------:R-:W-:-:S02]  /*4ec0*/  IMAD.MOV.U32 R34, RZ, RZ, R71 ;  /* 0x000000ffff227224 */ /* 0x000fc400078e0047 */
[----:B------:R-:W2:Y:S01]  /*4ed0*/  MUFU.EX2 R47, R47 ;  /* 0x0000002f002f7308 */ /* 0x000ea20000000800 */
[C---:B0-----:R-:W-:Y:S01]  /*4ee0*/  FADD.FTZ R8, R56.reuse, R7 ;  /* 0x0000000738087221 */ /* 0x041fe20000010000 */
[----:B------:R-:W-:Y:S01]  /*4ef0*/  F2FP.F16.F32.PACK_AB R7, R61, R54 ;  /* 0x000000363d07723e */ /* 0x000fe200000000ff */
[--C-:B------:R-:W-:Y:S01]  /*4f00*/  IMAD.MOV.U32 R61, RZ, RZ, R71.reuse ;  /* 0x000000ffff3d7224 */ /* 0x100fe200078e0047 */
[----:B------:R-:W-:Y:S01]  /*4f10*/  F2FP.F16.F32.PACK_AB R9, R56, R63 ;  /* 0x0000003f3809723e */ /* 0x000fe200000000ff */
[--C-:B------:R-:W-:Y:S02]  /*4f20*/  IMAD.MOV.U32 R63, RZ, RZ, R71.reuse ;  /* 0x000000ffff3f7224 */ /* 0x100fe400078e0047 */
[----:B------:R0:W-:Y:S01]  /*4f30*/  STSM.16.M88.4 [R2+0x2bb00], R4 ;  /* 0x02bb000402007844 */ /* 0x0001e20000000200 */
[----:B------:R-:W4:Y:S01]  /*4f40*/  MUFU.EX2 R70, R70 ;  /* 0x0000004600467308 */ /* 0x000f220000000800 */
[----:B---3--:R-:W-:Y:S01]  /*4f50*/  FADD.FTZ R3, R67, R8 ;  /* 0x0000000843037221 */ /* 0x008fe20000010000 */
[----:B------:R-:W-:-:S02]  /*4f60*/  IMAD.MOV.U32 R56, RZ, RZ, R71 ;  /* 0x000000ffff387224 */ /* 0x000fc400078e0047 */
[--C-:B------:R-:W-:Y:S02]  /*4f70*/  IMAD.MOV.U32 R54, RZ, RZ, R71.reuse ;  /* 0x000000ffff367224 */ /* 0x100fe400078e0047 */
[--C-:B------:R-:W-:Y:S02]  /*4f80*/  IMAD.MOV.U32 R33, RZ, RZ, R71.reuse ;  /* 0x000000ffff217224 */ /* 0x100fe400078e0047 */
[----:B------:R-:W3:Y:S01]  /*4f90*/  MUFU.EX2 R39, R39 ;  /* 0x0000002700277308 */ /* 0x000ee20000000800 */
[----:B--2---:R-:W-:Y:S01]  /*4fa0*/  FADD.FTZ R10, R47, R10 ;  /* 0x0000000a2f0a7221 */ /* 0x004fe20000010000 */
[--C-:B-1----:R-:W-:Y:S02]  /*4fb0*/  IMAD.MOV.U32 R31, RZ, RZ, R71.reuse ;  /* 0x000000ffff1f7224 */ /* 0x102fe400078e0047 */
[--C-:B------:R-:W-:Y:S02]  /*4fc0*/  IMAD.MOV.U32 R30, RZ, RZ, R71.reuse ;  /* 0x000000ffff1e7224 */ /* 0x100fe400078e0047 */
[----:B------:R-:W-:-:S02]  /*4fd0*/  IMAD.MOV.U32 R29, RZ, RZ, R71 ;  /* 0x000000ffff1d7224 */ /* 0x000fc400078e0047 */
[----:B------:R-:W1:Y:S01]  /*4fe0*/  MUFU.EX2 R77, R77 ;  /* 0x0000004d004d7308 */ /* 0x000e620000000800 */
[----:B----4-:R-:W-:Y:S01]  /*4ff0*/  FADD.FTZ R8, R70, R3 ;  /* 0x0000000346087221 */ /* 0x010fe20000010000 */
[----:B0-----:R-:W-:Y:S02]  /*5000*/  IMAD.U32 R6, RZ, RZ, UR14 ;  /* 0x0000000eff067e24 */ /* 0x001fe4000f8e00ff */
[--C-:B------:R-:W-:Y:S02]  /*5010*/  IMAD.MOV.U32 R28, RZ, RZ, R71.reuse ;  /* 0x000000ffff1c7224 */ /* 0x100fe400078e0047 */
[--C-:B------:R-:W-:Y:S02]  /*5020*/  IMAD.MOV.U32 R27, RZ, RZ, R71.reuse ;  /* 0x000000ffff1b7224 */ /* 0x100fe400078e0047 */
[----:B------:R-:W0:Y:S01]  /*5030*/  MUFU.EX2 R44, R44 ;  /* 0x0000002c002c7308 */ /* 0x000e220000000800 */
[----:B---3--:R-:W-:Y:S01]  /*5040*/  FADD.FTZ R3, R39, R10 ;  /* 0x0000000a27037221 */ /* 0x008fe20000010000 */
[----:B------:R-:W-:Y:S01]  /*5050*/  F2FP.F16.F32.PACK_AB R10, R47, R40 ;  /* 0x000000282f0a723e */ /* 0x000fe200000000ff */
[----:B------:R-:W-:-:S02]  /*5060*/  IMAD.MOV.U32 R40, RZ, RZ, R71 ;  /* 0x000000ffff287224 */ /* 0x000fc400078e0047 */
[--C-:B------:R-:W-:Y:S02]  /*5070*/  IMAD.MOV.U32 R26, RZ, RZ, R71.reuse ;  /* 0x000000ffff1a7224 */ /* 0x100fe400078e0047 */
[--C-:B------:R-:W-:Y:S01]  /*5080*/  IMAD.MOV.U32 R25, RZ, RZ, R71.reuse ;  /* 0x000000ffff197224 */ /* 0x100fe200078e0047 */
[----:B------:R-:W2:Y:S01]  /*5090*/  MUFU.EX2 R68, R68 ;  /* 0x0000004400447308 */ /* 0x000ea20000000800 */
[----:B-1----:R-:W-:Y:S01]  /*50a0*/  FADD.FTZ R11, R77, R8 ;  /* 0x000000084d0b7221 */ /* 0x002fe20000010000 */
[----:B------:R-:W-:Y:S01]  /*50b0*/  F2FP.F16.F32.PACK_AB R8, R52, R45 ;  /* 0x0000002d3408723e */ /* 0x000fe200000000ff */
[----:B------:R-:W-:-:S05]  /*50c0*/  IMAD.MOV.U32 R52, RZ, RZ, R71 ;  /* 0x000000ffff347224 */ /* 0x000fca00078e0047 */
[----:B------:R-:W1:Y:S01]  /*50d0*/  MUFU.EX2 R32, R32 ;  /* 0x0000002000207308 */ /* 0x000e620000000800 */
[C---:B0-----:R-:W-:Y:S01]  /*50e0*/  FADD.FTZ R3, R44.reuse, R3 ;  /* 0x000000032c037221 */ /* 0x041fe20000010000 */
[----:B------:R-:W-:Y:S01]  /*50f0*/  F2FP.F16.F32.PACK_AB R44, R44, R39 ;  /* 0x000000272c2c723e */ /* 0x000fe200000000ff */
[----:B------:R-:W-:-:S05]  /*5100*/  IMAD.MOV.U32 R39, RZ, RZ, R71 ;  /* 0x000000ffff277224 */ /* 0x000fca00078e0047 */
[----:B------:R-:W0:Y:S01]  /*5110*/  MUFU.EX2 R80, R80 ;  /* 0x0000005000507308 */ /* 0x000e220000000800 */
[C---:B--2---:R-:W-:Y:S01]  /*5120*/  FADD.FTZ R11, R68.reuse, R11 ;  /* 0x0000000b440b7221 */ /* 0x044fe20000010000 */
[----:B------:R-:W-:Y:S01]  /*5130*/  F2FP.F16.F32.PACK_AB R45, R68, R77 ;  /* 0x0000004d442d723e */ /* 0x000fe200000000ff */
[----:B------:R-:W-:-:S05]  /*5140*/  IMAD.MOV.U32 R68, RZ, RZ, R71 ;  /* 0x000000ffff447224 */ /* 0x000fca00078e0047 */
[----:B------:R-:W2:Y:S01]  /*5150*/  MUFU.EX2 R49, R49 ;  /* 0x0000003100317308 */ /* 0x000ea20000000800 */
[----:B-1----:R-:W-:-:S07]  /*5160*/  FADD.FTZ R20, R32, R3 ;  /* 0x0000000320147221 */ /* 0x002fce0000010000 */
[----:B------:R-:W1:Y:S01]  /*5170*/  MUFU.EX2 R69, R69 ;  /* 0x0000004500457308 */ /* 0x000e620000000800 */
[----:B0-----:R-:W-:Y:S01]  /*5180*/  FADD.FTZ R24, R80, R11 ;  /* 0x0000000b50187221 */ /* 0x001fe20000010000 */
[----:B------:R-:W-:Y:S01]  /*5190*/  F2FP.F16.F32.PACK_AB R11, R70, R67 ;  /* 0x00000043460b723e */ /* 0x000fe200000000ff */
[--C-:B------:R-:W-:Y:S02]  /*51a0*/  IMAD.MOV.U32 R70, RZ, RZ, R71.reuse ;  /* 0x000000ffff467224 */ /* 0x100fe400078e0047 */
[--C-:B------:R-:W-:Y:S02]  /*51b0*/  IMAD.MOV.U32 R67, RZ, RZ, R71.reuse ;  /* 0x000000ffff437224 */ /* 0x100fe400078e0047 */
[----:B------:R-:W-:Y:S01]  /*51c0*/  STSM.16.M88.4 [R2+0x2d300], R8 ;  /* 0x02d3000802007844 */ /* 0x000fe20000000200 */
[----:B------:R-:W0:Y:S01]  /*51d0*/  MUFU.EX2 R12, R12 ;  /* 0x0000000c000c7308 */ /* 0x000e220000000800 */
[C---:B--2---:R-:W-:Y:S01]  /*51e0*/  FADD.FTZ R3, R49.reuse, R20 ;  /* 0x0000001431037221 */ /* 0x044fe20000010000 */
[----:B------:R-:W-:Y:S01]  /*51f0*/  F2FP.F16.F32.PACK_AB R46, R49, R32 ;  /* 0x00000020312e723e */ /* 0x000fe200000000ff */
[----:B------:R-:W-:-:S02]  /*5200*/  IMAD.MOV.U32 R49, RZ, RZ, R71 ;  /* 0x000000ffff317224 */ /* 0x000fc400078e0047 */
[----:B------:R-:W-:-:S03]  /*5210*/  IMAD.MOV.U32 R32, RZ, RZ, R71 ;  /* 0x000000ffff207224 */ /* 0x000fc600078e0047 */
[----:B------:R-:W2:Y:S01]  /*5220*/  MUFU.EX2 R73, R73 ;  /* 0x0000004900497308 */ /* 0x000ea20000000800 */
[C---:B-1----:R-:W-:Y:S01]  /*5230*/  FADD.FTZ R24, R69.reuse, R24 ;  /* 0x0000001845187221 */ /* 0x042fe20000010000 */
[----:B------:R-:W-:Y:S01]  /*5240*/  F2FP.F16.F32.PACK_AB R47, R69, R80 ;  /* 0x00000050452f723e */ /* 0x000fe200000000ff */
[----:B------:R-:W-:-:S04]  /*5250*/  IMAD.MOV.U32 R69, RZ, RZ, R71 ;  /* 0x000000ffff457224 */ /* 0x000fc800078e0047 */
[----:B------:R1:W-:Y:S01]  /*5260*/  STSM.16.M88.4 [R2+0x2eb00], R44 ;  /* 0x02eb002c02007844 */ /* 0x0003e20000000200 */
[----:B------:R-:W3:Y:S01]  /*5270*/  MUFU.EX2 R51, R51 ;  /* 0x0000003300337308 */ /* 0x000ee20000000800 */
[----:B0-----:R-:W-:-:S07]  /*5280*/  FADD.FTZ R4, R12, R3 ;  /* 0x000000030c047221 */ /* 0x001fce0000010000 */
[----:B------:R-:W0:Y:S01]  /*5290*/  MUFU.EX2 R14, R14 ;  /* 0x0000000e000e7308 */ /* 0x000e220000000800 */
[----:B--2---:R-:W-:Y:S01]  /*52a0*/  FADD.FTZ R3, R73, R24 ;  /* 0x0000001849037221 */ /* 0x004fe20000010000 */
[--C-:B------:R-:W-:Y:S02]  /*52b0*/  IMAD.MOV.U32 R24, RZ, RZ, R71.reuse ;  /* 0x000000ffff187224 */ /* 0x100fe400078e0047 */
[----:B-1----:R-:W-:-:S04]  /*52c0*/  IMAD.MOV.U32 R47, RZ, RZ, R71 ;  /* 0x000000ffff2f7224 */ /* 0x002fc800078e0047 */
[----:B------:R-:W1:Y:S01]  /*52d0*/  MUFU.EX2 R57, R57 ;  /* 0x0000003900397308 */ /* 0x000e620000000800 */
[C---:B---3--:R-:W-:Y:S01]  /*52e0*/  F2FP.F16.F32.PACK_AB R72, R51.reuse, R12 ;  /* 0x0000000c3348723e */ /* 0x048fe200000000ff */
[----:B------:R-:W-:Y:S01]  /*52f0*/  FADD.FTZ R5, R51, R4 ;  /* 0x0000000433057221 */ /* 0x000fe20000010000 */
[--C-:B------:R-:W-:Y:S02]  /*5300*/  IMAD.MOV.U32 R51, RZ, RZ, R71.reuse ;  /* 0x000000ffff337224 */ /* 0x100fe400078e0047 */
[--C-:B------:R-:W-:Y:S02]  /*5310*/  IMAD.MOV.U32 R46, RZ, RZ, R71.reuse ;  /* 0x000000ffff2e7224 */ /* 0x100fe400078e0047 */
[----:B------:R-:W-:Y:S01]  /*5320*/  IMAD.MOV.U32 R45, RZ, RZ, R71 ;  /* 0x000000ffff2d7224 */ /* 0x000fe200078e0047 */
[----:B------:R-:W2:Y:S01]  /*5330*/  MUFU.EX2 R76, R76 ;  /* 0x0000004c004c7308 */ /* 0x000ea20000000800 */
[----:B0-----:R-:W-:Y:S01]  /*5340*/  FADD.FTZ R4, R14, R5 ;  /* 0x000000050e047221 */ /* 0x001fe20000010000 */
[----:B------:R-:W-:-:S06]  /*5350*/  IMAD.MOV.U32 R44, RZ, RZ, R71 ;  /* 0x000000ffff2c7224 */ /* 0x000fcc00078e0047 */
[----:B------:R-:W-:Y:S01]  /*5360*/  MUFU.EX2 R66, R66 ;  /* 0x0000004200427308 */ /* 0x000fe20000000800 */
[C---:B-1----:R-:W-:Y:S01]  /*5370*/  F2FP.F16.F32.PACK_AB R74, R57.reuse, R14 ;  /* 0x0000000e394a723e */ /* 0x042fe200000000ff */
[----:B------:R-:W-:Y:S01]  /*5380*/  FADD.FTZ R4, R57, R4 ;  /* 0x0000000439047221 */ /* 0x000fe20000010000 */
[----:B------:R-:W-:-:S05]  /*5390*/  IMAD.MOV.U32 R57, RZ, RZ, R71 ;  /* 0x000000ffff397224 */ /* 0x000fca00078e0047 */
[----:B------:R-:W0:Y:S01]  /*53a0*/  MUFU.EX2 R65, R65 ;  /* 0x0000004100417308 */ /* 0x000e220000000800 */
[C---:B--2---:R-:W-:Y:S01]  /*53b0*/  F2FP.F16.F32.PACK_AB R73, R76.reuse, R73 ;  /* 0x000000494c49723e */ /* 0x044fe200000000ff */
[----:B------:R-:W-:Y:S01]  /*53c0*/  FADD.FTZ R3, R76, R3 ;  /* 0x000000034c037221 */ /* 0x000fe20000010000 */
[----:B0-----:R-:W-:-:S03]  /*53d0*/  F2FP.F16.F32.PACK_AB R75, R65, R66 ;  /* 0x00000042414b723e */ /* 0x001fc600000000ff */
[----:B------:R-:W-:Y:S02]  /*53e0*/  FADD.FTZ R66, R66, R3 ;  /* 0x0000000342427221 */ /* 0x000fe40000010000 */
[----:B------:R0:W-:Y:S02]  /*53f0*/  STSM.16.M88.4 [R2+0x30300], R72 ;  /* 0x0303004802007844 */ /* 0x0001e40000000200 */
[----:B------:R-:W-:Y:S01]  /*5400*/  FADD.FTZ R3, R65, R66 ;  /* 0x0000004241037221 */ /* 0x000fe20000010000 */
[--C-:B------:R-:W-:Y:S01]  /*5410*/  IMAD.MOV.U32 R66, RZ, RZ, R71.reuse ;  /* 0x000000ffff427224 */ /* 0x100fe200078e0047 */
[----:B------:R1:W-:Y:S06]  /*5420*/  MEMBAR.ALL.CTA ;  /* 0x0000000000007992 */ /* 0x0003ec0000008000 */
[----:B-1----:R-:W1:Y:S01]  /*5430*/  FENCE.VIEW.ASYNC.S ;  /* 0x00000000000073c6 */ /* 0x002e620000000000 */
[----:B------:R-:W-:Y:S01]  /*5440*/  IMAD.MOV.U32 R65, RZ, RZ, R71 ;  /* 0x000000ffff417224 */ /* 0x000fe200078e0047 */
[----:B-1----:R-:W-:Y:S01]  /*5450*/  NOP ;  /* 0x0000000000007918 */ /* 0x002fe20000000000 */
[----:B------:R-:W-:Y:S05]  /*5460*/  @!P2 BRA `(.L_x_1668) ;  /* 0x0000004000c8a947 */ /* 0x000fea0003800000 */
[----:B------:R-:W-:Y:S01]  /*5470*/  IMAD.MOV.U32 R5, RZ, RZ, R13 ;  /* 0x000000ffff057224 */ /* 0x000fe200078e000d */
[----:B------:R-:W-:Y:S01]  /*5480*/  CS2R R70, SRZ ;  /* 0x0000000000467805 */ /* 0x000fe2000001ff00 */
[----:B------:R-:W-:Y:S01]  /*5490*/  IMAD.MOV.U32 R7, RZ, RZ, R0 ;  /* 0x000000ffff077224 */ /* 0x000fe200078e0000 */
        /* <DEDUP_REMOVED lines=25> */
.L_x_1677:
[----:B------:R-:W-:Y:S01]  /*5630*/  R2UR UR4, R16 ;  /* 0x00000000100472ca */ /* 0x000fe200000e0000 */
[----:B------:R-:W-:-:S04]  /*5640*/  UIADD3 UR36, UR6, 0x1, URZ ;  /* 0x0000000106247890 */ /* 0x000fc8000fffe03f */
[----:B------:R-:W-:-:S04]  /*5650*/  UISETP.NE.AND UP0, UPT, UR36, 0x2, UPT ;  /* 0x000000022400788c */ /* 0x000fc8000bf05270 */
[----:B------:R-:W-:Y:S02]  /*5660*/  USEL UR38, URZ, 0x1, UP0 ;  /* 0x000000013f267887 */ /* 0x000fe40008000000 */
[----:B------:R-:W-:Y:S02]  /*5670*/  USEL UR36, UR36, URZ, UP0 ;  /* 0x0000003f24247287 */ /* 0x000fe40008000000 */
[----:B------:R-:W-:Y:S01]  /*5680*/  ISETP.NE.AND P3, PT, RZ, UR4, PT ;  /* 0x00000004ff007c0c */ /* 0x000fe2000bf65270 */
[----:B------:R-:W-:-:S12]  /*5690*/  ULOP3.LUT UR38, UR39, UR38, URZ, 0x3c, !UPT ;  /* 0x0000002627267292 */ /* 0x000fd8000f8e3c3f */
[----:B------:R-:W-:Y:S05]  /*56a0*/  @P3 BRA `(.L_x_1669) ;  /* 0x00000000002c3947 */ /* 0x000fea0003800000 */
[----:B------:R-:W-:Y:S05]  /*56b0*/  @!P0 BRA `(.L_x_1670) ;  /* 0x0000000000048947 */ /* 0x000fea0003800000 */
[----:B------:R-:W-:Y:S01]  /*56c0*/  BPT.TRAP 0x1 ;  /* 0x000000040000795c */ /* 0x000fe20000300000 */
.L_x_1670:
[----:B------:R-:W-:Y:S01]  /*56d0*/  ULEA UR4, UR36, UR37, 0x3 ;  /* 0x0000002524047291 */ /* 0x000fe2000f8e183f */
[----:B------:R-:W-:-:S05]  /*56e0*/  IMAD.U32 R0, RZ, RZ, UR38 ;  /* 0x00000026ff007e24 */ /* 0x000fca000f8e00ff */
[----:B------:R-:W-:-:S04]  /*56f0*/  SHF.L.U32 R0, R0, 0x1f, RZ ;  /* 0x0000001f00007819 */ /* 0x000fc800000006ff */
[----:B------:R1:W2:Y:S01]  /*5700*/  SYNCS.PHASECHK.TRANS64.TRYWAIT P2, [UR4+0x31c30], R0 ;  /* 0x031c3000ff0075a7 */ /* 0x0002a20008040144 */
[----:B------:R-:W-:Y:S05]  /*5710*/  @!P0 BRA `(.L_x_1671) ;  /* 0x0000000000048947 */ /* 0x000fea0003800000 */
[----:B------:R-:W-:Y:S01]  /*5720*/  BPT.TRAP 0x1 ;  /* 0x000000040000795c */ /* 0x000fe20000300000 */
.L_x_1671:
[----:B--2---:R-:W-:Y:S05]  /*5730*/  @P2 BRA `(.L_x_1669) ;  /* 0x0000000000082947 */ /* 0x004fea0003800000 */
[----:B------:R-:W2:Y:S02]  /*5740*/  SYNCS.PHASECHK.TRANS64.TRYWAIT P2, [UR4+0x31c30], R0 ;  /* 0x031c3000ff0075a7 */ /* 0x000ea40008040144 */
[----:B--2---:R-:W-:Y:S05]  /*5750*/  @!P2 BRA `(.L_x_1672) ;  /* 0x000000e80080a947 */ /* 0x004fea0003800000 */
.L_x_1669:
[----:B------:R-:W3:Y:S01]  /*5760*/  S2R R8, SR_TID.X ;  /* 0x0000000000087919 */ /* 0x000ee20000002100 */
        /* <DEDUP_REMOVED lines=29> */
[----:B-12---:R-:W-:Y:S01]  /*5940*/  VIADD R0, R8, 0x8 ;  /* 0x0000000808007836 */ /* 0x006fe20000000000 */
        /* <DEDUP_REMOVED lines=63> */
[----:B0-----:R-:W-:-:S06]  /*5d40*/  WARPGROUP.ARRIVE ;  /* 0x00000000000079c5 */ /* 0x001fcc0000000000 */
        /* <DEDUP_REMOVED lines=261> */
.L_x_1674:
[----:B------:R-:W-:Y:S01]  /*6da0*/  ULEA UR4, UR6, UR37, 0x3 ;  /* 0x0000002506047291 */ /* 0x000fe2000f8e183f */
[----:B------:R-:W-:-:S05]  /*6db0*/  IMAD.U32 R0, RZ, RZ, UR39 ;  /* 0x00000027ff007e24 */ /* 0x000fca000f8e00ff */
[----:B------:R-:W-:-:S04]  /*6dc0*/  SHF.L.U32 R0, R0, 0x1f, RZ ;  /* 0x0000001f00007819 */ /* 0x000fc800000006ff */
[----:B------:R0:W1:Y:S01]  /*6dd0*/  SYNCS.PHASECHK.TRANS64.TRYWAIT P2, [UR4+0x31c50], R0 ;  /* 0x031c5000ff0075a7 */ /* 0x0000620008040144 */
[----:B------:R-:W-:Y:S05]  /*6de0*/  @!P0 BRA `(.L_x_1675) ;  /* 0x0000000000048947 */ /* 0x000fea0003800000 */
[----:B------:R-:W-:Y:S01]  /*6df0*/  BPT.TRAP 0x1 ;  /* 0x000000040000795c */ /* 0x000fe20000300000 */
.L_x_1675:
[----:B-1----:R-:W-:Y:S05]  /*6e00*/  @P2 BRA `(.L_x_1673) ;  /* 0x0000000000082947 */ /* 0x002fea0003800000 */
[----:B------:R-:W1:Y:S02]  /*6e10*/  SYNCS.PHASECHK.TRANS64.TRYWAIT P2, [UR4+0x31c50], R0 ;  /* 0x031c5000ff0075a7 */ /* 0x000e640008040144 */
[----:B-1----:R-:W-:Y:S05]  /*6e20*/  @!P2 BRA `(.L_x_1676) ;  /* 0x000000d000e4a947 */ /* 0x002fea0003800000 */
.L_x_1673:
        /* <DEDUP_REMOVED lines=9> */
[----:B-1----:R-:W-:Y:S01]  /*6ec0*/  IMAD.MOV.U32 R9, RZ, RZ, -0x2 ;  /* 0xfffffffeff097424 */ /* 0x002fe200078e00ff */
[----:B------:R-:W-:Y:S01]  /*6ed0*/  UMOV UR32, UR10 ;  /* 0x0000000a00207c82 */ /* 0x000fe20008000000 */
[----:B------:R-:W-:Y:S01]  /*6ee0*/  UMOV UR39, UR38 ;  /* 0x0000002600277c82 */ /* 0x000fe20008000000 */
[----:B------:R-:W-:-:S04]  /*6ef0*/  ULOP3.LUT UR4, UR4, 0x2400000, URZ, 0xfc, !UPT ;  /* 0x0240000004047892 */ /* 0x000fc8000f8efc3f */
[----:B------:R-:W-:Y:S02]  /*6f00*/  UIMAD UR11, UR6, 0x6c0, UR4 ;  /* 0x000006c0060b78a4 */ /* 0x000fe4000f8e0204 */
[----:B------:R-:W-:-:S04]  /*6f10*/  UIMAD UR4, UR61, 0xc0, URZ ;  /* 0x000000c03d0478a4 */ /* 0x000fc8000f8e023f */
[----:B------:R-:W-:Y:S01]  /*6f20*/  UIMAD UR4, UR7, -0x90, UR4 ;  /* 0xffffff70070478a4 */ /* 0x000fe2000f8e0204 */
[----:B------:R-:W-:Y:S02]  /*6f30*/  UMOV UR34, UR11 ;  /* 0x0000000b00227c82 */ /* 0x000fe40008000000 */
[----:B------:R-:W-:Y:S01]  /*6f40*/  HGMMA.64x96x16.F32 R24, gdesc[UR32].tnspB, R24, gsb0 ;  /* 0x41600000201879f0 */ /* 0x000fe20008000818 */
[----:B------:R-:W-:Y:S02]  /*6f50*/  UIADD3 UR32, UR10, 0x180, URZ ;  /* 0x000001800a207890 */ /* 0x000fe4000fffe03f */
[----:B------:R-:W-:Y:S01]  /*6f60*/  UIADD3 UR34, UR11, 0x40, URZ ;  /* 0x000000400b227890 */ /* 0x000fe2000fffe03f */
[----:B------:R-:W-:Y:S01]  /*6f70*/  UMOV UR33, 0xc0000010 ;  /* 0xc000001000217882 */ /* 0x000fe20000000000 */
[----:B------:R-:W-:Y:S01]  /*6f80*/  UMOV UR35, 0x80000020 ;  /* 0x8000002000237882 */ /* 0x000fe20000000000 */
[----:B------:R-:W-:-:S04]  /*6f90*/  UIADD3 UR4, UR4, 0x1, UR15 ;  /* 0x0000000104047890 */ /* 0x000fc8000fffe00f */
[----:B------:R-:W-:-:S03]  /*6fa0*/  UIADD3 UR4, UR4, -UR14, URZ ;  /* 0x8000000e04047290 */ /* 0x000fc6000fffe03f */
[----:B------:R-:W-:-:S03]  /*6fb0*/  ULDC UR14, c[0x0][0x988] ;  /* 0x00026200000e7ab9 */ /* 0x000fc60000000800 */
[----:B------:R-:W-:Y:S01]  /*6fc0*/  IMAD R8, R22, R9, UR4 ;  /* 0x0000000416087e24 */ /* 0x000fe2000f8e0209 */
[----:B------:R-:W-:Y:S01]  /*6fd0*/  UMOV UR4, UR14 ;  /* 0x0000000e00047c82 */ /* 0x000fe20008000000 */
[----:B------:R-:W-:Y:S02]  /*6fe0*/  R2UR UR14, R6 ;  /* 0x00000000060e72ca */ /* 0x000fe400000e0000 */
[----:B------:R-:W-:-:S04]  /*6ff0*/  IMAD.IADD R8, R23, 0x1, R8 ;  /* 0x0000000117087824 */ /* 0x000fc800078e0208 */
[C---:B------:R-:W-:Y:S01]  /*7000*/  VIADD R13, R8.reuse, 0x8 ;  /* 0x00000008080d7836 */ /* 0x040fe20000000000 */
[C---:B------:R-:W-:Y:S02]  /*7010*/  ISETP.GT.AND P2, PT, R8.reuse, RZ, PT ;  /* 0x000000ff0800720c */ /* 0x040fe40003f44270 */
[----:B------:R-:W-:Y:S02]  /*7020*/  ISETP.GT.AND P3, PT, R8, 0x1, PT ;  /* 0x000000010800780c */ /* 0x000fe40003f64270 */
[----:B------:R-:W-:Y:S02]  /*7030*/  FSEL R136, R136, -INF , P2 ;  /* 0xff80000088887808 */ /* 0x000fe40001000000 */
[----:B------:R-:W-:Y:S01]  /*7040*/  ISETP.GT.AND P2, PT, R8, 0x8, PT ;  /* 0x000000080800780c */ /* 0x000fe20003f44270 */
[----:B------:R-:W-:Y:S01]  /*7050*/  UISETP.GT.AND UP0, UPT, UR7, UR14, UPT ;  /* 0x0000000e0700728c */ /* 0x000fe2000bf04270 */
[----:B------:R-:W-:Y:S02]  /*7060*/  FSEL R137, R137, -INF , P3 ;  /* 0xff80000089897808 */ /* 0x000fe40001800000 */
[----:B0-----:R-:W-:-:S02]  /*7070*/  FMNMX.FTZ R0, R136, R7, !PT ;  /* 0x0000000788007209 */ /* 0x001fc40007810000 */
        /* <DEDUP_REMOVED lines=31> */
[----:B------:R-:W-:Y:S01]  /*7270*/  FSEL R112, R112, -INF , P2 ;  /* 0xff80000070707808 */ /* 0x000fe20001000000 */
[----:B------:R-:W-:Y:S02]  /*7280*/  WARPGROUP.DEPBAR.LE gsb0, 0x0 ;  /* 0x00008000000079c5 */ /* 0x000fe40000010000 */
[----:B------:R-:W-:Y:S01]  /*7290*/  WARPGROUP.ARRIVE ;  /* 0x00000000000079c5 */ /* 0x000fe20000000000 */
[----:B------:R-:W-:Y:S02]  /*72a0*/  FMNMX.FTZ R9, R125, R0, !PT ;  /* 0x000000007d097209 */ /* 0x000fe40007810000 */
[----:B------:R-:W-:Y:S02]  /*72b0*/  ISETP.GT.AND P2, PT, R8, 0x38, PT ;  /* 0x000000380800780c */ /* 0x000fe40003f44270 */
[----:B------:R-:W-:Y:S01]  /*72c0*/  FSEL R113, R113, -INF , P3 ;  /* 0xff80000071717808 */ /* 0x000fe20001800000 */
[----:B------:R-:W-:Y:S01]  /*72d0*/  HGMMA.64x96x16.F32 R24, gdesc[UR32].tnspB, R24, gsb0 ;  /* 0x41600000201879f0 */ /* 0x000fe20008000818 */
[----:B------:R-:W-:Y:S01]  /*72e0*/  UIADD3 UR32, UR10, 0x300, URZ ;  /* 0x000003000a207890 */ /* 0x000fe2000fffe03f */
[----:B------:R-:W-:Y:S01]  /*72f0*/  FMNMX.FTZ R0, R112, R9, !PT ;  /* 0x0000000970007209 */ /* 0x000fe20007810000 */
[----:B------:R-:W-:Y:S01]  /*7300*/  UIADD3 UR34, UR11, 0x80, URZ ;  /* 0x000000800b227890 */ /* 0x000fe2000fffe03f */
[----:B------:R-:W-:Y:S01]  /*7310*/  ISETP.GT.AND P3, PT, R8, 0x39, PT ;  /* 0x000000390800780c */ /* 0x000fe20003f64270 */
[----:B------:R-:W-:Y:S01]  /*7320*/  UMOV UR33, 0xc0000010 ;  /* 0xc000001000217882 */ /* 0x000fe20000000000 */
[----:B------:R-:W-:Y:S01]  /*7330*/  UMOV UR35, 0x80000020 ;  /* 0x8000002000237882 */ /* 0x000fe20000000000 */
[----:B------:R-:W-:-:S02]  /*7340*/  FSEL R116, R116, -INF , P2 ;  /* 0xff80000074747808 */ /* 0x000fc40001000000 */
[----:B------:R-:W-:Y:S02]  /*7350*/  FMNMX.FTZ R9, R113, R0, !PT ;  /* 0x0000000071097209 */ /* 0x000fe40007810000 */
[----:B------:R-:W-:Y:S02]  /*7360*/  ISETP.GT.AND P2, PT, R8, 0x40, PT ;  /* 0x000000400800780c */ /* 0x000fe40003f44270 */
[----:B------:R-:W-:Y:S02]  /*7370*/  FSEL R117, R117, -INF , P3 ;  /* 0xff80000075757808 */ /* 0x000fe40001800000 */
        /* <DEDUP_REMOVED lines=43> */
[----:B------:R-:W-:Y:S01]  /*7630*/  ISETP.GT.AND P3, PT, R8, 0x79, PT ;  /* 0x000000790800780c */ /* 0x000fe20003f64270 */
[----:B------:R-:W-:Y:S02]  /*7640*/  WARPGROUP.DEPBAR.LE gsb0, 0x0 ;  /* 0x00008000000079c5 */ /* 0x000fe40000010000 */
[----:B------:R-:W-:Y:S01]  /*7650*/  WARPGROUP.ARRIVE ;  /* 0x00000000000079c5 */ /* 0x000fe20000000000 */
[----:B------:R-:W-:-:S02]  /*7660*/  FSEL R84, R84, -INF , P2 ;  /* 0xff80000054547808 */ /* 0x000fc40001000000 */
        /* <DEDUP_REMOVED lines=18> */
[----:B------:R-:W-:Y:S02]  /*7790*/  FSEL R77, R77, -INF , P3 ;  /* 0xff8000004d4d7808 */ /* 0x000fe40001800000 */
[----:B------:R-:W-:Y:S02]  /*77a0*/  FMNMX.FTZ R0, R76, R9, !PT ;  /* 0x000000094c007209 */ /* 0x000fe40007810000 */
[----:B------:R-:W-:Y:S02]  /*77b0*/  ISETP.GT.AND P3, PT, R13, RZ, PT ;  /* 0x000000ff0d00720c */ /* 0x000fe40003f64270 */
[----:B------:R-:W-:-:S02]  /*77c0*/  FMNMX.FTZ R9, R77, R0, !PT ;  /* 0x000000004d097209 */ /* 0x000fc40007810000 */
[C---:B------:R-:W-:Y:S02]  /*77d0*/  ISETP.GT.AND P4, PT, R13.reuse, 0x1, PT ;  /* 0x000000010d00780c */ /* 0x040fe40003f84270 */
[----:B------:R-:W-:Y:S01]  /*77e0*/  FSEL R138, R138, -INF , P3 ;  /* 0xff8000008a8a7808 */ /* 0x000fe20001800000 */
[----:B------:R-:W0:Y:S01]  /*77f0*/  SHFL.BFLY PT, R0, R9, 0x2, 0x1f ;  /* 0x0c401f0009007f89 */ /* 0x000e2200000e0000 */
[----:B------:R-:W-:Y:S02]  /*7800*/  ISETP.GT.AND P5, PT, R13, 0x8, PT ;  /* 0x000000080d00780c */ /* 0x000fe40003fa4270 */
[----:B------:R-:W-:Y:S02]  /*7810*/  FSEL R139, R139, -INF , P4 ;  /* 0xff8000008b8b7808 */ /* 0x000fe40002000000 */
[----:B------:R-:W-:Y:S02]  /*7820*/  FMNMX.FTZ R20, R138, R5, !PT ;  /* 0x000000058a147209 */ /* 0x000fe40007810000 */
[----:B------:R-:W-:-:S02]  /*7830*/  ISETP.GT.AND P6, PT, R13, 0x9, PT ;  /* 0x000000090d00780c */ /* 0x000fc40003fc4270 */
[----:B------:R-:W-:Y:S02]  /*7840*/  FSEL R142, R142, -INF , P5 ;  /* 0xff8000008e8e7808 */ /* 0x000fe40002800000 */
[----:B------:R-:W-:Y:S02]  /*7850*/  FMNMX.FTZ R21, R139, R20, !PT ;  /* 0x000000148b157209 */ /* 0x000fe40007810000 */
[----:B------:R-:W-:Y:S02]  /*7860*/  FSEL R143, R143, -INF , P6 ;  /* 0xff8000008f8f7808 */ /* 0x000fe40003000000 */
[C---:B------:R-:W-:Y:S02]  /*7870*/  ISETP.GT.AND P3, PT, R13.reuse, 0x10, PT ;  /* 0x000000100d00780c */ /* 0x040fe40003f64270 */
[----:B------:R-:W-:Y:S02]  /*7880*/  ISETP.GT.AND P4, PT, R13, 0x11, PT ;  /* 0x000000110d00780c */ /* 0x000fe40003f84270 */
[----:B------:R-:W-:-:S02]  /*7890*/  FSEL R130, R130, -INF , P3 ;  /* 0xff80000082827808 */ /* 0x000fc40001800000 */
[----:B------:R-:W-:Y:S02]  /*78a0*/  ISETP.GT.AND P5, PT, R13, 0x18, PT ;  /* 0x000000180d00780c */ /* 0x000fe40003fa4270 */
[----:B------:R-:W-:Y:S02]  /*78b0*/  FSEL R131, R131, -INF , P4 ;  /* 0xff80000083837808 */ /* 0x000fe40002000000 */
[----:B0-----:R-:W-:Y:S02]  /*78c0*/  FMNMX.FTZ R10, R9, R0, !PT ;  /* 0x00000000090a7209 */ /* 0x001fe40007810000 */
[----:B------:R-:W-:Y:S02]  /*78d0*/  ISETP.GT.AND P6, PT, R13, 0x19, PT ;  /* 0x000000190d00780c */ /* 0x000fe40003fc4270 */
[----:B------:R-:W-:Y:S01]  /*78e0*/  FSEL R134, R134, -INF , P5 ;  /* 0xff80000086867808 */ /* 0x000fe20002800000 */
[----:B------:R-:W0:Y:S01]  /*78f0*/  SHFL.BFLY PT, R11, R10, 0x1, 0x1f ;  /* 0x0c201f000a0b7f89 */ /* 0x000e2200000e0000 */
[----:B------:R-:W-:-:S02]  /*7900*/  FSEL R135, R135, -INF , P6 ;  /* 0xff80000087877808 */ /* 0x000fc40003000000 */
[C---:B------:R-:W-:Y:S02]  /*7910*/  ISETP.GT.AND P3, PT, R13.reuse, 0x20, PT ;  /* 0x000000200d00780c */ /* 0x040fe40003f64270 */
[C---:B------:R-:W-:Y:S02]  /*7920*/  ISETP.GT.AND P4, PT, R13.reuse, 0x21, PT ;  /* 0x000000210d00780c */ /* 0x040fe40003f84270 */
[----:B------:R-:W-:Y:S02]  /*7930*/  FSEL R122, R122, -INF , P3 ;  /* 0xff8000007a7a7808 */ /* 0x000fe40001800000 */
[----:B------:R-:W-:Y:S02]  /*7940*/  ISETP.GT.AND P5, PT, R13, 0x28, PT ;  /* 0x000000280d00780c */ /* 0x000fe40003fa4270 */
[----:B------:R-:W-:Y:S02]  /*7950*/  FSEL R123, R123, -INF , P4 ;  /* 0xff8000007b7b7808 */ /* 0x000fe40002000000 */
[----:B------:R-:W-:-:S02]  /*7960*/  ISETP.GT.AND P6, PT, R13, 0x29, PT ;  /* 0x000000290d00780c */ /* 0x000fc40003fc4270 */
[----:B------:R-:W-:Y:S02]  /*7970*/  FSEL R126, R126, -INF , P5 ;  /* 0xff8000007e7e7808 */ /* 0x000fe40002800000 */
[----:B------:R-:W-:Y:S02]  /*7980*/  FSEL R127, R127, -INF , P6 ;  /* 0xff8000007f7f7808 */ /* 0x000fe40003000000 */
[C---:B------:R-:W-:Y:S02]  /*7990*/  ISETP.GT.AND P3, PT, R13.reuse, 0x30, PT ;  /* 0x000000300d00780c */ /* 0x040fe40003f64270 */
[----:B------:R-:W-:Y:S02]  /*79a0*/  ISETP.GT.AND P4, PT, R13, 0x31, PT ;  /* 0x000000310d00780c */ /* 0x000fe40003f84270 */
[----:B------:R-:W-:Y:S02]  /*79b0*/  FSEL R114, R114, -INF , P3 ;  /* 0xff80000072727808 */ /* 0x000fe40001800000 */
[----:B0-----:R-:W-:-:S02]  /*79c0*/  FMNMX.FTZ R0, R10, R11, !PT ;  /* 0x0000000b0a007209 */ /* 0x001fc40007810000 */
[C---:B------:R-:W-:Y:S02]  /*79d0*/  ISETP.GT.AND P5, PT, R13.reuse, 0x38, PT ;  /* 0x000000380d00780c */ /* 0x040fe40003fa4270 */
[C---:B------:R-:W-:Y:S01]  /*79e0*/  FSETP.NEU.FTZ.AND P2, PT, R0.reuse, -INF , PT ;  /* 0xff8000000000780b */ /* 0x040fe20003f5d000 */
[----:B------:R-:W-:Y:S01]  /*79f0*/  FMUL.FTZ R11, R0, UR4 ;  /* 0x00000004000b7c20 */ /* 0x000fe20008410000 */
[----:B------:R-:W-:Y:S02]  /*7a00*/  ISETP.GT.AND P6, PT, R13, 0x39, PT ;  /* 0x000000390d00780c */ /* 0x000fe40003fc4270 */
[----:B------:R-:W-:Y:S02]  /*7a10*/  FSEL R118, R118, -INF , P5 ;  /* 0xff80000076767808 */ /* 0x000fe40002800000 */
[----:B------:R-:W-:Y:S01]  /*7a20*/  FSEL R9, R11, RZ, P2 ;  /* 0x000000ff0b097208 */ /* 0x000fe20001000000 */
[----:B------:R-:W-:Y:S02]  /*7a30*/  WARPGROUP.DEPBAR.LE gsb0, 0x0 ;  /* 0x00008000000079c5 */ /* 0x000fe40000010000 */
[----:B------:R-:W-:Y:S01]  /*7a40*/  WARPGROUP.ARRIVE ;  /* 0x00000000000079c5 */ /* 0x000fe20000000000 */
[----:B------:R-:W-:Y:S01]  /*7a50*/  FSEL R119, R119, -INF , P6 ;  /* 0xff80000077777808 */ /* 0x000fe20003000000 */
[--C-:B------:R-:W-:Y:S01]  /*7a60*/  FFMA.FTZ R14, R128, UR4, -R9.reuse ;  /* 0x00000004800e7c23 */ /* 0x100fe20008010809 */
[----:B------:R-:W-:Y:S01]  /*7a70*/  FMNMX.FTZ R128, R142, R21, !PT ;  /* 0x000000158e807209 */ /* 0x000fe20007810000 */
[--C-:B------:R-:W-:Y:S01]  /*7a80*/  FFMA.FTZ R15, R129, UR4, -R9.reuse ;  /* 0x00000004810f7c23 */ /* 0x100fe20008010809 */
[--C-:B------:R-:W-:Y:S01]  /*7a90*/  FFMA.FTZ R132, R132, UR4, -R9.reuse ;  /* 0x0000000484847c23 */ /* 0x100fe20008010809 */
[----:B------:R-:W-:Y:S01]  /*7aa0*/  HGMMA.64x96x16.F32 R24, gdesc[UR32].tnspB, R24, gsb0 ;  /* 0x41600000201879f0 */ /* 0x000fe20008000818 */
[----:B------:R-:W-:Y:S01]  /*7ab0*/  UIADD3 UR32, UR10, 0x600, URZ ;  /* 0x000006000a207890 */ /* 0x000fe2000fffe03f */
[----:B------:R-:W-:Y:S01]  /*7ac0*/  FMNMX.FTZ R129, R143, R128, !PT ;  /* 0x000000808f817209 */ /* 0x000fe20007810000 */
[----:B------:R-:W-:Y:S01]  /*7ad0*/  UIADD3 UR34, UR11, 0x100, URZ ;  /* 0x000001000b227890 */ /* 0x000fe2000fffe03f */
[----:B------:R0:W-:Y:S01]  /*7ae0*/  MUFU.EX2 R20, R132 ;  /* 0x0000008400147308 */ /* 0x0001e20000000800 */
[----:B------:R-:W-:Y:S01]  /*7af0*/  UMOV UR33, 0xc0000010 ;  /* 0xc000001000217882 */ /* 0x000fe20000000000 */
[----:B------:R-:W-:Y:S01]  /*7b00*/  UMOV UR35, 0x80000020 ;  /* 0x8000002000237882 */ /* 0x000fe20000000000 */
[----:B------:R-:W-:Y:S01]  /*7b10*/  FMNMX.FTZ R128, R130, R129, !PT ;  /* 0x0000008182807209 */ /* 0x000fe20007810000 */
[--C-:B------:R-:W-:Y:S01]  /*7b20*/  FFMA.FTZ R21, R133, UR4, -R9.reuse ;  /* 0x0000000485157c23 */ /* 0x100fe20008010809 */
[----:B------:R-:W-:Y:S01]  /*7b30*/  ISETP.GT.AND P3, PT, R13, 0x40, PT ;  /* 0x000000400d00780c */ /* 0x000fe20003f64270 */
[--C-:B------:R-:W-:Y:S01]  /*7b40*/  FFMA.FTZ R133, R116, UR4, -R9.reuse ;  /* 0x0000000474857c23 */ /* 0x100fe20008010809 */
[----:B------:R-:W-:Y:S01]  /*7b50*/  FMNMX.FTZ R129, R131, R128, !PT ;  /* 0x0000008083817209 */ /* 0x000fe20007810000 */
[--C-:B------:R-:W-:Y:S01]  /*7b60*/  FFMA.FTZ R10, R136, UR4, -R9.reuse ;  /* 0x00000004880a7c23 */ /* 0x100fe20008010809 */
[--C-:B0-----:R-:W-:Y:S01]  /*7b70*/  FFMA.FTZ R132, R125, UR4, -R9.reuse ;  /* 0x000000047d847c23 */ /* 0x101fe20008010809 */
[----:B------:R-:W-:Y:S01]  /*7b80*/  FSEL R125, R115, -INF , P4 ;  /* 0xff800000737d7808 */ /* 0x000fe20002000000 */
[--C-:B------:R-:W-:Y:S01]  /*7b90*/  FFMA.FTZ R136, R117, UR4, -R9.reuse ;  /* 0x0000000475887c23 */ /* 0x100fe20008010809 */
[----:B------:R-:W-:Y:S01]  /*7ba0*/  FMNMX.FTZ R128, R134, R129, !PT ;  /* 0x0000008186807209 */ /* 0x000fe20007810000 */
[----:B------:R0:W-:Y:S01]  /*7bb0*/  MUFU.EX2 R115, R132 ;  /* 0x0000008400737308 */ /* 0x0001e20000000800 */
[----:B------:R-:W-:Y:S01]  /*7bc0*/  ISETP.GT.AND P4, PT, R13, 0x41, PT ;  /* 0x000000410d00780c */ /* 0x000fe20003f84270 */
[--C-:B------:R-:W-:Y:S01]  /*7bd0*/  FFMA.FTZ R11, R137, UR4, -R9.reuse ;  /* 0x00000004890b7c23 */ /* 0x100fe20008010809 */
[----:B------:R-:W-:Y:S01]  /*7be0*/  FMNMX.FTZ R129, R135, R128, !PT ;  /* 0x0000008087817209 */ /* 0x000fe20007810000 */
[--C-:B------:R-:W-:Y:S01]  /*7bf0*/  FFMA.FTZ R137, R108, UR4, -R9.reuse ;  /* 0x000000046c897c23 */ /* 0x100fe20008010809 */
[----:B------:R-:W-:Y:S01]  /*7c00*/  ISETP.GT.AND P5, PT, R13, 0x48, PT ;  /* 0x000000480d00780c */ /* 0x000fe20003fa4270 */
[--C-:B------:R-:W-:Y:S01]  /*7c10*/  FFMA.FTZ R100, R100, UR4, -R9.reuse ;  /* 0x0000000464647c23 */ /* 0x100fe20008010809 */
[----:B------:R-:W-:Y:S01]  /*7c20*/  FMNMX.FTZ R128, R122, R129, !PT ;  /* 0x000000817a807209 */ /* 0x000fe20007810000 */
[----:B------:R-:W-:Y:S01]  /*7c30*/  MUFU.EX2 R10, R10 ;  /* 0x0000000a000a7308 */ /* 0x000fe20000000800 */
[--C-:B0-----:R-:W-:Y:S01]  /*7c40*/  FFMA.FTZ R132, R113, UR4, -R9.reuse ;  /* 0x0000000471847c23 */ /* 0x101fe20008010809 */
[----:B------:R-:W-:Y:S01]  /*7c50*/  FSEL R113, R106, -INF , P3 ;  /* 0xff8000006a717808 */ /* 0x000fe20001800000 */
[--C-:B------:R-:W-:Y:S01]  /*7c60*/  FFMA.FTZ R12, R140, UR4, -R9.reuse ;  /* 0x000000048c0c7c23 */ /* 0x100fe20008010809 */
[----:B------:R-:W-:Y:S01]  /*7c70*/  FMNMX.FTZ R129, R123, R128, !PT ;  /* 0x000000807b817209 */ /* 0x000fe20007810000 */
[--C-:B------:R-:W-:Y:S01]  /*7c80*/  FFMA.FTZ R141, R141, UR4, -R9.reuse ;  /* 0x000000048d8d7c23 */ /* 0x100fe20008010809 */
[----:B------:R-:W-:Y:S01]  /*7c90*/  FSEL R107, R107, -INF , P4 ;  /* 0xff8000006b6b7808 */ /* 0x000fe20002000000 */
[--C-:B------:R-:W-:Y:S01]  /*7ca0*/  FFMA.FTZ R120, R120, UR4, -R9.reuse ;  /* 0x0000000478787c23 */ /* 0x100fe20008010809 */
[----:B------:R-:W-:Y:S01]  /*7cb0*/  FMNMX.FTZ R128, R126, R129, !PT ;  /* 0x000000817e807209 */ /* 0x000fe20007810000 */
[----:B------:R-:W-:Y:S01]  /*7cc0*/  MUFU.EX2 R106, R132 ;  /* 0x00000084006a7308 */ /* 0x000fe20000000800 */
[----:B------:R-:W-:Y:S01]  /*7cd0*/  ISETP.GT.AND P3, PT, R13, 0x49, PT ;  /* 0x000000490d00780c */ /* 0x000fe20003f64270 */
[--C-:B------:R-:W-:Y:S01]  /*7ce0*/  FFMA.FTZ R121, R121, UR4, -R9.reuse ;  /* 0x0000000479797c23 */ /* 0x100fe20008010809 */
[----:B------:R-:W-:Y:S01]  /*7cf0*/  FMNMX.FTZ R129, R127, R128, !PT ;  /* 0x000000807f817209 */ /* 0x000fe20007810000 */
[--C-:B------:R-:W-:Y:S01]  /*7d00*/  FFMA.FTZ R124, R124, UR4, -R9.reuse ;  /* 0x000000047c7c7c23 */ /* 0x100fe20008010809 */
[----:B------:R-:W-:Y:S01]  /*7d10*/  FSEL R110, R110, -INF , P5 ;  /* 0xff8000006e6e7808 */ /* 0x000fe20002800000 */
[--C-:B------:R-:W-:Y:S01]  /*7d20*/  FFMA.FTZ R112, R112, UR4, -R9.reuse ;  /* 0x0000000470707c23 */ /* 0x100fe20008010809 */
[----:B------:R-:W-:Y:S01]  /*7d30*/  FMNMX.FTZ R128, R114, R129, !PT ;  /* 0x0000008172807209 */ /* 0x000fe20007810000 */
[----:B------:R-:W-:Y:S01]  /*7d40*/  MUFU.EX2 R11, R11 ;  /* 0x0000000b000b7308 */ /* 0x000fe20000000800 */
[----:B------:R-:W-:Y:S01]  /*7d50*/  FSEL R116, R111, -INF , P3 ;  /* 0xff8000006f747808 */ /* 0x000fe20001800000 */
[--C-:B------:R-:W-:Y:S01]  /*7d60*/  FFMA.FTZ R88, R88, UR4, -R9.reuse ;  /* 0x0000000458587c23 */ /* 0x100fe20008010809 */
[----:B------:R-:W-:Y:S01]  /*7d70*/  FMNMX.FTZ R129, R125, R128, !PT ;  /* 0x000000807d817209 */ /* 0x000fe20007810000 */
[--C-:B------:R-:W-:Y:S01]  /*7d80*/  FFMA.FTZ R89, R89, UR4, -R9.reuse ;  /* 0x0000000459597c23 */ /* 0x100fe20008010809 */
[C---:B------:R-:W-:Y:S01]  /*7d90*/  ISETP.GT.AND P3, PT, R13.reuse, 0x50, PT ;  /* 0x000000500d00780c */ /* 0x040fe20003f64270 */
        /* <DEDUP_REMOVED lines=19> */
[----:B------:R-:W-:Y:S01]  /*7ed0*/  FSEL R103, R103, -INF , P3 ;  /* 0xff80000067677808 */ /* 0x000fe20001800000 */
[----:B0-----:R-:W-:Y:S01]  /*7ee0*/  FFMA.FTZ R136, R105, UR4, -R9 ;  /* 0x0000000469887c23 */ /* 0x001fe20008010809 */
[----:B------:R-:W-:-:S02]  /*7ef0*/  FMNMX.FTZ R128, R116, R129, !PT ;  /* 0x0000008174807209 */ /* 0x000fc40007810000 */
[----:B------:R-:W-:Y:S01]  /*7f00*/  FSEL R129, R99, -INF , P4 ;  /* 0xff80000063817808 */ /* 0x000fe20002000000 */
[----:B------:R-:W-:Y:S01]  /*7f10*/  FFMA.FTZ R99, R104, UR4, -R9 ;  /* 0x0000000468637c23 */ /* 0x000fe20008010809 */
[----:B------:R-:W-:Y:S01]  /*7f20*/  FMNMX.FTZ R132, R117, R128, !PT ;  /* 0x0000008075847209 */ /* 0x000fe20007810000 */
[----:B------:R-:W-:Y:S01]  /*7f30*/  MUFU.EX2 R8, R141 ;  /* 0x0000008d00087308 */ /* 0x000fe20000000800 */
[----:B------:R-:W-:Y:S02]  /*7f40*/  FSEL R128, R102, -INF , P5 ;  /* 0xff80000066807808 */ /* 0x000fe40002800000 */
[----:B------:R-:W-:Y:S02]  /*7f50*/  FMNMX.FTZ R133, R129, R132, !PT ;  /* 0x0000008481857209 */ /* 0x000fe40007810000 */
[C---:B------:R-:W-:Y:S02]  /*7f60*/  ISETP.GT.AND P3, PT, R13.reuse, 0x60, PT ;  /* 0x000000600d00780c */ /* 0x040fe40003f64270 */
[----:B------:R-:W-:Y:S01]  /*7f70*/  FMNMX.FTZ R104, R128, R133, !PT ;  /* 0x0000008580687209 */ /* 0x000fe20007810000 */
[----:B------:R-:W-:Y:S01]  /*7f80*/  MUFU.EX2 R14, R14 ;  /* 0x0000000e000e7308 */ /* 0x000fe20000000800 */
[----:B------:R-:W-:-:S02]  /*7f90*/  ISETP.GT.AND P4, PT, R13, 0x61, PT ;  /* 0x000000610d00780c */ /* 0x000fc40003f84270 */
[----:B------:R-:W-:Y:S02]  /*7fa0*/  FSEL R102, R90, -INF , P3 ;  /* 0xff8000005a667808 */ /* 0x000fe40001800000 */
[----:B------:R-:W-:Y:S02]  /*7fb0*/  FMNMX.FTZ R105, R103, R104, !PT ;  /* 0x0000006867697209 */ /* 0x000fe40007810000 */
[----:B------:R-:W-:Y:S01]  /*7fc0*/  ISETP.GT.AND P5, PT, R13, 0x68, PT ;  /* 0x000000680d00780c */ /* 0x000fe20003fa4270 */
[----:B------:R-:W-:Y:S01]  /*7fd0*/  MUFU.EX2 R90, R136 ;  /* 0x00000088005a7308 */ /* 0x000fe20000000800 */
[----:B------:R-:W-:Y:S02]  /*7fe0*/  FSEL R91, R91, -INF , P4 ;  /* 0xff8000005b5b7808 */ /* 0x000fe40002000000 */
[----:B------:R-:W-:Y:S02]  /*7ff0*/  FMNMX.FTZ R132, R102, R105, !PT ;  /* 0x0000006966847209 */ /* 0x000fe40007810000 */
[----:B------:R-:W-:-:S02]  /*8000*/  ISETP.GT.AND P3, PT, R13, 0x69, PT ;  /* 0x000000690d00780c */ /* 0x000fc40003f64270 */
[----:B------:R-:W-:Y:S01]  /*8010*/  FSEL R94, R94, -INF , P5 ;  /* 0xff8000005e5e7808 */ /* 0x000fe20002800000 */
[----:B------:R-:W-:Y:S01]  /*8020*/  MUFU.EX2 R15, R15 ;  /* 0x0000000f000f7308 */ /* 0x000fe20000000800 */
[----:B------:R-:W-:Y:S01]  /*8030*/  FMNMX.FTZ R105, R91, R132, !PT ;  /* 0x000000845b697209 */ /* 0x000fe20007810000 */
[----:B------:R-:W-:Y:S01]  /*8040*/  FFMA.FTZ R132, R109, UR4, -R9 ;  /* 0x000000046d847c23 */ /* 0x000fe20008010809 */
[----:B------:R-:W-:Y:S01]  /*8050*/  FSEL R104, R95, -INF , P3 ;  /* 0xff8000005f687808 */ /* 0x000fe20001800000 */
[----:B------:R-:W-:Y:S02]  /*8060*/  WARPGROUP.DEPBAR.LE gsb0, 0x0 ;  /* 0x00008000000079c5 */ /* 0x000fe40000010000 */
[----:B------:R-:W-:Y:S01]  /*8070*/  WARPGROUP.ARRIVE ;  /* 0x00000000000079c5 */ /* 0x000fe20000000000 */
[----:B------:R-:W-:Y:S01]  /*8080*/  ISETP.GT.AND P3, PT, R13, 0x70, PT ;  /* 0x000000700d00780c */ /* 0x000fe20003f64270 */
[----:B------:R-:W-:Y:S01]  /*8090*/  MUFU.EX2 R95, R137 ;  /* 0x00000089005f7308 */ /* 0x000fe20000000800 */
[----:B------:R-:W-:-:S02]  /*80a0*/  FMNMX.FTZ R133, R94, R105, !PT ;  /* 0x000000695e857209 */ /* 0x000fc40007810000 */
[C---:B------:R-:W-:Y:S01]  /*80b0*/  ISETP.GT.AND P4, PT, R13.reuse, 0x71, PT ;  /* 0x000000710d00780c */ /* 0x040fe20003f84270 */
[----:B------:R-:W-:Y:S01]  /*80c0*/  HGMMA.64x96x16.F32 R24, gdesc[UR32].tnspB, R24, gsb0 ;  /* 0x41600000201879f0 */ /* 0x000fe20008000818 */
[----:B------:R-:W-:Y:S01]  /*80d0*/  UIADD3 UR32, UR10, 0x780, URZ ;  /* 0x000007800a207890 */ /* 0x000fe2000fffe03f */
[----:B------:R-:W-:Y:S01]  /*80e0*/  FSEL R105, R82, -INF , P3 ;  /* 0xff80000052697808 */ /* 0x000fe20001800000 */
[----:B------:R-:W-:Y:S01]  /*80f0*/  UIADD3 UR34, UR11, 0x140, URZ ;  /* 0x000001400b227890 */ /* 0x000fe2000fffe03f */
[----:B------:R-:W-:Y:S01]  /*8100*/  FMNMX.FTZ R108, R104, R133, !PT ;  /* 0x00000085686c7209 */ /* 0x000fe20007810000 */
[----:B------:R-:W-:Y:S01]  /*8110*/  UMOV UR33, 0xc0000010 ;  /* 0xc000001000217882 */ /* 0x000fe20000000000 */
[----:B------:R-:W-:Y:S01]  /*8120*/  UMOV UR35, 0x80000020 ;  /* 0x8000002000237882 */ /* 0x000fe20000000000 */
[----:B------:R-:W-:Y:S01]  /*8130*/  ISETP.GT.AND P5, PT, R13, 0x78, PT ;  /* 0x000000780d00780c */ /* 0x000fe20003fa4270 */
[----:B------:R-:W-:Y:S01]  /*8140*/  FFMA.FTZ R133, R96, UR4, -R9 ;  /* 0x0000000460857c23 */ /* 0x000fe20008010809 */
[----:B------:R-:W-:Y:S01]  /*8150*/  FSEL R83, R83, -INF , P4 ;  /* 0xff80000053537808 */ /* 0x000fe20002000000 */
[----:B------:R0:W-:Y:S01]  /*8160*/  MUFU.EX2 R82, R132 ;  /* 0x0000008400527308 */ /* 0x0001e20000000800 */
[----:B------:R-:W-:-:S02]  /*8170*/  FMNMX.FTZ R108, R105, R108, !PT ;  /* 0x0000006c696c7209 */ /* 0x000fc40007810000 */
[----:B------:R-:W-:Y:S02]  /*8180*/  ISETP.GT.AND P3, PT, R13, 0x79, PT ;  /* 0x000000790d00780c */ /* 0x000fe40003f64270 */
[----:B------:R-:W-:Y:S02]  /*8190*/  FSEL R86, R86, -INF , P5 ;  /* 0xff80000056567808 */ /* 0x000fe40002800000 */
[----:B------:R-:W-:Y:S01]  /*81a0*/  FMNMX.FTZ R109, R83, R108, !PT ;  /* 0x0000006c536d7209 */ /* 0x000fe20007810000 */
[----:B------:R-:W-:Y:S01]  /*81b0*/  FFMA.FTZ R108, R97, UR4, -R9 ;  /* 0x00000004616c7c23 */ /* 0x000fe20008010809 */
[----:B------:R-:W-:Y:S01]  /*81c0*/  FSEL R96, R87, -INF , P3 ;  /* 0xff80000057607808 */ /* 0x000fe20001800000 */
[----:B------:R-:W-:Y:S01]  /*81d0*/  MUFU.EX2 R21, R21 ;  /* 0x0000001500157308 */ /* 0x000fe20000000800 */
[----:B------:R-:W-:Y:S02]  /*81e0*/  ISETP.GT.AND P3, PT, R13, 0x80, PT ;  /* 0x000000800d00780c */ /* 0x000fe40003f64270 */
[----:B------:R-:W-:-:S02]  /*81f0*/  FMNMX.FTZ R109, R86, R109, !PT ;  /* 0x0000006d566d7209 */ /* 0x000fc40007810000 */
[----:B------:R-:W-:Y:S02]  /*8200*/  FSEL R97, R74, -INF , P3 ;  /* 0xff8000004a617808 */ /* 0x000fe40001800000 */
[C---:B------:R-:W-:Y:S01]  /*8210*/  ISETP.GT.AND P4, PT, R13.reuse, 0x81, PT ;  /* 0x000000810d00780c */ /* 0x040fe20003f84270 */
[----:B------:R1:W-:Y:S01]  /*8220*/  MUFU.EX2 R87, R133 ;  /* 0x0000008500577308 */ /* 0x0003e20000000800 */
[----:B------:R-:W-:Y:S02]  /*8230*/  FMNMX.FTZ R74, R96, R109, !PT ;  /* 0x0000006d604a7209 */ /* 0x000fe40007810000 */
[----:B------:R-:W-:Y:S02]  /*8240*/  ISETP.GT.AND P5, PT, R13, 0x88, PT ;  /* 0x000000880d00780c */ /* 0x000fe40003fa4270 */
[----:B------:R-:W-:Y:S02]  /*8250*/  FSEL R109, R75, -INF , P4 ;  /* 0xff8000004b6d7808 */ /* 0x000fe40002000000 */
[----:B------:R-:W-:Y:S01]  /*8260*/  FMNMX.FTZ R74, R97, R74, !PT ;  /* 0x0000004a614a7209 */ /* 0x000fe20007810000 */
[----:B------:R-:W-:Y:S01]  /*8270*/  MUFU.EX2 R120, R120 ;  /* 0x0000007800787308 */ /* 0x000fe20000000800 */
[----:B------:R-:W-:-:S02]  /*8280*/  ISETP.GT.AND P3, PT, R13, 0x89, PT ;  /* 0x000000890d00780c */ /* 0x000fc40003f64270 */
[----:B0-----:R-:W-:Y:S02]  /*8290*/  FSEL R132, R78, -INF , P5 ;  /* 0xff8000004e847808 */ /* 0x001fe40002800000 */
[----:B------:R-:W-:Y:S02]  /*82a0*/  FMNMX.FTZ R13, R109, R74, !PT ;  /* 0x0000004a6d0d7209 */ /* 0x000fe40007810000 */
[----:B-1----:R-:W-:Y:S01]  /*82b0*/  FSEL R133, R79, -INF , P3 ;  /* 0xff8000004f857808 */ /* 0x002fe20001800000 */
[----:B------:R0:W-:Y:S01]  /*82c0*/  MUFU.EX2 R78, R100 ;  /* 0x00000064004e7308 */ /* 0x0001e20000000800 */
[----:B------:R-:W-:Y:S01]  /*82d0*/  FMNMX.FTZ R74, R132, R13, !PT ;  /* 0x0000000d844a7209 */ /* 0x000fe20007810000 */
[--C-:B------:R-:W-:Y:S01]  /*82e0*/  FFMA.FTZ R79, R101, UR4, -R9.reuse ;  /* 0x00000004654f7c23 */ /* 0x100fe20008010809 */
[----:B------:R-:W-:Y:S02]  /*82f0*/  FFMA.FTZ R101, R73, UR4, -R9 ;  /* 0x0000000449657c23 */ /* 0x000fe40008010809 */
[----:B------:R-:W-:-:S03]  /*8300*/  FMNMX.FTZ R13, R133, R74, !PT ;  /* 0x0000004a850d7209 */ /* 0x000fc60007810000 */
[----:B------:R-:W-:Y:S01]  /*8310*/  MUFU.EX2 R121, R121 ;  /* 0x0000007900797308 */ /* 0x000fe20000000800 */
[----:B0-----:R-:W-:Y:S01]  /*8320*/  FFMA.FTZ R100, R72, UR4, -R9 ;  /* 0x0000000448647c23 */ /* 0x001fe20008010809 */
[----:B------:R-:W0:Y:S01]  /*8330*/  SHFL.BFLY PT, R74, R13, 0x2, 0x1f ;  /* 0x0c401f000d4a7f89 */ /* 0x000e2200000e0000 */
[----:B------:R-:W-:-:S05]  /*8340*/  FSEL R72, R0, RZ, P2 ;  /* 0x000000ff00487208 */ /* 0x000fca0001000000 */
[----:B------:R-:W-:Y:S01]  /*8350*/  FADD.FTZ R72, -R72, R7 ;  /* 0x0000000748487221 */ /* 0x000fe20000010100 */
[----:B------:R-:W-:Y:S03]  /*8360*/  MUFU.EX2 R124, R124 ;  /* 0x0000007c007c7308 */ /* 0x000fe60000000800 */
[----:B------:R-:W-:-:S05]  /*8370*/  FMUL.FTZ R72, R72, UR4 ;  /* 0x0000000448487c20 */ /* 0x000fca0008410000 */
[----:B------:R-:W-:Y:S08]  /*8380*/  MUFU.EX2 R112, R112 ;  /* 0x0000007000707308 */ /* 0x000ff00000000800 */
[----:B------:R-:W-:Y:S01]  /*8390*/  MUFU.EX2 R99, R99 ;  /* 0x0000006300637308 */ /* 0x000fe20000000800 */
[----:B0-----:R-:W-:-:S05]  /*83a0*/  FMNMX.FTZ R74, R13, R74, !PT ;  /* 0x0000004a0d4a7209 */ /* 0x001fca0007810000 */
[----:B------:R-:W0:Y:S02]  /*83b0*/  SHFL.BFLY PT, R13, R74, 0x1, 0x1f ;  /* 0x0c201f004a0d7f89 */ /* 0x000e2400000e0000 */
[----:B------:R-:W-:Y:S08]  /*83c0*/  MUFU.EX2 R108, R108 ;  /* 0x0000006c006c7308 */ /* 0x000ff00000000800 */
[----:B------:R-:W-:Y:S08]  /*83d0*/  MUFU.EX2 R79, R79 ;  /* 0x0000004f004f7308 */ /* 0x000ff00000000800 */
[----:B------:R-:W-:Y:S01]  /*83e0*/  MUFU.EX2 R88, R88 ;  /* 0x0000005800587308 */ /* 0x000fe20000000800 */
[----:B------:R-:W-:-:S02]  /*83f0*/  WARPGROUP.DEPBAR.LE gsb0, 0x0 ;  /* 0x00008000000079c5 */ /* 0x000fc40000010000 */
[----:B------:R-:W-:Y:S01]  /*8400*/  WARPGROUP.ARRIVE ;  /* 0x00000000000079c5 */ /* 0x000fe20000000000 */
[----:B0-----:R-:W-:Y:S01]  /*8410*/  FMNMX.FTZ R13, R74, R13, !PT ;  /* 0x0000000d4a0d7209 */ /* 0x001fe20007810000 */
[----:B------:R-:W-:-:S03]  /*8420*/  FFMA.FTZ R74, R77, UR4, -R9 ;  /* 0x000000044d4a7c23 */ /* 0x000fc60008010809 */
[----:B------:R-:W-:Y:S01]  /*8430*/  MUFU.EX2 R89, R89 ;  /* 0x0000005900597308 */ /* 0x000fe20000000800 */
[----:B------:R-:W-:Y:S01]  /*8440*/  HGMMA.64x96x16.F32 R24, gdesc[UR32].tnspB, R24, gsb0 ;  /* 0x41600000201879f0 */ /* 0x000fe20008000818 */
[----:B------:R-:W-:Y:S01]  /*8450*/  UIADD3 UR32, UR10, 0x900, URZ ;  /* 0x000009000a207890 */ /* 0x000fe2000fffe03f */
[C---:B------:R-:W-:Y:S01]  /*8460*/  FMUL.FTZ R136, R13.reuse, UR4 ;  /* 0x000000040d887c20 */ /* 0x040fe20008410000 */
[----:B------:R-:W-:Y:S01]  /*8470*/  UIADD3 UR34, UR11, 0x180, URZ ;  /* 0x000001800b227890 */ /* 0x000fe2000fffe03f */
[----:B------:R-:W-:Y:S01]  /*8480*/  FSETP.NEU.FTZ.AND P2, PT, R13, -INF , PT ;  /* 0xff8000000d00780b */ /* 0x000fe20003f5d000 */
[----:B------:R-:W-:Y:S01]  /*8490*/  UMOV UR33, 0xc0000010 ;  /* 0xc000001000217882 */ /* 0x000fe20000000000 */
[----:B------:R-:W-:Y:S01]  /*84a0*/  UMOV UR35, 0x80000020 ;  /* 0x8000002000237882 */ /* 0x000fe20000000000 */
[----:B------:R0:W1:Y:S01]  /*84b0*/  MUFU.EX2 R77, R72 ;  /* 0x00000048004d7308 */ /* 0x0000620000000800 */
[----:B------:R-:W-:-:S05]  /*84c0*/  FSEL R136, R136, RZ, P2 ;  /* 0x000000ff88887208 */ /* 0x000fca0001000000 */
[--C-:B------:R-:W-:Y:S01]  /*84d0*/  FFMA.FTZ R137, R143, UR4, -R136.reuse ;  /* 0x000000048f897c23 */ /* 0x100fe20008010888 */
[--C-:B------:R-:W-:Y:S01]  /*84e0*/  FFMA.FTZ R75, R142, UR4, -R136.reuse ;  /* 0x000000048e4b7c23 */ /* 0x100fe20008010888 */
[----:B------:R-:W2:Y:S01]  /*84f0*/  S2R R143, SR_TID.X ;  /* 0x00000000008f7919 */ /* 0x000ea20000002100 */
[----:B0-----:R-:W-:Y:S01]  /*8500*/  FSEL R72, R13, RZ, P2 ;  /* 0x000000ff0d487208 */ /* 0x001fe20001000000 */
[----:B------:R0:W-:Y:S01]  /*8510*/  MUFU.EX2 R7, R74 ;  /* 0x0000004a00077308 */ /* 0x0001e20000000800 */
[--C-:B------:R-:W-:Y:S01]  /*8520*/  FFMA.FTZ R73, R138, UR4, -R136.reuse ;  /* 0x000000048a497c23 */ /* 0x100fe20008010888 */
[--C-:B------:R-:W-:Y:S01]  /*8530*/  FFMA.FTZ R9, R139, UR4, -R136.reuse ;  /* 0x000000048b097c23 */ /* 0x100fe20008010888 */
[--C-:B------:R-:W-:Y:S01]  /*8540*/  FFMA.FTZ R140, R135, UR4, -R136.reuse ;  /* 0x00000004878c7c23 */ /* 0x100fe20008010888 */
[--C-:B------:R-:W-:Y:S01]  /*8550*/  FFMA.FTZ R135, R118, UR4, -R136.reuse ;  /* 0x0000000476877c23 */ /* 0x100fe20008010888 */
[----:B------:R-:W-:Y:S01]  /*8560*/  FFMA.FTZ R118, R113, UR4, -R136 ;  /* 0x0000000471767c23 */ /* 0x000fe20008010888 */
[----:B------:R-:W-:-:S02]  /*8570*/  IMAD.U32 R113, RZ, RZ, UR36 ;  /* 0x00000024ff717e24 */ /* 0x000fc4000f8e00ff */
[--C-:B------:R-:W-:Y:S01]  /*8580*/  FFMA.FTZ R139, R131, UR4, -R136.reuse ;  /* 0x00000004838b7c23 */ /* 0x100fe20008010888 */
[----:B------:R-:W-:Y:S01]  /*8590*/  MUFU.EX2 R73, R73 ;  /* 0x0000004900497308 */ /* 0x000fe20000000800 */
[----:B0-----:R-:W-:Y:S01]  /*85a0*/  FADD.FTZ R74, -R72, R5 ;  /* 0x00000005484a7221 */ /* 0x001fe20000010100 */
[--C-:B------:R-:W-:Y:S01]  /*85b0*/  FFMA.FTZ R131, R114, UR4, -R136.reuse ;  /* 0x0000000472837c23 */ /* 0x100fe20008010888 */
[----:B------:R-:W-:Y:S01]  /*85c0*/  @!P1 LEA R113, R113, UR37, 0x3 ;  /* 0x0000002571719c11 */ /* 0x000fe2000f8e18ff */
[----:B------:R-:W-:Y:S01]  /*85d0*/  FFMA.FTZ R138, R130, UR4, -R136 ;  /* 0x00000004828a7c23 */ /* 0x000fe20008010888 */
[----:B-1----:R-:W-:Y:S01]  /*85e0*/  FFMA.FTZ R114, R77, R4, R10 ;  /* 0x000000044d727223 */ /* 0x002fe2000001000a */
[--C-:B------:R-:W-:Y:S01]  /*85f0*/  FFMA.FTZ R134, R134, UR4, -R136.reuse ;  /* 0x0000000486867c23 */ /* 0x100fe20008010888 */
[--C-:B------:R-:W-:Y:S01]  /*8600*/  FFMA.FTZ R141, R119, UR4, -R136.reuse ;  /* 0x00000004778d7c23 */ /* 0x100fe20008010888 */
        /* <DEDUP_REMOVED lines=9> */
[----:B------:R-:W-:Y:S01]  /*86a0*/  FFMA.FTZ R107, R107, UR4, -R136 ;  /* 0x000000046b6b7c23 */ /* 0x000fe20008010888 */
[----:B------:R-:W-:-:S02]  /*86b0*/  IMAD.U32 R122, RZ, RZ, UR6 ;  /* 0x00000006ff7a7e24 */ /* 0x000fc4000f8e00ff */
[--C-:B------:R-:W-:Y:S01]  /*86c0*/  FFMA.FTZ R104, R104, UR4, -R136.reuse ;  /* 0x0000000468687c23 */ /* 0x100fe20008010888 */
[--C-:B------:R-:W-:Y:S01]  /*86d0*/  FFMA.FTZ R105, R105, UR4, -R136.reuse ;  /* 0x0000000469697c23 */ /* 0x100fe20008010888 */
[--C-:B------:R-:W-:Y:S01]  /*86e0*/  FFMA.FTZ R96, R96, UR4, -R136.reuse ;  /* 0x0000000460607c23 */ /* 0x100fe20008010888 */
[----:B--2---:R-:W-:Y:S01]  /*86f0*/  SHF.R.U32.HI R142, RZ, 0x7, R143 ;  /* 0x00000007ff8e7819 */ /* 0x004fe2000001168f */
[--C-:B------:R-:W-:Y:S01]  /*8700*/  FFMA.FTZ R132, R132, UR4, -R136.reuse ;  /* 0x0000000484847c23 */ /* 0x100fe20008010888 */
[----:B------:R-:W-:Y:S01]  /*8710*/  ISETP.GE.U32.AND P2, PT, R143, 0x180, PT ;  /* 0x000001808f00780c */ /* 0x000fe20003f46070 */
[----:B------:R-:W-:Y:S01]  /*8720*/  MUFU.EX2 R137, R137 ;  /* 0x0000008900897308 */ /* 0x000fe20000000800 */
[----:B------:R-:W-:Y:S01]  /*8730*/  @!P1 LEA R116, R122, UR37, 0x3 ;  /* 0x000000257a749c11 */ /* 0x000fe2000f8e18ff */
[----:B------:R-:W-:Y:S02]  /*8740*/  VIADD R5, R142, 0x9 ;  /* 0x000000098e057836 */ /* 0x000fe40000000000 */
[--C-:B------:R-:W-:Y:S01]  /*8750*/  FFMA.FTZ R133, R133, UR4, -R136.reuse ;  /* 0x0000000485857c23 */ /* 0x100fe20008010888 */
[----:B------:R-:W-:Y:S01]  /*8760*/  FFMA.FTZ R97, R97, UR4, -R136 ;  /* 0x0000000461617c23 */ /* 0x000fe20008010888 */
[----:B------:R-:W-:Y:S01]  /*8770*/  F2FP.F16.F32.PACK_AB R122, R115, R124 ;  /* 0x0000007c737a723e */ /* 0x000fe200000000ff */
[----:B------:R-:W-:Y:S01]  /*8780*/  UMOV UR6, UR36 ;  /* 0x0000002400067c82 */ /* 0x000fe20008000000 */
[----:B------:R-:W-:Y:S01]  /*8790*/  SEL R72, R5, 0x9, !P2 ;  /* 0x0000000905487807 */ /* 0x000fe20005000000 */
[----:B------:R-:W-:Y:S01]  /*87a0*/  FMUL.FTZ R5, R74, UR4 ;  /* 0x000000044a057c20 */ /* 0x000fe20008410000 */
[----:B------:R-:W-:-:S02]  /*87b0*/  @!P1 VIADD R74, R113, 0x31c40 ;  /* 0x00031c40714a9836 */ /* 0x000fc40000000000 */
[----:B------:R-:W-:Y:S01]  /*87c0*/  FADD.FTZ R113, R11, R114 ;  /* 0x000000720b717221 */ /* 0x000fe20000010000 */
[----:B------:R-:W-:Y:S01]  /*87d0*/  MUFU.EX2 R138, R138 ;  /* 0x0000008a008a7308 */ /* 0x000fe20000000800 */
[----:B------:R-:W-:Y:S02]  /*87e0*/  @!P1 VIADD R114, R116, 0x31c60 ;  /* 0x00031c6074729836 */ /* 0x000fe40000000000 */
[----:B------:R-:W-:Y:S01]  /*87f0*/  FFMA.FTZ R116, R117, UR4, -R136 ;  /* 0x0000000475747c23 */ /* 0x000fe20008010888 */
[----:B------:R-:W-:Y:S01]  /*8800*/  @!P1 PRMT R74, RZ, 0x654, R74 ;  /* 0x00000654ff4a9816 */ /* 0x000fe2000000004a */
[----:B------:R-:W-:Y:S01]  /*8810*/  FADD.FTZ R113, R12, R113 ;  /* 0x000000710c717221 */ /* 0x000fe20000010000 */
[----:B------:R-:W-:Y:S02]  /*8820*/  PLOP3.LUT P2, PT, PT, PT, UP0, 0x80, 0x0 ;  /* 0x000000000000781c */ /* 0x000fe40003f4f008 */
[----:B------:R-:W-:Y:S01]  /*8830*/  @!P1 PRMT R114, RZ, 0x654, R114 ;  /* 0x00000654ff729816 */ /* 0x000fe20000000072 */
[----:B------:R-:W0:Y:S01]  /*8840*/  MUFU.EX2 R5, R5 ;  /* 0x0000000500057308 */ /* 0x000e220000000800 */
[----:B------:R-:W-:-:S07]  /*8850*/  FADD.FTZ R113, R8, R113 ;  /* 0x0000007108717221 */ /* 0x000fce0000010000 */
[----:B------:R-:W1:Y:S08]  /*8860*/  MUFU.EX2 R139, R139 ;  /* 0x0000008b008b7308 */ /* 0x000e700000000800 */
[----:B------:R-:W2:Y:S08]  /*8870*/  MUFU.EX2 R134, R134 ;  /* 0x0000008600867308 */ /* 0x000eb00000000800 */
[----:B------:R3:W-:Y:S08]  /*8880*/  MUFU.EX2 R4, R110 ;  /* 0x0000006e00047308 */ /* 0x0007f00000000800 */
[----:B------:R-:W4:Y:S01]  /*8890*/  MUFU.EX2 R140, R140 ;  /* 0x0000008c008c7308 */ /* 0x000f220000000800 */
[----:B------:R-:W-:-:S02]  /*88a0*/  WARPGROUP.DEPBAR.LE gsb0, 0x0 ;  /* 0x00008000000079c5 */ /* 0x000fc40000010000 */
[----:B------:R-:W-:Y:S01]  /*88b0*/  WARPGROUP.ARRIVE ;  /* 0x00000000000079c5 */ /* 0x000fe20000000000 */
[----:B---3--:R-:W-:-:S04]  /*88c0*/  FADD.FTZ R110, R14, R113 ;  /* 0x000000710e6e7221 */ /* 0x008fc80000010000 */
[----:B------:R-:W-:Y:S01]  /*88d0*/  FADD.FTZ R113, R15, R110 ;  /* 0x0000006e0f717221 */ /* 0x000fe20000010000 */
[----:B------:R-:W-:Y:S01]  /*88e0*/  HGMMA.64x96x16.F32 R24, gdesc[UR32].tnspB, R24, gsb0 ;  /* 0x41600000201879f0 */ /* 0x000fe20008000818 */
[----:B------:R-:W-:Y:S01]  /*88f0*/  UIADD3 UR32, UR10, 0xa80, URZ ;  /* 0x00000a800a207890 */ /* 0x000fe2000fffe03f */
[----:B------:R-:W3:Y:S01]  /*8900*/  MUFU.EX2 R130, R130 ;  /* 0x0000008200827308 */ /* 0x000ee20000000800 */
[----:B------:R-:W-:Y:S01]  /*8910*/  UIADD3 UR34, UR11, 0x1c0, URZ ;  /* 0x000001c00b227890 */ /* 0x000fe2000fffe03f */
[----:B------:R-:W-:Y:S01]  /*8920*/  UMOV UR33, 0xc0000010 ;  /* 0xc000001000217882 */ /* 0x000fe20000000000 */
[----:B------:R-:W-:-:S05]  /*8930*/  UMOV UR35, 0x80000020 ;  /* 0x8000002000237882 */ /* 0x000fca0000000000 */
[----:B------:R-:W5:Y:S08]  /*8940*/  MUFU.EX2 R123, R123 ;  /* 0x0000007b007b7308 */ /* 0x000f700000000800 */
[----:B------:R-:W5:Y:S08]  /*8950*/  MUFU.EX2 R126, R126 ;  /* 0x0000007e007e7308 */ /* 0x000f700000000800 */
        /* <DEDUP_REMOVED lines=18> */
[----:B------:R-:W-:Y:S01]  /*8a80*/  UMOV UR35, 0x80000020 ;  /* 0x8000002000237882 */ /* 0x000fe20000000000 */
[----:B------:R-:W-:-:S05]  /*8a90*/  UIADD3 UR10, UR7, -0x1, URZ ;  /* 0xffffffff070a7890 */ /* 0x000fca000fffe03f */
[----:B------:R-:W-:Y:S02]  /*8aa0*/  MUFU.EX2 R81, R81 ;  /* 0x0000005100517308 */ /* 0x000fe40000000800 */
[----:B------:R-:W-:-:S06]  /*8ab0*/  UMOV UR7, UR10 ;  /* 0x0000000a00077c82 */ /* 0x000fcc0008000000 */
        /* <DEDUP_REMOVED lines=11> */
[----:B------:R-:W-:Y:S03]  /*8b70*/  HGMMA.64x96x16.F32 R24, gdesc[UR32].tnspB, R24, gsb0 ;  /* 0x41600000201879f0 */ /* 0x000fe60008000818 */
[----:B------:R-:W-:Y:S02]  /*8b80*/  WARPGROUP.DEPBAR.LE gsb0, 0x0 ;  /* 0x00008000000079c5 */ /* 0x000fe40000010000 */
[----:B------:R1:W-:Y:S06]  /*8b90*/  BAR.ARV R72, 0x100 ;  /* 0x000400480000751d */ /* 0x0003ec0000002000 */
[----:B------:R2:W-:Y:S01]  /*8ba0*/  @!P1 SYNCS.ARRIVE.TRANS64.RED.A1T0 RZ, [R74+URZ], RZ ;  /* 0x000000ff4aff99a7 */ /* 0x0005e2000810043f */
[----:B0-----:R-:W-:Y:S01]  /*8bb0*/  FMUL.FTZ R26, R26, R5 ;  /* 0x000000051a1a7220 */ /* 0x001fe20000410000 */
[----:B-1----:R-:W-:Y:S01]  /*8bc0*/  FFMA.FTZ R72, R5, R3, R73 ;  /* 0x0000000305487223 */ /* 0x002fe20000010049 */
[----:B------:R-:W-:Y:S01]  /*8bd0*/  FFMA.FTZ R3, R129, UR4, -R136 ;  /* 0x0000000481037c23 */ /* 0x000fe20008010888 */
[----:B------:R-:W-:Y:S01]  /*8be0*/  F2FP.F16.F32.PACK_AB R73, R9, R73 ;  /* 0x000000490949723e */ /* 0x000fe200000000ff */
[-C--:B------:R-:W-:Y:S01]  /*8bf0*/  FMUL.FTZ R27, R27, R5.reuse ;  /* 0x000000051b1b7220 */ /* 0x080fe20000410000 */
[-C--:B------:R-:W-:Y:S01]  /*8c00*/  FMUL.FTZ R30, R30, R5.reuse ;  /* 0x000000051e1e7220 */ /* 0x080fe20000410000 */
[----:B------:R-:W-:Y:S01]  /*8c10*/  FMUL.FTZ R31, R31, R5 ;  /* 0x000000051f1f7220 */ /* 0x000fe20000410000 */
[----:B--2---:R-:W-:Y:S01]  /*8c20*/  FADD.FTZ R74, R9, R72 ;  /* 0x00000048094a7221 */ /* 0x004fe20000010000 */
[----:B------:R-:W-:Y:S01]  /*8c30*/  F2FP.F16.F32.PACK_AB R72, R11, R10 ;  /* 0x0000000a0b48723e */ /* 0x000fe200000000ff */
[----:B------:R0:W-:Y:S01]  /*8c40*/  @!P1 SYNCS.ARRIVE.TRANS64.RED.A1T0 RZ, [R114+URZ], RZ ;  /* 0x000000ff72ff99a7 */ /* 0x0001e2000810043f */
[----:B------:R-:W-:Y:S01]  /*8c50*/  F2FP.F16.F32.PACK_AB R9, R139, R138 ;  /* 0x0000008a8b09723e */ /* 0x000fe200000000ff */
[----:B------:R-:W-:Y:S01]  /*8c60*/  FADD.FTZ R10, R75, R74 ;  /* 0x0000004a4b0a7221 */ /* 0x000fe20000010000 */
[----:B------:R-:W-:Y:S01]  /*8c70*/  F2FP.F16.F32.PACK_AB R74, R8, R12 ;  /* 0x0000000c084a723e */ /* 0x000fe200000000ff */
[----:B------:R-:W-:Y:S01]  /*8c80*/  FFMA.FTZ R12, R128, UR4, -R136 ;  /* 0x00000004800c7c23 */ /* 0x000fe20008010888 */
[----:B------:R-:W-:Y:S01]  /*8c90*/  F2FP.F16.F32.PACK_AB R8, R15, R14 ;  /* 0x0000000e0f08723e */ /* 0x000fe200000000ff */
[----:B------:R-:W-:Y:S01]  /*8ca0*/  FADD.FTZ R11, R137, R10 ;  /* 0x0000000a890b7221 */ /* 0x000fe20000010000 */
[----:B------:R-:W-:Y:S01]  /*8cb0*/  FADD.FTZ R10, R20, R113 ;  /* 0x00000071140a7221 */ /* 0x000fe20000010000 */
[--C-:B------:R-:W-:Y:S01]  /*8cc0*/  FFMA.FTZ R15, R102, UR4, -R136.reuse ;  /* 0x00000004660f7c23 */ /* 0x100fe20008010888 */
[----:B------:R-:W-:Y:S01]  /*8cd0*/  FFMA.FTZ R14, R103, UR4, -R136 ;  /* 0x00000004670e7c23 */ /* 0x000fe20008010888 */
[----:B------:R-:W-:Y:S01]  /*8ce0*/  FADD.FTZ R110, R138, R11 ;  /* 0x0000000b8a6e7221 */ /* 0x000fe20000010000 */
[C---:B------:R-:W-:Y:S01]  /*8cf0*/  FADD.FTZ R113, R21.reuse, R10 ;  /* 0x0000000a15717221 */ /* 0x040fe20000010000 */
[----:B------:R-:W-:Y:S01]  /*8d00*/  F2FP.F16.F32.PACK_AB R10, R21, R20 ;  /* 0x00000014150a723e */ /* 0x000fe200000000ff */
[----:B------:R-:W-:Y:S01]  /*8d10*/  FFMA.FTZ R20, R91, UR4, -R136 ;  /* 0x000000045b147c23 */ /* 0x000fe20008010888 */
[----:B------:R-:W-:Y:S01]  /*8d20*/  FADD.FTZ R11, R139, R110 ;  /* 0x0000006e8b0b7221 */ /* 0x000fe20000010000 */
[----:B------:R-:W-:Y:S01]  /*8d30*/  FADD.FTZ R102, R120, R113 ;  /* 0x0000007178667221 */ /* 0x000fe20000010000 */
[----:B------:R-:W-:Y:S01]  /*8d40*/  FFMA.FTZ R91, R94, UR4, -R136 ;  /* 0x000000045e5b7c23 */ /* 0x000fe20008010888 */
[----:B------:R-:W-:Y:S01]  /*8d50*/  F2FP.F16.F32.PACK_AB R75, R137, R75 ;  /* 0x0000004b894b723e */ /* 0x000fe200000000ff */
[----:B------:R-:W-:Y:S01]  /*8d60*/  FADD.FTZ R11, R134, R11 ;  /* 0x0000000b860b7221 */ /* 0x000fe20000010000 */
[----:B------:R-:W-:Y:S01]  /*8d70*/  FADD.FTZ R103, R121, R102 ;  /* 0x0000006679677221 */ /* 0x000fe20000010000 */
[----:B------:R-:W1:Y:S01]  /*8d80*/  MUFU.EX2 R3, R3 ;  /* 0x0000000300037308 */ /* 0x000e620000000800 */
[----:B0-----:R-:W-:Y:S01]  /*8d90*/  F2FP.F16.F32.PACK_AB R114, R98, R111 ;  /* 0x0000006f6272723e */ /* 0x001fe200000000ff */
[----:B----4-:R-:W-:Y:S01]  /*8da0*/  FADD.FTZ R21, R140, R11 ;  /* 0x0000000b8c157221 */ /* 0x010fe20000010000 */
[----:B------:R-:W-:Y:S01]  /*8db0*/  FADD.FTZ R102, R124, R103 ;  /* 0x000000677c667221 */ /* 0x000fe20000010000 */
[----:B------:R-:W-:Y:S01]  /*8dc0*/  F2FP.F16.F32.PACK_AB R11, R140, R134 ;  /* 0x000000868c0b723e */ /* 0x000fe200000000ff */
[----:B------:R0:W-:Y:S01]  /*8dd0*/  STSM.16.M88.4 [R2+0x24300], R72 ;  /* 0x0243004802007844 */ /* 0x0001e20000000200 */
[----:B---3--:R-:W-:Y:S01]  /*8de0*/  FADD.FTZ R94, R130, R21 ;  /* 0x00000015825e7221 */ /* 0x008fe20000010000 */
[----:B------:R-:W-:Y:S01]  /*8df0*/  FADD.FTZ R103, R115, R102 ;  /* 0x0000006673677221 */ /* 0x000fe20000010000 */
[----:B------:R-:W-:Y:S01]  /*8e00*/  MUFU.EX2 R12, R12 ;  /* 0x0000000c000c7308 */ /* 0x000fe20000000800 */
[----:B------:R2:W-:Y:S01]  /*8e10*/  STSM.16.M88.4 [R2+0x25b00], R8 ;  /* 0x025b000802007844 */ /* 0x0005e20000000200 */
[----:B-----5:R-:W-:Y:S01]  /*8e20*/  FADD.FTZ R21, R123, R94 ;  /* 0x0000005e7b157221 */ /* 0x020fe20000010000 */
[----:B------:R-:W-:Y:S01]  /*8e30*/  FADD.FTZ R103, R112, R103 ;  /* 0x0000006770677221 */ /* 0x000fe20000010000 */
[--C-:B------:R-:W-:Y:S01]  /*8e40*/  FFMA.FTZ R94, R83, UR4, -R136.reuse ;  /* 0x00000004535e7c23 */ /* 0x100fe20008010888 */
[--C-:B------:R-:W-:Y:S01]  /*8e50*/  FFMA.FTZ R83, R86, UR4, -R136.reuse ;  /* 0x0000000456537c23 */ /* 0x100fe20008010888 */
[----:B------:R-:W-:Y:S01]  /*8e60*/  FADD.FTZ R102, R126, R21 ;  /* 0x000000157e667221 */ /* 0x000fe20000010000 */
[----:B------:R-:W-:Y:S01]  /*8e70*/  FADD.FTZ R86, R106, R103 ;  /* 0x000000676a567221 */ /* 0x000fe20000010000 */
[----:B------:R-:W-:Y:S01]  /*8e80*/  FFMA.FTZ R21, R109, UR4, -R136 ;  /* 0x000000046d157c23 */ /* 0x000fe20008010888 */
        /* <DEDUP_REMOVED lines=8> */
[----:B------:R-:W4:Y:S01]  /*8f10*/  MUFU.EX2 R15, R15 ;  /* 0x0000000f000f7308 */ /* 0x000f220000000800 */
[----:B------:R-:W-:Y:S01]  /*8f20*/  FADD.FTZ R102, R125, R102 ;  /* 0x000000667d667221 */ /* 0x000fe20000010000 */
[----:B------:R-:W-:Y:S01]  /*8f30*/  FADD.FTZ R109, R99, R110 ;  /* 0x0000006e636d7221 */ /* 0x000fe20000010000 */
[----:B------:R-:W-:Y:S01]  /*8f40*/  F2FP.F16.F32.PACK_AB R123, R127, R126 ;  /* 0x0000007e7f7b723e */ /* 0x000fe200000000ff */
[----:B------:R-:W-:Y:S01]  /*8f50*/  FMUL.FTZ R35, R35, R5 ;  /* 0x0000000523237220 */ /* 0x000fe20000410000 */
[----:B------:R-:W-:Y:S01]  /*8f60*/  FADD.FTZ R102, R135, R102 ;  /* 0x0000006687667221 */ /* 0x000fe20000010000 */
[----:B------:R-:W-:Y:S01]  /*8f70*/  FADD.FTZ R110, R90, R109 ;  /* 0x0000006d5a6e7221 */ /* 0x000fe20000010000 */
[----:B-1----:R-:W-:Y:S01]  /*8f80*/  F2FP.F16.F32.PACK_AB R109, R3, R116 ;  /* 0x00000074036d723e */ /* 0x002fe200000000ff */
[----:B------:R-:W1:Y:S01]  /*8f90*/  MUFU.EX2 R20, R20 ;  /* 0x0000001400147308 */ /* 0x000e620000000800 */
[----:B------:R-:W-:Y:S01]  /*8fa0*/  FADD.FTZ R103, R141, R102 ;  /* 0x000000668d677221 */ /* 0x000fe20000010000 */
[----:B---3--:R-:W-:Y:S01]  /*8fb0*/  F2FP.F16.F32.PACK_AB R111, R14, R12 ;  /* 0x0000000c0e6f723e */ /* 0x008fe200000000ff */
[----:B------:R-:W-:Y:S01]  /*8fc0*/  STSM.16.M88.4 [R2+0x27300], R120 ;  /* 0x0273007802007844 */ /* 0x000fe20000000200 */
[----:B------:R-:W-:Y:S01]  /*8fd0*/  F2FP.F16.F32.PACK_AB R112, R106, R112 ;  /* 0x000000706a70723e */ /* 0x000fe200000000ff */
[----:B------:R-:W-:Y:S01]  /*8fe0*/  FADD.FTZ R102, R118, R103 ;  /* 0x0000006776667221 */ /* 0x000fe20000010000 */
[----:B------:R-:W-:Y:S01]  /*8ff0*/  FADD.FTZ R103, R95, R110 ;  /* 0x0000006e5f677221 */ /* 0x000fe20000010000 */
[----:B------:R-:W-:Y:S01]  /*9000*/  F2FP.F16.F32.PACK_AB R113, R125, R131 ;  /* 0x000000837d71723e */ /* 0x000fe200000000ff */
[----:B------:R-:W3:Y:S01]  /*9010*/  MUFU.EX2 R91, R91 ;  /* 0x0000005b005b7308 */ /* 0x000ee20000000800 */
[----:B------:R-:W-:Y:S01]  /*9020*/  FADD.FTZ R102, R107, R102 ;  /* 0x000000666b667221 */ /* 0x000fe20000010000 */
[----:B0-----:R-:W-:Y:S01]  /*9030*/  FADD.FTZ R72, R82, R103 ;  /* 0x0000006752487221 */ /* 0x001fe20000010000 */
[----:B------:R-:W-:Y:S01]  /*9040*/  F2FP.F16.F32.PACK_AB R115, R141, R135 ;  /* 0x000000878d73723e */ /* 0x000fe200000000ff */
[----:B------:R-:W-:Y:S01]  /*9050*/  FMUL.FTZ R38, R38, R5 ;  /* 0x0000000526267220 */ /* 0x000fe20000410000 */
[----:B--2---:R-:W-:Y:S01]  /*9060*/  FADD.FTZ R9, R119, R102 ;  /* 0x0000006677097221 */ /* 0x004fe20000010000 */
[----:B------:R-:W-:Y:S01]  /*9070*/  FADD.FTZ R11, R87, R72 ;  /* 0x00000048570b7221 */ /* 0x000fe20000010000 */
[----:B------:R-:W-:Y:S01]  /*9080*/  F2FP.F16.F32.PACK_AB R110, R79, R78 ;  /* 0x0000004e4f6e723e */ /* 0x000fe200000000ff */
[----:B------:R-:W0:Y:S01]  /*9090*/  MUFU.EX2 R86, R104 ;  /* 0x0000006800567308 */ /* 0x000e220000000800 */
[----:B------:R-:W-:Y:S01]  /*90a0*/  FADD.FTZ R9, R4, R9 ;  /* 0x0000000904097221 */ /* 0x000fe20000010000 */
[C---:B------:R-:W-:Y:S01]  /*90b0*/  FADD.FTZ R11, R108.reuse, R11 ;  /* 0x0000000b6c0b7221 */ /* 0x040fe20000010000 */
[----:B------:R-:W-:Y:S01]  /*90c0*/  STSM.16.M88.4 [R2+0x28b00], R112 ;  /* 0x028b007002007844 */ /* 0x000fe20000000200 */
[----:B------:R-:W-:Y:S01]  /*90d0*/  F2FP.F16.F32.PACK_AB R108, R108, R87 ;  /* 0x000000576c6c723e */ /* 0x000fe200000000ff */
[----:B------:R-:W-:Y:S01]  /*90e0*/  FADD.FTZ R8, R116, R9 ;  /* 0x0000000974087221 */ /* 0x000fe20000010000 */
[----:B------:R-:W-:Y:S01]  /*90f0*/  FADD.FTZ R10, R78, R11 ;  /* 0x0000000b4e0a7221 */ /* 0x000fe20000010000 */
[----:B------:R-:W-:Y:S01]  /*9100*/  F2FP.F16.F32.PACK_AB R102, R7, R76 ;  /* 0x0000004c0766723e */ /* 0x000fe200000000ff */
[----:B------:R-:W2:Y:S01]  /*9110*/  MUFU.EX2 R94, R94 ;  /* 0x0000005e005e7308 */ /* 0x000ea20000000800 */
[----:B------:R-:W-:Y:S01]  /*9120*/  FADD.FTZ R9, R3, R8 ;  /* 0x0000000803097221 */ /* 0x000fe20000010000 */
[----:B------:R-:W-:Y:S01]  /*9130*/  FADD.FTZ R11, R79, R10 ;  /* 0x0000000a4f0b7221 */ /* 0x000fe20000010000 */
[----:B------:R-:W-:Y:S01]  /*9140*/  F2FP.F16.F32.PACK_AB R8, R90, R99 ;  /* 0x000000635a08723e */ /* 0x000fe200000000ff */
[----:B------:R-:W-:Y:S01]  /*9150*/  FMUL.FTZ R39, R39, R5 ;  /* 0x0000000527277220 */ /* 0x000fe20000410000 */
[----:B------:R-:W-:Y:S01]  /*9160*/  FADD.FTZ R9, R12, R9 ;  /* 0x000000090c097221 */ /* 0x000fe20000010000 */
[----:B------:R-:W-:Y:S01]  /*9170*/  FADD.FTZ R74, R88, R11 ;  /* 0x0000000b584a7221 */ /* 0x000fe20000010000 */
[----:B------:R-:W-:Y:S01]  /*9180*/  F2FP.F16.F32.PACK_AB R10, R82, R95 ;  /* 0x0000005f520a723e */ /* 0x000fe200000000ff */
[----:B------:R-:W5:Y:S01]  /*9190*/  MUFU.EX2 R83, R83 ;  /* 0x0000005300537308 */ /* 0x000f620000000800 */
[----:B------:R-:W-:Y:S01]  /*91a0*/  FADD.FTZ R72, R14, R9 ;  /* 0x000000090e487221 */ /* 0x000fe20000010000 */
[C---:B------:R-:W-:Y:S01]  /*91b0*/  FADD.FTZ R9, R89.reuse, R74 ;  /* 0x0000004a59097221 */ /* 0x040fe20000010000 */
[----:B------:R-:W-:Y:S01]  /*91c0*/  F2FP.F16.F32.PACK_AB R88, R89, R88 ;  /* 0x000000585958723e */ /* 0x000fe200000000ff */
[----:B------:R-:W-:Y:S01]  /*91d0*/  FMUL.FTZ R42, R42, R5 ;  /* 0x000000052a2a7220 */ /* 0x000fe20000410000 */
[----:B----4-:R-:W-:Y:S01]  /*91e0*/  FADD.FTZ R11, R15, R72 ;  /* 0x000000480f0b7221 */ /* 0x010fe20000010000 */
[----:B------:R-:W-:Y:S01]  /*91f0*/  FADD.FTZ R74, R92, R9 ;  /* 0x000000095c4a7221 */ /* 0x000fe20000010000 */
[----:B------:R-:W-:Y:S01]  /*9200*/  F2FP.F16.F32.PACK_AB R9, R107, R118 ;  /* 0x000000766b09723e */ /* 0x000fe200000000ff */
[----:B------:R-:W4:Y:S01]  /*9210*/  MUFU.EX2 R98, R97 ;  /* 0x0000006100627308 */ /* 0x000f220000000800 */
[----:B-1----:R-:W-:Y:S01]  /*9220*/  FADD.FTZ R72, R20, R11 ;  /* 0x0000000b14487221 */ /* 0x002fe20000010000 */
[----:B------:R-:W-:Y:S01]  /*9230*/  FADD.FTZ R75, R93, R74 ;  /* 0x0000004a5d4b7221 */ /* 0x000fe20000010000 */
[----:B------:R-:W-:Y:S01]  /*9240*/  F2FP.F16.F32.PACK_AB R11, R4, R119 ;  /* 0x00000077040b723e */ /* 0x000fe200000000ff */
[----:B------:R-:W-:Y:S01]  /*9250*/  FMUL.FTZ R43, R43, R5 ;  /* 0x000000052b2b7220 */ /* 0x000fe20000410000 */
[----:B---3--:R-:W-:Y:S01]  /*9260*/  FADD.FTZ R73, R91, R72 ;  /* 0x000000485b497221 */ /* 0x008fe20000010000 */
[----:B------:R-:W-:Y:S01]  /*9270*/  FADD.FTZ R72, R80, R75 ;  /* 0x0000004b50487221 */ /* 0x000fe20000010000 */
[----:B------:R-:W-:Y:S01]  /*9280*/  F2FP.F16.F32.PACK_AB R90, R93, R92 ;  /* 0x0000005c5d5a723e */ /* 0x000fe200000000ff */
[----:B------:R1:W3:Y:S01]  /*9290*/  MUFU.EX2 R74, R21 ;  /* 0x00000015004a7308 */ /* 0x0002e20000000800 */
[----:B0-----:R-:W-:Y:S01]  /*92a0*/  FADD.FTZ R4, R86, R73 ;  /* 0x0000004956047221 */ /* 0x001fe20000010000 */
[C---:B------:R-:W-:Y:S01]  /*92b0*/  FADD.FTZ R73, R81.reuse, R72 ;  /* 0x0000004851497221 */ /* 0x040fe20000010000 */
[----:B------:R0:W-:Y:S01]  /*92c0*/  STSM.16.M88.4 [R2+0x2a300], R8 ;  /* 0x02a3000802007844 */ /* 0x0001e20000000200 */
[----:B------:R-:W-:Y:S01]  /*92d0*/  F2FP.F16.F32.PACK_AB R80, R81, R80 ;  /* 0x000000505150723e */ /* 0x000fe200000000ff */
[----:B------:R-:W-:Y:S01]  /*92e0*/  FADD.FTZ R3, R105, R4 ;  /* 0x0000000469037221 */ /* 0x000fe20000010000 */
[----:B------:R-:W-:Y:S01]  /*92f0*/  FADD.FTZ R12, R84, R73 ;  /* 0x00000049540c7221 */ /* 0x000fe20000010000 */
[----:B------:R-:W-:Y:S01]  /*9300*/  F2FP.F16.F32.PACK_AB R89, R20, R15 ;  /* 0x0000000f1459723e */ /* 0x000fe200000000ff */
[----:B------:R3:W-:Y:S01]  /*9310*/  STSM.16.M88.4 [R2+0x2bb00], R108 ;  /* 0x02bb006c02007844 */ /* 0x0007e20000000200 */
[----:B--2---:R-:W-:Y:S01]  /*9320*/  FADD.FTZ R4, R94, R3 ;  /* 0x000000035e047221 */ /* 0x004fe20000010000 */
[----:B-1----:R-:W-:Y:S01]  /*9330*/  FADD.FTZ R21, R85, R12 ;  /* 0x0000000c55157221 */ /* 0x002fe20000010000 */
[----:B------:R-:W-:Y:S01]  /*9340*/  F2FP.F16.F32.PACK_AB R91, R86, R91 ;  /* 0x0000005b565b723e */ /* 0x000fe200000000ff */
[----:B------:R-:W-:Y:S01]  /*9350*/  FMUL.FTZ R46, R46, R5 ;  /* 0x000000052e2e7220 */ /* 0x000fe20000410000 */
[----:B-----5:R-:W-:Y:S01]  /*9360*/  FADD.FTZ R3, R83, R4 ;  /* 0x0000000453037221 */ /* 0x020fe20000010000 */
[----:B------:R-:W-:Y:S01]  /*9370*/  FADD.FTZ R4, R100, R21 ;  /* 0x0000001564047221 */ /* 0x000fe20000010000 */
[----:B------:R-:W-:Y:S01]  /*9380*/  F2FP.F16.F32.PACK_AB R82, R85, R84 ;  /* 0x000000545552723e */ /* 0x000fe200000000ff */
[----:B------:R1:W-:Y:S01]  /*9390*/  STSM.16.M88.4 [R2+0x2d300], R88 ;  /* 0x02d3005802007844 */ /* 0x0003e20000000200 */
[C---:B------:R-:W-:Y:S01]  /*93a0*/  F2FP.F16.F32.PACK_AB R100, R101.reuse, R100 ;  /* 0x000000646564723e */ /* 0x040fe200000000ff */
[----:B------:R-:W-:Y:S01]  /*93b0*/  FADD.FTZ R3, R96, R3 ;  /* 0x0000000360037221 */ /* 0x000fe20000010000 */
[----:B0-----:R-:W-:Y:S01]  /*93c0*/  FADD.FTZ R9, R101, R4 ;  /* 0x0000000465097221 */ /* 0x001fe20000010000 */
[----:B------:R-:W-:Y:S01]  /*93d0*/  F2FP.F16.F32.PACK_AB R81, R94, R105 ;  /* 0x000000695e51723e */ /* 0x000fe200000000ff */
[----:B------:R-:W-:Y:S01]  /*93e0*/  FMUL.FTZ R47, R47, R5 ;  /* 0x000000052f2f7220 */ /* 0x000fe20000410000 */
[----:B------:R-:W-:Y:S01]  /*93f0*/  F2FP.F16.F32.PACK_AB R83, R96, R83 ;  /* 0x000000536053723e */ /* 0x000fe200000000ff */
[----:B----4-:R-:W-:Y:S01]  /*9400*/  FADD.FTZ R3, R98, R3 ;  /* 0x0000000362037221 */ /* 0x010fe20000010000 */
[----:B---3--:R-:W-:Y:S01]  /*9410*/  F2FP.F16.F32.PACK_AB R101, R74, R98 ;  /* 0x000000624a65723e */ /* 0x008fe200000000ff */
[----:B------:R-:W-:Y:S01]  /*9420*/  FADD.FTZ R4, R76, R9 ;  /* 0x000000094c047221 */ /* 0x000fe20000010000 */
[----:B------:R-:W-:Y:S01]  /*9430*/  F2FP.F16.F32.PACK_AB R103, R133, R132 ;  /* 0x000000848567723e */ /* 0x000fe200000000ff */
[----:B------:R1:W-:Y:S01]  /*9440*/  STSM.16.M88.4 [R2+0x2eb00], R80 ;  /* 0x02eb005002007844 */ /* 0x0003e20000000200 */
[----:B------:R-:W-:Y:S01]  /*9450*/  FADD.FTZ R3, R74, R3 ;  /* 0x000000034a037221 */ /* 0x000fe20000010000 */
[----:B------:R-:W-:Y:S01]  /*9460*/  FADD.FTZ R4, R7, R4 ;  /* 0x0000000407047221 */ /* 0x000fe20000010000 */
        /* <DEDUP_REMOVED lines=47> */
[----:B0-----:R-:W-:Y:S01]  /*9760*/  NOP ;  /* 0x0000000000007918 */ /* 0x001fe20000000000 */
[----:B-1----:R-:W-:Y:S05]  /*9770*/  @P2 BRA `(.L_x_1677) ;  /* 0xffffffbc00ac2947 */ /* 0x002fea000383ffff */
[----:B------:R-:W-:-:S05]  /*9780*/  UMOV UR7, UR10 ;  /* 0x0000000a00077c82 */ /* 0x000fca0008000000 */
.L_x_1668:
[----:B------:R-:W-:-:S13]  /*9790*/  ISETP.LE.AND P2, PT, RZ, UR7, PT ;  /* 0x00000007ff007c0c */ /* 0x000fda000bf43270 */
[----:B------:R-:W-:Y:S05]  /*97a0*/  @!P2 BRA `(.L_x_1678) ;  /* 0x0000003400dca947 */ /* 0x000fea0003800000 */
[----:B------:R-:W-:Y:S01]  /*97b0*/  IMAD.MOV.U32 R6, RZ, RZ, R13 ;  /* 0x000000ffff067224 */ /* 0x000fe200078e000d */
[----:B------:R-:W-:Y:S01]  /*97c0*/  UMOV UR39, UR38 ;  /* 0x0000002600277c82 */ /* 0x000fe20008000000 */
[----:B------:R-:W-:Y:S01]  /*97d0*/  IMAD.MOV.U32 R5, RZ, RZ, R0 ;  /* 0x000000ffff057224 */ /* 0x000fe200078e0000 */
[----:B------:R-:W-:Y:S01]  /*97e0*/  UMOV UR6, UR36 ;  /* 0x0000002400067c82 */ /* 0x000fe20008000000 */
[----:B------:R-:W-:-:S05]  /*97f0*/  ULDC UR61, c[0x0][0x988] ;  /* 0x00026200003d7ab9 */ /* 0x000fca0000000800 */
.L_x_1687:
        /* <DEDUP_REMOVED lines=10> */
.L_x_1680:
[----:B------:R-:W-:Y:S01]  /*98a0*/  ULEA UR4, UR36, UR37, 0x3 ;  /* 0x0000002524047291 */ /* 0x000fe2000f8e183f */
[----:B------:R-:W-:-:S05]  /*98b0*/  IMAD.U32 R0, RZ, RZ, UR38 ;  /* 0x00000026ff007e24 */ /* 0x000fca000f8e00ff */
[----:B------:R-:W-:-:S04]  /*98c0*/  SHF.L.U32 R0, R0, 0x1f, RZ ;  /* 0x0000001f00007819 */ /* 0x000fc800000006ff */
[----:B------:R1:W2:Y:S01]  /*98d0*/  SYNCS.PHASECHK.TRANS64.TRYWAIT P2, [UR4+0x31c30], R0 ;  /* 0x031c3000ff0075a7 */ /* 0x0002a20008040144 */
[----:B------:R-:W-:Y:S05]  /*98e0*/  @!P0 BRA `(.L_x_1681) ;  /* 0x0000000000048947 */ /* 0x000fea0003800000 */
[----:B------:R-:W-:Y:S01]  /*98f0*/  BPT.TRAP 0x1 ;  /* 0x000000040000795c */ /* 0x000fe20000300000 */
.L_x_1681:
[----:B--2---:R-:W-:Y:S05]  /*9900*/  @P2 BRA `(.L_x_1679) ;  /* 0x0000000000082947 */ /* 0x004fea0003800000 */
[----:B------:R-:W2:Y:S02]  /*9910*/  SYNCS.PHASECHK.TRANS64.TRYWAIT P2, [UR4+0x31c30], R0 ;  /* 0x031c3000ff0075a7 */ /* 0x000ea40008040144 */
[----:B--2---:R-:W-:Y:S05]  /*9920*/  @!P2 BRA `(.L_x_1682) ;  /* 0x000000a8003ca947 */ /* 0x004fea0003800000 */
.L_x_1679:
[----:B--2---:R-:W2:Y:S01]  /*9930*/  S2R R7, SR_TID.X ;  /* 0x0000000000077919 */ /* 0x004ea20000002100 */
        /* <DEDUP_REMOVED lines=24> */
[----:B--2---:R-:W-:Y:S01]  /*9ac0*/  SHF.R.U32.HI R7, RZ, 0x7, R7 ;  /* 0x00000007ff077819 */ /* 0x004fe20000011607 */
        /* <DEDUP_REMOVED lines=330> */
.L_x_1684:
[----:B------:R-:W-:Y:S01]  /*af70*/  ULEA UR4, UR6, UR37, 0x3 ;  /* 0x0000002506047291 */ /* 0x000fe2000f8e183f */
[----:B------:R-:W-:-:S05]  /*af80*/  IMAD.U32 R0, RZ, RZ, UR39 ;  /* 0x00000027ff007e24 */ /* 0x000fca000f8e00ff */
[----:B------:R-:W-:-:S04]  /*af90*/  SHF.L.U32 R0, R0, 0x1f, RZ ;  /* 0x0000001f00007819 */ /* 0x000fc800000006ff */
[----:B------:R0:W1:Y:S01]  /*afa0*/  SYNCS.PHASECHK.TRANS64.TRYWAIT P2, [UR4+0x31c50], R0 ;  /* 0x031c5000ff0075a7 */ /* 0x0000620008040144 */
[----:B------:R-:W-:Y:S05]  /*afb0*/  @!P0 BRA `(.L_x_1685) ;  /* 0x0000000000048947 */ /* 0x000fea0003800000 */
[----:B------:R-:W-:Y:S01]  /*afc0*/  BPT.TRAP 0x1 ;  /* 0x000000040000795c */ /* 0x000fe20000300000 */
.L_x_1685:
[----:B-1----:R-:W-:Y:S05]  /*afd0*/  @P2 BRA `(.L_x_1683) ;  /* 0x0000000000082947 */ /* 0x002fea0003800000 */
[----:B------:R-:W1:Y:S02]  /*afe0*/  SYNCS.PHASECHK.TRANS64.TRYWAIT P2, [UR4+0x31c50], R0 ;  /* 0x031c5000ff0075a7 */ /* 0x000e640008040144 */
[----:B-1----:R-:W-:Y:S05]  /*aff0*/  @!P2 BRA `(.L_x_1686) ;  /* 0x0000009000a0a947 */ /* 0x002fea0003800000 */
.L_x_1683:
        /* <DEDUP_REMOVED lines=13> */
[----:B------:R-:W-:Y:S01]  /*b0d0*/  FMNMX.FTZ R0, R140, R7, !PT ;  /* 0x000000078c007209 */ /* 0x000fe20007810000 */
[----:B------:R-:W-:Y:S01]  /*b0e0*/  UMOV UR39, UR38 ;  /* 0x0000002600277c82 */ /* 0x000fe20008000000 */
[----:B------:R-:W-:Y:S01]  /*b0f0*/  FMNMX.FTZ R18, R142, R13, !PT ;  /* 0x0000000d8e127209 */ /* 0x000fe20007810000 */
[----:B------:R-:W-:Y:S01]  /*b100*/  UIMAD UR11, UR6, 0x6c0, UR4 ;  /* 0x000006c0060b78a4 */ /* 0x000fe2000f8e0204 */
[----:B------:R-:W-:-:S02]  /*b110*/  FMNMX.FTZ R7, R141, R0, !PT ;  /* 0x000000008d077209 */ /* 0x000fc40007810000 */
[----:B------:R-:W-:Y:S01]  /*b120*/  FMNMX.FTZ R13, R143, R18, !PT ;  /* 0x000000128f0d7209 */ /* 0x000fe20007810000 */
[----:B------:R-:W-:Y:S01]  /*b130*/  UMOV UR4, UR61 ;  /* 0x0000003d00047c82 */ /* 0x000fe20008000000 */
[----:B------:R-:W-:Y:S02]  /*b140*/  FMNMX.FTZ R0, R128, R7, !PT ;  /* 0x0000000780007209 */ /* 0x000fe40007810000 */
        /* <DEDUP_REMOVED lines=9> */
[----:B------:R-:W-:-:S02]  /*b1e0*/  FMNMX.FTZ R0, R132, R7, !PT ;  /* 0x0000000784007209 */ /* 0x000fc40007810000 */
[----:B------:R-:W-:Y:S02]  /*b1f0*/  FMNMX.FTZ R20, R134, R13, !PT ;  /* 0x0000000d86147209 */ /* 0x000fe40007810000 */
[----:B------:R-:W-:Y:S02]  /*b200*/  FMNMX.FTZ R7, R133, R0, !PT ;  /* 0x0000000085077209 */ /* 0x000fe40007810000 */
[----:B------:R-:W-:Y:S02]  /*b210*/  FMNMX.FTZ R13, R135, R20, !PT ;  /* 0x00000014870d7209 */ /* 0x000fe40007810000 */
        /* <DEDUP_REMOVED lines=35> */
[----:B------:R-:W0:Y:S02]  /*b450*/  SHFL.BFLY PT, R0, R7, 0x2, 0x1f ;  /* 0x0c401f0007007f89 */ /* 0x000e2400000e0000 */
[----:B0-----:R-:W-:-:S05]  /*b460*/  FMNMX.FTZ R8, R7, R0, !PT ;  /* 0x0000000007087209 */ /* 0x001fca0007810000 */
[----:B------:R-:W0:Y:S02]  /*b470*/  SHFL.BFLY PT, R9, R8, 0x1, 0x1f ;  /* 0x0c201f0008097f89 */ /* 0x000e2400000e0000 */
[----:B0-----:R-:W-:-:S05]  /*b480*/  FMNMX.FTZ R0, R8, R9, !PT ;  /* 0x0000000908007209 */ /* 0x001fca0007810000 */
[C---:B------:R-:W-:Y:S01]  /*b490*/  FMUL.FTZ R7, R0.reuse, UR4 ;  /* 0x0000000400077c20 */ /* 0x040fe20008410000 */
[----:B------:R-:W-:-:S03]  /*b4a0*/  FADD.FTZ R5, -R0, R5 ;  /* 0x0000000500057221 */ /* 0x000fc60000010100 */
        /* <DEDUP_REMOVED lines=9> */
[----:B------:R-:W0:Y:S01]  /*b540*/  S2R R136, SR_TID.X ;  /* 0x0000000000887919 */ /* 0x000e220000002100 */
[----:B------:R-:W-:Y:S01]  /*b550*/  FMNMX.FTZ R120, R126, R13, !PT ;  /* 0x0000000d7e787209 */ /* 0x000fe20007810000 */
[--C-:B------:R-:W-:Y:S01]  /*b560*/  FFMA.FTZ R9, R137, UR4, -R7.reuse ;  /* 0x0000000489097c23 */ /* 0x100fe20008010807 */
[--C-:B------:R-:W-:Y:S01]  /*b570*/  FFMA.FTZ R10, R140, UR4, -R7.reuse ;  /* 0x000000048c0a7c23 */ /* 0x100fe20008010807 */
[----:B------:R1:W-:Y:S01]  /*b580*/  MUFU.EX2 R20, R121 ;  /* 0x0000007900147308 */ /* 0x0003e20000000800 */
[----:B------:R-:W-:Y:S01]  /*b590*/  FMNMX.FTZ R13, R127, R120, !PT ;  /* 0x000000787f0d7209 */ /* 0x000fe20007810000 */
[--C-:B------:R-:W-:Y:S01]  /*b5a0*/  FFMA.FTZ R11, R141, UR4, -R7.reuse ;  /* 0x000000048d0b7c23 */ /* 0x100fe20008010807 */
[--C-:B------:R-:W-:Y:S01]  /*b5b0*/  FFMA.FTZ R14, R129, UR4, -R7.reuse ;  /* 0x00000004810e7c23 */ /* 0x100fe20008010807 */
[----:B------:R-:W-:Y:S01]  /*b5c0*/  FFMA.FTZ R15, R132, UR4, -R7 ;  /* 0x00000004840f7c23 */ /* 0x000fe20008010807 */
[----:B------:R-:W-:Y:S01]  /*b5d0*/  FMNMX.FTZ R124, R114, R13, !PT ;  /* 0x0000000d727c7209 */ /* 0x000fe20007810000 */
[----:B------:R-:W-:-:S02]  /*b5e0*/  WARPGROUP.DEPBAR.LE gsb0, 0x0 ;  /* 0x00008000000079c5 */ /* 0x000fc40000010000 */
[----:B------:R-:W-:Y:S01]  /*b5f0*/  WARPGROUP.ARRIVE ;  /* 0x00000000000079c5 */ /* 0x000fe20000000000 */
[----:B------:R-:W-:Y:S01]  /*b600*/  FMNMX.FTZ R13, R115, R124, !PT ;  /* 0x0000007c730d7209 */ /* 0x000fe20007810000 */
[----:B------:R2:W-:Y:S01]  /*b610*/  MUFU.EX2 R120, R125 ;  /* 0x0000007d00787308 */ /* 0x0005e20000000800 */
[--C-:B------:R-:W-:Y:S01]  /*b620*/  FFMA.FTZ R17, R133, UR4, -R7.reuse ;  /* 0x0000000485117c23 */ /* 0x100fe20008010807 */
        /* <DEDUP_REMOVED lines=33> */
[--C-:B-1----:R-:W-:Y:S01]  /*b840*/  FFMA.FTZ R121, R72, UR4, -R7.reuse ;  /* 0x0000000448797c23 */ /* 0x102fe20008010807 */
[----:B------:R-:W-:Y:S01]  /*b850*/  FMNMX.FTZ R124, R102, R13, !PT ;  /* 0x0000000d667c7209 */ /* 0x000fe20007810000 */
[--C-:B------:R-:W-:Y:S01]  /*b860*/  FFMA.FTZ R76, R76, UR4, -R7.reuse ;  /* 0x000000044c4c7c23 */ /* 0x100fe20008010807 */
[----:B------:R-:W-:Y:S01]  /*b870*/  FFMA.FTZ R77, R77, UR4, -R7 ;  /* 0x000000044d4d7c23 */ /* 0x000fe20008010807 */
[----:B------:R-:W-:Y:S01]  /*b880*/  FMUL.FTZ R5, R5, UR4 ;  /* 0x0000000405057c20 */ /* 0x000fe20008410000 */
[----:B------:R-:W-:Y:S01]  /*b890*/  FMNMX.FTZ R13, R103, R124, !PT ;  /* 0x0000007c670d7209 */ /* 0x000fe20007810000 */
[----:B------:R-:W-:Y:S01]  /*b8a0*/  MUFU.EX2 R8, R8 ;  /* 0x0000000800087308 */ /* 0x000fe20000000800 */
[----:B0-----:R-:W-:-:S02]  /*b8b0*/  ISETP.GE.U32.AND P2, PT, R136, 0x180, PT ;  /* 0x000001808800780c */ /* 0x001fc40003f46070 */
[----:B------:R-:W-:Y:S02]  /*b8c0*/  FMNMX.FTZ R124, R90, R13, !PT ;  /* 0x0000000d5a7c7209 */ /* 0x000fe40007810000 */
[----:B------:R-:W-:Y:S01]  /*b8d0*/  SHF.R.U32.HI R137, RZ, 0x7, R136 ;  /* 0x00000007ff897819 */ /* 0x000fe20000011688 */
[----:B------:R-:W-:Y:S01]  /*b8e0*/  IMAD.U32 R136, RZ, RZ, UR6 ;  /* 0x00000006ff887e24 */ /* 0x000fe2000f8e00ff */
[----:B------:R-:W-:Y:S01]  /*b8f0*/  FMNMX.FTZ R13, R91, R124, !PT ;  /* 0x0000007c5b0d7209 */ /* 0x000fe20007810000 */
[----:B------:R-:W0:Y:S01]  /*b900*/  MUFU.EX2 R5, R5 ;  /* 0x0000000500057308 */ /* 0x000e220000000800 */
[----:B------:R-:W-:Y:S02]  /*b910*/  UIADD3 UR6, UR7, -0x1, URZ ;  /* 0xffffffff07067890 */ /* 0x000fe4000fffe03f */
[----:B------:R-:W-:Y:S02]  /*b920*/  FMNMX.FTZ R124, R94, R13, !PT ;  /* 0x0000000d5e7c7209 */ /* 0x000fe40007810000 */
[----:B------:R-:W-:-:S02]  /*b930*/  @!P1 LEA R136, R136, UR37, 0x3 ;  /* 0x0000002588889c11 */ /* 0x000fc4000f8e18ff */
[----:B------:R-:W-:Y:S01]  /*b940*/  FMNMX.FTZ R13, R95, R124, !PT ;  /* 0x0000007c5f0d7209 */ /* 0x000fe20007810000 */
[----:B------:R-:W1:Y:S03]  /*b950*/  MUFU.EX2 R9, R9 ;  /* 0x0000000900097308 */ /* 0x000e660000000800 */
        /* <DEDUP_REMOVED lines=12> */
[----:B------:R-:W2:Y:S04]  /*ba20*/  SHFL.BFLY PT, R124, R13, 0x2, 0x1f ;  /* 0x0c401f000d7c7f89 */ /* 0x000ea800000e0000 */
        /* <DEDUP_REMOVED lines=8> */
[----:B--2---:R-:W-:Y:S01]  /*bab0*/  FMNMX.FTZ R125, R13, R124, !PT ;  /* 0x0000007c0d7d7209 */ /* 0x004fe20007810000 */
[----:B------:R-:W-:Y:S01]  /*bac0*/  UMOV UR33, 0xc0000010 ;  /* 0xc000001000217882 */ /* 0x000fe20000000000 */
[----:B------:R-:W-:Y:S01]  /*bad0*/  UMOV UR35, 0x80000020 ;  /* 0x8000002000237882 */ /* 0x000fe20000000000 */
[----:B------:R-:W-:Y:S01]  /*bae0*/  FFMA.FTZ R124, R73, UR4, -R7 ;  /* 0x00000004497c7c23 */ /* 0x000fe20008010807 */
[----:B------:R-:W-:Y:S01]  /*baf0*/  MUFU.EX2 R112, R112 ;  /* 0x0000007000707308 */ /* 0x000fe20000000800 */
[----:B------:R-:W2:Y:S07]  /*bb00*/  SHFL.BFLY PT, R128, R125, 0x1, 0x1f ;  /* 0x0c201f007d807f89 */ /* 0x000eae00000e0000 */
[----:B------:R-:W-:Y:S08]  /*bb10*/  MUFU.EX2 R113, R113 ;  /* 0x0000007100717308 */ /* 0x000ff00000000800 */
[----:B------:R-:W-:Y:S08]  /*bb20*/  MUFU.EX2 R116, R116 ;  /* 0x0000007400747308 */ /* 0x000ff00000000800 */
[----:B------:R-:W-:Y:S01]  /*bb30*/  MUFU.EX2 R117, R117 ;  /* 0x0000007500757308 */ /* 0x000fe20000000800 */
[----:B--2---:R-:W-:-:S05]  /*bb40*/  FMNMX.FTZ R13, R125, R128, !PT ;  /* 0x000000807d0d7209 */ /* 0x004fca0007810000 */
[C---:B------:R-:W-:Y:S01]  /*bb50*/  FADD.FTZ R7, -R13.reuse, R6 ;  /* 0x000000060d077221 */ /* 0x040fe20000010100 */
[----:B------:R-:W-:Y:S01]  /*bb60*/  FMUL.FTZ R72, R13, UR4 ;  /* 0x000000040d487c20 */ /* 0x000fe20008410000 */
[----:B------:R2:W-:Y:S02]  /*bb70*/  MUFU.EX2 R6, R77 ;  /* 0x0000004d00067308 */ /* 0x0005e40000000800 */
[----:B------:R-:W-:Y:S01]  /*bb80*/  FMUL.FTZ R7, R7, UR4 ;  /* 0x0000000407077c20 */ /* 0x000fe20008410000 */
[--C-:B------:R-:W-:Y:S01]  /*bb90*/  FFMA.FTZ R73, R138, UR4, -R72.reuse ;  /* 0x000000048a497c23 */ /* 0x100fe20008010848 */
[--C-:B------:R-:W-:Y:S01]  /*bba0*/  FFMA.FTZ R128, R139, UR4, -R72.reuse ;  /* 0x000000048b807c23 */ /* 0x100fe20008010848 */
[--C-:B------:R-:W-:Y:S01]  /*bbb0*/  FFMA.FTZ R129, R134, UR4, -R72.reuse ;  /* 0x0000000486817c23 */ /* 0x100fe20008010848 */
[----:B------:R-:W-:Y:S02]  /*bbc0*/  IMAD.U32 R134, RZ, RZ, UR36 ;  /* 0x00000024ff867e24 */ /* 0x000fe4000f8e00ff */
[--C-:B------:R-:W-:Y:S01]  /*bbd0*/  FFMA.FTZ R125, R142, UR4, -R72.reuse ;  /* 0x000000048e7d7c23 */ /* 0x100fe20008010848 */
[----:B------:R-:W-:Y:S01]  /*bbe0*/  MUFU.EX2 R7, R7 ;  /* 0x0000000700077308 */ /* 0x000fe20000000800 */
[--C-:B------:R-:W-:Y:S01]  /*bbf0*/  FFMA.FTZ R133, R131, UR4, -R72.reuse ;  /* 0x0000000483857c23 */ /* 0x100fe20008010848 */
[--C-:B------:R-:W-:Y:S01]  /*bc00*/  FFMA.FTZ R131, R135, UR4, -R72.reuse ;  /* 0x0000000487837c23 */ /* 0x100fe20008010848 */
[----:B------:R-:W-:Y:S01]  /*bc10*/  @!P1 LEA R134, R134, UR37, 0x3 ;  /* 0x0000002586869c11 */ /* 0x000fe2000f8e18ff */
[----:B------:R-:W-:Y:S01]  /*bc20*/  FFMA.FTZ R132, R143, UR4, -R72 ;  /* 0x000000048f847c23 */ /* 0x000fe20008010848 */
[----:B------:R-:W-:-:S02]  /*bc30*/  VIADD R135, R137, 0x9 ;  /* 0x0000000989877836 */ /* 0x000fc40000000000 */
[--C-:B--2---:R-:W-:Y:S01]  /*bc40*/  FFMA.FTZ R77, R130, UR4, -R72.reuse ;  /* 0x00000004824d7c23 */ /* 0x104fe20008010848 */
[--C-:B------:R-:W-:Y:S01]  /*bc50*/  FFMA.FTZ R130, R123, UR4, -R72.reuse ;  /* 0x000000047b827c23 */ /* 0x100fe20008010848 */
[----:B------:R-:W2:Y:S01]  /*bc60*/  MUFU.EX2 R73, R73 ;  /* 0x0000004900497308 */ /* 0x000ea20000000800 */
[----:B------:R-:W-:Y:S02]  /*bc70*/  @!P1 VIADD R137, R134, 0x31c40 ;  /* 0x00031c4086899836 */ /* 0x000fe40000000000 */
[--C-:B------:R-:W-:Y:S01]  /*bc80*/  FFMA.FTZ R123, R126, UR4, -R72.reuse ;  /* 0x000000047e7b7c23 */ /* 0x100fe20008010848 */
[----:B------:R-:W-:Y:S01]  /*bc90*/  @!P1 VIADD R134, R136, 0x31c60 ;  /* 0x00031c6088869836 */ /* 0x000fe20000000000 */
[----:B------:R-:W-:Y:S01]  /*bca0*/  SEL R136, R135, 0x9, !P2 ;  /* 0x0000000987887807 */ /* 0x000fe20005000000 */
[--C-:B------:R-:W-:Y:S01]  /*bcb0*/  FFMA.FTZ R135, R99, UR4, -R72.reuse ;  /* 0x0000000463877c23 */ /* 0x100fe20008010848 */
[----:B------:R-:W-:Y:S01]  /*bcc0*/  FFMA.FTZ R99, R102, UR4, -R72 ;  /* 0x0000000466637c23 */ /* 0x000fe20008010848 */
[----:B------:R-:W-:Y:S01]  /*bcd0*/  @!P1 PRMT R137, RZ, 0x654, R137 ;  /* 0x00000654ff899816 */ /* 0x000fe20000000089 */
[----:B------:R-:W3:Y:S01]  /*bce0*/  MUFU.EX2 R128, R128 ;  /* 0x0000008000807308 */ /* 0x000ee20000000800 */
[----:B0-----:R-:W-:Y:S01]  /*bcf0*/  FFMA.FTZ R102, R5, R4, R8 ;  /* 0x0000000405667223 */ /* 0x001fe20000010008 */
[----:B------:R-:W-:Y:S01]  /*bd00*/  @!P1 PRMT R134, RZ, 0x654, R134 ;  /* 0x00000654ff869816 */ /* 0x000fe20000000086 */
[--C-:B------:R-:W-:Y:S01]  /*bd10*/  FFMA.FTZ R4, R103, UR4, -R72.reuse ;  /* 0x0000000467047c23 */ /* 0x100fe20008010848 */
[----:B------:R-:W-:Y:S01]  /*bd20*/  FFMA.FTZ R126, R127, UR4, -R72 ;  /* 0x000000047f7e7c23 */ /* 0x000fe20008010848 */
[----:B-1----:R-:W-:Y:S01]  /*bd30*/  FADD.FTZ R103, R9, R102 ;  /* 0x0000006609677221 */ /* 0x002fe20000010000 */
[--C-:B------:R-:W-:Y:S01]  /*bd40*/  FFMA.FTZ R127, R115, UR4, -R72.reuse ;  /* 0x00000004737f7c23 */ /* 0x100fe20008010848 */
[--C-:B------:R-:W-:Y:S01]  /*bd50*/  FFMA.FTZ R115, R118, UR4, -R72.reuse ;  /* 0x0000000476737c23 */ /* 0x100fe20008010848 */
[----:B------:R-:W0:Y:S01]  /*bd60*/  MUFU.EX2 R125, R125 ;  /* 0x0000007d007d7308 */ /* 0x000e220000000800 */
[----:B--2---:R-:W-:Y:S01]  /*bd70*/  FFMA.FTZ R3, R7, R3, R73 ;  /* 0x0000000307037223 */ /* 0x004fe20000010049 */
[--C-:B------:R-:W-:Y:S01]  /*bd80*/  FFMA.FTZ R118, R119, UR4, -R72.reuse ;  /* 0x0000000477767c23 */ /* 0x100fe20008010848 */
[--C-:B------:R-:W-:Y:S01]  /*bd90*/  FFMA.FTZ R119, R107, UR4, -R72.reuse ;  /* 0x000000046b777c23 */ /* 0x100fe20008010848 */
[----:B------:R-:W-:Y:S01]  /*bda0*/  FADD.FTZ R102, R10, R103 ;  /* 0x000000670a667221 */ /* 0x000fe20000010000 */
[--C-:B------:R-:W-:Y:S01]  /*bdb0*/  FFMA.FTZ R107, R111, UR4, -R72.reuse ;  /* 0x000000046f6b7c23 */ /* 0x100fe20008010848 */
[--C-:B------:R-:W-:Y:S01]  /*bdc0*/  FFMA.FTZ R122, R122, UR4, -R72.reuse ;  /* 0x000000047a7a7c23 */ /* 0x100fe20008010848 */
[----:B------:R-:W-:Y:S01]  /*bdd0*/  FFMA.FTZ R103, R94, UR4, -R72 ;  /* 0x000000045e677c23 */ /* 0x000fe20008010848 */
[----:B------:R-:W1:Y:S01]  /*bde0*/  MUFU.EX2 R132, R132 ;  /* 0x0000008400847308 */ /* 0x000e620000000800 */
[C---:B------:R-:W-:Y:S01]  /*bdf0*/  FADD.FTZ R139, R11.reuse, R102 ;  /* 0x000000660b8b7221 */ /* 0x040fe20000010000 */
[----:B------:R-:W-:Y:S01]  /*be00*/  F2FP.F16.F32.PACK_AB R10, R11, R10 ;  /* 0x0000000a0b0a723e */ /* 0x000fe200000000ff */
[--C-:B------:R-:W-:Y:S01]  /*be10*/  FFMA.FTZ R114, R114, UR4, -R72.reuse ;  /* 0x0000000472727c23 */ /* 0x100fe20008010848 */
[----:B------:R-:W-:Y:S01]  /*be20*/  F2FP.F16.F32.PACK_AB R8, R9, R8 ;  /* 0x000000080908723e */ /* 0x000fe200000000ff */
[----:B------:R-:W-:Y:S01]  /*be30*/  FADD.FTZ R139, R12, R139 ;  /* 0x0000008b0c8b7221 */ /* 0x000fe20000010000 */
[----:B---3--:R-:W-:Y:S01]  /*be40*/  F2FP.F16.F32.PACK_AB R9, R128, R73 ;  /* 0x000000498009723e */ /* 0x008fe200000000ff */
[--C-:B------:R-:W-:Y:S01]  /*be50*/  FFMA.FTZ R102, R74, UR4, -R72.reuse ;  /* 0x000000044a667c23 */ /* 0x100fe20008010848 */
[----:B------:R-:W-:Y:S01]  /*be60*/  MUFU.EX2 R77, R77 ;  /* 0x0000004d004d7308 */ /* 0x000fe20000000800 */
[----:B------:R-:W-:Y:S01]  /*be70*/  FADD.FTZ R94, R14, R139 ;  /* 0x0000008b0e5e7221 */ /* 0x000fe20000010000 */
[--C-:B------:R-:W-:Y:S01]  /*be80*/  FFMA.FTZ R106, R106, UR4, -R72.reuse ;  /* 0x000000046a6a7c23 */ /* 0x100fe20008010848 */
[--C-:B------:R-:W-:Y:S01]  /*be90*/  FFMA.FTZ R110, R110, UR4, -R72.reuse ;  /* 0x000000046e6e7c23 */ /* 0x100fe20008010848 */
[----:B------:R-:W-:Y:S01]  /*bea0*/  FFMA.FTZ R98, R98, UR4, -R72 ;  /* 0x0000000462627c23 */ /* 0x000fe20008010848 */
[----:B------:R-:W-:Y:S01]  /*beb0*/  FADD.FTZ R94, R15, R94 ;  /* 0x0000005e0f5e7221 */ /* 0x000fe20000010000 */
[--C-:B------:R-:W-:Y:S01]  /*bec0*/  FFMA.FTZ R95, R95, UR4, -R72.reuse ;  /* 0x000000045f5f7c23 */ /* 0x100fe20008010848 */
[----:B------:R-:W-:Y:S01]  /*bed0*/  FFMA.FTZ R86, R86, UR4, -R72 ;  /* 0x0000000456567c23 */ /* 0x000fe20008010848 */
[----:B------:R-:W-:Y:S01]  /*bee0*/  MUFU.EX2 R133, R133 ;  /* 0x0000008500857308 */ /* 0x000fe20000000800 */
[----:B------:R-:W-:Y:S01]  /*bef0*/  FADD.FTZ R11, R17, R94 ;  /* 0x0000005e110b7221 */ /* 0x000fe20000010000 */
[--C-:B------:R-:W-:Y:S01]  /*bf00*/  FFMA.FTZ R94, R75, UR4, -R72.reuse ;  /* 0x000000044b5e7c23 */ /* 0x100fe20008010848 */
[--C-:B------:R-:W-:Y:S01]  /*bf10*/  FFMA.FTZ R87, R87, UR4, -R72.reuse ;  /* 0x0000000457577c23 */ /* 0x100fe20008010848 */
[--C-:B------:R-:W-:Y:S01]  /*bf20*/  FFMA.FTZ R78, R78, UR4, -R72.reuse ;  /* 0x000000044e4e7c23 */ /* 0x100fe20008010848 */
[----:B------:R-:W-:Y:S01]  /*bf30*/  FFMA.FTZ R79, R79, UR4, -R72 ;  /* 0x000000044f4f7c23 */ /* 0x000fe20008010848 */
[----:B------:R-:W-:-:S02]  /*bf40*/  WARPGROUP.DEPBAR.LE gsb0, 0x0 ;  /* 0x00008000000079c5 */ /* 0x000fc40000010000 */
[----:B------:R-:W-:Y:S01]  /*bf50*/  WARPGROUP.ARRIVE ;  /* 0x00000000000079c5 */ /* 0x000fe20000000000 */
[----:B------:R-:W-:Y:S01]  /*bf60*/  MUFU.EX2 R129, R129 ;  /* 0x0000008100817308 */ /* 0x000fe20000000800 */
[----:B------:R-:W-:Y:S01]  /*bf70*/  ISETP.LT.AND P2, PT, RZ, UR7, PT ;  /* 0x00000007ff007c0c */ /* 0x000fe2000bf41270 */
[----:B------:R-:W-:Y:S01]  /*bf80*/  UMOV UR7, UR6 ;  /* 0x0000000600077c82 */ /* 0x000fe20008000000 */
[----:B------:R-:W-:Y:S02]  /*bf90*/  UMOV UR6, UR36 ;  /* 0x0000002400067c82 */ /* 0x000fe40008000000 */
[----:B------:R-:W-:Y:S01]  /*bfa0*/  HGMMA.64x96x16.F32 R24, gdesc[UR32].tnspB, R24, gsb0 ;  /* 0x41600000201879f0 */ /* 0x000fe20008000818 */
[----:B------:R-:W-:Y:S02]  /*bfb0*/  UIADD3 UR32, UR10, 0x780, URZ ;  /* 0x000007800a207890 */ /* 0x000fe4000fffe03f */
[----:B------:R-:W-:Y:S01]  /*bfc0*/  UIADD3 UR34, UR11, 0x140, URZ ;  /* 0x000001400b227890 */ /* 0x000fe2000fffe03f */
[----:B------:R2:W-:Y:S01]  /*bfd0*/  MUFU.EX2 R111, R119 ;  /* 0x00000077006f7308 */ /* 0x0005e20000000800 */
[----:B------:R-:W-:Y:S01]  /*bfe0*/  UMOV UR33, 0xc0000010 ;  /* 0xc000001000217882 */ /* 0x000fe20000000000 */
[----:B------:R-:W-:-:S06]  /*bff0*/  UMOV UR35, 0x80000020 ;  /* 0x8000002000237882 */ /* 0x000fcc0000000000 */
[----:B------:R-:W-:Y:S01]  /*c000*/  MUFU.EX2 R131, R131 ;  /* 0x0000008300837308 */ /* 0x000fe20000000800 */
[--C-:B--2---:R-:W-:Y:S01]  /*c010*/  FFMA.FTZ R119, R91, UR4, -R72.reuse ;  /* 0x000000045b777c23 */ /* 0x104fe20008010848 */
[----:B------:R-:W-:-:S06]  /*c020*/  FFMA.FTZ R91, R82, UR4, -R72 ;  /* 0x00000004525b7c23 */ /* 0x000fcc0008010848 */
        /* <DEDUP_REMOVED lines=51> */
[----:B------:R-:W2:Y:S01]  /*c360*/  MUFU.EX2 R94, R94 ;  /* 0x0000005e005e7308 */ /* 0x000ea20000000800 */
        /* <DEDUP_REMOVED lines=9> */
[----:B------:R-:W-:Y:S02]  /*c400*/  WARPGROUP.DEPBAR.LE gsb0, 0x0 ;  /* 0x00008000000079c5 */ /* 0x000fe40000010000 */
[----:B------:R-:W-:-:S06]  /*c410*/  WARPGROUP.ARRIVE ;  /* 0x00000000000079c5 */ /* 0x000fcc0000000000 */
[----:B------:R-:W-:Y:S03]  /*c420*/  HGMMA.64x96x16.F32 R24, gdesc[UR32].tnspB, R24, gsb0 ;  /* 0x41600000201879f0 */ /* 0x000fe60008000818 */
[----:B------:R-:W-:Y:S02]  /*c430*/  WARPGROUP.DEPBAR.LE gsb0, 0x0 ;  /* 0x00008000000079c5 */ /* 0x000fe40000010000 */
[----:B------:R3:W-:Y:S06]  /*c440*/  BAR.ARV R136, 0x100 ;  /* 0x000400880000751d */ /* 0x0007ec0000002000 */
[----:B------:R-:W-:Y:S01]  /*c450*/  @!P1 SYNCS.ARRIVE.TRANS64.RED.A1T0 RZ, [R137+URZ], RZ ;  /* 0x000000ff89ff99a7 */ /* 0x000fe2000810043f */
[-C--:B------:R-:W-:Y:S01]  /*c460*/  FMUL.FTZ R24, R24, R5.reuse ;  /* 0x0000000518187220 */ /* 0x080fe20000410000 */
[-C--:B------:R-:W-:Y:S01]  /*c470*/  FMUL.FTZ R25, R25, R5.reuse ;  /* 0x0000000519197220 */ /* 0x080fe20000410000 */
[-C--:B------:R-:W-:Y:S01]  /*c480*/  FMUL.FTZ R28, R28, R5.reuse ;  /* 0x000000051c1c7220 */ /* 0x080fe20000410000 */
[-C--:B------:R-:W-:Y:S01]  /*c490*/  FMUL.FTZ R29, R29, R5.reuse ;  /* 0x000000051d1d7220 */ /* 0x080fe20000410000 */
        /* <DEDUP_REMOVED lines=11> */
[----:B----4-:R-:W-:Y:S01]  /*c550*/  FFMA.FTZ R134, R90, UR4, -R72 ;  /* 0x000000045a867c23 */ /* 0x010fe20008010848 */
[----:B------:R-:W-:Y:S01]  /*c560*/  FADD.FTZ R90, R128, R3 ;  /* 0x00000003805a7221 */ /* 0x000fe20000010000 */
[-C--:B------:R-:W-:Y:S01]  /*c570*/  FMUL.FTZ R52, R52, R5.reuse ;  /* 0x0000000534347220 */ /* 0x080fe20000410000 */
[----:B------:R-:W4:Y:S01]  /*c580*/  MUFU.EX2 R3, R135 ;  /* 0x0000008700037308 */ /* 0x000f220000000800 */
[----:B------:R-:W-:Y:S01]  /*c590*/  FMUL.FTZ R53, R53, R5 ;  /* 0x0000000535357220 */ /* 0x000fe20000410000 */
[----:B0-----:R-:W-:Y:S01]  /*c5a0*/  FADD.FTZ R137, R125, R90 ;  /* 0x0000005a7d897221 */ /* 0x001fe20000010000 */
[----:B------:R-:W-:Y:S01]  /*c5b0*/  FFMA.FTZ R90, R83, UR4, -R72 ;  /* 0x00000004535a7c23 */ /* 0x000fe20008010848 */
[----:B------:R-:W-:Y:S01]  /*c5c0*/  FADD.FTZ R83, R18, R11 ;  /* 0x0000000b12537221 */ /* 0x000fe20000010000 */
[C---:B-1----:R-:W-:Y:S01]  /*c5d0*/  F2FP.F16.F32.PACK_AB R11, R132.reuse, R125 ;  /* 0x0000007d840b723e */ /* 0x042fe200000000ff */
[----:B------:R-:W-:Y:S01]  /*c5e0*/  FADD.FTZ R82, R132, R137 ;  /* 0x0000008984527221 */ /* 0x000fe20000010000 */
[----:B--2---:R-:W-:Y:S01]  /*c5f0*/  F2FP.F16.F32.PACK_AB R125, R94, R102 ;  /* 0x000000665e7d723e */ /* 0x004fe200000000ff */
[----:B------:R-:W-:Y:S01]  /*c600*/  FADD.FTZ R74, R20, R83 ;  /* 0x00000053144a7221 */ /* 0x000fe20000010000 */
[-C--:B------:R-:W-:Y:S01]  /*c610*/  FMUL.FTZ R56, R56, R5.reuse ;  /* 0x0000000538387220 */ /* 0x080fe20000410000 */
[----:B------:R-:W-:Y:S01]  /*c620*/  FADD.FTZ R82, R77, R82 ;  /* 0x000000524d527221 */ /* 0x000fe20000010000 */
[----:B------:R0:W-:Y:S01]  /*c630*/  STSM.16.M88.4 [R2+0x24300], R8 ;  /* 0x0243000802007844 */ /* 0x0001e20000000200 */
[----:B------:R-:W-:Y:S01]  /*c640*/  MUFU.EX2 R83, R119 ;  /* 0x0000007700537308 */ /* 0x000fe20000000800 */
[-C--:B------:R-:W-:Y:S01]  /*c650*/  FMUL.FTZ R57, R57, R5.reuse ;  /* 0x0000000539397220 */ /* 0x080fe20000410000 */
[----:B------:R-:W-:Y:S01]  /*c660*/  FADD.FTZ R82, R133, R82 ;  /* 0x0000005285527221 */ /* 0x000fe20000010000 */
[-C--:B------:R-:W-:Y:S01]  /*c670*/  FMUL.FTZ R60, R60, R5.reuse ;  /* 0x000000053c3c7220 */ /* 0x080fe20000410000 */
[-C--:B------:R-:W-:Y:S01]  /*c680*/  FMUL.FTZ R61, R61, R5.reuse ;  /* 0x000000053d3d7220 */ /* 0x080fe20000410000 */
[-C--:B------:R-:W-:Y:S01]  /*c690*/  FMUL.FTZ R64, R64, R5.reuse ;  /* 0x0000000540407220 */ /* 0x080fe20000410000 */
[----:B------:R-:W-:Y:S01]  /*c6a0*/  FADD.FTZ R82, R129, R82 ;  /* 0x0000005281527221 */ /* 0x000fe20000010000 */
[-C--:B------:R-:W-:Y:S01]  /*c6b0*/  FMUL.FTZ R65, R65, R5.reuse ;  /* 0x0000000541417220 */ /* 0x080fe20000410000 */
[-C--:B------:R-:W-:Y:S01]  /*c6c0*/  FMUL.FTZ R68, R68, R5.reuse ;  /* 0x0000000544447220 */ /* 0x080fe20000410000 */
[----:B------:R-:W-:Y:S01]  /*c6d0*/  FMUL.FTZ R69, R69, R5 ;  /* 0x0000000545457220 */ /* 0x000fe20000410000 */
[----:B------:R-:W-:Y:S01]  /*c6e0*/  FADD.FTZ R73, R131, R82 ;  /* 0x0000005283497221 */ /* 0x000fe20000010000 */
[-C--:B------:R-:W-:Y:S01]  /*c6f0*/  FMUL.FTZ R26, R26, R7.reuse ;  /* 0x000000071a1a7220 */ /* 0x080fe20000410000 */
[----:B------:R-:W1:Y:S01]  /*c700*/  MUFU.EX2 R82, R134 ;  /* 0x0000008600527308 */ /* 0x000e620000000800 */
[-C--:B------:R-:W-:Y:S01]  /*c710*/  FMUL.FTZ R27, R27, R7.reuse ;  /* 0x000000071b1b7220 */ /* 0x080fe20000410000 */
[----:B------:R-:W-:Y:S01]  /*c720*/  FADD.FTZ R73, R122, R73 ;  /* 0x000000497a497221 */ /* 0x000fe20000010000 */
[----:B0-----:R-:W-:Y:S01]  /*c730*/  F2FP.F16.F32.PACK_AB R8, R14, R12 ;  /* 0x0000000c0e08723e */ /* 0x001fe200000000ff */
[----:B------:R-:W-:Y:S01]  /*c740*/  FMUL.FTZ R30, R30, R7 ;  /* 0x000000071e1e7220 */ /* 0x000fe20000410000 */
[----:B------:R-:W-:Y:S01]  /*c750*/  F2FP.F16.F32.PACK_AB R10, R17, R15 ;  /* 0x0000000f110a723e */ /* 0x000fe200000000ff */
        /* <DEDUP_REMOVED lines=14> */
[----:B------:R-:W-:Y:S01]  /*c840*/  F2FP.F16.F32.PACK_AB R72, R20, R18 ;  /* 0x000000121448723e */ /* 0x000fe200000000ff */
[----:B------:R-:W-:Y:S01]  /*c850*/  FMUL.FTZ R35, R35, R7 ;  /* 0x0000000723237220 */ /* 0x000fe20000410000 */
[----:B------:R-:W-:Y:S01]  /*c860*/  FADD.FTZ R14, R127, R12 ;  /* 0x0000000c7f0e7221 */ /* 0x000fe20000010000 */
[----:B------:R-:W-:Y:S01]  /*c870*/  FADD.FTZ R74, R116, R73 ;  /* 0x00000049744a7221 */ /* 0x000fe20000010000 */
[----:B------:R-:W2:Y:S01]  /*c880*/  MUFU.EX2 R12, R95 ;  /* 0x0000005f000c7308 */ /* 0x000ea20000000800 */
[----:B------:R-:W-:Y:S01]  /*c890*/  F2FP.F16.F32.PACK_AB R73, R130, R122 ;  /* 0x0000007a8249723e */ /* 0x000fe200000000ff */
[----:B------:R-:W-:Y:S01]  /*c8a0*/  FADD.FTZ R15, R115, R14 ;  /* 0x0000000e730f7221 */ /* 0x000fe20000010000 */
[----:B------:R-:W-:Y:S01]  /*c8b0*/  FADD.FTZ R17, R117, R74 ;  /* 0x0000004a75117221 */ /* 0x000fe20000010000 */
[----:B------:R-:W-:Y:S01]  /*c8c0*/  F2FP.F16.F32.PACK_AB R74, R120, R21 ;  /* 0x00000015784a723e */ /* 0x000fe200000000ff */
[----:B------:R-:W-:Y:S01]  /*c8d0*/  FMUL.FTZ R38, R38, R7 ;  /* 0x0000000726267220 */ /* 0x000fe20000410000 */
[----:B------:R-:W-:Y:S01]  /*c8e0*/  FADD.FTZ R15, R118, R15 ;  /* 0x0000000f760f7221 */ /* 0x000fe20000010000 */
[----:B------:R-:W-:Y:S01]  /*c8f0*/  FADD.FTZ R18, R104, R17 ;  /* 0x0000001168127221 */ /* 0x000fe20000010000 */
[----:B------:R-:W5:Y:S01]  /*c900*/  MUFU.EX2 R14, R91 ;  /* 0x0000005b000e7308 */ /* 0x000f620000000800 */
[----:B------:R-:W-:Y:S01]  /*c910*/  F2FP.F16.F32.PACK_AB R75, R126, R123 ;  /* 0x0000007b7e4b723e */ /* 0x000fe200000000ff */
[----:B------:R-:W-:Y:S01]  /*c920*/  FADD.FTZ R20, R106, R15 ;  /* 0x0000000f6a147221 */ /* 0x000fe20000010000 */
[----:B------:R-:W-:Y:S01]  /*c930*/  FADD.FTZ R17, R105, R18 ;  /* 0x0000001269117221 */ /* 0x000fe20000010000 */
[----:B------:R-:W-:Y:S01]  /*c940*/  F2FP.F16.F32.PACK_AB R113, R127, R114 ;  /* 0x000000727f71723e */ /* 0x000fe200000000ff */
[-C--:B------:R-:W-:Y:S01]  /*c950*/  FMUL.FTZ R39, R39, R7.reuse ;  /* 0x0000000727277220 */ /* 0x080fe20000410000 */
[----:B------:R-:W-:Y:S01]  /*c960*/  FADD.FTZ R21, R111, R20 ;  /* 0x000000146f157221 */ /* 0x000fe20000010000 */
[----:B------:R-:W-:Y:S01]  /*c970*/  FADD.FTZ R18, R108, R17 ;  /* 0x000000116c127221 */ /* 0x000fe20000010000 */
[----:B------:R3:W3:Y:S01]  /*c980*/  MUFU.EX2 R15, R90 ;  /* 0x0000005a000f7308 */ /* 0x0006e20000000800 */
[----:B------:R-:W-:Y:S01]  /*c990*/  F2FP.F16.F32.PACK_AB R104, R105, R104 ;  /* 0x000000686968723e */ /* 0x000fe200000000ff */
        /* <DEDUP_REMOVED lines=9> */
[----:B------:R-:W-:Y:S01]  /*ca30*/  FADD.FTZ R17, R97, R18 ;  /* 0x0000001261117221 */ /* 0x000fe20000010000 */
[----:B----4-:R-:W-:Y:S01]  /*ca40*/  F2FP.F16.F32.PACK_AB R97, R3, R98 ;  /* 0x000000620361723e */ /* 0x010fe200000000ff */
[----:B------:R-:W-:Y:S01]  /*ca50*/  FMUL.FTZ R43, R43, R7 ;  /* 0x000000072b2b7220 */ /* 0x000fe20000410000 */
[----:B------:R-:W-:Y:S01]  /*ca60*/  FADD.FTZ R20, R3, R20 ;  /* 0x0000001403147221 */ /* 0x000fe20000010000 */
[----:B------:R-:W-:Y:S01]  /*ca70*/  FADD.FTZ R18, R100, R17 ;  /* 0x0000001164127221 */ /* 0x000fe20000010000 */
[----:B------:R-:W-:Y:S01]  /*ca80*/  F2FP.F16.F32.PACK_AB R115, R118, R115 ;  /* 0x000000737673723e */ /* 0x000fe200000000ff */
[----:B------:R-:W-:Y:S01]  /*ca90*/  FMUL.FTZ R46, R46, R7 ;  /* 0x000000072e2e7220 */ /* 0x000fe20000410000 */
[----:B------:R-:W-:Y:S01]  /*caa0*/  FADD.FTZ R17, R99, R20 ;  /* 0x0000001463117221 */ /* 0x000fe20000010000 */
[----:B0-----:R-:W-:Y:S01]  /*cab0*/  FADD.FTZ R9, R101, R18 ;  /* 0x0000001265097221 */ /* 0x001fe20000010000 */
[C---:B------:R-:W-:Y:S01]  /*cac0*/  F2FP.F16.F32.PACK_AB R99, R4.reuse, R99 ;  /* 0x000000630463723e */ /* 0x040fe200000000ff */
[----:B------:R4:W-:Y:S01]  /*cad0*/  STSM.16.M88.4 [R2+0x28b00], R112 ;  /* 0x028b007002007844 */ /* 0x0009e20000000200 */
[----:B------:R-:W-:Y:S01]  /*cae0*/  FADD.FTZ R17, R4, R17 ;  /* 0x0000001104117221 */ /* 0x000fe20000010000 */
[----:B------:R-:W-:Y:S01]  /*caf0*/  FADD.FTZ R8, R88, R9 ;  /* 0x0000000958087221 */ /* 0x000fe20000010000 */
[----:B------:R-:W-:Y:S01]  /*cb00*/  F2FP.F16.F32.PACK_AB R105, R111, R106 ;  /* 0x0000006a6f69723e */ /* 0x000fe200000000ff */
[-C--:B------:R-:W-:Y:S01]  /*cb10*/  FMUL.FTZ R47, R47, R7.reuse ;  /* 0x000000072f2f7220 */ /* 0x080fe20000410000 */
[----:B-1----:R-:W-:Y:S01]  /*cb20*/  FADD.FTZ R10, R82, R17 ;  /* 0x00000011520a7221 */ /* 0x002fe20000010000 */
        /* <DEDUP_REMOVED lines=11> */
[----:B--2---:R-:W-:Y:S01]  /*cbe0*/  FADD.FTZ R3, R12, R3 ;  /* 0x000000030c037221 */ /* 0x004fe20000010000 */
[----:B------:R-:W-:Y:S01]  /*cbf0*/  FADD.FTZ R4, R80, R9 ;  /* 0x0000000950047221 */ /* 0x000fe20000010000 */
[----:B------:R-:W-:Y:S01]  /*cc00*/  F2FP.F16.F32.PACK_AB R88, R89, R88 ;  /* 0x000000585958723e */ /* 0x000fe200000000ff */
[----:B------:R4:W-:Y:S01]  /*cc10*/  STSM.16.M88.4 [R2+0x2bb00], R96 ;  /* 0x02bb006002007844 */ /* 0x0009e20000000200 */
[----:B-----5:R-:W-:Y:S01]  /*cc20*/  FADD.FTZ R8, R14, R3 ;  /* 0x000000030e087221 */ /* 0x020fe20000010000 */
[----:B------:R-:W-:Y:S01]  /*cc30*/  FADD.FTZ R3, R81, R4 ;  /* 0x0000000451037221 */ /* 0x000fe20000010000 */
[----:B------:R-:W-:Y:S01]  /*cc40*/  F2FP.F16.F32.PACK_AB R89, R83, R82 ;  /* 0x000000525359723e */ /* 0x000fe200000000ff */
[----:B------:R-:W-:Y:S01]  /*cc50*/  FMUL.FTZ R54, R54, R7 ;  /* 0x0000000736367220 */ /* 0x000fe20000410000 */
[----:B---3--:R-:W-:Y:S01]  /*cc60*/  F2FP.F16.F32.PACK_AB R90, R93, R92 ;  /* 0x0000005c5d5a723e */ /* 0x008fe200000000ff */
        /* <DEDUP_REMOVED lines=12> */
[C---:B------:R-:W-:Y:S01]  /*cd30*/  FADD.FTZ R3, R124.reuse, R3 ;  /* 0x000000037c037221 */ /* 0x040fe20000010000 */
[----:B------:R-:W-:Y:S01]  /*cd40*/  F2FP.F16.F32.PACK_AB R124, R124, R121 ;  /* 0x000000797c7c723e */ /* 0x000fe200000000ff */
[----:B------:R4:W-:Y:S01]  /*cd50*/  STSM.16.M88.4 [R2+0x2eb00], R80 ;  /* 0x02eb005002007844 */ /* 0x0009e20000000200 */
[----:B------:R-:W-:Y:S01]  /*cd60*/  F2FP.F16.F32.PACK_AB R127, R79, R78 ;  /* 0x0000004e4f7f723e */ /* 0x000fe200000000ff */
[----:B------:R-:W-:Y:S01]  /*cd70*/  FADD.FTZ R9, R87, R9 ;  /* 0x0000000957097221 */ /* 0x000fe20000010000 */
[----:B------:R-:W-:Y:S01]  /*cd80*/  FADD.FTZ R3, R76, R3 ;  /* 0x000000034c037221 */ /* 0x000fe20000010000 */
[-C--:B------:R-:W-:Y:S01]  /*cd90*/  FMUL.FTZ R55, R55, R7.reuse ;  /* 0x0000000737377220 */ /* 0x080fe20000410000 */
        /* <DEDUP_REMOVED lines=10> */
[----:B0-----:R-:W0:Y:S01]  /*ce40*/  FENCE.VIEW.ASYNC.S ;  /* 0x00000000000073c6 */ /* 0x001e220000000000 */
        /* <DEDUP_REMOVED lines=9> */
[----:B------:R-:W-:-:S02]  /*cee0*/  IMAD.MOV.U32 R6, RZ, RZ, R13 ;  /* 0x000000ffff067224 */ /* 0x000fc400078e000d */
[----:B------:R-:W-:Y:S01]  /*cef0*/  IMAD.MOV.U32 R5, RZ, RZ, R0 ;  /* 0x000000ffff057224 */ /* 0x000fe200078e0000 */
[----:B0-----:R-:W-:Y:S01]  /*cf00*/  NOP ;  /* 0x0000000000007918 */ /* 0x001fe20000000000 */
[----:B----4-:R-:W-:Y:S05]  /*cf10*/  @P2 BRA `(.L_x_1687) ;  /* 0xffffffc800382947 */ /* 0x010fea000383ffff */
.L_x_1678:
[----:B------:R-:W-:Y:S06]  /*cf20*/  BAR.ARV 0x8, 0x1a0 ;  /* 0x0206800000007b1d */ /* 0x000fec0000002000 */
[----:B------:R-:W-:Y:S05]  /*cf30*/  @!P0 BRA `(.L_x_1688) ;  /* 0x0000000000048947 */ /* 0x000fea0003800000 */
[----:B------:R-:W-:Y:S01]  /*cf40*/  BPT.TRAP 0x1 ;  /* 0x000000040000795c */ /* 0x000fe20000300000 */
.L_x_1688:
[----:B------:R-:W-:Y:S01]  /*cf50*/  ULEA UR6, UR36, UR37, 0x3 ;  /* 0x0000002524067291 */ /* 0x000fe2000f8e183f */
[----:B------:R-:W-:-:S05]  /*cf60*/  IMAD.U32 R5, RZ, RZ, UR38 ;  /* 0x00000026ff057e24 */ /* 0x000fca000f8e00ff */
[----:B------:R-:W-:-:S04]  /*cf70*/  SHF.L.U32 R5, R5, 0x1f, RZ ;  /* 0x0000001f05057819 */ /* 0x000fc800000006ff */
[----:B------:R1:W2:Y:S01]  /*cf80*/  SYNCS.PHASECHK.TRANS64.TRYWAIT P2, [UR6+0x31c50], R5 ;  /* 0x031c5005ff0075a7 */ /* 0x0002a20008040146 */
[----:B------:R-:W-:Y:S05]  /*cf90*/  @!P0 BRA `(.L_x_1689) ;  /* 0x0000000000048947 */ /* 0x000fea0003800000 */
[----:B------:R-:W-:Y:S01]  /*cfa0*/  BPT.TRAP 0x1 ;  /* 0x000000040000795c */ /* 0x000fe20000300000 */
.L_x_1689:
[----:B--2---:R-:W-:Y:S05]  /*cfb0*/  @P2 BRA `(.L_x_1690) ;  /* 0x0000000000082947 */ /* 0x004fea0003800000 */
[----:B------:R-:W2:Y:S02]  /*cfc0*/  SYNCS.PHASECHK.TRANS64.TRYWAIT P0, [UR6+0x31c50], R5 ;  /* 0x031c5005ff0075a7 */ /* 0x000ea40008000146 */
[----:B--2---:R-:W-:Y:S05]  /*cfd0*/  @!P0 BRA `(.L_x_1691) ;  /* 0x0000007000c08947 */ /* 0x004fea0003800000 */
.L_x_1690:
[----:B------:R-:W-:Y:S01]  /*cfe0*/  UIADD3 UR37, UR37, 0x200, URZ ;  /* 0x0000020025257890 */ /* 0x000fe2000fffe03f */
[----:B------:R-:W-:Y:S01]  /*cff0*/  WARPGROUP.ARRIVE ;  /* 0x00000000000079c5 */ /* 0x000fe20000000000 */
[----:B------:R-:W-:Y:S01]  /*d000*/  ULOP3.LUT UR60, UR60, 0x10000, URZ, 0xfc, !UPT ;  /* 0x000100003c3c7892 */ /* 0x000fe2000f8efc3f */
[----:B-12---:R-:W1:Y:S01]  /*d010*/  SHFL.BFLY PT, R5, R4, 0x2, 0x1f ;  /* 0x0c401f0004057f89 */ /* 0x006e6200000e0000 */
[----:B------:R-:W-:Y:S01]  /*d020*/  USHF.R.U32.HI UR37, URZ, 0x4, UR37 ;  /* 0x000000043f257899 */ /* 0x000fe20008011625 */
[----:B------:R-:W-:Y:S01]  /*d030*/  R2UR UR7, R150 ;  /* 0x00000000960772ca */ /* 0x000fe200000e0000 */
[----:B------:R-:W-:Y:S01]  /*d040*/  UMOV UR9, 0xc0000010 ;  /* 0xc000001000097882 */ /* 0x000fe20000000000 */
[----:B------:R-:W-:Y:S01]  /*d050*/  UMOV UR11, 0x80000020 ;  /* 0x80000020000b7882 */ /* 0x000fe20000000000 */
[----:B------:R-:W-:Y:S01]  /*d060*/  ULOP3.LUT UR37, UR37, 0x3fff, URZ, 0xc0, !UPT ;  /* 0x00003fff25257892 */ /* 0x000fe2000f8ec03f */
[----:B------:R-:W2:Y:S01]  /*d070*/  SHFL.BFLY PT, R6, R3, 0x2, 0x1f ;  /* 0x0c401f0003067f89 */ /* 0x000ea200000e0000 */
[----:B------:R-:W-:Y:S01]  /*d080*/  UMOV UR8, UR60 ;  /* 0x0000003c00087c82 */ /* 0x000fe20008000000 */
[----:B------:R-:W-:Y:S01]  /*d090*/  IMAD.U32 R15, RZ, RZ, UR4 ;  /* 0x00000004ff0f7e24 */ /* 0x000fe2000f8e00ff */
[----:B------:R-:W-:Y:S01]  /*d0a0*/  ULOP3.LUT UR5, UR37, 0x2400000, URZ, 0xfc, !UPT ;  /* 0x0240000025057892 */ /* 0x000fe2000f8efc3f */
[----:B------:R-:W-:-:S03]  /*d0b0*/  IMAD.MOV.U32 R16, RZ, RZ, -0x800000 ;  /* 0xff800000ff107424 */ /* 0x000fc600078e00ff */
[----:B------:R-:W-:Y:S02]  /*d0c0*/  UIMAD UR5, UR36, 0x6c0, UR5 ;  /* 0x000006c0240578a4 */ /* 0x000fe4000f8e0205 */
[----:B------:R-:W-:Y:S02]  /*d0d0*/  UIADD3 UR36, UR36, 0x1, URZ ;  /* 0x0000000124247890 */ /* 0x000fe4000fffe03f */
[----:B------:R-:W-:Y:S02]  /*d0e0*/  UIADD3 UR7, UR7, 0x1, URZ ;  /* 0x0000000107077890 */ /* 0x000fe4000fffe03f */
[----:B------:R-:W-:Y:S01]  /*d0f0*/  UISETP.NE.AND UP0, UPT, UR36, 0x2, UPT ;  /* 0x000000022400788c */ /* 0x000fe2000bf05270 */
[----:B------:R-:W-:Y:S02]  /*d100*/  UMOV UR10, UR5 ;  /* 0x00000005000a7c82 */ /* 0x000fe40008000000 */
[----:B------:R-:W-:Y:S01]  /*d110*/  HGMMA.64x96x16.F32 R24, gdesc[UR8].tnspB, R24, gsb0 ;  /* 0x41600000081879f0 */ /* 0x000fe20008000818 */
[----:B------:R-:W-:Y:S01]  /*d120*/  UIADD3 UR8, UR60, 0x180, URZ ;  /* 0x000001803c087890 */ /* 0x000fe2000fffe03f */
[----:B-1----:R-:W-:Y:S01]  /*d130*/  FADD.FTZ R5, R5, R4 ;  /* 0x0000000405057221 */ /* 0x002fe20000010000 */
[----:B------:R-:W-:Y:S01]  /*d140*/  UIADD3 UR10, UR5, 0x40, URZ ;  /* 0x00000040050a7890 */ /* 0x000fe2000fffe03f */
[----:B------:R-:W-:Y:S01]  /*d150*/  IMAD.MOV.U32 R4, RZ, RZ, RZ ;  /* 0x000000ffff047224 */ /* 0x000fe200078e00ff */
[----:B------:R-:W-:Y:S01]  /*d160*/  UMOV UR9, 0xc0000010 ;  /* 0xc000001000097882 */ /* 0x000fe20000000000 */
[----:B------:R-:W-:Y:S01]  /*d170*/  UMOV UR11, 0x80000020 ;  /* 0x80000020000b7882 */ /* 0x000fe20000000000 */
[----:B--2---:R-:W-:Y:S01]  /*d180*/  FADD.FTZ R7, R6, R3 ;  /* 0x0000000306077221 */ /* 0x004fe20000010000 */
[----:B------:R-:W-:Y:S01]  /*d190*/  IMAD.MOV.U32 R3, RZ, RZ, -0x800000 ;  /* 0xff800000ff037424 */ /* 0x000fe200078e00ff */
[----:B------:R-:W1:Y:S01]  /*d1a0*/  SHFL.BFLY PT, R6, R5, 0x1, 0x1f ;  /* 0x0c201f0005067f89 */ /* 0x000e6200000e0000 */
[----:B------:R-:W-:Y:S01]  /*d1b0*/  IMAD.U32 R150, RZ, RZ, UR7 ;  /* 0x00000007ff967e24 */ /* 0x000fe2000f8e00ff */
[----:B------:R-:W-:-:S02]  /*d1c0*/  USEL UR36, UR36, URZ, UP0 ;  /* 0x0000003f24247287 */ /* 0x000fc40008000000 */
[----:B------:R-:W2:Y:S01]  /*d1d0*/  SHFL.BFLY PT, R8, R7, 0x1, 0x1f ;  /* 0x0c201f0007087f89 */ /* 0x000ea200000e0000 */
[----:B-1----:R-:W-:Y:S01]  /*d1e0*/  FADD.FTZ R10, R5, R6 ;  /* 0x00000006050a7221 */ /* 0x002fe20000010000 */
[----:B------:R-:W-:Y:S01]  /*d1f0*/  IMAD.U32 R5, RZ, RZ, UR4 ;  /* 0x00000004ff057e24 */ /* 0x000fe2000f8e00ff */
[----:B------:R-:W-:Y:S01]  /*d200*/  USEL UR4, URZ, 0x1, UP0 ;  /* 0x000000013f047887 */ /* 0x000fe20008000000 */
[----:B--2---:R-:W-:Y:S02]  /*d210*/  FADD.FTZ R11, R7, R8 ;  /* 0x00000008070b7221 */ /* 0x004fe40000010000 */
[----:B------:R-:W-:Y:S01]  /*d220*/  FSETP.NE.FTZ.AND P0, PT, R10, RZ, PT ;  /* 0x000000ff0a00720b */ /* 0x000fe20003f15000 */
[----:B------:R-:W-:Y:S01]  /*d230*/  IMAD.MOV.U32 R8, RZ, RZ, RZ ;  /* 0x000000ffff087224 */ /* 0x000fe200078e00ff */
[----:B------:R-:W-:Y:S01]  /*d240*/  ULOP3.LUT UR38, UR38, UR4, URZ, 0x3c, !UPT ;  /* 0x0000000426267292 */ /* 0x000fe2000f8e3c3f */
[----:B------:R-:W-:Y:S01]  /*d250*/  IMAD.U32 R7, RZ, RZ, UR6 ;  /* 0x00000006ff077e24 */ /* 0x000fe2000f8e00ff */
[----:B------:R-:W-:-:S03]  /*d260*/  FSETP.NE.FTZ.AND P2, PT, R11, RZ, PT ;  /* 0x000000ff0b00720b */ /* 0x000fc60003f55000 */
[----:B------:R-:W-:-:S05]  /*d270*/  @!P1 VIADD R7, R7, 0x31c60 ;  /* 0x00031c6007079836 */ /* 0x000fca0000000000 */
[----:B------:R-:W-:Y:S01]  /*d280*/  @!P1 PRMT R7, RZ, 0x654, R7 ;  /* 0x00000654ff079816 */ /* 0x000fe20000000007 */
[----:B------:R-:W1:Y:S01]  /*d290*/  @P0 MUFU.LG2 R6, R10 ;  /* 0x0000000a00060308 */ /* 0x000e620000000c00 */
[----:B------:R-:W-:-:S03]  /*d2a0*/  @P0 FMUL.FTZ R5, R5, 0.69314718246459960938 ;  /* 0x3f31721805050820 */ /* 0x000fc60000410000 */
[----:B------:R-:W-:-:S04]  /*d2b0*/  @P2 FMUL.FTZ R15, R15, 0.69314718246459960938 ;  /* 0x3f3172180f0f2820 */ /* 0x000fc80000410000 */
[----:B------:R-:W-:Y:S08]  /*d2c0*/  @P0 MUFU.RCP R4, R10 ;  /* 0x0000000a00040308 */ /* 0x000ff00000001000 */
[----:B------:R-:W2:Y:S01]  /*d2d0*/  @P2 MUFU.LG2 R9, R11 ;  /* 0x0000000b00092308 */ /* 0x000ea20000000c00 */
[----:B-1----:R-:W-:-:S04]  /*d2e0*/  @P0 FMUL.FTZ R6, R6, 0.69314718246459960938 ;  /* 0x3f31721806060820 */ /* 0x002fc80000410000 */
[----:B------:R-:W-:Y:S01]  /*d2f0*/  @P0 FFMA.FTZ R3, R5, R0, R6 ;  /* 0x0000000005030223 */ /* 0x000fe20000010006 */
[----:B------:R-:W-:Y:S02]  /*d300*/  PLOP3.LUT P0, PT, PT, PT, PT, 0x8, 0x0 ;  /* 0x000000000000781c */ /* 0x000fe40003f0e170 */
[----:B------:R-:W1:Y:S01]  /*d310*/  @P2 MUFU.RCP R8, R11 ;  /* 0x0000000b00082308 */ /* 0x000e620000001000 */
        /* <DEDUP_REMOVED lines=74> */
[----:B------:R-:W-:Y:S01]  /*d7c0*/  FMUL.FTZ R53, R69, R4 ;  /* 0x0000000445357220 */ /* 0x000fe20000410000 */
[-C--:B-1----:R-:W-:Y:S01]  /*d7d0*/  FMUL.FTZ R83, R26, R8.reuse ;  /* 0x000000081a537220 */ /* 0x082fe20000410000 */
[-C--:B------:R-:W-:Y:S01]  /*d7e0*/  FMUL.FTZ R14, R27, R8.reuse ;  /* 0x000000081b0e7220 */ /* 0x080fe20000410000 */
[-C--:B------:R-:W-:Y:S01]  /*d7f0*/  FMUL.FTZ R12, R30, R8.reuse ;  /* 0x000000081e0c7220 */ /* 0x080fe20000410000 */
[-C--:B------:R-:W-:Y:S01]  /*d800*/  FMUL.FTZ R65, R38, R8.reuse ;  /* 0x0000000826417220 */ /* 0x080fe20000410000 */
[-C--:B0-----:R-:W-:Y:S01]  /*d810*/  FMUL.FTZ R7, R31, R8.reuse ;  /* 0x000000081f077220 */ /* 0x081fe20000410000 */
        /* <DEDUP_REMOVED lines=23> */
[----:B------:R-:W-:-:S07]  /*d990*/  FMUL.FTZ R71, R71, R8 ;  /* 0x0000000847477220 */ /* 0x000fce0000410000 */
.L_x_1661:
        /* <DEDUP_REMOVED lines=14> */
[----:B------:R-:W-:Y:S01]  /*da80*/  R2UR UR11, R148 ;  /* 0x00000000940b72ca */ /* 0x000fe200000e0000 */
[----:B------:R-:W-:Y:S01]  /*da90*/  ULDC.64 UR8, c[0x0][0xbe0] ;  /* 0x0002f80000087ab9 */ /* 0x000fe20000000a00 */
[----:B------:R-:W-:Y:S01]  /*daa0*/  R2UR UR10, R146 ;  /* 0x00000000920a72ca */ /* 0x000fe200000e0000 */
[----:B------:R-:W-:Y:S01]  /*dab0*/  UISETP.NE.U32.AND UP0, UPT, UR8, URZ, UPT ;  /* 0x0000003f0800728c */ /* 0x000fe2000bf05070 */
[----:B------:R-:W-:Y:S01]  /*dac0*/  F2FP.F16.F32.PACK_AB R27, R27, R42 ;  /* 0x0000002a1b1b723e */ /* 0x000fe200000000ff */
[----:B------:R-:W-:Y:S01]  /*dad0*/  ULDC.64 UR12, c[0x0][0x208] ;  /* 0x00008200000c7ab9 */ /* 0x000fe20000000a00 */
[----:B------:R-:W-:Y:S01]  /*dae0*/  F2FP.F16.F32.PACK_AB R68, R45, R28 ;  /* 0x0000001c2d44723e */ /* 0x000fe200000000ff */
[----:B------:R-:W-:Y:S01]  /*daf0*/  UISETP.NE.AND.EX UP0, UPT, UR9, URZ, UPT, UP0 ;  /* 0x0000003f0900728c */ /* 0x000fe2000bf05300 */
[----:B------:R-:W-:Y:S02]  /*db00*/  F2FP.F16.F32.PACK_AB R70, R53, R0 ;  /* 0x000000003546723e */ /* 0x000fe400000000ff */
[----:B------:R-:W-:-:S05]  /*db10*/  F2FP.F16.F32.PACK_AB R71, R71, R30 ;  /* 0x0000001e4747723e */ /* 0x000fca00000000ff */
[----:B------:R-:W-:Y:S02]  /*db20*/  USHF.L.U64.HI UR11, UR10, 0x2, UR11 ;  /* 0x000000020a0b7899 */ /* 0x000fe4000801020b */
[----:B------:R-:W-:Y:S01]  /*db30*/  USHF.L.U32 UR10, UR10, 0x2, URZ ;  /* 0x000000020a0a7899 */ /* 0x000fe2000800063f */
[----:B------:R-:W-:Y:S01]  /*db40*/  UMOV UR6, UR37 ;  /* 0x0000002500067c82 */ /* 0x000fe20008000000 */
[----:B0-----:R-:W-:Y:S01]  /*db50*/  UMOV UR7, UR4 ;  /* 0x0000000400077c82 */ /* 0x001fe20008000000 */
[----:B------:R-:W-:Y:S02]  /*db60*/  IMAD.U32 R20, RZ, RZ, UR6 ;  /* 0x00000006ff147e24 */ /* 0x000fe4000f8e00ff */
[----:B------:R-:W-:Y:S01]  /*db70*/  IMAD.U32 R21, RZ, RZ, UR7 ;  /* 0x00000007ff157e24 */ /* 0x000fe2000f8e00ff */
[----:B------:R-:W-:Y:S02]  /*db80*/  ULDC.64 UR6, c[0x0][0xbd8] ;  /* 0x0002f60000067ab9 */ /* 0x000fe40000000a00 */
[----:B------:R-:W-:Y:S01]  /*db90*/  UISETP.NE.U32.AND UP1, UPT, UR6, URZ, UPT ;  /* 0x0000003f0600728c */ /* 0x000fe2000bf25070 */
[----:B------:R-:W-:Y:S01]  /*dba0*/  IMAD.WIDE R4, R153, 0x2, R20 ;  /* 0x0000000299047825 */ /* 0x000fe200078e0214 */
[----:B------:R-:W-:-:S02]  /*dbb0*/  UIADD3 UR4, UP2, UR10, UR6, URZ ;  /* 0x000000060a047290 */ /* 0x000fc4000ff5e03f */
[----:B------:R-:W-:Y:S01]  /*dbc0*/  UISETP.NE.AND.EX UP1, UPT, UR7, URZ, UPT, UP1 ;  /* 0x0000003f0700728c */ /* 0x000fe2000bf25310 */
[C---:B------:R-:W-:Y:S01]  /*dbd0*/  LOP3.LUT R11, R4.reuse, 0x180, RZ, 0xc0, !PT ;  /* 0x00000180040b7812 */ /* 0x040fe200078ec0ff */
[----:B------:R-:W-:Y:S01]  /*dbe0*/  @UP0 UIADD3 UR6, UP3, UR10, UR8, URZ ;  /* 0x000000080a060290 */ /* 0x000fe2000ff7e03f */
[C---:B------:R-:W-:Y:S01]  /*dbf0*/  IADD3 R13, P0, R4.reuse, 0x6020, RZ ;  /* 0x00006020040d7810 */ /* 0x040fe20007f1e0ff */
[----:B------:R-:W-:Y:S01]  /*dc00*/  UIADD3.X UR8, UR11, UR7, URZ, UP2, !UPT ;  /* 0x000000070b087290 */ /* 0x000fe200097fe43f */
[----:B------:R-:W-:Y:S01]  /*dc10*/  IADD3 R9, P1, R4, 0x6000, RZ ;  /* 0x0000600004097810 */ /* 0x000fe20007f3e0ff */
[----:B------:R-:W-:Y:S01]  /*dc20*/  @UP0 UIADD3.X UR7, UR11, UR9, URZ, UP3, !UPT ;  /* 0x000000090b070290 */ /* 0x000fe20009ffe43f */
[----:B------:R-:W-:Y:S02]  /*dc30*/  SHF.R.U64 R11, R11, 0x3, RZ ;  /* 0x000000030b0b7819 */ /* 0x000fe400000012ff */
[----:B------:R-:W-:Y:S02]  /*dc40*/  LOP3.LUT R8, R13, 0x180, RZ, 0xc0, !PT ;  /* 0x000001800d087812 */ /* 0x000fe400078ec0ff */
[----:B------:R-:W-:-:S02]  /*dc50*/  LOP3.LUT R10, R9, 0x180, RZ, 0xc0, !PT ;  /* 0x00000180090a7812 */ /* 0x000fc400078ec0ff */
[C---:B------:R-:W-:Y:S02]  /*dc60*/  IADD3 R51, P2, R4.reuse, 0x3020, RZ ;  /* 0x0000302004337810 */ /* 0x040fe40007f5e0ff */
[C---:B------:R-:W-:Y:S02]  /*dc70*/  IADD3 R33, P3, R4.reuse, 0x3000, RZ ;  /* 0x0000300004217810 */ /* 0x040fe40007f7e0ff */
[----:B------:R-:W-:Y:S02]  /*dc80*/  IADD3 R18, P4, R4, 0x20, RZ ;  /* 0x0000002004127810 */ /* 0x000fe40007f9e0ff */
[----:B------:R-:W-:Y:S01]  /*dc90*/  LOP3.LUT R4, R11, R4, RZ, 0x3c, !PT ;  /* 0x000000040b047212 */ /* 0x000fe200078e3cff */
[--C-:B------:R-:W-:Y:S01]  /*dca0*/  IMAD.X R11, RZ, RZ, R5.reuse, P1 ;  /* 0x000000ffff0b7224 */ /* 0x100fe200008e0605 */
[----:B------:R-:W-:Y:S01]  /*dcb0*/  SHF.R.U64 R8, R8, 0x3, RZ ;  /* 0x0000000308087819 */ /* 0x000fe200000012ff */
[--C-:B------:R-:W-:Y:S01]  /*dcc0*/  IMAD.X R15, RZ, RZ, R5.reuse, P3 ;  /* 0x000000ffff0f7224 */ /* 0x100fe200018e0605 */
[----:B------:R-:W-:Y:S01]  /*dcd0*/  SHF.R.U64 R10, R10, 0x3, RZ ;  /* 0x000000030a0a7819 */ /* 0x000fe200000012ff */
[----:B------:R-:W-:Y:S01]  /*dce0*/  IMAD.X R25, RZ, RZ, R5, P4 ;  /* 0x000000ffff197224 */ /* 0x000fe200020e0605 */
[----:B------:R-:W-:-:S02]  /*dcf0*/  MOV R32, R4 ;  /* 0x0000000400207202 */ /* 0x000fc40000000f00 */
[----:B------:R-:W-:Y:S01]  /*dd00*/  LOP3.LUT R8, R8, R13, RZ, 0x3c, !PT ;  /* 0x0000000d08087212 */ /* 0x000fe200078e3cff */
[--C-:B------:R-:W-:Y:S01]  /*dd10*/  IMAD.X R13, RZ, RZ, R5.reuse, P2 ;  /* 0x000000ffff0d7224 */ /* 0x100fe200010e0605 */
[----:B------:R-:W-:Y:S01]  /*dd20*/  LOP3.LUT R10, R10, R9, RZ, 0x3c, !PT ;  /* 0x000000090a0a7212 */ /* 0x000fe200078e3cff */
[----:B------:R-:W-:Y:S01]  /*dd30*/  IMAD.X R9, RZ, RZ, R5, P0 ;  /* 0x000000ffff097224 */ /* 0x000fe200000e0605 */
[----:B------:R-:W-:Y:S02]  /*dd40*/  F2FP.F16.F32.PACK_AB R4, R24, R85 ;  /* 0x000000551804723e */ /* 0x000fe400000000ff */
[----:B------:R-:W-:Y:S02]  /*dd50*/  LOP3.LUT R24, R51, 0x180, RZ, 0xc0, !PT ;  /* 0x0000018033187812 */ /* 0x000fe400078ec0ff */
[----:B------:R-:W-:Y:S02]  /*dd60*/  F2FP.F16.F32.PACK_AB R5, R14, R83 ;  /* 0x000000530e05723e */ /* 0x000fe400000000ff */
[----:B------:R-:W-:-:S02]  /*dd70*/  LOP3.LUT R17, R18, 0x180, RZ, 0xc0, !PT ;  /* 0x0000018012117812 */ /* 0x000fc400078ec0ff */
[----:B------:R-:W-:Y:S01]  /*dd80*/  LOP3.LUT R14, R33, 0x180, RZ, 0xc0, !PT ;  /* 0x00000180210e7812 */ /* 0x000fe200078ec0ff */
[----:B------:R0:W-:Y:S01]  /*dd90*/  STSM.16.M88.4 [R32], R4 ;  /* 0x0000000420007844 */ /* 0x0001e20000000200 */
[----:B------:R-:W-:Y:S02]  /*dda0*/  SHF.R.U64 R24, R24, 0x3, RZ ;  /* 0x0000000318187819 */ /* 0x000fe400000012ff */
[----:B------:R-:W-:Y:S02]  /*ddb0*/  SHF.R.U64 R17, R17, 0x3, RZ ;  /* 0x0000000311117819 */ /* 0x000fe400000012ff */
[----:B------:R-:W-:Y:S02]  /*ddc0*/  SHF.R.U64 R14, R14, 0x3, RZ ;  /* 0x000000030e0e7819 */ /* 0x000fe400000012ff */
[----:B------:R-:W-:Y:S02]  /*ddd0*/  LOP3.LUT R12, R24, R51, RZ, 0x3c, !PT ;  /* 0x00000033180c7212 */ /* 0x000fe400078e3cff */
[----:B------:R-:W-:-:S02]  /*dde0*/  LOP3.LUT R24, R17, R18, RZ, 0x3c, !PT ;  /* 0x0000001211187212 */ /* 0x000fc400078e3cff */
[----:B------:R-:W-:Y:S02]  /*ddf0*/  LOP3.LUT R14, R14, R33, RZ, 0x3c, !PT ;  /* 0x000000210e0e7212 */ /* 0x000fe400078e3cff */
[----:B------:R-:W-:Y:S02]  /*de00*/  MOV R17, R8 ;  /* 0x0000000800117202 */ /* 0x000fe40000000f00 */
[----:B------:R-:W-:Y:S02]  /*de10*/  MOV R18, R10 ;  /* 0x0000000a00127202 */ /* 0x000fe40000000f00 */
[----:B------:R-:W-:Y:S02]  /*de20*/  MOV R34, R24 ;  /* 0x0000001800227202 */ /* 0x000fe40000000f00 */
[----:B------:R-:W-:Y:S02]  /*de30*/  F2FP.F16.F32.PACK_AB R8, R76, R75 ;  /* 0x0000004b4c08723e */ /* 0x000fe400000000ff */
[----:B------:R-:W-:-:S02]  /*de40*/  F2FP.F16.F32.PACK_AB R9, R64, R69 ;  /* 0x000000454009723e */ /* 0x000fc400000000ff */
[----:B------:R-:W-:Y:S02]  /*de50*/  F2FP.F16.F32.PACK_AB R10, R79, R74 ;  /* 0x0000004a4f0a723e */ /* 0x000fe400000000ff */
[----:B------:R-:W-:Y:S02]  /*de60*/  F2FP.F16.F32.PACK_AB R11, R60, R65 ;  /* 0x000000413c0b723e */ /* 0x000fe400000000ff */
[----:B------:R-:W-:Y:S02]  /*de70*/  MOV R33, R14 ;  /* 0x0000000e00217202 */ /* 0x000fe40000000f00 */
[----:B0-----:R-:W-:Y:S01]  /*de80*/  F2FP.F16.F32.PACK_AB R4, R78, R73 ;  /* 0x000000494e04723e */ /* 0x001fe200000000ff */
[----:B------:R-:W-:Y:S01]  /*de90*/  STSM.16.M88.4 [R34], R8 ;  /* 0x0000000822007844 */ /* 0x000fe20000000200 */
[----:B------:R-:W-:Y:S02]  /*dea0*/  F2FP.F16.F32.PACK_AB R5, R56, R61 ;  /* 0x0000003d3805723e */ /* 0x000fe400000000ff */
[----:B------:R-:W-:-:S02]  /*deb0*/  F2FP.F16.F32.PACK_AB R6, R77, R72 ;  /* 0x000000484d06723e */ /* 0x000fc400000000ff */
[----:B------:R-:W-:Y:S02]  /*dec0*/  F2FP.F16.F32.PACK_AB R7, R52, R57 ;  /* 0x000000393407723e */ /* 0x000fe400000000ff */
[----:B------:R-:W-:Y:S02]  /*ded0*/  MOV R32, R12 ;  /* 0x0000000c00207202 */ /* 0x000fe40000000f00 */
[----:B------:R-:W-:Y:S01]  /*dee0*/  F2FP.F16.F32.PACK_AB R12, R49, R40 ;  /* 0x00000028310c723e */ /* 0x000fe200000000ff */
[----:B------:R0:W-:Y:S01]  /*def0*/  STSM.16.M88.4 [R33], R4 ;  /* 0x0000000421007844 */ /* 0x0001e20000000200 */
[----:B------:R-:W-:Y:S02]  /*df00*/  F2FP.F16.F32.PACK_AB R13, R47, R50 ;  /* 0x000000322f0d723e */ /* 0x000fe400000000ff */
[----:B------:R-:W-:Y:S02]  /*df10*/  F2FP.F16.F32.PACK_AB R14, R48, R37 ;  /* 0x00000025300e723e */ /* 0x000fe400000000ff */
[----:B------:R-:W-:-:S02]  /*df20*/  F2FP.F16.F32.PACK_AB R15, R43, R46 ;  /* 0x0000002e2b0f723e */ /* 0x000fc400000000ff */
[----:B------:R-:W-:Y:S02]  /*df30*/  F2FP.F16.F32.PACK_AB R25, R26, R39 ;  /* 0x000000271a19723e */ /* 0x000fe400000000ff */
[----:B------:R-:W-:Y:S01]  /*df40*/  F2FP.F16.F32.PACK_AB R24, R41, R36 ;  /* 0x000000242918723e */ /* 0x000fe200000000ff */
[----:B------:R1:W-:Y:S01]  /*df50*/  STSM.16.M88.4 [R32], R12 ;  /* 0x0000000c20007844 */ /* 0x0003e20000000200 */
[----:B------:R-:W-:Y:S02]  /*df60*/  F2FP.F16.F32.PACK_AB R26, R44, R29 ;  /* 0x0000001d2c1a723e */ /* 0x000fe400000000ff */
[----:B------:R-:W-:Y:S02]  /*df70*/  F2FP.F16.F32.PACK_AB R69, R31, R38 ;  /* 0x000000261f45723e */ /* 0x000fe400000000ff */
[----:B------:R-:W-:Y:S01]  /*df80*/  PLOP3.LUT P0, PT, PT, PT, UP1, 0x80, 0x0 ;  /* 0x000000000000781c */ /* 0x000fe20003f0f018 */
[----:B------:R1:W-:Y:S01]  /*df90*/  STSM.16.M88.4 [R18], R24 ;  /* 0x0000001812007844 */ /* 0x0003e20000000200 */
[----:B------:R-:W-:Y:S01]  /*dfa0*/  PLOP3.LUT P1, PT, PT, PT, UP0, 0x80, 0x0 ;  /* 0x000000000000781c */ /* 0x000fe20003f2f008 */
[----:B0-----:R-:W-:-:S02]  /*dfb0*/  IMAD.U32 R4, RZ, RZ, UR4 ;  /* 0x00000004ff047e24 */ /* 0x001fc4000f8e00ff */
[----:B------:R1:W-:Y:S01]  /*dfc0*/  STSM.16.M88.4 [R17], R68 ;  /* 0x0000004411007844 */ /* 0x0003e20000000200 */
[----:B------:R-:W-:Y:S02]  /*dfd0*/  IMAD.U32 R6, RZ, RZ, UR6 ;  /* 0x00000006ff067e24 */ /* 0x000fe4000f8e00ff */
[----:B------:R-:W-:Y:S01]  /*dfe0*/  IMAD.U32 R5, RZ, RZ, UR8 ;  /* 0x00000008ff057e24 */ /* 0x000fe2000f8e00ff */
[----:B------:R-:W-:Y:S01]  /*dff0*/  BAR.SYNC.DEFER_BLOCKING 0x1, 0x180 ;  /* 0x0046000000007b1d */ /* 0x000fe20000010000 */
[----:B------:R-:W-:-:S05]  /*e000*/  IMAD.U32 R7, RZ, RZ, UR7 ;  /* 0x00000007ff077e24 */ /* 0x000fca000f8e00ff */
[----:B------:R-:W2:Y:S04]  /*e010*/  @P0 LDG.E R0, desc[UR12][R4.64] ;  /* 0x0000000c04000981 */ /* 0x000ea8000c1e1900 */
[----:B------:R-:W3:Y:S01]  /*e020*/  @P1 LDG.E R6, desc[UR12][R6.64] ;  /* 0x0000000c06061981 */ /* 0x000ee2000c1e1900 */
[----:B------:R-:W-:Y:S01]  /*e030*/  IMAD R9, R144, 0x20, R19 ;  /* 0x0000002090097824 */ /* 0x000fe200078e0213 */
[----:B------:R-:W-:Y:S01]  /*e040*/  UMOV UR4, URZ ;  /* 0x0000003f00047c82 */ /* 0x000fe20008000000 */
[----:B------:R-:W-:Y:S02]  /*e050*/  ULDC UR10, c[0x0][0xa88] ;  /* 0x0002a200000a7ab9 */ /* 0x000fe40000000800 */
[----:B------:R-:W-:-:S03]  /*e060*/  IMAD.WIDE R20, R9, 0x2, R20 ;  /* 0x0000000209147825 */ /* 0x000fc600078e0214 */
[----:B------:R-:W-:Y:S02]  /*e070*/  IADD3 R9, P6, R20, 0x1800, RZ ;  /* 0x0000180014097810 */ /* 0x000fe40007fde0ff */
[----:B--2---:R-:W-:Y:S02]  /*e080*/  @P0 R2UR UR4, R0 ;  /* 0x00000000000402ca */ /* 0x004fe400000e0000 */
[----:B---3--:R-:W-:Y:S01]  /*e090*/  @P1 R2UR UR10, R6 ;  /* 0x00000000060a12ca */ /* 0x008fe200000e0000 */
[----:B-1----:R-:W-:-:S14]  /*e0a0*/  @P1 BRA `(.L_x_1694) ;  /* 0x00000000001c1947 */ /* 0x002fdc0003800000 */
[----:B------:R-:W-:Y:S05]  /*e0b0*/  @!P0 BRA `(.L_x_1694) ;  /* 0x0000000000188947 */ /* 0x000fea0003800000 */
[----:B------:R-:W-:Y:S02]  /*e0c0*/  ULDC.64 UR6, c[0x0][0x208] ;  /* 0x0000820000067ab9 */ /* 0x000fe40000000a00 */
[----:B------:R-:W2:Y:S04]  /*e0d0*/  LDG.E R6, desc[UR6][R4.64] ;  /* 0x0000000604067981 */ /* 0x000ea8000c1e1900 */
[----:B------:R-:W3:Y:S01]  /*e0e0*/  LDG.E R0, desc[UR6][R4.64+0x4] ;  /* 0x0000040604007981 */ /* 0x000ee2000c1e1900 */
[----:B--2---:R-:W-:Y:S02]  /*e0f0*/  R2UR UR6, R6 ;  /* 0x00000000060672ca */ /* 0x004fe400000e0000 */
[----:B---3--:R-:W-:-:S13]  /*e100*/  R2UR UR10, R0 ;  /* 0x00000000000a72ca */ /* 0x008fda00000e0000 */
[----:B------:R-:W-:-:S12]  /*e110*/  UIADD3 UR10, -UR6, UR10, URZ ;  /* 0x0000000a060a7290 */ /* 0x000fd8000fffe13f */
.L_x_1694:
[----:B------:R-:W-:Y:S01]  /*e120*/  R2UR UR18, R147 ;  /* 0x00000000931272ca */ /* 0x000fe200000e0000 */
[----:B------:R-:W-:Y:S01]  /*e130*/  ULDC.64 UR12, c[0x0][0xb70] ;  /* 0x0002dc00000c7ab9 */ /* 0x000fe20000000a00 */
[----:B------:R-:W-:Y:S01]  /*e140*/  R2UR UR16, R148 ;  /* 0x00000000941072ca */ /* 0x000fe200000e0000 */
[----:B------:R-:W-:Y:S01]  /*e150*/  USHF.R.S32.HI UR7, URZ, 0x1f, UR4 ;  /* 0x0000001f3f077899 */ /* 0x000fe20008011404 */
[----:B------:R-:W-:Y:S01]  /*e160*/  R2UR UR15, R146 ;  /* 0x00000000920f72ca */ /* 0x000fe200000e0000 */
[----:B------:R-:W-:Y:S01]  /*e170*/  UMOV UR6, UR4 ;  /* 0x0000000400067c82 */ /* 0x000fe20008000000 */
[----:B------:R-:W-:Y:S01]  /*e180*/  LOP3.LUT R4, R9, 0x180, RZ, 0xc0, !PT ;  /* 0x0000018009047812 */ /* 0x000fe200078ec0ff */
[----:B------:R-:W-:Y:S01]  /*e190*/  ULDC.64 UR20, c[0x0][0x208] ;  /* 0x0000820000147ab9 */ /* 0x000fe20000000a00 */
[----:B------:R-:W-:Y:S02]  /*e1a0*/  R2UR UR17, R149 ;  /* 0x00000000951172ca */ /* 0x000fe400000e0000 */
[----:B------:R-:W-:-:S02]  /*e1b0*/  SHF.R.U64 R4, R4, 0x3, RZ ;  /* 0x0000000304047819 */ /* 0x000fc400000012ff */
[----:B------:R-:W-:Y:S01]  /*e1c0*/  LOP3.LUT P0, RZ, R151, 0x3, RZ, 0xc0, !PT ;  /* 0x0000000397ff7812 */ /* 0x000fe2000780c0ff */
[----:B------:R-:W-:Y:S01]  /*e1d0*/  USHF.R.S32.HI UR14, URZ, 0x1f, UR18 ;  /* 0x0000001f3f0e7899 */ /* 0x000fe20008011412 */
[----:B------:R-:W-:Y:S01]  /*e1e0*/  LOP3.LUT R4, R4, R9, RZ, 0x3c, !PT ;  /* 0x0000000904047212 */ /* 0x000fe200078e3cff */
[----:B------:R-:W-:Y:S01]  /*e1f0*/  USEL UR16, UR16, URZ, !UP1 ;  /* 0x0000003f10107287 */ /* 0x000fe2000c800000 */
[C---:B------:R-:W-:Y:S01]  /*e200*/  IADD3 R9, P4, R20.reuse, 0x4800, RZ ;  /* 0x0000480014097810 */ /* 0x040fe20007f9e0ff */
[----:B------:R-:W-:Y:S01]  /*e210*/  UIMAD UR11, UR14, UR12, URZ ;  /* 0x0000000c0e0b72a4 */ /* 0x000fe2000f8e023f */
[----:B------:R-:W-:Y:S01]  /*e220*/  IADD3 R29, P5, R20, 0x3000, RZ ;  /* 0x00003000141d7810 */ /* 0x000fe20007fbe0ff */
[----:B------:R-:W-:Y:S01]  /*e230*/  UIMAD.WIDE.U32 UR8, UR18, UR12, UR6 ;  /* 0x0000000c120872a5 */ /* 0x000fe2000f8e0006 */
[----:B------:R-:W-:Y:S01]  /*e240*/  LOP3.LUT R8, R9, 0x180, RZ, 0xc0, !PT ;  /* 0x0000018009087812 */ /* 0x000fe200078ec0ff */
[----:B------:R-:W-:Y:S01]  /*e250*/  UIMAD UR11, UR18, UR13, UR11 ;  /* 0x0000000d120b72a4 */ /* 0x000fe2000f8e020b */
[----:B------:R-:W-:Y:S01]  /*e260*/  IMAD.U32 R0, RZ, RZ, UR17 ;  /* 0x00000011ff007e24 */ /* 0x000fe2000f8e00ff */
[----:B------:R-:W-:Y:S01]  /*e270*/  USEL UR15, UR15, URZ, !UP1 ;  /* 0x0000003f0f0f7287 */ /* 0x000fe2000c800000 */
[----:B------:R-:W-:Y:S01]  /*e280*/  SHF.R.U64 R8, R8, 0x3, RZ ;  /* 0x0000000308087819 */ /* 0x000fe200000012ff */
[----:B------:R-:W-:Y:S01]  /*e290*/  ULDC.64 UR12, c[0x0][0xb78] ;  /* 0x0002de00000c7ab9 */ /* 0x000fe20000000a00 */
[----:B------:R-:W-:Y:S01]  /*e2a0*/  UIADD3 UR9, UR9, UR11, URZ ;  /* 0x0000000b09097290 */ /* 0x000fe2000fffe03f */
[----:B------:R-:W-:Y:S01]  /*e2b0*/  IMAD R7, R0, 0xc0, R23 ;  /* 0x000000c000077824 */ /* 0x000fe200078e0217 */
[----:B------:R-:W-:Y:S01]  /*e2c0*/  UIMAD UR6, UR16, UR12, URZ ;  /* 0x0000000c100672a4 */ /* 0x000fe2000f8e023f */
[----:B------:R-:W-:Y:S01]  /*e2d0*/  LOP3.LUT R8, R8, R9, RZ, 0x3c, !PT ;  /* 0x0000000908087212 */ /* 0x000fe200078e3cff */
[----:B------:R-:W-:Y:S01]  /*e2e0*/  UIMAD.WIDE.U32 UR8, UR15, UR12, UR8 ;  /* 0x0000000c0f0872a5 */ /* 0x000fe2000f8e0008 */
[----:B------:R-:W-:Y:S01]  /*e2f0*/  IADD3 R37, P3, R20, 0x6000, RZ ;  /* 0x0000600014257810 */ /* 0x000fe20007f7e0ff */
[----:B------:R-:W-:Y:S01]  /*e300*/  UIMAD UR6, UR15, UR13, UR6 ;  /* 0x0000000d0f0672a4 */ /* 0x000fe2000f8e0206 */
[----:B------:R-:W-:-:S02]  /*e310*/  SHF.R.S32.HI R0, RZ, 0x1f, R7 ;  /* 0x0000001fff007819 */ /* 0x000fc40000011407 */
[----:B------:R-:W-:Y:S01]  /*e320*/  ULDC.64 UR12, c[0x0][0xb40] ;  /* 0x0002d000000c7ab9 */ /* 0x000fe20000000a00 */
[----:B------:R-:W-:Y:S02]  /*e330*/  IADD3 R5, P1, R7, UR8, RZ ;  /* 0x0000000807057c10 */ /* 0x000fe4000ff3e0ff */
[----:B------:R-:W-:Y:S01]  /*e340*/  IMAD.U32 R9, RZ, RZ, UR6 ;  /* 0x00000006ff097e24 */ /* 0x000fe2000f8e00ff */
[----:B------:R-:W-:Y:S02]  /*e350*/  LOP3.LUT R28, R29, 0x180, RZ, 0xc0, !PT ;  /* 0x000001801d1c7812 */ /* 0x000fe400078ec0ff */
[----:B------:R-:W-:Y:S02]  /*e360*/  LEA R40, P2, R5, UR12, 0x2 ;  /* 0x0000000c05287c11 */ /* 0x000fe4000f8410ff */
[----:B------:R-:W-:Y:S01]  /*e370*/  IADD3.X R6, R0, UR9, R9, P1, !PT ;  /* 0x0000000900067c10 */ /* 0x000fe20008ffe409 */
[C---:B------:R-:W-:Y:S01]  /*e380*/  VIADD R0, R7.reuse, 0x8 ;  /* 0x0000000807007836 */ /* 0x040fe20000000000 */
[----:B------:R-:W-:Y:S01]  /*e390*/  ISETP.GE.OR P1, PT, R7, UR10, P0 ;  /* 0x0000000a07007c0c */ /* 0x000fe20008726670 */
[----:B------:R-:W-:Y:S01]  /*e3a0*/  ULDC.64 UR8, c[0x0][0xaa0] ;  /* 0x0002a80000087ab9 */ /* 0x000fe20000000a00 */
[----:B------:R-:W-:Y:S01]  /*e3b0*/  LEA.HI.X R41, R5, UR13, R6, 0x2, P2 ;  /* 0x0000000d05297c11 */ /* 0x000fe200090f1406 */
[----:B------:R-:W-:Y:S01]  /*e3c0*/  IMAD.X R5, RZ, RZ, R21, P6 ;  /* 0x000000ffff057224 */ /* 0x000fe200030e0615 */
[----:B------:R-:W-:-:S02]  /*e3d0*/  IADD3 R7, P2, R20, 0x7800, RZ ;  /* 0x0000780014077810 */ /* 0x000fc40007f5e0ff */
[----:B------:R-:W-:Y:S02]  /*e3e0*/  LOP3.LUT R36, R37, 0x180, RZ, 0xc0, !PT ;  /* 0x0000018025247812 */ /* 0x000fe400078ec0ff */
[----:B------:R-:W-:Y:S01]  /*e3f0*/  LOP3.LUT R9, R20, 0x180, RZ, 0xc0, !PT ;  /* 0x0000018014097812 */ /* 0x000fe200078ec0ff */
[----:B------:R-:W-:Y:S01]  /*e400*/  IMAD.X R13, RZ, RZ, R21, P2 ;  /* 0x000000ffff0d7224 */ /* 0x000fe200010e0615 */
[----:B------:R-:W-:Y:S02]  /*e410*/  ISETP.GE.OR P0, PT, R0, UR10, P0 ;  /* 0x0000000a00007c0c */ /* 0x000fe40008706670 */
[----:B------:R-:W-:Y:S02]  /*e420*/  LOP3.LUT R0, R7, 0x180, RZ, 0xc0, !PT ;  /* 0x0000018007007812 */ /* 0x000fe400078ec0ff */
[----:B------:R-:W-:Y:S01]  /*e430*/  SHF.R.U64 R28, R28, 0x3, RZ ;  /* 0x000000031c1c7819 */ /* 0x000fe200000012ff */
[----:B------:R-:W-:Y:S01]  /*e440*/  UIMAD UR6, UR7, UR8, URZ ;  /* 0x00000008070672a4 */ /* 0x000fe2000f8e023f */
[----:B------:R-:W-:Y:S01]  /*e450*/  SHF.R.U64 R36, R36, 0x3, RZ ;  /* 0x0000000324247819 */ /* 0x000fe200000012ff */
[----:B------:R-:W-:Y:S01]  /*e460*/  IMAD.U32 R17, RZ, RZ, UR8 ;  /* 0x00000008ff117e24 */ /* 0x000fe2000f8e00ff */
[----:B------:R-:W-:Y:S01]  /*e470*/  SHF.R.U64 R9, R9, 0x3, RZ ;  /* 0x0000000309097819 */ /* 0x000fe200000012ff */
[----:B------:R-:W-:Y:S01]  /*e480*/  IMAD.MOV.U32 R32, RZ, RZ, R19 ;  /* 0x000000ffff207224 */ /* 0x000fe200078e0013 */
[----:B------:R-:W-:Y:S01]  /*e490*/  SHF.R.U64 R0, R0, 0x3, RZ ;  /* 0x0000000300007819 */ /* 0x000fe200000012ff */
[----:B------:R-:W-:Y:S01]  /*e4a0*/  @!P1 STG.E desc[UR20][R40.64], R3 ;  /* 0x0000000328009986 */ /* 0x000fe2000c101914 */
[----:B------:R-:W-:Y:S01]  /*e4b0*/  LOP3.LUT R28, R28, R29, RZ, 0x3c, !PT ;  /* 0x0000001d1c1c7212 */ /* 0x000fe200078e3cff */
[--C-:B------:R-:W-:Y:S01]  /*e4c0*/  IMAD.X R29, RZ, RZ, R21.reuse, P5 ;  /* 0x000000ffff1d7224 */ /* 0x100fe200028e0615 */
[----:B------:R-:W-:Y:S01]  /*e4d0*/  LOP3.LUT R36, R36, R37, RZ, 0x3c, !PT ;  /* 0x0000002524247212 */ /* 0x000fe200078e3cff */
[--C-:B------:R-:W-:Y:S01]  /*e4e0*/  IMAD.X R37, RZ, RZ, R21.reuse, P3 ;  /* 0x000000ffff257224 */ /* 0x100fe200018e0615 */
[----:B------:R-:W-:Y:S01]  /*e4f0*/  LOP3.LUT R20, R9, R20, RZ, 0x3c, !PT ;  /* 0x0000001409147212 */ /* 0x000fe200078e3cff */
[----:B------:R-:W-:Y:S01]  /*e500*/  IMAD.X R9, RZ, RZ, R21, P4 ;  /* 0x000000ffff097224 */ /* 0x000fe200020e0615 */
[----:B------:R-:W-:Y:S01]  /*e510*/  LOP3.LUT R12, R0, R7, RZ, 0x3c, !PT ;  /* 0x00000007000c7212 */ /* 0x000fe200078e3cff */
[----:B------:R0:W-:Y:S01]  /*e520*/  @!P0 STG.E desc[UR20][R40.64+0x20], R16 ;  /* 0x0000201028008986 */ /* 0x0001e2000c101914 */
[----:B------:R-:W-:Y:S01]  /*e530*/  SHF.R.S32.HI R33, RZ, 0x1f, R19 ;  /* 0x0000001fff217819 */ /* 0x000fe20000011413 */
[----:B------:R-:W-:-:S02]  /*e540*/  UIMAD UR6, UR4, UR9, UR6 ;  /* 0x00000009040672a4 */ /* 0x000fc4000f8e0206 */
[----:B------:R1:W5:Y:S01]  /*e550*/  LD.E.128 R24, desc[UR20][R20.64] ;  /* 0x0000001414187980 */ /* 0x000362000c101d00 */
[----:B------:R-:W-:-:S03]  /*e560*/  ULDC.64 UR8, c[0x0][0xae0] ;  /* 0x0002b80000087ab9 */ /* 0x000fc60000000a00 */
        /* <DEDUP_REMOVED lines=8> */
[----:B------:R-:W-:Y:S01]  /*e5f0*/  UIMAD UR10, UR17, -0xc0, UR10 ;  /* 0xffffff40110a78a4 */ /* 0x000fe2000f8e020a */
[----:B------:R-:W-:Y:S01]  /*e600*/  @!PT LDS RZ, [RZ] ;  /* 0x00000000fffff984 */ /* 0x000fe20000000800 */
[----:B------:R-:W-:Y:S01]  /*e610*/  @!PT LDS RZ, [RZ] ;  /* 0x00000000fffff984 */ /* 0x000fe20000000800 */
[----:B------:R-:W-:Y:S01]  /*e620*/  @!PT LDS RZ, [RZ] ;  /* 0x00000000fffff984 */ /* 0x000fe20000000800 */
[----:B------:R-:W-:Y:S01]  /*e630*/  @!PT LDS RZ, [RZ] ;  /* 0x00000000fffff984 */ /* 0x000fe20000000800 */
[----:B------:R0:W-:Y:S06]  /*e640*/  MEMBAR.ALL.CTA ;  /* 0x0000000000007992 */ /* 0x0001ec0000008000 */
[----:B0-----:R-:W0:Y:S01]  /*e650*/  FENCE.VIEW.ASYNC.S ;  /* 0x00000000000073c6 */ /* 0x001e220000000000 */
[----:B------:R-:W-:Y:S01]  /*e660*/  IMAD.U32 R3, RZ, RZ, UR8 ;  /* 0x00000008ff037e24 */ /* 0x000fe2000f8e00ff */
[----:B------:R-:W-:Y:S01]  /*e670*/  UIMAD UR6, UR18, UR9, UR4 ;  /* 0x00000009120672a4 */ /* 0x000fe2000f8e0204 */
[C---:B------:R-:W-:Y:S01]  /*e680*/  VIADD R0, R144.reuse, 0x60 ;  /* 0x0000006090007836 */ /* 0x040fe20000000000 */
[----:B------:R-:W-:Y:S01]  /*e690*/  UIADD3 UR4, UR37, 0x31c20, URZ ;  /* 0x00031c2025047890 */ /* 0x000fe2000fffe03f */
[----:B------:R-:W-:Y:S01]  /*e6a0*/  IMAD.WIDE.U32 R16, R3, UR18, R16 ;  /* 0x0000001203107c25 */ /* 0x000fe2000f8e0010 */
[----:B------:R-:W-:Y:S01]  /*e6b0*/  ULDC.64 UR8, c[0x0][0xae8] ;  /* 0x0002ba0000087ab9 */ /* 0x000fe20000000a00 */
[----:B------:R-:W-:Y:S01]  /*e6c0*/  ISETP.GE.AND P0, PT, R144, UR10, PT ;  /* 0x0000000a90007c0c */ /* 0x000fe2000bf06270 */
[----:B------:R-:W-:Y:S01]  /*e6d0*/  UPRMT UR4, URZ, 0x654, UR4 ;  /* 0x000006543f047896 */ /* 0x000fe20008000004 */
[----:B------:R-:W-:Y:S01]  /*e6e0*/  VIADD R17, R17, UR6 ;  /* 0x0000000611117c36 */ /* 0x000fe20008000000 */
[----:B------:R-:W-:-:S02]  /*e6f0*/  UIMAD UR6, UR16, UR8, URZ ;  /* 0x00000008100672a4 */ /* 0x000fc4000f8e023f */
[----:B------:R-:W-:Y:S01]  /*e700*/  IMAD.U32 R33, RZ, RZ, UR8 ;  /* 0x00000008ff217e24 */ /* 0x000fe2000f8e00ff */
[----:B------:R-:W-:Y:S01]  /*e710*/  SHF.R.S32.HI R145, RZ, 0x1f, R144 ;  /* 0x0000001fff917819 */ /* 0x000fe20000011490 */
[----:B-1----:R-:W-:Y:S01]  /*e720*/  IMAD.U32 R21, RZ, RZ, UR17 ;  /* 0x00000011ff157e24 */ /* 0x002fe2000f8e00ff */
[----:B------:R-:W-:Y:S02]  /*e730*/  UIMAD UR6, UR15, UR9, UR6 ;  /* 0x000000090f0672a4 */ /* 0x000fe4000f8e0206 */
[----:B------:R-:W-:Y:S01]  /*e740*/  IMAD.WIDE.U32 R32, R33, UR15, R16 ;  /* 0x0000000f21207c25 */ /* 0x000fe2000f8e0010 */
[----:B------:R-:W-:Y:S01]  /*e750*/  BSSY B1, `(.L_x_1695) ;  /* 0x000001a000017945 */ /* 0x000fe20003800000 */
[----:B------:R-:W-:Y:S02]  /*e760*/  ISETP.GE.AND P3, PT, R0, UR10, PT ;  /* 0x0000000a00007c0c */ /* 0x000fe4000bf66270 */
        /* <DEDUP_REMOVED lines=24> */
.L_x_1696:
[----:B------:R-:W-:Y:S05]  /*e8f0*/  BSYNC B1 ;  /* 0x0000000000017941 */ /* 0x000fea0003800000 */
.L_x_1695:
[----:B------:R-:W-:Y:S05]  /*e900*/  @P3 BRA `(.L_x_1697) ;  /* 0x0000000800b83947 */ /* 0x000fea0003800000 */
[----:B------:R-:W-:Y:S01]  /*e910*/  IADD3 R3, P0, R20, 0x60, RZ ;  /* 0x0000006014037810 */ /* 0x000fe20007f1e0ff */
[----:B------:R-:W-:Y:S01]  /*e920*/  ULDC.64 UR6, c[0x0][0xad8] ;  /* 0x0002b60000067ab9 */ /* 0x000fe20000000a00 */
[----:B------:R-:W-:Y:S01]  /*e930*/  IMAD.MOV.U32 R16, RZ, RZ, R32 ;  /* 0x000000ffff107224 */ /* 0x000fe200078e0020 */
[----:B------:R-:W-:Y:S01]  /*e940*/  ULDC UR4, c[0x0][0xa8c] ;  /* 0x0002a30000047ab9 */ /* 0x000fe20000000800 */
[----:B------:R-:W-:Y:S01]  /*e950*/  IMAD.MOV.U32 R17, RZ, RZ, R43 ;  /* 0x000000ffff117224 */ /* 0x000fe200078e002b */
[C---:B------:R-:W-:Y:S01]  /*e960*/  ISETP.GE.AND P1, PT, R19.reuse, UR4, PT ;  /* 0x0000000413007c0c */ /* 0x040fe2000bf26270 */
[----:B------:R-:W-:Y:S01]  /*e970*/  IMAD.X R20, RZ, RZ, R21, P0 ;  /* 0x000000ffff147224 */ /* 0x000fe200000e0615 */
[----:B------:R-:W-:Y:S01]  /*e980*/  ULDC.64 UR8, c[0x0][0x208] ;  /* 0x0000820000087ab9 */ /* 0x000fe20000000a00 */
        /* <DEDUP_REMOVED lines=11> */
[----:B-----5:R2:W-:Y:S04]  /*ea40*/  @!P1 STG.E.128 desc[UR8][R20.64], R4 ;  /* 0x0000000414009986 */ /* 0x0205e8000c101d08 */
[----:B------:R2:W-:Y:S06]  /*ea50*/  @!P2 STG.E.128 desc[UR8][R20.64+0x40], R8 ;  /* 0x000040081400a986 */ /* 0x0005ec000c101d08 */
[----:B------:R-:W-:Y:S05]  /*ea60*/  @P0 BRA `(.L_x_1697) ;  /* 0x0000000800600947 */ /* 0x000fea0003800000 */
[----:B------:R-:W-:Y:S02]  /*ea70*/  ULDC.64 UR6, c[0x0][0x208] ;  /* 0x0000820000067ab9 */ /* 0x000fe40000000a00 */
[----:B------:R3:W-:Y:S01]  /*ea80*/  STG.E.128 desc[UR6][R20.64+0x80], R12 ;  /* 0x0000800c14007986 */ /* 0x0007e2000c101d06 */
[----:B------:R-:W-:Y:S05]  /*ea90*/  BRA `(.L_x_1697) ;  /* 0x0000000800547947 */ /* 0x000fea0003800000 */
.L_x_1693:
[----:B------:R-:W-:Y:S01]  /*eaa0*/  R2UR UR8, R148 ;  /* 0x00000000940872ca */ /* 0x000fe200000e0000 */
[----:B------:R-:W-:Y:S01]  /*eab0*/  ULDC.64 UR6, c[0x0][0xbe0] ;  /* 0x0002f80000067ab9 */ /* 0x000fe20000000a00 */
[----:B------:R-:W-:Y:S01]  /*eac0*/  R2UR UR4, R146 ;  /* 0x00000000920472ca */ /* 0x000fe200000e0000 */
[----:B------:R-:W-:Y:S01]  /*ead0*/  UISETP.NE.U32.AND UP0, UPT, UR6, URZ, UPT ;  /* 0x0000003f0600728c */ /* 0x000fe2000bf05070 */
[----:B------:R-:W-:-:S03]  /*eae0*/  ULDC.64 UR12, c[0x0][0x208] ;  /* 0x00008200000c7ab9 */ /* 0x000fc60000000a00 */
[----:B------:R-:W-:-:S06]  /*eaf0*/  UISETP.NE.AND.EX UP1, UPT, UR7, URZ, UPT, UP0 ;  /* 0x0000003f0700728c */ /* 0x000fcc000bf25300 */
[----:B------:R-:W-:Y:S02]  /*eb00*/  PLOP3.LUT P2, PT, PT, PT, UP1, 0x80, 0x0 ;  /* 0x000000000000781c */ /* 0x000fe40003f4f018 */
[----:B------:R-:W-:Y:S02]  /*eb10*/  USHF.L.U64.HI UR10, UR4, 0x2, UR8 ;  /* 0x00000002040a7899 */ /* 0x000fe40008010208 */
[----:B------:R-:W-:Y:S01]  /*eb20*/  USHF.L.U32 UR4, UR4, 0x2, URZ ;  /* 0x0000000204047899 */ /* 0x000fe2000800063f */
[----:B------:R-:W-:-:S03]  /*eb30*/  ULDC.64 UR8, c[0x0][0xbd8] ;  /* 0x0002f60000087ab9 */ /* 0x000fc60000000a00 */
[----:B------:R-:W-:Y:S02]  /*eb40*/  @UP1 UIADD3 UR6, UP2, UR4, UR6, URZ ;  /* 0x0000000604061290 */ /* 0x000fe4000ff5e03f */
[----:B------:R-:W-:Y:S02]  /*eb50*/  UISETP.NE.U32.AND UP0, UPT, UR8, URZ, UPT ;  /* 0x0000003f0800728c */ /* 0x000fe4000bf05070 */
[----:B------:R-:W-:Y:S02]  /*eb60*/  @UP1 UIADD3.X UR7, UR10, UR7, URZ, UP2, !UPT ;  /* 0x000000070a071290 */ /* 0x000fe400097fe43f */
[----:B------:R-:W-:Y:S01]  /*eb70*/  IMAD.U32 R6, RZ, RZ, UR6 ;  /* 0x00000006ff067e24 */ /* 0x000fe2000f8e00ff */
[----:B------:R-:W-:Y:S02]  /*eb80*/  UISETP.NE.AND.EX UP0, UPT, UR9, URZ, UPT, UP0 ;  /* 0x0000003f0900728c */ /* 0x000fe4000bf05300 */
[----:B------:R-:W-:Y:S01]  /*eb90*/  UIADD3 UR4, UP1, UR4, UR8, URZ ;  /* 0x0000000804047290 */ /* 0x000fe2000ff3e03f */
[----:B------:R-:W-:-:S03]  /*eba0*/  IMAD.U32 R7, RZ, RZ, UR7 ;  /* 0x00000007ff077e24 */ /* 0x000fc6000f8e00ff */
[----:B------:R-:W-:Y:S01]  /*ebb0*/  PLOP3.LUT P1, PT, PT, PT, UP0, 0x80, 0x0 ;  /* 0x000000000000781c */ /* 0x000fe20003f2f008 */
[----:B------:R-:W-:Y:S01]  /*ebc0*/  UIADD3.X UR6, UR10, UR9, URZ, UP1, !UPT ;  /* 0x000000090a067290 */ /* 0x000fe20008ffe43f */
[----:B------:R-:W2:Y:S01]  /*ebd0*/  @P2 LDG.E R6, desc[UR12][R6.64] ;  /* 0x0000000c06062981 */ /* 0x000ea2000c1e1900 */
[----:B------:R-:W-:Y:S02]  /*ebe0*/  IMAD.MOV.U32 R3, RZ, RZ, RZ ;  /* 0x000000ffff037224 */ /* 0x000fe400078e00ff */
[----:B------:R-:W-:Y:S02]  /*ebf0*/  IMAD.U32 R4, RZ, RZ, UR4 ;  /* 0x00000004ff047e24 */ /* 0x000fe4000f8e00ff */
[----:B------:R-:W-:Y:S01]  /*ec00*/  IMAD.U32 R5, RZ, RZ, UR6 ;  /* 0x00000006ff057e24 */ /* 0x000fe2000f8e00ff */
[----:B------:R-:W-:Y:S01]  /*ec10*/  ULDC UR4, c[0x0][0xa88] ;  /* 0x0002a20000047ab9 */ /* 0x000fe20000000800 */
[----:B------:R-:W-:-:S04]  /*ec20*/  ISETP.GT.AND P0, PT, R155, 0xbf, PT ;  /* 0x000000bf9b00780c */ /* 0x000fc80003f04270 */
[----:B------:R0:W5:Y:S01]  /*ec30*/  @P1 LDG.E R3, desc[UR12][R4.64] ;  /* 0x0000000c04031981 */ /* 0x000162000c1e1900 */
[----:B--2---:R-:W-:Y:S01]  /*ec40*/  @P2 R2UR UR4, R6 ;  /* 0x00000000060422ca */ /* 0x004fe200000e0000 */
[----:B0-----:R-:W-:-:S14]  /*ec50*/  @P2 BRA `(.L_x_1698) ;  /* 0x00000000001c2947 */ /* 0x001fdc0003800000 */
[----:B------:R-:W-:Y:S05]  /*ec60*/  @!P1 BRA `(.L_x_1698) ;  /* 0x0000000000189947 */ /* 0x000fea0003800000 */
[----:B------:R-:W-:Y:S02]  /*ec70*/  ULDC.64 UR6, c[0x0][0x208] ;  /* 0x0000820000067ab9 */ /* 0x000fe40000000a00 */
[----:B------:R-:W2:Y:S04]  /*ec80*/  LDG.E R6, desc[UR6][R4.64] ;  /* 0x0000000604067981 */ /* 0x000ea8000c1e1900 */
[----:B------:R-:W3:Y:S01]  /*ec90*/  LDG.E R0, desc[UR6][R4.64+0x4] ;  /* 0x0000040604007981 */ /* 0x000ee2000c1e1900 */
[----:B--2---:R-:W-:Y:S02]  /*eca0*/  R2UR UR6, R6 ;  /* 0x00000000060672ca */ /* 0x004fe400000e0000 */
[----:B---3--:R-:W-:-:S13]  /*ecb0*/  R2UR UR4, R0 ;  /* 0x00000000000472ca */ /* 0x008fda00000e0000 */
[----:B------:R-:W-:-:S12]  /*ecc0*/  UIADD3 UR4, -UR6, UR4, URZ ;  /* 0x0000000406047290 */ /* 0x000fd8000fffe13f */
.L_x_1698:
[----:B------:R-:W-:Y:S01]  /*ecd0*/  R2UR UR8, R147 ;  /* 0x00000000930872ca */ /* 0x000fe200000e0000 */
[----:B------:R-:W-:Y:S01]  /*ece0*/  BSSY B1, `(.L_x_1699) ;  /* 0x0000025000017945 */ /* 0x000fe20003800000 */
[----:B------:R-:W-:Y:S02]  /*ecf0*/  R2UR UR7, R146 ;  /* 0x00000000920772ca */ /* 0x000fe400000e0000 */
[----:B------:R-:W-:Y:S02]  /*ed00*/  R2UR UR6, R148 ;  /* 0x00000000940672ca */ /* 0x000fe400000e0000 */
[----:B------:R-:W-:Y:S02]  /*ed10*/  SHF.R.S32.HI R10, RZ, 0x1f, R19 ;  /* 0x0000001fff0a7819 */ /* 0x000fe40000011413 */
[----:B-----5:R-:W-:-:S05]  /*ed20*/  SHF.R.S32.HI R8, RZ, 0x1f, R3 ;  /* 0x0000001fff087819 */ /* 0x020fca0000011403 */
[----:B------:R-:W-:Y:S02]  /*ed30*/  USHF.R.S32.HI UR8, URZ, 0x1f, UR8 ;  /* 0x0000001f3f087899 */ /* 0x000fe40008011408 */
[----:B------:R-:W-:Y:S02]  /*ed40*/  USEL UR9, UR7, URZ, !UP0 ;  /* 0x0000003f07097287 */ /* 0x000fe4000c000000 */
[----:B------:R-:W-:Y:S01]  /*ed50*/  USEL UR10, UR6, URZ, !UP0 ;  /* 0x0000003f060a7287 */ /* 0x000fe2000c000000 */
[----:B------:R-:W-:Y:S11]  /*ed60*/  @P0 BRA `(.L_x_1700) ;  /* 0x0000000000700947 */ /* 0x000ff60003800000 */
[----:B------:R-:W0:Y:S01]  /*ed70*/  S2R R4, SR_TID.X ;  /* 0x0000000000047919 */ /* 0x000e220000002100 */
[----:B------:R-:W-:-:S13]  /*ed80*/  R2UR UR6, R149 ;  /* 0x00000000950672ca */ /* 0x000fda00000e0000 */
[----:B------:R-:W-:-:S04]  /*ed90*/  IMAD.U32 R0, RZ, RZ, UR6 ;  /* 0x00000006ff007e24 */ /* 0x000fc8000f8e00ff */
[----:B0-----:R-:W-:-:S04]  /*eda0*/  IMAD R0, R0, 0xc0, R4 ;  /* 0x000000c000007824 */ /* 0x001fc800078e0204 */
[----:B------:R-:W-:-:S05]  /*edb0*/  VIADD R0, R0, 0xffffff80 ;  /* 0xffffff8000007836 */ /* 0x000fca0000000000 */
[----:B------:R-:W-:-:S13]  /*edc0*/  ISETP.GE.AND P0, PT, R0, UR4, PT ;  /* 0x0000000400007c0c */ /* 0x000fda000bf06270 */
[----:B------:R-:W-:Y:S05]  /*edd0*/  @P0 BRA `(.L_x_1700) ;  /* 0x0000000000540947 */ /* 0x000fea0003800000 */
[----:B------:R-:W-:Y:S01]  /*ede0*/  R2UR UR7, R147 ;  /* 0x00000000930772ca */ /* 0x000fe200000e0000 */
[----:B------:R-:W-:Y:S01]  /*edf0*/  ULDC.64 UR12, c[0x0][0xb70] ;  /* 0x0002dc00000c7ab9 */ /* 0x000fe20000000a00 */
[C---:B------:R-:W-:Y:S01]  /*ee00*/  IADD3 R4, P0, R0.reuse, R3, RZ ;  /* 0x0000000300047210 */ /* 0x040fe20007f1e0ff */
[----:B------:R-:W-:Y:S02]  /*ee10*/  UIMAD UR6, UR8, UR12, URZ ;  /* 0x0000000c080672a4 */ /* 0x000fe4000f8e023f */
[----:B------:R-:W-:Y:S01]  /*ee20*/  IMAD.U32 R7, RZ, RZ, UR12 ;  /* 0x0000000cff077e24 */ /* 0x000fe2000f8e00ff */
[----:B------:R-:W-:Y:S01]  /*ee30*/  ULDC.64 UR14, c[0x0][0x208] ;  /* 0x00008200000e7ab9 */ /* 0x000fe20000000a00 */
[----:B------:R-:W-:-:S06]  /*ee40*/  LEA.HI.X.SX32 R5, R0, R8, 0x1, P0 ;  /* 0x0000000800057211 */ /* 0x000fcc00000f0eff */
[----:B------:R-:W-:Y:S02]  /*ee50*/  UIMAD UR6, UR7, UR13, UR6 ;  /* 0x0000000d070672a4 */ /* 0x000fe4000f8e0206 */
[----:B------:R-:W-:Y:S01]  /*ee60*/  IMAD.WIDE.U32 R4, R7, UR7, R4 ;  /* 0x0000000707047c25 */ /* 0x000fe2000f8e0004 */
[----:B------:R-:W-:Y:S02]  /*ee70*/  ULDC.64 UR12, c[0x0][0xb78] ;  /* 0x0002de00000c7ab9 */ /* 0x000fe40000000a00 */
        /* <DEDUP_REMOVED lines=11> */
.L_x_1700:
[----:B------:R-:W-:Y:S05]  /*ef30*/  BSYNC B1 ;  /* 0x0000000000017941 */ /* 0x000fea0003800000 */
.L_x_1699:
[----:B------:R-:W-:Y:S01]  /*ef40*/  R2UR UR11, R149 ;  /* 0x00000000950b72ca */ /* 0x000fe200000e0000 */
[----:B------:R-:W-:Y:S01]  /*ef50*/  ULDC.64 UR6, c[0x0][0xaa0] ;  /* 0x0002a80000067ab9 */ /* 0x000fe20000000a00 */
[----:B------:R-:W-:Y:S01]  /*ef60*/  R2UR UR14, R147 ;  /* 0x00000000930e72ca */ /* 0x000fe200000e0000 */
[----:B------:R-:W-:Y:S01]  /*ef70*/  IMAD.MOV.U32 R4, RZ, RZ, R19 ;  /* 0x000000ffff047224 */ /* 0x000fe200078e0013 */
[----:B------:R-:W-:Y:S01]  /*ef80*/  ULDC.64 UR12, c[0x0][0xae0] ;  /* 0x0002b800000c7ab9 */ /* 0x000fe20000000a00 */
[----:B0-----:R-:W-:Y:S01]  /*ef90*/  IMAD.MOV.U32 R5, RZ, RZ, R10 ;  /* 0x000000ffff057224 */ /* 0x001fe200078e000a */
[----:B------:R-:W-:Y:S01]  /*efa0*/  SHF.R.S32.HI R9, RZ, 0x1f, R144 ;  /* 0x0000001fff097819 */ /* 0x000fe20000011490 */
[----:B------:R-:W-:Y:S01]  /*efb0*/  IMAD R0, R8, UR6, RZ ;  /* 0x0000000608007c24 */ /* 0x000fe2000f8e02ff */
[----:B------:R-:W-:Y:S01]  /*efc0*/  BSSY B1, `(.L_x_1701) ;  /* 0x000002b000017945 */ /* 0x000fe20003800000 */
[----:B------:R-:W-:Y:S01]  /*efd0*/  IMAD.WIDE.U32 R4, R3, UR6, R4 ;  /* 0x0000000603047c25 */ /* 0x000fe2000f8e0004 */
[----:B------:R-:W-:-:S03]  /*efe0*/  UIMAD UR6, UR8, UR12, URZ ;  /* 0x0000000c080672a4 */ /* 0x000fc6000f8e023f */
[----:B------:R-:W-:Y:S01]  /*eff0*/  IMAD R3, R3, UR7, R0 ;  /* 0x0000000703037c24 */ /* 0x000fe2000f8e0200 */
[----:B------:R-:W-:Y:S01]  /*f000*/  UIMAD UR7, UR11, -0xc0, UR4 ;  /* 0xffffff400b0778a4 */ /* 0x000fe2000f8e0204 */
[C---:B------:R-:W-:Y:S01]  /*f010*/  VIADD R0, R144.reuse, 0x60 ;  /* 0x0000006090007836 */ /* 0x040fe20000000000 */
[----:B------:R-:W-:Y:S01]  /*f020*/  UIMAD UR6, UR14, UR13, UR6 ;  /* 0x0000000d0e0672a4 */ /* 0x000fe2000f8e0206 */
[----:B------:R-:W-:Y:S02]  /*f030*/  IMAD.IADD R5, R5, 0x1, R3 ;  /* 0x0000000105057824 */ /* 0x000fe400078e0203 */
[----:B------:R-:W-:Y:S01]  /*f040*/  IMAD.U32 R3, RZ, RZ, UR12 ;  /* 0x0000000cff037e24 */ /* 0x000fe2000f8e00ff */
[----:B------:R-:W-:Y:S01]  /*f050*/  ULDC.64 UR12, c[0x0][0xae8] ;  /* 0x0002ba00000c7ab9 */ /* 0x000fe20000000a00 */
[----:B------:R-:W-:Y:S01]  /*f060*/  ISETP.GE.AND P0, PT, R144, UR7, PT ;  /* 0x0000000790007c0c */ /* 0x000fe2000bf06270 */
[----:B------:R-:W-:Y:S01]  /*f070*/  UIMAD UR4, UR10, UR12, URZ ;  /* 0x0000000c0a0472a4 */ /* 0x000fe2000f8e023f */
[----:B------:R-:W-:Y:S01]  /*f080*/  IMAD.WIDE.U32 R4, R3, UR14, R4 ;  /* 0x0000000e03047c25 */ /* 0x000fe2000f8e0004 */
[----:B------:R-:W-:-:S02]  /*f090*/  ISETP.GE.AND P1, PT, R0, UR7, PT ;  /* 0x0000000700007c0c */ /* 0x000fc4000bf26270 */
[----:B------:R-:W-:Y:S01]  /*f0a0*/  UIMAD UR4, UR9, UR13, UR4 ;  /* 0x0000000d090472a4 */ /* 0x000fe2000f8e0204 */
[----:B------:R-:W-:Y:S02]  /*f0b0*/  VIADD R5, R5, UR6 ;  /* 0x0000000605057c36 */ /* 0x000fe40008000000 */
[----:B------:R-:W-:Y:S02]  /*f0c0*/  IMAD.U32 R7, RZ, RZ, UR12 ;  /* 0x0000000cff077e24 */ /* 0x000fe4000f8e00ff */
[----:B------:R-:W-:Y:S02]  /*f0d0*/  IMAD.U32 R3, RZ, RZ, UR11 ;  /* 0x0000000bff037e24 */ /* 0x000fe4000f8e00ff */
[----:B------:R-:W-:-:S04]  /*f0e0*/  IMAD.WIDE.U32 R6, R7, UR9, R4 ;  /* 0x0000000907067c25 */ /* 0x000fc8000f8e0004 */
[----:B------:R-:W-:Y:S02]  /*f0f0*/  IMAD.MOV.U32 R8, RZ, RZ, R144 ;  /* 0x000000ffff087224 */ /* 0x000fe400078e0090 */
[----:B------:R-:W-:Y:S02]  /*f100*/  VIADD R11, R7, UR4 ;  /* 0x00000004070b7c36 */ /* 0x000fe40008000000 */
        /* <DEDUP_REMOVED lines=22> */
.L_x_1702:
[----:B------:R-:W-:Y:S05]  /*f270*/  BSYNC B1 ;  /* 0x0000000000017941 */ /* 0x000fea0003800000 */
.L_x_1701:
        /* <DEDUP_REMOVED lines=9> */
[----:B------:R-:W-:Y:S01]  /*f310*/  IMAD.MOV.U32 R5, RZ, RZ, R11 ;  /* 0x000000ffff057224 */ /* 0x000fe200078e000b */
[----:B------:R-:W-:Y:S01]  /*f320*/  ULDC.64 UR8, c[0x0][0x208] ;  /* 0x0000820000087ab9 */ /* 0x000fe20000000a00 */
        /* <DEDUP_REMOVED lines=12> */
.L_x_1697:
[----:B------:R-:W-:Y:S05]  /*f3f0*/  BSYNC B0 ;  /* 0x0000000000007941 */ /* 0x000fea0003800000 */
.L_x_1692:
[----:B------:R-:W-:Y:S02]  /*f400*/  ULDC UR4, c[0x0][0xc14] ;  /* 0x0003050000047ab9 */ /* 0x000fe40000000800 */
[----:B------:R-:W-:-:S13]  /*f410*/  ISETP.GE.AND P0, PT, R35, UR4, PT ;  /* 0x0000000423007c0c */ /* 0x000fda000bf06270 */
[----:B------:R-:W-:Y:S05]  /*f420*/  @!P0 BRA `(.L_x_1703) ;  /* 0xffffff1800b48947 */ /* 0x000fea000383ffff */
[----:B------:R-:W-:Y:S05]  /*f430*/  EXIT ;  /* 0x000000000000794d */ /* 0x000fea0003800000 */
.L_x_1656:
[----:B------:R-:W-:-:S08]  /*f440*/  NOP ;  /* 0x0000000000007918 */ /* 0x000fd00000000000 */
[----:B0-----:R-:W0:-:S00]  /*f450*/  USETMAXREG.DEALLOC.CTAPOOL 0x20 ;  /* 0x00000020000079c8 */ /* 0x001e0000080e0500 */
        /* <DEDUP_REMOVED lines=8> */
[----:B------:R-:W-:Y:S01]  /*f4e0*/  ULDC.64 UR6, c[0x0][0x208] ;  /* 0x0000820000067ab9 */ /* 0x000fe20000000a00 */
        /* <DEDUP_REMOVED lines=9> */
[----:B------:R-:W0:Y:S01]  /*f580*/  S2UR UR6, SR_CTAID.X ;  /* 0x00000000000679c3 */ /* 0x000e220000002500 */
[----:B------:R-:W-:Y:S01]  /*f590*/  ISETP.GE.U32.AND P0, PT, R26, 0x2, PT ;  /* 0x000000021a00780c */ /* 0x000fe20003f06070 */
[----:B------:R-:W-:Y:S01]  /*f5a0*/  IMAD.MOV.U32 R16, RZ, RZ, RZ ;  /* 0x000000ffff107224 */ /* 0x000fe200078e00ff */
[----:B------:R-:W-:Y:S01]  /*f5b0*/  LOP3.LUT R5, R5, 0xfffffffe, RZ, 0xc0, !PT ;  /* 0xfffffffe05057812 */ /* 0x000fe200078ec0ff */
[----:B------:R-:W-:-:S08]  /*f5c0*/  IMAD.MOV.U32 R19, RZ, RZ, RZ ;  /* 0x000000ffff137224 */ /* 0x000fd000078e00ff */
[----:B------:R-:W-:-:S04]  /*f5d0*/  @P1 LOP3.LUT R5, R5, 0x1, RZ, 0xfc, !PT ;  /* 0x0000000105051812 */ /* 0x000fc800078efcff */
[----:B------:R-:W-:-:S04]  /*f5e0*/  LOP3.LUT R5, R5, 0xffffffef, RZ, 0xc0, !PT ;  /* 0xffffffef05057812 */ /* 0x000fc800078ec0ff */
[----:B------:R-:W-:-:S04]  /*f5f0*/  @P0 LOP3.LUT R5, R5, 0x10, RZ, 0xfc, !PT ;  /* 0x0000001005050812 */ /* 0x000fc800078efcff */
[----:B------:R-:W-:Y:S01]  /*f600*/  LOP3.LUT R5, R5, 0xfffffff7, RZ, 0xc0, !PT ;  /* 0xfffffff705057812 */ /* 0x000fe200078ec0ff */
[----:B--2---:R-:W1:Y:S02]  /*f610*/  SHFL.UP PT, R4, R0, 0x1, RZ ;  /* 0x0420000000047989 */ /* 0x004e6400000e00ff */
[----:B-1----:R-:W-:-:S05]  /*f620*/  SEL R7, R4, RZ, P1 ;  /* 0x000000ff04077207 */ /* 0x002fca0000800000 */
[----:B------:R-:W-:-:S05]  /*f630*/  IMAD.IADD R7, R0, 0x1, R7 ;  /* 0x0000000100077824 */ /* 0x000fca00078e0207 */
[----:B------:R-:W1:Y:S02]  /*f640*/  SHFL.UP PT, R4, R7, 0x2, RZ ;  /* 0x0440000007047989 */ /* 0x000e6400000e00ff */
[----:B-1----:R-:W-:Y:S02]  /*f650*/  SEL R4, R4, RZ, P0 ;  /* 0x000000ff04047207 */ /* 0x002fe40000000000 */
[----:B------:R-:W-:-:S03]  /*f660*/  ISETP.GE.U32.AND P0, PT, R26, 0x4, PT ;  /* 0x000000041a00780c */ /* 0x000fc60003f06070 */
[----:B------:R-:W-:-:S05]  /*f670*/  IMAD.IADD R4, R7, 0x1, R4 ;  /* 0x0000000107047824 */ /* 0x000fca00078e0204 */
[----:B------:R-:W1:Y:S05]  /*f680*/  SHFL.UP PT, R6, R4, 0x4, RZ ;  /* 0x0480000004067989 */ /* 0x000e6a00000e00ff */
[----:B------:R-:W-:-:S04]  /*f690*/  @P0 LOP3.LUT R5, R5, 0x8, RZ, 0xfc, !PT ;  /* 0x0000000805050812 */ /* 0x000fc800078efcff */
[----:B------:R-:W-:Y:S02]  /*f6a0*/  LOP3.LUT R5, R5, 0xfffffffb, RZ, 0xc0, !PT ;  /* 0xfffffffb05057812 */ /* 0x000fe400078ec0ff */
        /* <DEDUP_REMOVED lines=10> */
[----:B------:R-:W-:Y:S02]  /*f750*/  @P0 LOP3.LUT R5, R5, 0x2, RZ, 0xfc, !PT ;  /* 0x0000000205050812 */ /* 0x000fe400078efcff */
[----:B-1----:R-:W-:-:S05]  /*f760*/  SEL R7, R6, RZ, P0 ;  /* 0x000000ff06077207 */ /* 0x002fca0000000000 */
[----:B------:R-:W-:-:S05]  /*f770*/  IMAD.IADD R6, R2, 0x1, R7 ;  /* 0x0000000102067824 */ /* 0x000fca00078e0207 */
[----:B------:R-:W1:Y:S02]  /*f780*/  SHFL.IDX PT, R4, R6, 0x1f, 0x1f ;  /* 0x03e01f0006047f89 */ /* 0x000e6400000e0000 */
[----:B-1----:R-:W-:-:S04]  /*f790*/  IMAD R4, R4, UR4, RZ ;  /* 0x0000000404047c24 */ /* 0x002fc8000f8e02ff */
[----:B------:R-:W-:Y:S01]  /*f7a0*/  IMAD.MOV.U32 R9, RZ, RZ, R4 ;  /* 0x000000ffff097224 */ /* 0x000fe200078e0004 */
[----:B0-----:R-:W-:-:S13]  /*f7b0*/  ISETP.GT.AND P0, PT, R4, UR6, PT ;  /* 0x0000000604007c0c */ /* 0x001fda000bf04270 */
[----:B------:R-:W-:Y:S05]  /*f7c0*/  @P0 BRA `(.L_x_1704) ;  /* 0x0000000000b80947 */ /* 0x000fea0003800000 */
[----:B------:R-:W-:Y:S01]  /*f7d0*/  IMAD.MOV.U32 R4, RZ, RZ, R9 ;  /* 0x000000ffff047224 */ /* 0x000fe200078e0009 */
[----:B------:R-:W-:Y:S01]  /*f7e0*/  ULDC UR5, c[0x0][0xc14] ;  /* 0x0003050000057ab9 */ /* 0x000fe20000000800 */
[----:B------:R-:W-:Y:S01]  /*f7f0*/  IMAD.MOV.U32 R19, RZ, RZ, RZ ;  /* 0x000000ffff137224 */ /* 0x000fe200078e00ff */
[----:B------:R-:W-:Y:S01]  /*f800*/  ULDC UR7, c[0x0][0xc14] ;  /* 0x0003050000077ab9 */ /* 0x000fe20000000800 */
[----:B------:R-:W-:-:S05]  /*f810*/  ULDC UR4, c[0x0][0xc10] ;  /* 0x0003040000047ab9 */ /* 0x000fca0000000800 */
.L_x_1708:
        /* <DEDUP_REMOVED lines=11> */
[----:B------:R-:W0:Y:S01]  /*f8d0*/  LDC.64 R2, c[0x0][0xc58] ;  /* 0x00031600ff027b82 */ /* 0x000e220000000a00 */
[----:B------:R-:W-:Y:S01]  /*f8e0*/  ULDC.64 UR8, c[0x0][0x208] ;  /* 0x0000820000087ab9 */ /* 0x000fe20000000a00 */
[----:B0-----:R-:W-:-:S05]  /*f8f0*/  IMAD.WIDE R2, R7, 0x4, R2 ;  /* 0x0000000407027825 */ /* 0x001fca00078e0202 */
[----:B------:R0:W5:Y:S02]  /*f900*/  LDG.E R0, desc[UR8][R2.64] ;  /* 0x0000000802007981 */ /* 0x000164000c1e1900 */
.L_x_1707:
[----:B------:R-:W-:Y:S05]  /*f910*/  BSYNC B0 ;  /* 0x0000000000007941 */ /* 0x000fea0003800000 */
.L_x_1706:
        /* <DEDUP_REMOVED lines=25> */
.L_x_1704:
[----:B------:R-:W-:Y:S01]  /*fab0*/  IMAD.IADD R9, R4, 0x1, -R9 ;  /* 0x0000000104097824 */ /* 0x000fe200078e0a09 */
[----:B------:R-:W-:-:S03]  /*fac0*/  ULDC.64 UR8, c[0x0][0x208] ;  /* 0x0000820000087ab9 */ /* 0x000fc60000000a00 */
        /* <DEDUP_REMOVED lines=17> */
[----:B------:R-:W-:-:S05]  /*fbe0*/  VIADD R11, R13, 0xffffffff ;  /* 0xffffffff0d0b7836 */ /* 0x000fca0000000000 */
[----:B------:R2:W3:Y:S02]  /*fbf0*/  SHFL.IDX PT, R16, R6, R11, 0x1f ;  /* 0x00001f0b06107589 */ /* 0x0004e400000e0000 */
.L_x_1709:
[----:B---3--:R-:W-:Y:S01]  /*fc00*/  IMAD R16, R16, UR4, R9 ;  /* 0x0000000410107c24 */ /* 0x008fe2000f8e0209 */
[----:B------:R-:W-:Y:S01]  /*fc10*/  IABS R2, R4 ;  /* 0x0000000400027213 */ /* 0x000fe20000000000 */
[----:B-12---:R-:W-:-:S03]  /*fc20*/  IMAD.MOV R11, RZ, RZ, -R3 ;  /* 0x000000ffff0b7224 */ /* 0x006fc600078e0a03 */
[----:B------:R-:W-:Y:S01]  /*fc30*/  IADD3 R9, -R16, UR6, RZ ;  /* 0x0000000610097c10 */ /* 0x000fe2000fffe1ff */
[----:B------:R-:W-:Y:S02]  /*fc40*/  IMAD.MOV R10, RZ, RZ, -R2 ;  /* 0x000000ffff0a7224 */ /* 0x000fe400078e0a02 */
        /* <DEDUP_REMOVED lines=23> */
[----:B------:R-:W-:-:S04]  /*fdc0*/  VIADDMNMX R7, R8, UR4, R7, PT ;  /* 0x0000000408077c46 */ /* 0x000fc8000b800107 */
[-C--:B------:R-:W-:Y:S02]  /*fdd0*/  IABS R8, R7.reuse ;  /* 0x0000000700087213 */ /* 0x080fe40000000000 */
[----:B0-----:R-:W-:Y:S02]  /*fde0*/  IABS R12, R7 ;  /* 0x00000007000c7213 */ /* 0x001fe40000000000 */
        /* <DEDUP_REMOVED lines=28> */
.L_x_1705:
[----:B------:R-:W-:Y:S02]  /*ffb0*/  IMAD.MOV.U32 R17, RZ, RZ, RZ ;  /* 0x000000ffff117224 */ /* 0x000fe400078e00ff */
[----:B------:R-:W-:Y:S02]  /*ffc0*/  IMAD.U32 R16, RZ, RZ, UR6 ;  /* 0x00000006ff107e24 */ /* 0x000fe4000f8e00ff */
[----:B------:R-:W-:-:S07]  /*ffd0*/  IMAD.MOV.U32 R18, RZ, RZ, RZ ;  /* 0x000000ffff127224 */ /* 0x000fce00078e00ff */
.L_x_1710:
        /* <DEDUP_REMOVED lines=16> */
.L_x_1778:
[----:B--2---:R-:W2:Y:S01]  /*100e0*/  LDC.64 R2, c[0x0][0xc60] ;  /* 0x00031800ff027b82 */ /* 0x004ea20000000a00 */
[----:B------:R-:W-:Y:S01]  /*100f0*/  ULDC.64 UR4, c[0x0][0x208] ;  /* 0x0000820000047ab9 */ /* 0x000fe20000000a00 */
[----:B--2---:R-:W-:-:S05]  /*10100*/  IMAD.WIDE R2, R19, 0x4, R2 ;  /* 0x0000000413027825 */ /* 0x004fca00078e0202 */
[----:B------:R-:W2:Y:S01]  /*10110*/  LDG.E R27, desc[UR4][R2.64] ;  /* 0x00000004021b7981 */ /* 0x000ea2000c1e1900 */
[----:B------:R-:W-:Y:S05]  /*10120*/  YIELD ;  /* 0x0000000000007946 */ /* 0x000fea0003800000 */
[----:B------:R-:W-:Y:S01]  /*10130*/  ULDC.64 UR4, c[0x0][0xa28] ;  /* 0x00028a0000047ab9 */ /* 0x000fe20000000a00 */
[----:B0-----:R-:W-:Y:S01]  /*10140*/  IMAD.MOV.U32 R0, RZ, RZ, RZ ;  /* 0x000000ffff007224 */ /* 0x001fe200078e00ff */
[----:B------:R-:W-:Y:S01]  /*10150*/  ISETP.NE.U32.AND P0, PT, RZ, UR4, PT ;  /* 0x00000004ff007c0c */ /* 0x000fe2000bf05070 */
[----:B------:R-:W-:Y:S01]  /*10160*/  ULDC.64 UR8, c[0x0][0x208] ;  /* 0x0000820000087ab9 */ /* 0x000fe20000000a00 */
[----:B------:R-:W-:Y:S01]  /*10170*/  IMAD.MOV.U32 R8, RZ, RZ, RZ ;  /* 0x000000ffff087224 */ /* 0x000fe200078e00ff */
[----:B------:R-:W-:Y:S01]  /*10180*/  ULDC.64 UR6, c[0x0][0xa08] ;  /* 0x0002820000067ab9 */ /* 0x000fe20000000a00 */
[----:B------:R-:W-:-:S02]  /*10190*/  ISETP.NE.AND.EX P0, PT, RZ, UR5, PT, P0 ;  /* 0x00000005ff007c0c */ /* 0x000fc4000bf05300 */
[----:B--2---:R-:W-:-:S11]  /*101a0*/  SHF.R.S32.HI R4, RZ, 0x1f, R27 ;  /* 0x0000001fff047819 */ /* 0x004fd6000001141b */
[----:B------:R-:W-:-:S04]  /*101b0*/  @P0 LEA R2, P1, R27, UR4, 0x2 ;  /* 0x000000041b020c11 */ /* 0x000fc8000f8210ff */
[C-C-:B------:R-:W-:Y:S01]  /*101c0*/  @P0 LEA.HI.X R3, R27.reuse, UR5, R4.reuse, 0x2, P1 ;  /* 0x000000051b030c11 */ /* 0x140fe200088f1404 */
[----:B------:R-:W-:Y:S02]  /*101d0*/  ULDC.64 UR4, c[0x0][0xa18] ;  /* 0x0002860000047ab9 */ /* 0x000fe40000000a00 */
[----:B------:R-:W-:Y:S01]  /*101e0*/  ISETP.NE.U32.AND P1, PT, RZ, UR4, PT ;  /* 0x00000004ff007c0c */ /* 0x000fe2000bf25070 */
[C---:B------:R-:W-:Y:S01]  /*101f0*/  IMAD.SHL.U32 R29, R27.reuse, 0x4, RZ ;  /* 0x000000041b1d7824 */ /* 0x040fe200078e00ff */
[----:B------:R0:W5:Y:S01]  /*10200*/  @P0 LDG.E R0, desc[UR8][R2.64] ;  /* 0x0000000802000981 */ /* 0x000162000c1e1900 */
[----:B------:R-:W-:Y:S02]  /*10210*/  SHF.L.U64.HI R10, R27, 0x2, R4 ;  /* 0x000000021b0a7819 */ /* 0x000fe40000010204 */
[----:B------:R-:W-:-:S03]  /*10220*/  ISETP.NE.AND.EX P1, PT, RZ, UR5, PT, P1 ;  /* 0x00000005ff007c0c */ /* 0x000fc6000bf25310 */
[----:B------:R-:W-:Y:S10]  /*10230*/  STL [R1], R10 ;  /* 0x0000000a01007387 */ /* 0x000ff40000100800 */
[----:B------:R-:W-:-:S04]  /*10240*/  @P1 IADD3 R6, P0, R29, UR4, RZ ;  /* 0x000000041d061c10 */ /* 0x000fc8000ff1e0ff */
[C---:B------:R-:W-:Y:S01]  /*10250*/  @P1 IADD3.X R7, R10.reuse, UR5, RZ, P0, !PT ;  /* 0x000000050a071c10 */ /* 0x040fe200087fe4ff */
[----:B------:R-:W-:Y:S02]  /*10260*/  ULDC.64 UR4, c[0x0][0xa00] ;  /* 0x0002800000047ab9 */ /* 0x000fe40000000a00 */
[----:B------:R-:W-:Y:S02]  /*10270*/  ISETP.NE.U32.AND P2, PT, RZ, UR4, PT ;  /* 0x00000004ff007c0c */ /* 0x000fe4000bf45070 */
[C---:B0-----:R-:W-:Y:S02]  /*10280*/  IADD3 R2, P0, R29.reuse, UR4, RZ ;  /* 0x000000041d027c10 */ /* 0x041fe4000ff1e0ff */
[----:B------:R-:W-:Y:S02]  /*10290*/  ISETP.NE.AND.EX P2, PT, RZ, UR5, PT, P2 ;  /* 0x00000005ff007c0c */ /* 0x000fe4000bf45320 */
[----:B------:R-:W-:Y:S01]  /*102a0*/  IADD3.X R3, R10, UR5, RZ, P0, !PT ;  /* 0x000000050a037c10 */ /* 0x000fe200087fe4ff */
[----:B------:R-:W-:Y:S01]  /*102b0*/  ULDC UR4, c[0x0][0x288] ;  /* 0x0000a20000047ab9 */ /* 0x000fe20000000800 */
[----:B------:R-:W-:-:S04]  /*102c0*/  IADD3 R4, P0, R29, UR6, RZ ;  /* 0x000000061d047c10 */ /* 0x000fc8000ff1e0ff */
[----:B------:R-:W-:-:S05]  /*102d0*/  IADD3.X R5, R10, UR7, RZ, P0, !PT ;  /* 0x000000070a057c10 */ /* 0x000fca00087fe4ff */
[----:B------:R-:W2:Y:S01]  /*102e0*/  @P2 LDG.E R8, desc[UR8][R2.64] ;  /* 0x0000000802082981 */ /* 0x000ea2000c1e1900 */
[----:B------:R-:W-:-:S04]  /*102f0*/  ISETP.NE.U32.AND P0, PT, RZ, UR6, PT ;  /* 0x00000006ff007c0c */ /* 0x000fc8000bf05070 */
[----:B------:R-:W-:Y:S01]  /*10300*/  ISETP.NE.AND.EX P0, PT, RZ, UR7, PT, P0 ;  /* 0x00000007ff007c0c */ /* 0x000fe2000bf05300 */
[----:B--2---:R0:W-:Y:S02]  /*10310*/  STL [R1+0x8], R8 ;  /* 0x0000080801007387 */ /* 0x0041e40000100800 */
[----:B0-----:R-:W-:Y:S01]  /*10320*/  IMAD.U32 R8, RZ, RZ, UR4 ;  /* 0x00000004ff087e24 */ /* 0x001fe2000f8e00ff */
[----:B------:R-:W-:Y:S02]  /*10330*/  ULDC.64 UR4, c[0x0][0x3f8] ;  /* 0x0000fe0000047ab9 */ /* 0x000fe40000000a00 */
[----:B------:R-:W-:-:S03]  /*10340*/  UISETP.NE.U32.AND UP0, UPT, UR4, URZ, UPT ;  /* 0x0000003f0400728c */ /* 0x000fc6000bf05070 */
[----:B------:R-:W-:Y:S01]  /*10350*/  ULDC UR4, c[0x0][0x404] ;  /* 0x0001010000047ab9 */ /* 0x000fe20000000800 */
[----:B------:R-:W-:Y:S01]  /*10360*/  UISETP.NE.AND.EX UP0, UPT, UR5, URZ, UPT, UP0 ;  /* 0x0000003f0500728c */ /* 0x000fe2000bf05300 */
[----:B------:R0:W5:Y:S02]  /*10370*/  @P1 LDG.E R8, desc[UR8][R6.64] ;  /* 0x0000000806081981 */ /* 0x000164000c1e1900 */
[----:B------:R-:W-:Y:S01]  /*10380*/  ULDC UR5, c[0x0][0x2e0] ;  /* 0x0000b80000057ab9 */ /* 0x000fe20000000800 */
[----:B------:R-:W-:-:S04]  /*10390*/  USEL UR4, UR4, 0x1, UP0 ;  /* 0x0000000104047887 */ /* 0x000fc80008000000 */
[----:B------:R-:W-:-:S06]  /*103a0*/  UIMAD UR4, UR4, UR5, URZ ;  /* 0x00000005040472a4 */ /* 0x000fcc000f8e023f */
[----:B------:R-:W-:Y:S01]  /*103b0*/  IMAD.U32 R9, RZ, RZ, UR4 ;  /* 0x00000004ff097e24 */ /* 0x000fe2000f8e00ff */
[----:B0-----:R-:W-:Y:S06]  /*103c0*/  @P1 BRA `(.L_x_1712) ;  /* 0x0000000000141947 */ /* 0x001fec0003800000 */
[----:B------:R-:W-:Y:S05]  /*103d0*/  @!P2 BRA `(.L_x_1712) ;  /* 0x000000000010a947 */ /* 0x000fea0003800000 */
[----:B------:R-:W-:Y:S02]  /*103e0*/  ULDC.64 UR4, c[0x0][0x208] ;  /* 0x0000820000047ab9 */ /* 0x000fe40000000a00 */
[----:B------:R-:W2:Y:S04]  /*103f0*/  LDG.E R7, desc[UR4][R2.64] ;  /* 0x0000000402077981 */ /* 0x000ea8000c1e1900 */
[----:B-----5:R-:W2:Y:S02]  /*10400*/  LDG.E R8, desc[UR4][R2.64+0x4] ;  /* 0x0000040402087981 */ /* 0x020ea4000c1e1900 */
[----:B--2---:R-:W-:-:S07]  /*10410*/  IMAD.IADD R8, R8, 0x1, -R7 ;  /* 0x0000000108087824 */ /* 0x004fce00078e0a07 */
.L_x_1712:
[----:B------:R-:W-:Y:S01]  /*10420*/  IMAD.MOV.U32 R23, RZ, RZ, RZ ;  /* 0x000000ffff177224 */ /* 0x000fe200078e00ff */
[----:B------:R-:W-:-:S05]  /*10430*/  ULDC.64 UR4, c[0x0][0x208] ;  /* 0x0000820000047ab9 */ /* 0x000fca0000000a00 */
[----:B------:R-:W2:Y:S01]  /*10440*/  @P0 LDG.E R23, desc[UR4][R4.64] ;  /* 0x0000000404170981 */ /* 0x000ea2000c1e1900 */
[----:B------:R-:W-:Y:S02]  /*10450*/  ULDC.64 UR4, c[0x0][0xa20] ;  /* 0x0002880000047ab9 */ /* 0x000fe40000000a00 */
[----:B------:R-:W-:-:S04]  /*10460*/  ISETP.NE.U32.AND P1, PT, RZ, UR4, PT ;  /* 0x00000004ff007c0c */ /* 0x000fc8000bf25070 */
[----:B------:R-:W-:Y:S01]  /*10470*/  ISETP.NE.AND.EX P1, PT, RZ, UR5, PT, P1 ;  /* 0x00000005ff007c0c */ /* 0x000fe2000bf25310 */
[----:B--2--5:R-:W-:-:S12]  /*10480*/  IMAD.IADD R23, R23, 0x1, R0 ;  /* 0x0000000117177824 */ /* 0x024fd800078e0200 */
[----:B------:R-:W-:Y:S05]  /*10490*/  @!P1 BRA `(.L_x_1713) ;  /* 0x0000000000149947 */ /* 0x000fea0003800000 */
[----:B------:R-:W-:Y:S01]  /*104a0*/  IADD3 R2, P0, R29, UR4, RZ ;  /* 0x000000041d027c10 */ /* 0x000fe2000ff1e0ff */
[----:B------:R-:W-:-:S03]  /*104b0*/  ULDC.64 UR6, c[0x0][0x208] ;  /* 0x0000820000067ab9 */ /* 0x000fc60000000a00 */
[----:B------:R-:W-:-:S05]  /*104c0*/  IADD3.X R3, R10, UR5, RZ, P0, !PT ;  /* 0x000000050a037c10 */ /* 0x000fca00087fe4ff */
[----:B------:R0:W5:Y:S01]  /*104d0*/  LDG.E R9, desc[UR6][R2.64] ;  /* 0x0000000602097981 */ /* 0x000162000c1e1900 */
[----:B------:R-:W-:Y:S05]  /*104e0*/  BRA `(.L_x_1714) ;  /* 0x0000000000147947 */ /* 0x000fea0003800000 */
.L_x_1713:
[----:B------:R-:W-:Y:S05]  /*104f0*/  @!P0 BRA `(.L_x_1714) ;  /* 0x0000000000108947 */ /* 0x000fea0003800000 */
[----:B------:R-:W-:Y:S02]  /*10500*/  ULDC.64 UR4, c[0x0][0x208] ;  /* 0x0000820000047ab9 */ /* 0x000fe40000000a00 */
[----:B------:R-:W2:Y:S04]  /*10510*/  LDG.E R2, desc[UR4][R4.64] ;  /* 0x0000000404027981 */ /* 0x000ea8000c1e1900 */
[----:B------:R-:W2:Y:S02]  /*10520*/  LDG.E R9, desc[UR4][R4.64+0x4] ;  /* 0x0000040404097981 */ /* 0x000ea4000c1e1900 */
[----:B--2---:R-:W-:-:S07]  /*10530*/  IMAD.IADD R9, R9, 0x1, -R2 ;  /* 0x0000000109097824 */ /* 0x004fce00078e0a02 */
.L_x_1714:
[----:B0-----:R-:W-:Y:S01]  /*10540*/  IMAD R3, R17, 0xc0, RZ ;  /* 0x000000c011037824 */ /* 0x001fe200078e02ff */
[----:B------:R-:W-:Y:S01]  /*10550*/  BSSY B6, `(.L_x_1715) ;  /* 0x00002bb000067945 */ /* 0x000fe20003800000 */
[----:B-----5:R-:W-:-:S03]  /*10560*/  IMAD.IADD R9, R9, 0x1, -R0 ;  /* 0x0000000109097824 */ /* 0x020fc600078e0a00 */
[----:B------:R-:W-:Y:S01]  /*10570*/  IADD3 R8, -R8, 0x14f, R3 ;  /* 0x0000014f08087810 */ /* 0x000fe20007ffe103 */
[----:B------:R-:W-:-:S04]  /*10580*/  VIADD R0, R9, 0x8f ;  /* 0x0000008f09007836 */ /* 0x000fc80000000000 */
[----:B------:R-:W-:Y:S02]  /*10590*/  IMAD.IADD R8, R9, 0x1, R8 ;  /* 0x0000000109087824 */ /* 0x000fe400078e0208 */
        /* <DEDUP_REMOVED lines=9> */
[----:B------:R-:W-:-:S13]  /*10630*/  ISETP.NE.AND P1, PT, R26, RZ, PT ;  /* 0x000000ff1a00720c */ /* 0x000fda0003f25270 */
[----:B------:R-:W-:Y:S05]  /*10640*/  @P1 BRA `(.L_x_1717) ;  /* 0x0000002800ac1947 */ /* 0x000fea0003800000 */
[----:B------:R-:W0:Y:S01]  /*10650*/  S2R R7, SR_LANEID ;  /* 0x0000000000077919 */ /* 0x000e220000000000 */
[----:B------:R-:W-:Y:S01]  /*10660*/  VOTEU.ANY UR4, UPT, PT ;  /* 0x0000000000047886 */ /* 0x000fe200038e0100 */
[----:B------:R-:W2:Y:S01]  /*10670*/  LDC.64 R2, c[0x0][0xc38] ;  /* 0x00030e00ff027b82 */ /* 0x000ea20000000a00 */
[----:B------:R-:W0:Y:S01]  /*10680*/  FLO.U32 R0, UR4 ;  /* 0x0000000400007d00 */ /* 0x000e2200080e0000 */
[----:B------:R-:W-:-:S07]  /*10690*/  ULDC.64 UR6, c[0x0][0x208] ;  /* 0x0000820000067ab9 */ /* 0x000fce0000000a00 */
        /* <DEDUP_REMOVED lines=9> */
.L_x_1716:
        /* <DEDUP_REMOVED lines=22> */
.L_x_1718:
        /* <DEDUP_REMOVED lines=19> */
.L_x_1720:
        /* <DEDUP_REMOVED lines=16> */
.L_x_1719:
[----:B------:R-:W2:Y:S01]  /*10ac0*/  LDL.LU R21, [R1] ;  /* 0x0000000001157983 */ /* 0x000ea20000300800 */
[----:B------:R-:W-:Y:S01]  /*10ad0*/  ULDC.64 UR4, c[0x0][0x9f8] ;  /* 0x00027e0000047ab9 */ /* 0x000fe20000000a00 */
[----:B------:R-:W0:Y:S02]  /*10ae0*/  LDC R0, c[0x0][0x428] ;  /* 0x00010a00ff007b82 */ /* 0x000e240000000800 */
[----:B------:R-:W3:Y:S01]  /*10af0*/  LDL.LU R20, [R1+0x8] ;  /* 0x0000080001147983 */ /* 0x000ee20000300800 */
[----:B------:R-:W-:Y:S01]  /*10b00*/  ISETP.NE.U32.AND P0, PT, RZ, UR4, PT ;  /* 0x00000004ff007c0c */ /* 0x000fe2000bf05070 */
[----:B------:R-:W-:Y:S01]  /*10b10*/  IMAD.MOV.U32 R6, RZ, RZ, R27 ;  /* 0x000000ffff067224 */ /* 0x000fe200078e001b */
[----:B------:R-:W-:Y:S02]  /*10b20*/  ULDC.64 UR6, c[0x0][0x208] ;  /* 0x0000820000067ab9 */ /* 0x000fe40000000a00 */
[----:B------:R-:W-:-:S13]  /*10b30*/  ISETP.NE.AND.EX P0, PT, RZ, UR5, PT, P0 ;  /* 0x00000005ff007c0c */ /* 0x000fda000bf05300 */
[----:B------:R-:W-:Y:S02]  /*10b40*/  @P0 IADD3 R2, P1, R29, UR4, RZ ;  /* 0x000000041d020c10 */ /* 0x000fe4000ff3e0ff */
[----:B------:R-:W-:-:S13]  /*10b50*/  ISETP.NE.AND P6, PT, R26, RZ, PT ;  /* 0x000000ff1a00720c */ /* 0x000fda0003fc5270 */
[----:B------:R-:W-:-:S05]  /*10b60*/  VOTEU.ALL UP1, P6 ;  /* 0x00000000003f7886 */ /* 0x000fca0003020000 */
[----:B------:R-:W-:-:S04]  /*10b70*/  @!UP1 UIADD3 UR8, UP0, UR36, 0x270, URZ ;  /* 0x0000027024089890 */ /* 0x000fc8000ff1e03f */
[----:B------:R-:W-:-:S03]  /*10b80*/  @!UP1 UIADD3.X UR9, URZ, UR37, URZ, UP0, !UPT ;  /* 0x000000253f099290 */ /* 0x000fc600087fe43f */
[----:B------:R-:W-:Y:S01]  /*10b90*/  VOTEU.ALL UP0, P6 ;  /* 0x00000000003f7886 */ /* 0x000fe20003000000 */
[----:B--2---:R-:W-:Y:S01]  /*10ba0*/  @P0 IADD3.X R3, R21, UR5, RZ, P1, !PT ;  /* 0x0000000515030c10 */ /* 0x004fe20008ffe4ff */
[----:B------:R-:W-:-:S04]  /*10bb0*/  ULDC.64 UR4, c[0x0][0xa00] ;  /* 0x0002800000047ab9 */ /* 0x000fc80000000a00 */
[----:B------:R2:W5:Y:S01]  /*10bc0*/  @P0 LDG.E R6, desc[UR6][R2.64] ;  /* 0x0000000602060981 */ /* 0x000562000c1e1900 */
[----:B0-----:R-:W-:Y:S01]  /*10bd0*/  ISETP.NE.AND P0, PT, R0, 0x1, PT ;  /* 0x000000010000780c */ /* 0x001fe20003f05270 */
[----:B------:R-:W-:Y:S01]  /*10be0*/  IMAD.MOV.U32 R0, RZ, RZ, R18 ;  /* 0x000000ffff007224 */ /* 0x000fe200078e0012 */
[----:B------:R-:W-:Y:S01]  /*10bf0*/  PLOP3.LUT P1, PT, P6, PT, PT, 0x8, 0x0 ;  /* 0x000000000000781c */ /* 0x000fe2000372e170 */
[----:B---3--:R-:W-:-:S10]  /*10c00*/  IMAD R17, R17, 0xc0, R20 ;  /* 0x000000c011117824 */ /* 0x008fd400078e0214 */
[----:B------:R-:W0:Y:S08]  /*10c10*/  @P0 LDC R5, c[0x0][0x42c] ;  /* 0x00010b00ff050b82 */ /* 0x000e300000000800 */
[----:B------:R-:W3:Y:S01]  /*10c20*/  @P0 LDC R7, c[0x0][0x430] ;  /* 0x00010c00ff070b82 */ /* 0x000ee20000000800 */
[----:B0-----:R-:W-:-:S05]  /*10c30*/  @P0 IMAD.HI.U32 R4, R18, R5, RZ ;  /* 0x0000000512040227 */ /* 0x001fca00078e00ff */
[----:B---3--:R-:W-:Y:S02]  /*10c40*/  @P0 SHF.R.U32.HI R0, RZ, R7, R4 ;  /* 0x00000007ff000219 */ /* 0x008fe40000011604 */
[----:B------:R-:W-:-:S04]  /*10c50*/  ISETP.NE.U32.AND P0, PT, RZ, UR4, PT ;  /* 0x00000004ff007c0c */ /* 0x000fc8000bf05070 */
[----:B------:R-:W-:-:S04]  /*10c60*/  ISETP.NE.AND.EX P0, PT, RZ, UR5, PT, P0 ;  /* 0x00000005ff007c0c */ /* 0x000fc8000bf05300 */
[----:B--2---:R-:W-:-:S09]  /*10c70*/  SEL R10, R27, RZ, !P0 ;  /* 0x000000ff1b0a7207 */ /* 0x004fd20004000000 */
.L_x_1721:
        /* <DEDUP_REMOVED lines=14> */
.L_x_1722:
        /* <DEDUP_REMOVED lines=13> */
.L_x_1723:
        /* <DEDUP_REMOVED lines=17> */
.L_x_1794:
[----:B------:R-:W-:Y:S01]  /*10f40*/  UMOV UR4, 0xffffffff ;  /* 0xffffffff00047882 */ /* 0x000fe20000000000 */
[----:B------:R-:W-:Y:S02]  /*10f50*/  SHF.R.S32.HI R9, RZ, 0x1f, R6 ;  /* 0x0000001fff097819 */ /* 0x000fe40000011406 */
[----:B------:R-:W-:Y:S05]  /*10f60*/  BRA.DIV UR4, `(.L_x_1725) ;  /* 0x0000003604287947 */ /* 0x000fea000b800000 */
[----:B------:R-:W-:-:S13]  /*10f70*/  ELECT P6, URZ, PT ;  /* 0x00000000003f782f */ /* 0x000fda00038c0000 */
.L_x_1797:
[----:B------:R-:W-:Y:S05]  /*10f80*/  @!P6 BRA `(.L_x_1726) ;  /* 0x0000000000fce947 */ /* 0x000fea0003800000 */
[----:B------:R-:W-:-:S04]  /*10f90*/  ISETP.NE.U32.AND P0, PT, R2, RZ, PT ;  /* 0x000000ff0200720c */ /* 0x000fc80003f05070 */
[----:B------:R-:W-:-:S13]  /*10fa0*/  ISETP.NE.AND.EX P0, PT, R3, RZ, PT, P0 ;  /* 0x000000ff0300720c */ /* 0x000fda0003f05300 */
[----:B------:R-:W-:Y:S05]  /*10fb0*/  @!P0 BRA `(.L_x_1727) ;  /* 0x00000000004c8947 */ /* 0x000fea0003800000 */
[----:B------:R-:W0:Y:S01]  /*10fc0*/  LDC R11, c[0x0][0x41c] ;  /* 0x00010700ff0b7b82 */ /* 0x000e220000000800 */
[----:B------:R-:W-:Y:S01]  /*10fd0*/  IMAD.MOV.U32 R14, RZ, RZ, R7 ;  /* 0x000000ffff0e7224 */ /* 0x000fe200078e0007 */
[----:B------:R-:W-:Y:S01]  /*10fe0*/  ULDC.64 UR4, c[0x0][0x408] ;  /* 0x0001020000047ab9 */ /* 0x000fe20000000a00 */
[----:B------:R-:W-:Y:S01]  /*10ff0*/  ULDC.64 UR6, c[0x0][0x208] ;  /* 0x0000820000067ab9 */ /* 0x000fe20000000a00 */
        /* <DEDUP_REMOVED lines=15> */
.L_x_1727:
[----:B------:R-:W-:Y:S01]  /*110f0*/  IMAD R5, R22, 0x8, R25 ;  /* 0x0000000816057824 */ /* 0x000fe200078e0219 */
[----:B------:R-:W-:-:S04]  /*11100*/  SHF.L.U32 R4, R24, 0x1f, RZ ;  /* 0x0000001f18047819 */ /* 0x000fc800000006ff */
[----:B------:R-:W2:Y:S02]  /*11110*/  SYNCS.PHASECHK.TRANS64.TRYWAIT P0, [R5+URZ+0x31c40], R4 ;  /* 0x031c4004050075a7 */ /* 0x000ea4000800017f */
[----:B--2---:R-:W-:Y:S05]  /*11120*/  @!P0 BRA `(.L_x_1728) ;  /* 0x0000003000d88947 */ /* 0x004fea0003800000 */
.L_x_1798:
        /* <DEDUP_REMOVED lines=9> */
.L_x_1729:
        /* <DEDUP_REMOVED lines=28> */
.L_x_1726:
        /* <DEDUP_REMOVED lines=12> */
[----:B------:R-:W-:Y:S01]  /*11440*/  @P0 R2UR UR12, R18 ;  /* 0x00000000120c02ca */ /* 0x000fe200000e0000 */
[----:B------:R-:W-:Y:S01]  /*11450*/  UMOV UR18, URZ ;  /* 0x0000003f00127c82 */ /* 0x000fe20008000000 */
[----:B------:R-:W-:Y:S01]  /*11460*/  @P0 R2UR UR11, R17 ;  /* 0x00000000110b02ca */ /* 0x000fe200000e0000 */
[----:B------:R-:W-:Y:S01]  /*11470*/  UIADD3 UR16, UR24, 0xda00, URZ ;  /* 0x0000da0018107890 */ /* 0x000fe2000fffe03f */
[----:B------:R-:W-:Y:S01]  /*11480*/  @P0 IMAD.MOV.U32 R4, RZ, RZ, 0x9000 ;  /* 0x00009000ff040424 */ /* 0x000fe200078e00ff */
[----:B------:R-:W-:Y:S01]  /*11490*/  BAR.SYNC.DEFER_BLOCKING 0x8, 0x1a0 ;  /* 0x0206800000007b1d */ /* 0x000fe20000010000 */
[----:B------:R-:W-:-:S02]  /*114a0*/  UIADD3 UR17, UR24, 0x31c00, URZ ;  /* 0x00031c0018117890 */ /* 0x000fc4000fffe03f */
[----:B------:R-:W-:-:S03]  /*114b0*/  UIADD3 UR8, UR24, 0x10a00, URZ ;  /* 0x00010a0018087890 */ /* 0x000fc6000fffe03f */
[----:B------:R-:W-:Y:S01]  /*114c0*/  UMOV UR14, 0x0 ;  /* 0x00000000000e7882 */ /* 0x000fe20000000000 */
[----:B------:R-:W-:Y:S01]  /*114d0*/  UMOV UR15, 0x12f00000 ;  /* 0x12f00000000f7882 */ /* 0x000fe20000000000 */
[----:B------:R-:W-:Y:S01]  /*114e0*/  UMOV UR10, 0x20 ;  /* 0x00000020000a7882 */ /* 0x000fe20000000000 */
[----:B------:R-:W-:Y:S01]  /*114f0*/  UMOV UR9, UR17 ;  /* 0x0000001100097c82 */ /* 0x000fe20008000000 */
[----:B------:R-:W-:Y:S01]  /*11500*/  UMOV UR22, 0x0 ;  /* 0x0000000000167882 */ /* 0x000fe20000000000 */
[----:B------:R-:W-:Y:S01]  /*11510*/  UMOV UR23, 0x12f00000 ;  /* 0x12f0000000177882 */ /* 0x000fe20000000000 */
[----:B------:R-:W-:Y:S01]  /*11520*/  BSSY B0, `(.L_x_1730) ;  /* 0x0000013000007945 */ /* 0x000fe20003800000 */
[----:B------:R3:W-:Y:S01]  /*11530*/  @P0 SYNCS.ARRIVE.TRANS64 RZ, [R25+URZ+0x31c00], R4 ;  /* 0x031c000419ff09a7 */ /* 0x0007e2000800003f */
[----:B------:R-:W-:Y:S01]  /*11540*/  UTMALDG.4D [UR16], [UR4], desc[UR6] ;  /* 0x00000610040075b4 */ /* 0x000fe20008019000 */
[----:B------:R4:W-:Y:S02]  /*11550*/  UTMALDG.4D [UR8], [UR4], desc[UR14] ;  /* 0x00000e08040075b4 */ /* 0x0009e40008019000 */
[----:B----4-:R-:W-:Y:S01]  /*11560*/  @P0 R2UR UR13, R10 ;  /* 0x000000000a0d02ca */ /* 0x010fe200000e0000 */
[----:B------:R-:W-:Y:S01]  /*11570*/  UIADD3 UR8, UR24, 0x13a00, URZ ;  /* 0x00013a0018087890 */ /* 0x000fe2000fffe03f */
[----:B------:R-:W-:Y:S01]  /*11580*/  @P0 R2UR UR12, R18 ;  /* 0x00000000120c02ca */ /* 0x000fe200000e0000 */
[----:B------:R-:W-:Y:S01]  /*11590*/  UMOV UR10, 0x40 ;  /* 0x00000040000a7882 */ /* 0x000fe20000000000 */
[----:B------:R-:W-:Y:S01]  /*115a0*/  @P0 R2UR UR11, R17 ;  /* 0x00000000110b02ca */ /* 0x000fe200000e0000 */
[----:B------:R-:W-:-:S12]  /*115b0*/  UMOV UR9, UR17 ;  /* 0x0000001100097c82 */ /* 0x000fd80008000000 */
[----:B------:R4:W-:Y:S01]  /*115c0*/  UTMALDG.4D [UR8], [UR4], desc[UR22] ;  /* 0x00001608040075b4 */ /* 0x0009e20008019000 */
[----:B--2---:R-:W-:-:S05]  /*115d0*/  VIADD R5, R5, 0x1 ;  /* 0x0000000105057836 */ /* 0x004fca0000000000 */
[----:B---3--:R-:W-:Y:S01]  /*115e0*/  LEA.HI R4, R5, R5, RZ, 0x1 ;  /* 0x0000000505047211 */ /* 0x008fe200078f08ff */
[----:B------:R4:W-:Y:S03]  /*115f0*/  STL [R1+0x4], R5 ;  /* 0x0000040501007387 */ /* 0x0009e60000100800 */
[----:B------:R-:W-:-:S05]  /*11600*/  LOP3.LUT R4, R4, 0xfffffffe, RZ, 0xc0, !PT ;  /* 0xfffffffe04047812 */ /* 0x000fca00078ec0ff */
[----:B------:R-:W-:-:S05]  /*11610*/  IMAD.IADD R4, R5, 0x1, -R4 ;  /* 0x0000000105047824 */ /* 0x000fca00078e0a04 */
[----:B------:R-:W-:-:S04]  /*11620*/  SHF.L.U32 R4, R4, 0x1f, RZ ;  /* 0x0000001f04047819 */ /* 0x000fc800000006ff */
[----:B------:R-:W2:Y:S02]  /*11630*/  SYNCS.PHASECHK.TRANS64.TRYWAIT P0, [R25+URZ+0x31c20], R4 ;  /* 0x031c2004190075a7 */ /* 0x000ea4000800017f */
[----:B--2-4-:R-:W-:Y:S05]  /*11640*/  @!P0 BRA `(.L_x_1731) ;  /* 0x0000002c00a48947 */ /* 0x014fea0003800000 */
.L_x_1799:
[----:B------:R-:W-:Y:S05]  /*11650*/  BSYNC B0 ;  /* 0x0000000000007941 */ /* 0x000fea0003800000 */
.L_x_1730:
[----:B------:R-:W-:Y:S01]  /*11660*/  ISETP.GE.AND P0, PT, R28, 0x2, PT ;  /* 0x000000021c00780c */ /* 0x000fe20003f06270 */
[----:B------:R-:W-:-:S12]  /*11670*/  BSSY B0, `(.L_x_1732) ;  /* 0x0000166000007945 */ /* 0x000fd80003800000 */
[----:B------:R-:W-:Y:S05]  /*11680*/  @!P0 BRA `(.L_x_1733) ;  /* 0x0000001400908947 */ /* 0x000fea0003800000 */
[C---:B--2---:R-:W-:Y:S01]  /*11690*/  LOP3.LUT R4, R28.reuse, 0x1, RZ, 0xc0, !PT ;  /* 0x000000011c047812 */ /* 0x044fe200078ec0ff */
[----:B------:R-:W-:Y:S01]  /*116a0*/  VIADD R11, R28, 0xfffffffe ;  /* 0xfffffffe1c0b7836 */ /* 0x000fe20000000000 */
[----:B------:R-:W-:Y:S02]  /*116b0*/  BSSY B1, `(.L_x_1734) ;  /* 0x0000078000017945 */ /* 0x000fe40003800000 */
[----:B------:R-:W-:Y:S01]  /*116c0*/  ISETP.NE.U32.AND P0, PT, R4, 0x1, PT ;  /* 0x000000010400780c */ /* 0x000fe20003f05070 */
[----:B------:R-:W-:-:S12]  /*116d0*/  IMAD.MOV.U32 R10, RZ, RZ, R11 ;  /* 0x000000ffff0a7224 */ /* 0x000fd800078e000b */
[----:B------:R-:W-:Y:S05]  /*116e0*/  @!P0 BRA `(.L_x_1735) ;  /* 0x0000000400d08947 */ /* 0x000fea0003800000 */
        /* <DEDUP_REMOVED lines=8> */
[----:B------:R-:W-:Y:S02]  /*11770*/  IMAD.MOV.U32 R4, RZ, RZ, R8 ;  /* 0x000000ffff047224 */ /* 0x000fe400078e0008 */
[----:B------:R-:W-:Y:S01]  /*11780*/  IMAD.MOV.U32 R10, RZ, RZ, R11 ;  /* 0x000000ffff0a7224 */ /* 0x000fe200078e000b */
        /* <DEDUP_REMOVED lines=21> */
.L_x_1738:
[----:B0-----:R-:W-:Y:S01]  /*118e0*/  IMAD R3, R12, 0x8, R25 ;  /* 0x000000080c037824 */ /* 0x001fe200078e0219 */
[----:B------:R-:W-:-:S04]  /*118f0*/  SHF.L.U32 R2, R13, 0x1f, RZ ;  /* 0x0000001f0d027819 */ /* 0x000fc800000006ff */
[----:B------:R-:W0:Y:S02]  /*11900*/  SYNCS.PHASECHK.TRANS64.TRYWAIT P0, [R3+URZ+0x31c40], R2 ;  /* 0x031c4002030075a7 */ /* 0x000e24000800017f */
[----:B0-----:R-:W-:Y:S05]  /*11910*/  @!P0 BRA `(.L_x_1739) ;  /* 0x0000002c00048947 */ /* 0x001fea0003800000 */
.L_x_1800:
        /* <DEDUP_REMOVED lines=9> */
.L_x_1740:
        /* <DEDUP_REMOVED lines=31> */
.L_x_1801:
[----:B------:R-:W-:Y:S05]  /*11ba0*/  @P1 BRA `(.L_x_1742) ;  /* 0x0000000000181947 */ /* 0x000fea0003800000 */
[----:B------:R-:W-:Y:S01]  /*11bb0*/  ISETP.NE.AND P0, PT, R26, RZ, PT ;  /* 0x000000ff1a00720c */ /* 0x000fe20003f05270 */
[----:B0-----:R-:W-:Y:S02]  /*11bc0*/  IMAD R2, R22, 0x8, R25 ;  /* 0x0000000816027824 */ /* 0x001fe400078e0219 */
[----:B------:R-:W-:-:S04]  /*11bd0*/  IMAD.MOV.U32 R3, RZ, RZ, 0x6c00 ;  /* 0x00006c00ff037424 */ /* 0x000fc800078e00ff */
[----:B------:R2:W-:Y:S06]  /*11be0*/  SYNCS.ARRIVE.TRANS64 RZ, [R2+URZ+0x31c50], R3 ;  /* 0x031c500302ff79a7 */ /* 0x0005ec000800003f */
[----:B------:R-:W-:Y:S05]  /*11bf0*/  @!P0 BRA `(.L_x_1742) ;  /* 0x0000000000048947 */ /* 0x000fea0003800000 */
[----:B------:R-:W-:Y:S01]  /*11c00*/  BPT.TRAP 0x1 ;  /* 0x000000040000795c */ /* 0x000fe20000300000 */
.L_x_1742:
        /* <DEDUP_REMOVED lines=30> */
.L_x_1737:
[----:B------:R-:W-:Y:S05]  /*11df0*/  BSYNC B2 ;  /* 0x0000000000027941 */ /* 0x000fea0003800000 */
.L_x_1736:
[----:B------:R-:W-:Y:S02]  /*11e00*/  VIADD R10, R28, 0xfffffffd ;  /* 0xfffffffd1c0a7836 */ /* 0x000fe40000000000 */
[----:B------:R-:W-:Y:S02]  /*11e10*/  IMAD.MOV.U32 R22, RZ, RZ, R12 ;  /* 0x000000ffff167224 */ /* 0x000fe400078e000c */
[----:B------:R-:W-:-:S07]  /*11e20*/  IMAD.MOV.U32 R24, RZ, RZ, R13 ;  /* 0x000000ffff187224 */ /* 0x000fce00078e000d */
.L_x_1735:
[----:B------:R-:W-:Y:S05]  /*11e30*/  BSYNC B1 ;  /* 0x0000000000017941 */ /* 0x000fea0003800000 */
.L_x_1734:
[----:B------:R-:W-:-:S13]  /*11e40*/  ISETP.NE.AND P0, PT, R11, RZ, PT ;  /* 0x000000ff0b00720c */ /* 0x000fda0003f05270 */
[----:B------:R-:W-:Y:S05]  /*11e50*/  @!P0 BRA `(.L_x_1733) ;  /* 0x0000000c009c8947 */ /* 0x000fea0003800000 */
[----:B------:R-:W-:-:S07]  /*11e60*/  IMAD.MOV.U32 R4, RZ, RZ, R8 ;  /* 0x000000ffff047224 */ /* 0x000fce00078e0008 */
.L_x_1757:
[----:B------:R-:W-:Y:S01]  /*11e70*/  VIADD R11, R22, 0x1 ;  /* 0x00000001160b7836 */ /* 0x000fe20000000000 */
[----:B------:R-:W-:Y:S05]  /*11e80*/  YIELD ;  /* 0x0000000000007946 */ /* 0x000fea0003800000 */
[----:B------:R-:W-:Y:S01]  /*11e90*/  ISETP.NE.AND P0, PT, R11, 0x2, PT ;  /* 0x000000020b00780c */ /* 0x000fe20003f05270 */
[----:B------:R-:W-:Y:S03]  /*11ea0*/  BSSY B1, `(.L_x_1743) ;  /* 0x000006d000017945 */ /* 0x000fe60003800000 */
[----:B------:R-:W-:-:S02]  /*11eb0*/  SEL R3, RZ, 0x1, P0 ;  /* 0x00000001ff037807 */ /* 0x000fc40000000000 */
        /* <DEDUP_REMOVED lines=27> */
.L_x_1745:
[----:B------:R-:W-:Y:S01]  /*12070*/  IMAD R3, R11, 0x8, R25 ;  /* 0x000000080b037824 */ /* 0x000fe200078e0219 */
[----:B------:R-:W-:-:S04]  /*12080*/  SHF.L.U32 R2, R12, 0x1f, RZ ;  /* 0x0000001f0c027819 */ /* 0x000fc800000006ff */
[----:B------:R-:W2:Y:S02]  /*12090*/  SYNCS.PHASECHK.TRANS64.TRYWAIT P0, [R3+URZ+0x31c40], R2 ;  /* 0x031c4002030075a7 */ /* 0x000ea4000800017f */
[----:B--2---:R-:W-:Y:S05]  /*120a0*/  @!P0 BRA `(.L_x_1746) ;  /* 0x0000002400488947 */ /* 0x004fea0003800000 */
.L_x_1802:
        /* <DEDUP_REMOVED lines=9> */
.L_x_1747:
        /* <DEDUP_REMOVED lines=31> */
.L_x_1803:
[----:B------:R-:W-:Y:S05]  /*12330*/  @P0 BRA `(.L_x_1749) ;  /* 0x0000000000140947 */ /* 0x000fea0003800000 */
[----:B------:R-:W-:Y:S01]  /*12340*/  ISETP.NE.AND P1, PT, R26, RZ, PT ;  /* 0x000000ff1a00720c */ /* 0x000fe20003f25270 */
[----:B------:R-:W-:-:S04]  /*12350*/  IMAD.MOV.U32 R2, RZ, RZ, 0x6c00 ;  /* 0x00006c00ff027424 */ /* 0x000fc800078e00ff */
[----:B------:R2:W-:Y:S08]  /*12360*/  SYNCS.ARRIVE.TRANS64 RZ, [R3+URZ+0x50], R2 ;  /* 0x0000500203ff79a7 */ /* 0x0005f0000800003f */
[----:B------:R-:W-:Y:S05]  /*12370*/  @!P1 BRA `(.L_x_1749) ;  /* 0x0000000000049947 */ /* 0x000fea0003800000 */
[----:B------:R-:W-:Y:S01]  /*12380*/  BPT.TRAP 0x1 ;  /* 0x000000040000795c */ /* 0x000fe20000300000 */
.L_x_1749:
        /* <DEDUP_REMOVED lines=30> */
.L_x_1744:
[----:B------:R-:W-:Y:S05]  /*12570*/  BSYNC B1 ;  /* 0x0000000000017941 */ /* 0x000fea0003800000 */
.L_x_1743:
        /* <DEDUP_REMOVED lines=31> */
.L_x_1752:
[----:B------:R-:W-:Y:S01]  /*12770*/  IMAD R2, R22, 0x8, R25 ;  /* 0x0000000816027824 */ /* 0x000fe200078e0219 */
[----:B------:R-:W-:-:S04]  /*12780*/  SHF.L.U32 R3, R24, 0x1f, RZ ;  /* 0x0000001f18037819 */ /* 0x000fc800000006ff */
[----:B------:R-:W2:Y:S02]  /*12790*/  SYNCS.PHASECHK.TRANS64.TRYWAIT P0, [R2+URZ+0x31c40], R3 ;  /* 0x031c4003020075a7 */ /* 0x000ea4000800017f */
[----:B--2---:R-:W-:Y:S05]  /*127a0*/  @!P0 BRA `(.L_x_1753) ;  /* 0x0000001c00b08947 */ /* 0x004fea0003800000 */
.L_x_1804:
        /* <DEDUP_REMOVED lines=9> */
.L_x_1754:
        /* <DEDUP_REMOVED lines=33> */
.L_x_1805:
[----:B------:R-:W-:Y:S05]  /*12a50*/  @P0 BRA `(.L_x_1756) ;  /* 0x0000000000140947 */ /* 0x000fea0003800000 */
[----:B------:R-:W-:Y:S01]  /*12a60*/  ISETP.NE.AND P1, PT, R26, RZ, PT ;  /* 0x000000ff1a00720c */ /* 0x000fe20003f25270 */
[----:B0-----:R-:W-:-:S04]  /*12a70*/  IMAD.MOV.U32 R3, RZ, RZ, 0x6c00 ;  /* 0x00006c00ff037424 */ /* 0x001fc800078e00ff */
[----:B------:R2:W-:Y:S08]  /*12a80*/  SYNCS.ARRIVE.TRANS64 RZ, [R2+URZ+0x50], R3 ;  /* 0x0000500302ff79a7 */ /* 0x0005f0000800003f */
[----:B------:R-:W-:Y:S05]  /*12a90*/  @!P1 BRA `(.L_x_1756) ;  /* 0x0000000000049947 */ /* 0x000fea0003800000 */
[----:B------:R-:W-:Y:S01]  /*12aa0*/  BPT.TRAP 0x1 ;  /* 0x000000040000795c */ /* 0x000fe20000300000 */
.L_x_1756:
        /* <DEDUP_REMOVED lines=29> */
.L_x_1751:
[----:B------:R-:W-:Y:S05]  /*12c80*/  BSYNC B1 ;  /* 0x0000000000017941 */ /* 0x000fea0003800000 */
.L_x_1750:
[C---:B------:R-:W-:Y:S01]  /*12c90*/  ISETP.GT.AND P0, PT, R10.reuse, 0x1, PT ;  /* 0x000000010a00780c */ /* 0x040fe20003f04270 */
[----:B0-2---:R-:W-:-:S04]  /*12ca0*/  VIADD R2, R10, 0xfffffffe ;  /* 0xfffffffe0a027836 */ /* 0x005fc80000000000 */
[----:B------:R-:W-:-:S08]  /*12cb0*/  IMAD.MOV.U32 R10, RZ, RZ, R2 ;  /* 0x000000ffff0a7224 */ /* 0x000fd000078e0002 */
[----:B------:R-:W-:Y:S05]  /*12cc0*/  @P0 BRA `(.L_x_1757) ;  /* 0xfffffff000680947 */ /* 0x000fea000383ffff */
.L_x_1733:
[----:B------:R-:W-:Y:S05]  /*12cd0*/  BSYNC B0 ;  /* 0x0000000000007941 */ /* 0x000fea0003800000 */
.L_x_1732:
[----:B------:R-:W-:Y:S01]  /*12ce0*/  ISETP.NE.AND P0, PT, R26, RZ, PT ;  /* 0x000000ff1a00720c */ /* 0x000fe20003f05270 */
[----:B------:R-:W-:-:S12]  /*12cf0*/  BSSY B0, `(.L_x_1758) ;  /* 0x000000f000007945 */ /* 0x000fd80003800000 */
[----:B------:R-:W-:Y:S05]  /*12d00*/  @P0 BRA `(.L_x_1759) ;  /* 0x0000000000340947 */ /* 0x000fea0003800000 */
[----:B------:R-:W3:Y:S01]  /*12d10*/  S2R R9, SR_LANEID ;  /* 0x0000000000097919 */ /* 0x000ee20000000000 */
[----:B------:R-:W-:Y:S01]  /*12d20*/  VOTEU.ANY UR4, UPT, PT ;  /* 0x0000000000047886 */ /* 0x000fe200038e0100 */
[----:B------:R-:W4:Y:S01]  /*12d30*/  LDC.64 R2, c[0x0][0xc38] ;  /* 0x00030e00ff027b82 */ /* 0x000f220000000a00 */
[----:B--2---:R-:W3:Y:S01]  /*12d40*/  FLO.U32 R4, UR4 ;  /* 0x0000000400047d00 */ /* 0x004ee200080e0000 */
[----:B------:R-:W-:-:S07]  /*12d50*/  ULDC.64 UR6, c[0x0][0x208] ;  /* 0x0000820000067ab9 */ /* 0x000fce0000000a00 */
[----:B------:R-:W4:Y:S01]  /*12d60*/  POPC R5, UR4 ;  /* 0x0000000400057d09 */ /* 0x000f220008000000 */
[----:B---3--:R-:W-:-:S13]  /*12d70*/  ISETP.EQ.U32.AND P0, PT, R4, R9, PT ;  /* 0x000000090400720c */ /* 0x008fda0003f02070 */
[----:B----4-:R-:W2:Y:S01]  /*12d80*/  @P0 ATOMG.E.ADD.STRONG.GPU PT, R3, desc[UR6][R2.64], R5 ;  /* 0x00000005020309a8 */ /* 0x010ea200081ee1c6 */
[----:B------:R-:W3:Y:S02]  /*12d90*/  S2R R6, SR_LTMASK ;  /* 0x0000000000067919 */ /* 0x000ee40000003900 */
[----:B---3--:R-:W-:-:S04]  /*12da0*/  LOP3.LUT R6, R6, UR4, RZ, 0xc0, !PT ;  /* 0x0000000406067c12 */ /* 0x008fc8000f8ec0ff */
[----:B------:R-:W3:Y:S01]  /*12db0*/  POPC R9, R6 ;  /* 0x0000000600097309 */ /* 0x000ee20000000000 */
[----:B--2---:R-:W3:Y:S02]  /*12dc0*/  SHFL.IDX PT, R4, R3, R4, 0x1f ;  /* 0x00001f0403047589 */ /* 0x004ee400000e0000 */
[----:B---3--:R-:W-:-:S07]  /*12dd0*/  IADD3 R16, R4, UR38, R9 ;  /* 0x0000002604107c10 */ /* 0x008fce000fffe009 */
.L_x_1759:
[----:B------:R-:W-:Y:S05]  /*12de0*/  BSYNC B0 ;  /* 0x0000000000007941 */ /* 0x000fea0003800000 */
.L_x_1758:
[----:B------:R-:W-:Y:S04]  /*12df0*/  BSSY B0, `(.L_x_1760) ;  /* 0x000002b000007945 */ /* 0x000fe80003800000 */
[----:B------:R-:W-:Y:S05]  /*12e00*/  @!P6 BRA `(.L_x_1761) ;  /* 0x0000000000a4e947 */ /* 0x000fea0003800000 */
[----:B------:R-:W-:Y:S01]  /*12e10*/  IMAD R3, R22, 0x8, R25 ;  /* 0x0000000816037824 */ /* 0x000fe200078e0219 */
[----:B------:R-:W-:-:S04]  /*12e20*/  SHF.L.U32 R2, R24, 0x1f, RZ ;  /* 0x0000001f18027819 */ /* 0x000fc800000006ff */
[----:B------:R-:W3:Y:S02]  /*12e30*/  SYNCS.PHASECHK.TRANS64.TRYWAIT P0, [R3+URZ+0x31c60], R2 ;  /* 0x031c6002030075a7 */ /* 0x000ee4000800017f */
[----:B---3--:R-:W-:Y:S05]  /*12e40*/  @!P0 BRA `(.L_x_1762) ;  /* 0x0000001800308947 */ /* 0x008fea0003800000 */
.L_x_1806:
[----:B--2---:R-:W2:Y:S02]  /*12e50*/  S2R R4, SR_TID.X ;  /* 0x0000000000047919 */ /* 0x004ea40000002100 */
[----:B--2---:R-:W-:-:S04]  /*12e60*/  LOP3.LUT R4, R4, 0x7f, RZ, 0xc0, !PT ;  /* 0x0000007f04047812 */ /* 0x004fc800078ec0ff */
[----:B------:R-:W-:-:S13]  /*12e70*/  ISETP.NE.AND P0, PT, R4, RZ, PT ;  /* 0x000000ff0400720c */ /* 0x000fda0003f05270 */
[----:B------:R-:W-:Y:S05]  /*12e80*/  @P0 BRA `(.L_x_1763) ;  /* 0x0000000000140947 */ /* 0x000fea0003800000 */
[----:B------:R-:W-:Y:S01]  /*12e90*/  ISETP.NE.AND P1, PT, R26, RZ, PT ;  /* 0x000000ff1a00720c */ /* 0x000fe20003f25270 */
[----:B---3--:R-:W-:-:S04]  /*12ea0*/  IMAD.MOV.U32 R2, RZ, RZ, 0x6c00 ;  /* 0x00006c00ff027424 */ /* 0x008fc800078e00ff */
[----:B------:R2:W-:Y:S08]  /*12eb0*/  SYNCS.ARRIVE.TRANS64 RZ, [R3+URZ+0x31c50], R2 ;  /* 0x031c500203ff79a7 */ /* 0x0005f0000800003f */
[----:B------:R-:W-:Y:S05]  /*12ec0*/  @!P1 BRA `(.L_x_1763) ;  /* 0x0000000000049947 */ /* 0x000fea0003800000 */
[----:B------:R-:W-:Y:S01]  /*12ed0*/  BPT.TRAP 0x1 ;  /* 0x000000040000795c */ /* 0x000fe20000300000 */
.L_x_1763:
        /* <DEDUP_REMOVED lines=28> */
.L_x_1761:
[----:B------:R-:W-:Y:S05]  /*130a0*/  BSYNC B0 ;  /* 0x0000000000007941 */ /* 0x000fea0003800000 */
.L_x_1760:
[----:B------:R-:W-:-:S05]  /*130b0*/  VIADD R22, R22, 0x1 ;  /* 0x0000000116167836 */ /* 0x000fca0000000000 */
[----:B------:R-:W-:-:S04]  /*130c0*/  ISETP.NE.AND P0, PT, R22, 0x2, PT ;  /* 0x000000021600780c */ /* 0x000fc80003f05270 */
[----:B--23--:R-:W-:Y:S02]  /*130d0*/  SEL R3, RZ, 0x1, P0 ;  /* 0x00000001ff037807 */ /* 0x00cfe40000000000 */
[----:B------:R-:W-:Y:S02]  /*130e0*/  SEL R22, R22, RZ, P0 ;  /* 0x000000ff16167207 */ /* 0x000fe40000000000 */
[----:B------:R-:W-:-:S07]  /*130f0*/  LOP3.LUT R24, R24, R3, RZ, 0x3c, !PT ;  /* 0x0000000318187212 */ /* 0x000fce00078e3cff */
.L_x_1717:
[----:B------:R-:W-:Y:S05]  /*13100*/  BSYNC B6 ;  /* 0x0000000000067941 */ /* 0x000fea0003800000 */
.L_x_1715:
[----:B------:R-:W-:-:S03]  /*13110*/  UMOV UR4, 0xffffffff ;  /* 0xffffffff00047882 */ /* 0x000fc60000000000 */
[----:B------:R-:W-:Y:S05]  /*13120*/  BRA.DIV UR4, `(.L_x_1764) ;  /* 0x00000016048c7947 */ /* 0x000fea000b800000 */
[----:B------:R2:W3:Y:S04]  /*13130*/  SHFL.IDX PT, R4, R16, RZ, 0x1f ;  /* 0x00001fff10047589 */ /* 0x0004e800000e0000 */
[----:B------:R2:W4:Y:S02]  /*13140*/  SHFL.IDX PT, R5, R16, 0x1, 0x1f ;  /* 0x00201f0010057f89 */ /* 0x00052400000e0000 */
.L_x_1810:
        /* <DEDUP_REMOVED lines=8> */
[----:B------:R-:W0:Y:S01]  /*131d0*/  LDC.64 R2, c[0x0][0xc58] ;  /* 0x00031600ff027b82 */ /* 0x000e220000000a00 */
[----:B------:R-:W-:Y:S01]  /*131e0*/  ULDC.64 UR4, c[0x0][0x208] ;  /* 0x0000820000047ab9 */ /* 0x000fe20000000a00 */
[----:B0-----:R-:W-:-:S06]  /*131f0*/  IMAD.WIDE R2, R7, 0x4, R2 ;  /* 0x0000000407027825 */ /* 0x001fcc00078e0202 */
[----:B------:R0:W5:Y:S02]  /*13200*/  LDG.E R2, desc[UR4][R2.64] ;  /* 0x0000000402027981 */ /* 0x000164000c1e1900 */
.L_x_1766:
[----:B------:R-:W-:Y:S05]  /*13210*/  BSYNC B0 ;  /* 0x0000000000007941 */ /* 0x000fea0003800000 */
.L_x_1765:
        /* <DEDUP_REMOVED lines=23> */
.L_x_1818:
[----:B------:R-:W-:Y:S02]  /*13390*/  ULDC UR4, c[0x0][0xc10] ;  /* 0x0003040000047ab9 */ /* 0x000fe40000000800 */
[----:B------:R-:W-:-:S04]  /*133a0*/  IMAD.U32 R7, RZ, RZ, UR4 ;  /* 0x00000004ff077e24 */ /* 0x000fc8000f8e00ff */
[----:B0-----:R-:W-:-:S04]  /*133b0*/  IMAD R14, R14, R7, RZ ;  /* 0x000000070e0e7224 */ /* 0x001fc800078e02ff */
[----:B----4-:R-:W-:-:S05]  /*133c0*/  IMAD.IADD R5, R5, 0x1, R14 ;  /* 0x0000000105057824 */ /* 0x010fca00078e020e */
[----:B---3--:R-:W-:-:S13]  /*133d0*/  ISETP.GT.AND P0, PT, R5, R4, PT ;  /* 0x000000040500720c */ /* 0x008fda0003f04270 */
[----:B------:R-:W-:Y:S05]  /*133e0*/  @P0 BRA `(.L_x_1768) ;  /* 0x0000000000b00947 */ /* 0x000fea0003800000 */
[----:B------:R-:W0:Y:S02]  /*133f0*/  LDC R0, c[0x0][0xc14] ;  /* 0x00030500ff007b82 */ /* 0x000e240000000800 */
.L_x_1773:
        /* <DEDUP_REMOVED lines=9> */
[----:B------:R-:W0:Y:S01]  /*13490*/  LDC.64 R2, c[0x0][0xc58] ;  /* 0x00031600ff027b82 */ /* 0x000e220000000a00 */
[----:B------:R-:W-:Y:S01]  /*134a0*/  ULDC.64 UR4, c[0x0][0x208] ;  /* 0x0000820000047ab9 */ /* 0x000fe20000000a00 */
[----:B0-----:R-:W-:-:S06]  /*134b0*/  IMAD.WIDE R2, R7, 0x4, R2 ;  /* 0x0000000407027825 */ /* 0x001fcc00078e0202 */
[----:B------:R0:W5:Y:S02]  /*134c0*/  LDG.E R2, desc[UR4][R2.64] ;  /* 0x0000000402027981 */ /* 0x000164000c1e1900 */
.L_x_1771:
[----:B------:R-:W-:Y:S05]  /*134d0*/  BSYNC B0 ;  /* 0x0000000000007941 */ /* 0x000fea0003800000 */
.L_x_1770:
        /* <DEDUP_REMOVED lines=23> */
.L_x_1826:
[----:B------:R-:W-:Y:S02]  /*13650*/  ULDC UR4, c[0x0][0xc10] ;  /* 0x0003040000047ab9 */ /* 0x000fe40000000800 */
[----:B------:R-:W-:-:S04]  /*13660*/  IMAD.U32 R7, RZ, RZ, UR4 ;  /* 0x00000004ff077e24 */ /* 0x000fc8000f8e00ff */
[----:B---3--:R-:W-:-:S04]  /*13670*/  IMAD R14, R14, R7, RZ ;  /* 0x000000070e0e7224 */ /* 0x008fc800078e02ff */
[----:B------:R-:W-:-:S05]  /*13680*/  IMAD.IADD R5, R14, 0x1, R5 ;  /* 0x000000010e057824 */ /* 0x000fca00078e0205 */
[----:B------:R-:W-:-:S13]  /*13690*/  ISETP.GT.AND P0, PT, R5, R4, PT ;  /* 0x000000040500720c */ /* 0x000fda0003f04270 */
[----:B------:R-:W-:Y:S05]  /*136a0*/  @!P0 BRA `(.L_x_1773) ;  /* 0xfffffffc00548947 */ /* 0x000fea000383ffff */
.L_x_1768:
[----:B--2---:R-:W-:Y:S01]  /*136b0*/  IMAD.IADD R16, R5, 0x1, -R14 ;  /* 0x0000000105107824 */ /* 0x004fe200078e0a0e */
[----:B------:R-:W-:-:S03]  /*136c0*/  UMOV UR4, 0xffffffff ;  /* 0xffffffff00047882 */ /* 0x000fc60000000000 */
[----:B------:R-:W-:-:S05]  /*136d0*/  IMAD R3, R8, R7, R16 ;  /* 0x0000000708037224 */ /* 0x000fca00078e0210 */
[----:B------:R-:W-:Y:S01]  /*136e0*/  ISETP.GT.AND P6, PT, R3, R4, PT ;  /* 0x000000040300720c */ /* 0x000fe20003fc4270 */
[----:B------:R-:W-:-:S12]  /*136f0*/  BRA.DIV UR4, `(.L_x_1774) ;  /* 0x0000001a04047947 */ /* 0x000fd8000b800000 */
[----:B------:R-:W-:-:S04]  /*13700*/  VOTE.ANY R3, PT, !P6 ;  /* 0x0000000000037806 */ /* 0x000fc800070e0100 */
[----:B------:R-:W2:Y:S02]  /*13710*/  POPC R5, R3 ;  /* 0x0000000300057309 */ /* 0x000ea40000000000 */
[----:B--2---:R2:W3:Y:S02]  /*13720*/  SHFL.IDX PT, R17, R2, R5, 0x1f ;  /* 0x00001f0502117589 */ /* 0x0044e400000e0000 */
.L_x_1830:
[----:B------:R-:W-:Y:S01]  /*13730*/  ISETP.NE.AND P0, PT, R3, RZ, PT ;  /* 0x000000ff0300720c */ /* 0x000fe20003f05270 */
[----:B------:R-:W-:-:S12]  /*13740*/  IMAD.MOV.U32 R14, RZ, RZ, RZ ;  /* 0x000000ffff0e7224 */ /* 0x000fd800078e00ff */
[----:B------:R-:W-:Y:S05]  /*13750*/  @!P0 BRA `(.L_x_1775) ;  /* 0x0000000000108947 */ /* 0x000fea0003800000 */
[----:B------:R-:W-:Y:S01]  /*13760*/  UMOV UR4, 0xffffffff ;  /* 0xffffffff00047882 */ /* 0x000fe20000000000 */
[----:B------:R-:W-:Y:S02]  /*13770*/  VIADD R12, R5, 0xffffffff ;  /* 0xffffffff050c7836 */ /* 0x000fe40000000000 */
[----:B------:R-:W-:Y:S05]  /*13780*/  BRA.DIV UR4, `(.L_x_1776) ;  /* 0x0000001a04287947 */ /* 0x000fea000b800000 */
[----:B------:R4:W0:Y:S02]  /*13790*/  SHFL.IDX PT, R14, R8, R12, 0x1f ;  /* 0x00001f0c080e7589 */ /* 0x00082400000e0000 */
.L_x_1775:
[----:B--2---:R-:W2:Y:S01]  /*137a0*/  LDC.64 R2, c[0x0][0xc68] ;  /* 0x00031a00ff027b82 */ /* 0x004ea20000000a00 */
[----:B------:R-:W-:Y:S01]  /*137b0*/  IMAD.IADD R19, R5, 0x1, R19 ;  /* 0x0000000105137824 */ /* 0x000fe200078e0213 */
[----:B------:R-:W-:-:S03]  /*137c0*/  ULDC.64 UR4, c[0x0][0x208] ;  /* 0x0000820000047ab9 */ /* 0x000fc60000000a00 */
[----:B--2---:R-:W-:-:S05]  /*137d0*/  IMAD.WIDE R2, R19, 0x4, R2 ;  /* 0x0000000413027825 */ /* 0x004fca00078e0202 */
[----:B------:R2:W3:Y:S01]  /*137e0*/  LDG.E R6, desc[UR4][R2.64] ;  /* 0x0000000402067981 */ /* 0x0004e2000c1e1900 */
[----:B0-----:R-:W-:Y:S02]  /*137f0*/  IMAD R16, R14, R7, R16 ;  /* 0x000000070e107224 */ /* 0x001fe400078e0210 */
[----:B--2---:R-:W-:Y:S02]  /*13800*/  IMAD.MOV.U32 R2, RZ, RZ, RZ ;  /* 0x000000ffff027224 */ /* 0x004fe400078e00ff */
[----:B---3--:R-:W-:-:S05]  /*13810*/  IMAD R5, R17, R6, RZ ;  /* 0x0000000611057224 */ /* 0x008fca00078e02ff */
[----:B----4-:R-:W-:-:S04]  /*13820*/  IABS R8, R5 ;  /* 0x0000000500087213 */ /* 0x010fc80000000000 */
[----:B------:R-:W0:Y:S08]  /*13830*/  I2F.RP R9, R8 ;  /* 0x0000000800097306 */ /* 0x000e300000209400 */
[----:B0-----:R-:W0:Y:S02]  /*13840*/  MUFU.RCP R9, R9 ;  /* 0x0000000900097308 */ /* 0x001e240000001000 */
[----:B0-----:R-:W-:Y:S01]  /*13850*/  VIADD R10, R9, 0xffffffe ;  /* 0x0ffffffe090a7836 */ /* 0x001fe20000000000 */
[----:B------:R-:W-:-:S05]  /*13860*/  IABS R9, R5 ;  /* 0x0000000500097213 */ /* 0x000fca0000000000 */
[----:B------:R-:W0:Y:S01]  /*13870*/  F2I.FTZ.U32.TRUNC.NTZ R3, R10 ;  /* 0x0000000a00037305 */ /* 0x000e22000021f000 */
[----:B------:R-:W-:Y:S02]  /*13880*/  IMAD.MOV R9, RZ, RZ, -R9 ;  /* 0x000000ffff097224 */ /* 0x000fe400078e0a09 */
[----:B0-----:R-:W-:-:S04]  /*13890*/  IMAD.MOV R11, RZ, RZ, -R3 ;  /* 0x000000ffff0b7224 */ /* 0x001fc800078e0a03 */
[----:B------:R-:W-:-:S04]  /*138a0*/  IMAD R11, R11, R8, RZ ;  /* 0x000000080b0b7224 */ /* 0x000fc800078e02ff */
[----:B------:R-:W-:-:S04]  /*138b0*/  IMAD.HI.U32 R3, R3, R11, R2 ;  /* 0x0000000b03037227 */ /* 0x000fc800078e0002 */
[----:B------:R-:W-:-:S05]  /*138c0*/  IMAD.IADD R2, R4, 0x1, -R16 ;  /* 0x0000000104027824 */ /* 0x000fca00078e0a10 */
        /* <DEDUP_REMOVED lines=29> */
[----:B------:R-:W-:Y:S01]  /*13aa0*/  IMAD.HI.U32 R2, R3, R5, R2 ;  /* 0x0000000503027227 */ /* 0x000fe200078e0002 */
[----:B------:R-:W-:Y:S02]  /*13ab0*/  IABS R5, R9 ;  /* 0x0000000900057213 */ /* 0x000fe40000000000 */
[----:B------:R-:W-:-:S03]  /*13ac0*/  LOP3.LUT R3, R9, R6, RZ, 0x3c, !PT ;  /* 0x0000000609037212 */ /* 0x000fc600078e3cff */
[----:B------:R-:W-:-:S04]  /*13ad0*/  IMAD.HI.U32 R2, R2, R5, RZ ;  /* 0x0000000502027227 */ /* 0x000fc800078e00ff */
[----:B------:R-:W-:-:S05]  /*13ae0*/  IMAD R8, R2, R8, R5 ;  /* 0x0000000802087224 */ /* 0x000fca00078e0205 */
[----:B------:R-:W-:-:S13]  /*13af0*/  ISETP.GT.U32.AND P0, PT, R7, R8, PT ;  /* 0x000000080700720c */ /* 0x000fda0003f04070 */
[----:B------:R-:W-:Y:S02]  /*13b00*/  @!P0 IMAD.IADD R8, R8, 0x1, -R7 ;  /* 0x0000000108088824 */ /* 0x000fe400078e0a07 */
[----:B------:R-:W-:-:S03]  /*13b10*/  @!P0 VIADD R2, R2, 0x1 ;  /* 0x0000000102028836 */ /* 0x000fc60000000000 */
[----:B------:R-:W-:-:S13]  /*13b20*/  ISETP.GE.U32.AND P0, PT, R8, R7, PT ;  /* 0x000000070800720c */ /* 0x000fda0003f06070 */
        /* <DEDUP_REMOVED lines=11> */
.L_x_1769:
[----:B------:R-:W-:Y:S01]  /*13be0*/  UMOV UR4, URZ ;  /* 0x0000003f00047c82 */ /* 0x000fe20008000000 */
[----:B------:R-:W-:Y:S01]  /*13bf0*/  UMOV UR5, URZ ;  /* 0x0000003f00057c82 */ /* 0x000fe20008000000 */
[----:B------:R-:W-:Y:S01]  /*13c00*/  ULDC UR6, c[0x0][0xc14] ;  /* 0x0003050000067ab9 */ /* 0x000fe20000000800 */
[----:B--2---:R-:W-:Y:S02]  /*13c10*/  IMAD.MOV.U32 R16, RZ, RZ, R4 ;  /* 0x000000ffff107224 */ /* 0x004fe400078e0004 */
[----:B------:R-:W-:Y:S02]  /*13c20*/  IMAD.U32 R17, RZ, RZ, UR4 ;  /* 0x00000004ff117e24 */ /* 0x000fe4000f8e00ff */
[----:B------:R-:W-:Y:S02]  /*13c30*/  IMAD.U32 R18, RZ, RZ, UR5 ;  /* 0x00000005ff127e24 */ /* 0x000fe4000f8e00ff */
[----:B------:R-:W-:-:S07]  /*13c40*/  IMAD.U32 R19, RZ, RZ, UR6 ;  /* 0x00000006ff137e24 */ /* 0x000fce000f8e00ff */
.L_x_1777:
        /* <DEDUP_REMOVED lines=10> */
.L_x_1711:
        /* <DEDUP_REMOVED lines=12> */
.L_x_1833:
[----:B------:R-:W-:Y:S05]  /*13db0*/  BSYNC B0 ;  /* 0x0000000000007941 */ /* 0x000fea0003800000 */
.L_x_1779:
[----:B------:R-:W-:-:S03]  /*13dc0*/  UMOV UR4, 0xffffffff ;  /* 0xffffffff00047882 */ /* 0x000fc60000000000 */
[----:B------:R-:W-:Y:S05]  /*13dd0*/  BRA.DIV UR4, `(.L_x_1781) ;  /* 0x0000001204cc7947 */ /* 0x000fea000b800000 */
[----:B0-----:R-:W0:Y:S02]  /*13de0*/  S2R R0, SR_TID.X ;  /* 0x0000000000007919 */ /* 0x001e240000002100 */
[----:B0-----:R-:W-:-:S04]  /*13df0*/  SHF.R.U32.HI R0, RZ, 0x5, R0 ;  /* 0x00000005ff007819 */ /* 0x001fc80000011600 */
[----:B------:R-:W-:-:S05]  /*13e00*/  LOP3.LUT R0, R0, 0x3, RZ, 0xc0, !PT ;  /* 0x0000000300007812 */ /* 0x000fca00078ec0ff */
[----:B------:R0:W2:Y:S02]  /*13e10*/  SHFL.IDX PT, R14, R0, RZ, 0x1f ;  /* 0x00001fff000e7589 */ /* 0x0000a400000e0000 */
.L_x_1836:
[----:B--2---:R-:W-:Y:S01]  /*13e20*/  ISETP.NE.AND P0, PT, R14, RZ, PT ;  /* 0x000000ff0e00720c */ /* 0x004fe20003f05270 */
[----:B------:R-:W-:-:S12]  /*13e30*/  BSSY B0, `(.L_x_1782) ;  /* 0x0000026000007945 */ /* 0x000fd80003800000 */
[----:B------:R-:W-:Y:S05]  /*13e40*/  @P0 BRA `(.L_x_1783) ;  /* 0x0000000000900947 */ /* 0x000fea0003800000 */
[----:B------:R-:W-:-:S03]  /*13e50*/  UMOV UR4, 0xffffffff ;  /* 0xffffffff00047882 */ /* 0x000fc60000000000 */
[----:B------:R-:W-:Y:S05]  /*13e60*/  BRA.DIV UR4, `(.L_x_1784) ;  /* 0x0000001204dc7947 */ /* 0x000fea000b800000 */
[----:B------:R-:W-:-:S13]  /*13e70*/  ELECT P6, URZ, PT ;  /* 0x00000000003f782f */ /* 0x000fda00038c0000 */
.L_x_1839:
        /* <DEDUP_REMOVED lines=8> */
.L_x_1785:
        /* <DEDUP_REMOVED lines=12> */
.L_x_1840:
[----:B------:R-:W2:Y:S02]  /*13fc0*/  SYNCS.PHASECHK.TRANS64.TRYWAIT P0, [R3+URZ], R0 ;  /* 0x00000000030075a7 */ /* 0x000ea4000800017f */
[----:B--2---:R-:W-:Y:S05]  /*13fd0*/  @!P0 BRA `(.L_x_1787) ;  /* 0x0000001000b48947 */ /* 0x004fea0003800000 */
.L_x_1841:
[----:B------:R-:W-:Y:S05]  /*13fe0*/  @!P2 BRA `(.L_x_1788) ;  /* 0x000000000004a947 */ /* 0x000fea0003800000 */
[----:B------:R-:W-:Y:S01]  /*13ff0*/  BPT.TRAP 0x1 ;  /* 0x000000040000795c */ /* 0x000fe20000300000 */
.L_x_1788:
[----:B--2---:R-:W-:-:S04]  /*14000*/  VIADD R3, R9, 0x31c60 ;  /* 0x00031c6009037836 */ /* 0x004fc80000000000 */
[----:B------:R-:W-:-:S04]  /*14010*/  IMAD R5, R22, 0x8, R3 ;  /* 0x0000000816057824 */ /* 0x000fc800078e0203 */
[----:B------:R-:W2:Y:S02]  /*14020*/  SYNCS.PHASECHK.TRANS64.TRYWAIT P0, [R5+URZ], R2 ;  /* 0x00000002050075a7 */ /* 0x000ea4000800017f */
[----:B--2---:R-:W-:Y:S05]  /*14030*/  @!P0 BRA `(.L_x_1789) ;  /* 0x0000001000b08947 */ /* 0x004fea0003800000 */
.L_x_1842:
[----:B------:R-:W-:-:S07]  /*14040*/  IMAD R3, R4, 0x8, R3 ;  /* 0x0000000804037824 */ /* 0x000fce00078e0203 */
.L_x_1790:
[----:B---3--:R3:W4:Y:S02]  /*14050*/  SYNCS.PHASECHK.TRANS64.TRYWAIT P0, [R3+URZ], R0 ;  /* 0x00000000030075a7 */ /* 0x008724000800017f */
[----:B----4-:R-:W-:Y:S05]  /*14060*/  @!P0 NANOSLEEP.SYNCS 0x989680 ;  /* 0x009896800000895d */ /* 0x010fea0003900000 */
[----:B------:R-:W4:Y:S02]  /*14070*/  @!P0 SYNCS.PHASECHK.TRANS64 P0, [R3+URZ], R0 ;  /* 0x00000000030085a7 */ /* 0x000f24000800007f */
[----:B----4-:R-:W-:Y:S05]  /*14080*/  @!P0 BRA `(.L_x_1790) ;  /* 0xfffffffc00f08947 */ /* 0x010fea000383ffff */
.L_x_1783:
[----:B------:R-:W-:Y:S05]  /*14090*/  BSYNC B0 ;  /* 0x0000000000007941 */ /* 0x000fea0003800000 */
.L_x_1782:
[----:B------:R-:W-:Y:S05]  /*140a0*/  EXIT ;  /* 0x000000000000794d */ /* 0x000fea0003800000 */
.L_x_1663:
[----:B0-----:R-:W-:-:S04]  /*140b0*/  IMAD.U32 R3, RZ, RZ, UR37 ;  /* 0x00000025ff037e24 */ /* 0x001fc8000f8e00ff */
[----:B------:R0:W1:Y:S03]  /*140c0*/  SYNCS.PHASECHK.TRANS64.TRYWAIT P1, [R3+URZ+0x31c00], R0 ;  /* 0x031c0000030075a7 */ /* 0x000066000802017f */
[----:B-1----:R-:W-:Y:S05]  /*140d0*/  @!P1 NANOSLEEP.SYNCS 0x989680 ;  /* 0x009896800000995d */ /* 0x002fea0003900000 */
[----:B------:R-:W1:Y:S02]  /*140e0*/  @!P1 SYNCS.PHASECHK.TRANS64 P1, [R3+URZ+0x31c00], R0 ;  /* 0x031c0000030095a7 */ /* 0x000e64000802007f */
[----:B-1----:R-:W-:Y:S05]  /*140f0*/  @!P1 BRA `(.L_x_1663) ;  /* 0xfffffffc00ec9947 */ /* 0x002fea000383ffff */
[----:B------:R-:W-:Y:S05]  /*14100*/  BRA `(.L_x_1791) ;  /* 0xfffffed8004c7947 */ /* 0x000fea000383ffff */
.L_x_1667:
[----:B-1----:R1:W2:Y:S02]  /*14110*/  SYNCS.PHASECHK.TRANS64.TRYWAIT P2, [R3+URZ+0x31c30], R0 ;  /* 0x031c3000030075a7 */ /* 0x0022a4000804017f */
[----:B--2---:R-:W-:Y:S05]  /*14120*/  @!P2 NANOSLEEP.SYNCS 0x989680 ;  /* 0x009896800000a95d */ /* 0x004fea0003900000 */
[----:B------:R-:W2:Y:S02]  /*14130*/  @!P2 SYNCS.PHASECHK.TRANS64 P2, [R3+URZ+0x31c30], R0 ;  /* 0x031c30000300a5a7 */ /* 0x000ea4000804007f */
[----:B--2---:R-:W-:Y:S05]  /*14140*/  @!P2 BRA `(.L_x_1667) ;  /* 0xfffffffc00f0a947 */ /* 0x004fea000383ffff */
[----:B------:R-:W-:Y:S05]  /*14150*/  BRA `(.L_x_1666) ;  /* 0xfffffed800747947 */ /* 0x000fea000383ffff */
.L_x_1672:
[----:B--2---:R-:W-:-:S04]  /*14160*/  IMAD.U32 R9, RZ, RZ, UR4 ;  /* 0x00000004ff097e24 */ /* 0x004fc8000f8e00ff */
[----:B------:R2:W3:Y:S03]  /*14170*/  SYNCS.PHASECHK.TRANS64.TRYWAIT P2, [R9+URZ+0x31c30], R0 ;  /* 0x031c3000090075a7 */ /* 0x0004e6000804017f */
[----:B---3--:R-:W-:Y:S05]  /*14180*/  @!P2 NANOSLEEP.SYNCS 0x989680 ;  /* 0x009896800000a95d */ /* 0x008fea0003900000 */
[----:B------:R-:W3:Y:S02]  /*14190*/  @!P2 SYNCS.PHASECHK.TRANS64 P2, [R9+URZ+0x31c30], R0 ;  /* 0x031c30000900a5a7 */ /* 0x000ee4000804007f */
[----:B---3--:R-:W-:Y:S05]  /*141a0*/  @!P2 BRA `(.L_x_1672) ;  /* 0xfffffffc00eca947 */ /* 0x008fea000383ffff */
[----:B------:R-:W-:Y:S05]  /*141b0*/  BRA `(.L_x_1669) ;  /* 0xffffff1400687947 */ /* 0x000fea000383ffff */
.L_x_1676:
[----:B-1----:R-:W-:-:S04]  /*141c0*/  IMAD.U32 R9, RZ, RZ, UR4 ;  /* 0x00000004ff097e24 */ /* 0x002fc8000f8e00ff */
[----:B------:R1:W2:Y:S03]  /*141d0*/  SYNCS.PHASECHK.TRANS64.TRYWAIT P2, [R9+URZ+0x31c50], R0 ;  /* 0x031c5000090075a7 */ /* 0x0002a6000804017f */
[----:B--2---:R-:W-:Y:S05]  /*141e0*/  @!P2 NANOSLEEP.SYNCS 0x989680 ;  /* 0x009896800000a95d */ /* 0x004fea0003900000 */
[----:B------:R-:W2:Y:S02]  /*141f0*/  @!P2 SYNCS.PHASECHK.TRANS64 P2, [R9+URZ+0x31c50], R0 ;  /* 0x031c50000900a5a7 */ /* 0x000ea4000804007f */
[----:B--2---:R-:W-:Y:S05]  /*14200*/  @!P2 BRA `(.L_x_1676) ;  /* 0xfffffffc00eca947 */ /* 0x004fea000383ffff */
[----:B------:R-:W-:Y:S05]  /*14210*/  BRA `(.L_x_1673) ;  /* 0xffffff2c00047947 */ /* 0x000fea000383ffff */
.L_x_1682:
[----:B--2---:R-:W-:-:S04]  /*14220*/  IMAD.U32 R7, RZ, RZ, UR4 ;  /* 0x00000004ff077e24 */ /* 0x004fc8000f8e00ff */
[----:B------:R2:W3:Y:S03]  /*14230*/  SYNCS.PHASECHK.TRANS64.TRYWAIT P2, [R7+URZ+0x31c30], R0 ;  /* 0x031c3000070075a7 */ /* 0x0004e6000804017f */
[----:B---3--:R-:W-:Y:S05]  /*14240*/  @!P2 NANOSLEEP.SYNCS 0x989680 ;  /* 0x009896800000a95d */ /* 0x008fea0003900000 */
[----:B------:R-:W3:Y:S02]  /*14250*/  @!P2 SYNCS.PHASECHK.TRANS64 P2, [R7+URZ+0x31c30], R0 ;  /* 0x031c30000700a5a7 */ /* 0x000ee4000804007f */
[----:B---3--:R-:W-:Y:S05]  /*14260*/  @!P2 BRA `(.L_x_1682) ;  /* 0xfffffffc00eca947 */ /* 0x008fea000383ffff */
[----:B------:R-:W-:Y:S05]  /*14270*/  BRA `(.L_x_1679) ;  /* 0xffffff5400ac7947 */ /* 0x000fea000383ffff */
.L_x_1686:
[----:B-1----:R-:W-:-:S04]  /*14280*/  IMAD.U32 R7, RZ, RZ, UR4 ;  /* 0x00000004ff077e24 */ /* 0x002fc8000f8e00ff */
[----:B------:R1:W2:Y:S03]  /*14290*/  SYNCS.PHASECHK.TRANS64.TRYWAIT P2, [R7+URZ+0x31c50], R0 ;  /* 0x031c5000070075a7 */ /* 0x0002a6000804017f */
[----:B--2---:R-:W-:Y:S05]  /*142a0*/  @!P2 NANOSLEEP.SYNCS 0x989680 ;  /* 0x009896800000a95d */ /* 0x004fea0003900000 */
[----:B------:R-:W2:Y:S02]  /*142b0*/  @!P2 SYNCS.PHASECHK.TRANS64 P2, [R7+URZ+0x31c50], R0 ;  /* 0x031c50000700a5a7 */ /* 0x000ea4000804007f */
[----:B--2---:R-:W-:Y:S05]  /*142c0*/  @!P2 BRA `(.L_x_1686) ;  /* 0xfffffffc00eca947 */ /* 0x004fea000383ffff */
[----:B------:R-:W-:Y:S05]  /*142d0*/  BRA `(.L_x_1683) ;  /* 0xffffff6c00487947 */ /* 0x000fea000383ffff */
.L_x_1691:
[----:B--2---:R-:W-:-:S04]  /*142e0*/  IMAD.U32 R6, RZ, RZ, UR6 ;  /* 0x00000006ff067e24 */ /* 0x004fc8000f8e00ff */
[----:B------:R2:W3:Y:S03]  /*142f0*/  SYNCS.PHASECHK.TRANS64.TRYWAIT P0, [R6+URZ+0x31c50], R5 ;  /* 0x031c5005060075a7 */ /* 0x0004e6000800017f */
[----:B---3--:R-:W-:Y:S05]  /*14300*/  @!P0 NANOSLEEP.SYNCS 0x989680 ;  /* 0x009896800000895d */ /* 0x008fea0003900000 */
[----:B------:R-:W3:Y:S02]  /*14310*/  @!P0 SYNCS.PHASECHK.TRANS64 P0, [R6+URZ+0x31c50], R5 ;  /* 0x031c5005060085a7 */ /* 0x000ee4000800007f */
[----:B---3--:R-:W-:Y:S05]  /*14320*/  @!P0 BRA `(.L_x_1691) ;  /* 0xfffffffc00ec8947 */ /* 0x008fea000383ffff */
[----:B------:R-:W-:Y:S05]  /*14330*/  BRA `(.L_x_1690) ;  /* 0xffffff8c00287947 */ /* 0x000fea000383ffff */
.L_x_1724:
        /* <DEDUP_REMOVED lines=11> */
.L_x_1793:
[----:B------:R-:W-:Y:S05]  /*143f0*/  BSYNC B0 ;  /* 0x0000000000007941 */ /* 0x000fea0003800000 */
.L_x_1792:
[----:B------:R-:W-:Y:S05]  /*14400*/  BRA `(.L_x_1794) ;  /* 0xffffffc800cc7947 */ /* 0x000fea000383ffff */
.L_x_1725:
[----:B------:R-:W-:Y:S01]  /*14410*/  BSSY B0, `(.L_x_1795) ;  /* 0x0000006000007945 */ /* 0x000fe20003800000 */
[----:B------:R-:W-:-:S07]  /*14420*/  IMAD.MOV.U32 R15, RZ, RZ, -0x1 ;  /* 0xffffffffff0f7424 */ /* 0x000fce00078e00ff */
[----:B-1----:R-:W-:Y:S05]  /*14430*/  WARPSYNC.COLLECTIVE R15, `(.L_x_1796) ;  /* 0x000000000f0c7348 */ /* 0x002fea0003c00000 */
[----:B------:R-:W-:Y:S02]  /*14440*/  ELECT P6, UR62, PT ;  /* 0x00000000003e782f */ /* 0x000fe400038c0000 */
[----:B------:R-:W-:Y:S01]  /*14450*/  MOV R14, UR62 ;  /* 0x0000003e000e7c02 */ /* 0x000fe20008000f00 */
[----:B-1----:R-:W-:Y:S10]  /*14460*/  ENDCOLLECTIVE ;  /* 0x000000000000791b */ /* 0x002ff40003800000 */
.L_x_1796:
[----:B------:R-:W-:Y:S05]  /*14470*/  BSYNC B0 ;  /* 0x0000000000007941 */ /* 0x000fea0003800000 */
.L_x_1795:
[----:B------:R-:W-:Y:S05]  /*14480*/  BRA `(.L_x_1797) ;  /* 0xffffffc800bc7947 */ /* 0x000fea000383ffff */
.L_x_1728:
[----:B--2---:R2:W3:Y:S02]  /*14490*/  SYNCS.PHASECHK.TRANS64.TRYWAIT P0, [R5+URZ+0x31c40], R4 ;  /* 0x031c4004050075a7 */ /* 0x0044e4000800017f */
[----:B---3--:R-:W-:Y:S05]  /*144a0*/  @!P0 NANOSLEEP.SYNCS 0x989680 ;  /* 0x009896800000895d */ /* 0x008fea0003900000 */
[----:B------:R-:W3:Y:S02]  /*144b0*/  @!P0 SYNCS.PHASECHK.TRANS64 P0, [R5+URZ+0x31c40], R4 ;  /* 0x031c4004050085a7 */ /* 0x000ee4000800007f */
[----:B---3--:R-:W-:Y:S05]  /*144c0*/  @!P0 BRA `(.L_x_1728) ;  /* 0xfffffffc00f08947 */ /* 0x008fea000383ffff */
[----:B------:R-:W-:Y:S05]  /*144d0*/  BRA `(.L_x_1798) ;  /* 0xffffffcc00147947 */ /* 0x000fea000383ffff */
.L_x_1731:
[----:B--2---:R2:W3:Y:S02]  /*144e0*/  SYNCS.PHASECHK.TRANS64.TRYWAIT P0, [R25+URZ+0x31c20], R4 ;  /* 0x031c2004190075a7 */ /* 0x0044e4000800017f */
[----:B---3--:R-:W-:Y:S05]  /*144f0*/  @!P0 NANOSLEEP.SYNCS 0x989680 ;  /* 0x009896800000895d */ /* 0x008fea0003900000 */
[----:B------:R-:W3:Y:S02]  /*14500*/  @!P0 SYNCS.PHASECHK.TRANS64 P0, [R25+URZ+0x31c20], R4 ;  /* 0x031c2004190085a7 */ /* 0x000ee4000800007f */
[----:B---3--:R-:W-:Y:S05]  /*14510*/  @!P0 BRA `(.L_x_1731) ;  /* 0xfffffffc00f08947 */ /* 0x008fea000383ffff */
[----:B------:R-:W-:Y:S05]  /*14520*/  BRA `(.L_x_1799) ;  /* 0xffffffd000487947 */ /* 0x000fea000383ffff */
.L_x_1739:
[----:B0-----:R0:W2:Y:S02]  /*14530*/  SYNCS.PHASECHK.TRANS64.TRYWAIT P0, [R3+URZ+0x31c40], R2 ;  /* 0x031c4002030075a7 */ /* 0x0010a4000800017f */
[----:B--2---:R-:W-:Y:S05]  /*14540*/  @!P0 NANOSLEEP.SYNCS 0x989680 ;  /* 0x009896800000895d */ /* 0x004fea0003900000 */
[----:B------:R-:W2:Y:S02]  /*14550*/  @!P0 SYNCS.PHASECHK.TRANS64 P0, [R3+URZ+0x31c40], R2 ;  /* 0x031c4002030085a7 */ /* 0x000ea4000800007f */
[----:B--2---:R-:W-:Y:S05]  /*14560*/  @!P0 BRA `(.L_x_1739) ;  /* 0xfffffffc00f08947 */ /* 0x004fea000383ffff */
[----:B------:R-:W-:Y:S05]  /*14570*/  BRA `(.L_x_1800) ;  /* 0xffffffd000e87947 */ /* 0x000fea000383ffff */
.L_x_1741:
[----:B0-----:R0:W2:Y:S02]  /*14580*/  SYNCS.PHASECHK.TRANS64.TRYWAIT P0, [R2+URZ+0x60], R5 ;  /* 0x00006005020075a7 */ /* 0x0010a4000800017f */
[----:B--2---:R-:W-:Y:S05]  /*14590*/  @!P0 NANOSLEEP.SYNCS 0x989680 ;  /* 0x009896800000895d */ /* 0x004fea0003900000 */
[----:B------:R-:W2:Y:S02]  /*145a0*/  @!P0 SYNCS.PHASECHK.TRANS64 P0, [R2+URZ+0x60], R5 ;  /* 0x00006005020085a7 */ /* 0x000ea4000800007f */
[----:B--2---:R-:W-:Y:S05]  /*145b0*/  @!P0 BRA `(.L_x_1741) ;  /* 0xfffffffc00f08947 */ /* 0x004fea000383ffff */
[----:B------:R-:W-:Y:S05]  /*145c0*/  BRA `(.L_x_1801) ;  /* 0xffffffd400747947 */ /* 0x000fea000383ffff */
.L_x_1746:
[----:B--2---:R2:W3:Y:S02]  /*145d0*/  SYNCS.PHASECHK.TRANS64.TRYWAIT P0, [R3+URZ+0x31c40], R2 ;  /* 0x031c4002030075a7 */ /* 0x0044e4000800017f */
[----:B---3--:R-:W-:Y:S05]  /*145e0*/  @!P0 NANOSLEEP.SYNCS 0x989680 ;  /* 0x009896800000895d */ /* 0x008fea0003900000 */
[----:B------:R-:W3:Y:S02]  /*145f0*/  @!P0 SYNCS.PHASECHK.TRANS64 P0, [R3+URZ+0x31c40], R2 ;  /* 0x031c4002030085a7 */ /* 0x000ee4000800007f */
[----:B---3--:R-:W-:Y:S05]  /*14600*/  @!P0 BRA `(.L_x_1746) ;  /* 0xfffffffc00f08947 */ /* 0x008fea000383ffff */
[----:B------:R-:W-:Y:S05]  /*14610*/  BRA `(.L_x_1802) ;  /* 0xffffffd800a47947 */ /* 0x000fea000383ffff */
.L_x_1748:
[----:B0-----:R0:W2:Y:S02]  /*14620*/  SYNCS.PHASECHK.TRANS64.TRYWAIT P1, [R3+URZ+0x60], R24 ;  /* 0x00006018030075a7 */ /* 0x0010a4000802017f */
[----:B--2---:R-:W-:Y:S05]  /*14630*/  @!P1 NANOSLEEP.SYNCS 0x989680 ;  /* 0x009896800000995d */ /* 0x004fea0003900000 */
[----:B------:R-:W2:Y:S02]  /*14640*/  @!P1 SYNCS.PHASECHK.TRANS64 P1, [R3+URZ+0x60], R24 ;  /* 0x00006018030095a7 */ /* 0x000ea4000802007f */
[----:B--2---:R-:W-:Y:S05]  /*14650*/  @!P1 BRA `(.L_x_1748) ;  /* 0xfffffffc00f09947 */ /* 0x004fea000383ffff */
[----:B------:R-:W-:Y:S05]  /*14660*/  BRA `(.L_x_1803) ;  /* 0xffffffdc00307947 */ /* 0x000fea000383ffff */
.L_x_1753:
[----:B--2---:R2:W3:Y:S02]  /*14670*/  SYNCS.PHASECHK.TRANS64.TRYWAIT P0, [R2+URZ+0x31c40], R3 ;  /* 0x031c4003020075a7 */ /* 0x0044e4000800017f */
[----:B---3--:R-:W-:Y:S05]  /*14680*/  @!P0 NANOSLEEP.SYNCS 0x989680 ;  /* 0x009896800000895d */ /* 0x008fea0003900000 */
[----:B------:R-:W3:Y:S02]  /*14690*/  @!P0 SYNCS.PHASECHK.TRANS64 P0, [R2+URZ+0x31c40], R3 ;  /* 0x031c4003020085a7 */ /* 0x000ee4000800007f */
[----:B---3--:R-:W-:Y:S05]  /*146a0*/  @!P0 BRA `(.L_x_1753) ;  /* 0xfffffffc00f08947 */ /* 0x008fea000383ffff */
[----:B------:R-:W-:Y:S05]  /*146b0*/  BRA `(.L_x_1804) ;  /* 0xffffffe0003c7947 */ /* 0x000fea000383ffff */
.L_x_1755:
[----:B0-----:R0:W2:Y:S02]  /*146c0*/  SYNCS.PHASECHK.TRANS64.TRYWAIT P1, [R2+URZ+0x60], R3 ;  /* 0x00006003020075a7 */ /* 0x0010a4000802017f */
[----:B--2---:R-:W-:Y:S05]  /*146d0*/  @!P1 NANOSLEEP.SYNCS 0x989680 ;  /* 0x009896800000995d */ /* 0x004fea0003900000 */
[----:B------:R-:W2:Y:S02]  /*146e0*/  @!P1 SYNCS.PHASECHK.TRANS64 P1, [R2+URZ+0x60], R3 ;  /* 0x00006003020095a7 */ /* 0x000ea4000802007f */
[----:B--2---:R-:W-:Y:S05]  /*146f0*/  @!P1 BRA `(.L_x_1755) ;  /* 0xfffffffc00f09947 */ /* 0x004fea000383ffff */
[----:B------:R-:W-:Y:S05]  /*14700*/  BRA `(.L_x_1805) ;  /* 0xffffffe000d07947 */ /* 0x000fea000383ffff */
.L_x_1762:
[----:B---3--:R3:W4:Y:S02]  /*14710*/  SYNCS.PHASECHK.TRANS64.TRYWAIT P0, [R3+URZ+0x31c60], R2 ;  /* 0x031c6002030075a7 */ /* 0x008724000800017f */
[----:B----4-:R-:W-:Y:S05]  /*14720*/  @!P0 NANOSLEEP.SYNCS 0x989680 ;  /* 0x009896800000895d */ /* 0x010fea0003900000 */
[----:B------:R-:W4:Y:S02]  /*14730*/  @!P0 SYNCS.PHASECHK.TRANS64 P0, [R3+URZ+0x31c60], R2 ;  /* 0x031c6002030085a7 */ /* 0x000f24000800007f */
[----:B----4-:R-:W-:Y:S05]  /*14740*/  @!P0 BRA `(.L_x_1762) ;  /* 0xfffffffc00f08947 */ /* 0x010fea000383ffff */
[----:B------:R-:W-:Y:S05]  /*14750*/  BRA `(.L_x_1806) ;  /* 0xffffffe400bc7947 */ /* 0x000fea000383ffff */
.L_x_1764:
[----:B------:R-:W-:Y:S01]  /*14760*/  BSSY B0, `(.L_x_1807) ;  /* 0x0000008000007945 */ /* 0x000fe20003800000 */
[----:B0-----:R-:W-:Y:S02]  /*14770*/  IMAD.MOV.U32 R13, RZ, RZ, R16 ;  /* 0x000000ffff0d7224 */ /* 0x001fe400078e0010 */
[----:B------:R-:W-:Y:S02]  /*14780*/  IMAD.MOV.U32 R12, RZ, RZ, RZ ;  /* 0x000000ffff0c7224 */ /* 0x000fe400078e00ff */
[----:B------:R-:W-:Y:S02]  /*14790*/  IMAD.MOV.U32 R11, RZ, RZ, 0x1f ;  /* 0x0000001fff0b7424 */ /* 0x000fe400078e00ff */
[----:B------:R-:W-:-:S07]  /*147a0*/  IMAD.MOV.U32 R15, RZ, RZ, -0x1 ;  /* 0xffffffffff0f7424 */ /* 0x000fce00078e00ff */
[----:B-1----:R-:W-:Y:S05]  /*147b0*/  WARPSYNC.COLLECTIVE R15, `(.L_x_1808) ;  /* 0x000000000f087348 */ /* 0x002fea0003c00000 */
[----:B------:R0:W2:Y:S02]  /*147c0*/  SHFL.IDX P6, R14, R13, R12, R11 ;  /* 0x0000000c0d0e7389 */ /* 0x0000a400000c000b */
[----:B012---:R-:W-:Y:S01]  /*147d0*/  ENDCOLLECTIVE ;  /* 0x000000000000791b */ /* 0x007fe20003800000 */
.L_x_1808:
[----:B------:R-:W-:Y:S05]  /*147e0*/  BSYNC B0 ;  /* 0x0000000000007941 */ /* 0x000fea0003800000 */
.L_x_1807:
        /* <DEDUP_REMOVED lines=8> */
.L_x_1809:
[----:B------:R-:W-:Y:S01]  /*14870*/  IMAD.MOV.U32 R5, RZ, RZ, R14 ;  /* 0x000000ffff057224 */ /* 0x000fe200078e000e */
[----:B------:R-:W-:Y:S06]  /*14880*/  BRA `(.L_x_1810) ;  /* 0xffffffe800307947 */ /* 0x000fec000383ffff */
.L_x_1767:
[----:B------:R-:W-:Y:S01]  /*14890*/  BSSY B0, `(.L_x_1811) ;  /* 0x0000008000007945 */ /* 0x000fe20003800000 */
[----:B0----5:R-:W-:Y:S02]  /*148a0*/  IMAD.MOV.U32 R13, RZ, RZ, R2 ;  /* 0x000000ffff0d7224 */ /* 0x021fe400078e0002 */
[----:B------:R-:W-:Y:S02]  /*148b0*/  IMAD.MOV.U32 R12, RZ, RZ, 0x1 ;  /* 0x00000001ff0c7424 */ /* 0x000fe400078e00ff */
[----:B------:R-:W-:Y:S02]  /*148c0*/  IMAD.MOV.U32 R11, RZ, RZ, RZ ;  /* 0x000000ffff0b7224 */ /* 0x000fe400078e00ff */
[----:B------:R-:W-:-:S07]  /*148d0*/  IMAD.MOV.U32 R15, RZ, RZ, -0x1 ;  /* 0xffffffffff0f7424 */ /* 0x000fce00078e00ff */
[----:B-1234-:R-:W-:Y:S05]  /*148e0*/  WARPSYNC.COLLECTIVE R15, `(.L_x_1812) ;  /* 0x000000000f087348 */ /* 0x01efea0003c00000 */
[----:B------:R0:W0:Y:S02]  /*148f0*/  SHFL.UP P6, R14, R13, R12, R11 ;  /* 0x0400000c0d0e7389 */ /* 0x00002400000c000b */
[----:B01234-:R-:W-:Y:S01]  /*14900*/  ENDCOLLECTIVE ;  /* 0x000000000000791b */ /* 0x01ffe20003800000 */
.L_x_1812:
[----:B------:R-:W-:Y:S05]  /*14910*/  BSYNC B0 ;  /* 0x0000000000007941 */ /* 0x000fea0003800000 */
.L_x_1811:
        /* <DEDUP_REMOVED lines=10> */
.L_x_1813:
        /* <DEDUP_REMOVED lines=8> */
.L_x_1814:
        /* <DEDUP_REMOVED lines=8> */
.L_x_1815:
        /* <DEDUP_REMOVED lines=8> */
.L_x_1816:
        /* <DEDUP_REMOVED lines=8> */
.L_x_1817:
[----:B------:R-:W-:Y:S05]  /*14bc0*/  BRA `(.L_x_1818) ;  /* 0xffffffe400f07947 */ /* 0x000fea000383ffff */
.L_x_1772:
        /* <DEDUP_REMOVED lines=8> */
.L_x_1820:
[----:B------:R-:W-:Y:S05]  /*14c50*/  BSYNC B0 ;  /* 0x0000000000007941 */ /* 0x000fea0003800000 */
.L_x_1819:
        /* <DEDUP_REMOVED lines=10> */
.L_x_1821:
        /* <DEDUP_REMOVED lines=8> */
.L_x_1822:
        /* <DEDUP_REMOVED lines=8> */
.L_x_1823:
        /* <DEDUP_REMOVED lines=8> */
.L_x_1824:
        /* <DEDUP_REMOVED lines=8> */
.L_x_1825:
[----:B------:R-:W-:Y:S05]  /*14f00*/  BRA `(.L_x_1826) ;  /* 0xffffffe400d07947 */ /* 0x000fea000383ffff */
.L_x_1774:
[----:B------:R-:W-:Y:S01]  /*14f10*/  BSSY B0, `(.L_x_1827) ;  /* 0x0000006000007945 */ /* 0x000fe20003800000 */
[----:B------:R-:W-:Y:S01]  /*14f20*/  PLOP3.LUT P6, PT, P6, PT, PT, 0x8, 0x0 ;  /* 0x000000000000781c */ /* 0x000fe200037ce170 */
[----:B------:R-:W-:-:S12]  /*14f30*/  IMAD.MOV.U32 R15, RZ, RZ, -0x1 ;  /* 0xffffffffff0f7424 */ /* 0x000fd800078e00ff */
[----:B01----:R-:W-:Y:S05]  /*14f40*/  WARPSYNC.COLLECTIVE R15, `(.L_x_1828) ;  /* 0x000000000f087348 */ /* 0x003fea0003c00000 */
[----:B------:R-:W-:Y:S01]  /*14f50*/  VOTE.ANY R14, PT, P6 ;  /* 0x00000000000e7806 */ /* 0x000fe200030e0100 */
[----:B01----:R-:W-:Y:S06]  /*14f60*/  ENDCOLLECTIVE ;  /* 0x000000000000791b */ /* 0x003fec0003800000 */
.L_x_1828:
[----:B------:R-:W-:Y:S05]  /*14f70*/  BSYNC B0 ;  /* 0x0000000000007941 */ /* 0x000fea0003800000 */
.L_x_1827:
        /* <DEDUP_REMOVED lines=9> */
.L_x_1829:
[----:B------:R-:W-:Y:S01]  /*15010*/  IMAD.MOV.U32 R17, RZ, RZ, R14 ;  /* 0x000000ffff117224 */ /* 0x000fe200078e000e */
[----:B------:R-:W-:Y:S06]  /*15020*/  BRA `(.L_x_1830) ;  /* 0xffffffe400c07947 */ /* 0x000fec000383ffff */
.L_x_1776:
[----:B------:R-:W-:Y:S01]  /*15030*/  BSSY B0, `(.L_x_1831) ;  /* 0x0000007000007945 */ /* 0x000fe20003800000 */
[----:B------:R-:W-:Y:S02]  /*15040*/  IMAD.MOV.U32 R13, RZ, RZ, R8 ;  /* 0x000000ffff0d7224 */ /* 0x000fe400078e0008 */
[----:B------:R-:W-:Y:S02]  /*15050*/  IMAD.MOV.U32 R11, RZ, RZ, 0x1f ;  /* 0x0000001fff0b7424 */ /* 0x000fe400078e00ff */
[----:B------:R-:W-:-:S07]  /*15060*/  IMAD.MOV.U32 R15, RZ, RZ, -0x1 ;  /* 0xffffffffff0f7424 */ /* 0x000fce00078e00ff */
[----:B0123--:R-:W-:Y:S05]  /*15070*/  WARPSYNC.COLLECTIVE R15, `(.L_x_1832) ;  /* 0x000000000f087348 */ /* 0x00ffea0003c00000 */
[----:B------:R4:W0:Y:S02]  /*15080*/  SHFL.IDX P6, R14, R13, R12, R11 ;  /* 0x0000000c0d0e7389 */ /* 0x00082400000c000b */
[----:B01234-:R-:W-:Y:S01]  /*15090*/  ENDCOLLECTIVE ;  /* 0x000000000000791b */ /* 0x01ffe20003800000 */
.L_x_1832:
[----:B------:R-:W-:Y:S05]  /*150a0*/  BSYNC B0 ;  /* 0x0000000000007941 */ /* 0x000fea0003800000 */
.L_x_1831:
[----:B------:R-:W-:Y:S05]  /*150b0*/  BRA `(.L_x_1775) ;  /* 0xffffffe400b87947 */ /* 0x000fea000383ffff */
.L_x_1780:
[----:B0-----:R0:W2:Y:S02]  /*150c0*/  SYNCS.PHASECHK.TRANS64.TRYWAIT P0, [R9+URZ+0x31c20], R0 ;  /* 0x031c2000090075a7 */ /* 0x0010a4000800017f */
[----:B--2---:R-:W-:Y:S05]  /*150d0*/  @!P0 NANOSLEEP.SYNCS 0x989680 ;  /* 0x009896800000895d */ /* 0x004fea0003900000 */
[----:B------:R-:W2:Y:S02]  /*150e0*/  @!P0 SYNCS.PHASECHK.TRANS64 P0, [R9+URZ+0x31c20], R0 ;  /* 0x031c2000090085a7 */ /* 0x000ea4000800007f */
[----:B--2---:R-:W-:Y:S05]  /*150f0*/  @!P0 BRA `(.L_x_1780) ;  /* 0xfffffffc00f08947 */ /* 0x004fea000383ffff */
[----:B------:R-:W-:Y:S05]  /*15100*/  BRA `(.L_x_1833) ;  /* 0xffffffec00287947 */ /* 0x000fea000383ffff */
.L_x_1781:
        /* <DEDUP_REMOVED lines=11> */
.L_x_1835:
[----:B------:R-:W-:Y:S05]  /*151c0*/  BSYNC B0 ;  /* 0x0000000000007941 */ /* 0x000fea0003800000 */
.L_x_1834:
[----:B------:R-:W-:Y:S05]  /*151d0*/  BRA `(.L_x_1836) ;  /* 0xffffffec00107947 */ /* 0x000fea000383ffff */
.L_x_1784:
[----:B------:R-:W-:Y:S01]  /*151e0*/  BSSY B1, `(.L_x_1837) ;  /* 0x0000006000017945 */ /* 0x000fe20003800000 */
[----:B------:R-:W-:-:S07]  /*151f0*/  IMAD.MOV.U32 R15, RZ, RZ, -0x1 ;  /* 0xffffffffff0f7424 */ /* 0x000fce00078e00ff */
[----:B01----:R-:W-:Y:S05]  /*15200*/  WARPSYNC.COLLECTIVE R15, `(.L_x_1838) ;  /* 0x000000000f0c7348 */ /* 0x003fea0003c00000 */
[----:B------:R-:W-:Y:S02]  /*15210*/  ELECT P6, UR62, PT ;  /* 0x00000000003e782f */ /* 0x000fe400038c0000 */
[----:B------:R-:W-:Y:S01]  /*15220*/  MOV R14, UR62 ;  /* 0x0000003e000e7c02 */ /* 0x000fe20008000f00 */
[----:B01----:R-:W-:Y:S10]  /*15230*/  ENDCOLLECTIVE ;  /* 0x000000000000791b */ /* 0x003ff40003800000 */
.L_x_1838:
[----:B------:R-:W-:Y:S05]  /*15240*/  BSYNC B1 ;  /* 0x0000000000017941 */ /* 0x000fea0003800000 */
.L_x_1837:
[----:B------:R-:W-:Y:S05]  /*15250*/  BRA `(.L_x_1839) ;  /* 0xffffffec00087947 */ /* 0x000fea000383ffff */
.L_x_1786:
[----:B0-----:R0:W2:Y:S02]  /*15260*/  SYNCS.PHASECHK.TRANS64.TRYWAIT P0, [R7+URZ], R2 ;  /* 0x00000002070075a7 */ /* 0x0010a4000800017f */
[----:B--2---:R-:W-:Y:S05]  /*15270*/  @!P0 NANOSLEEP.SYNCS 0x989680 ;  /* 0x009896800000895d */ /* 0x004fea0003900000 */
[----:B------:R-:W2:Y:S02]  /*15280*/  @!P0 SYNCS.PHASECHK.TRANS64 P0, [R7+URZ], R2 ;  /* 0x00000002070085a7 */ /* 0x000ea4000800007f */
[----:B--2---:R-:W-:Y:S05]  /*15290*/  @!P0 BRA `(.L_x_1786) ;  /* 0xfffffffc00f08947 */ /* 0x004fea000383ffff */
[----:B------:R-:W-:Y:S05]  /*152a0*/  BRA `(.L_x_1840) ;  /* 0xffffffec00447947 */ /* 0x000fea000383ffff */
.L_x_1787:
[----:B--2---:R2:W3:Y:S02]  /*152b0*/  SYNCS.PHASECHK.TRANS64.TRYWAIT P0, [R3+URZ], R0 ;  /* 0x00000000030075a7 */ /* 0x0044e4000800017f */
[----:B---3--:R-:W-:Y:S05]  /*152c0*/  @!P0 NANOSLEEP.SYNCS 0x989680 ;  /* 0x009896800000895d */ /* 0x008fea0003900000 */
[----:B------:R-:W3:Y:S02]  /*152d0*/  @!P0 SYNCS.PHASECHK.TRANS64 P0, [R3+URZ], R0 ;  /* 0x00000000030085a7 */ /* 0x000ee4000800007f */
[----:B---3--:R-:W-:Y:S05]  /*152e0*/  @!P0 BRA `(.L_x_1787) ;  /* 0xfffffffc00f08947 */ /* 0x008fea000383ffff */
[----:B------:R-:W-:Y:S05]  /*152f0*/  BRA `(.L_x_1841) ;  /* 0xffffffec00387947 */ /* 0x000fea000383ffff */
.L_x_1789:
[----:B--2---:R2:W3:Y:S02]  /*15300*/  SYNCS.PHASECHK.TRANS64.TRYWAIT P0, [R5+URZ], R2 ;  /* 0x00000002050075a7 */ /* 0x0044e4000800017f */
[----:B---3--:R-:W-:Y:S05]  /*15310*/  @!P0 NANOSLEEP.SYNCS 0x989680 ;  /* 0x009896800000895d */ /* 0x008fea0003900000 */
[----:B------:R-:W3:Y:S02]  /*15320*/  @!P0 SYNCS.PHASECHK.TRANS64 P0, [R5+URZ], R2 ;  /* 0x00000002050085a7 */ /* 0x000ee4000800007f */
[----:B---3--:R-:W-:Y:S05]  /*15330*/  @!P0 BRA `(.L_x_1789) ;  /* 0xfffffffc00f08947 */ /* 0x008fea000383ffff */
[----:B------:R-:W-:Y:S05]  /*15340*/  BRA `(.L_x_1842) ;  /* 0xffffffec003c7947 */ /* 0x000fea000383ffff */
.L_x_1843:
        /* <DEDUP_REMOVED lines=11> */
.L_x_2214:


//--------------------- .text._ZN7cutlass13device_kernelIN5flash11enable_sm90INS1_16FlashAttnFwdSm90INS1_25CollectiveMainloopFwdSm90ILi2EN4cute5tupleIJNS5_1CILi1EEES8_S8_EEENS6_IJNS7_ILi192EEENS7_ILi144EEENS7_ILi96EEEEEELi96ENS_6half_tEfNS_4arch4Sm90ELb1ELb0ELb0ELb1ELb0ELb1ELb0ELb0ELb1ELb0ELb0ELb0EEENS1_21CollectiveEpilogueFwdINS6_IJSA_SC_SB_EEES9_SE_SG_Li384ELb1ELb0ELb0ELb0EEENS1_36VarlenDynamicPersistentTileSchedulerILi192ELi144ELi384ELi32ELb0ELb0ELb1ELb1ELb1ELb1EEEEEEEEEvNT_6ParamsE --------------------------
	.section	.text._ZN7cutlass13device_kernelIN5flash11enable_sm90INS1_16FlashAttnFwdSm90INS1_25CollectiveMainloopFwdSm90ILi2EN4cute5tupleIJNS5_1CILi1EEES8_S8_EEENS6_IJNS7_ILi192EEENS7_ILi144EEENS7_ILi96EEEEEELi96ENS_6half_tEfNS_4arch4Sm90ELb1ELb0ELb0ELb1ELb0ELb1ELb0ELb0ELb1ELb0ELb0ELb0EEENS1_21CollectiveEpilogueFwdINS6_IJSA_SC_SB_EEES9_SE_SG_Li384ELb1ELb0ELb0ELb0EEENS1_36VarlenDynamicPersistentTileSchedulerILi192ELi144ELi384ELi32ELb0ELb0ELb1ELb1ELb1ELb1EEEEEEEEEvNT_6ParamsE,"ax",@progbits
	.align	128
.text._ZN7cutlass13device_kernelIN5flash11enable_sm90INS1_16FlashAttnFwdSm90INS1_25CollectiveMainloopFwdSm90ILi2EN4cute5tupleIJNS5_1CILi1EEES8_S8_EEENS6_IJNS7_ILi192EEENS7_ILi144EEENS7_ILi96EEEEEELi96ENS_6half_tEfNS_4arch4Sm90ELb1ELb0ELb0ELb1ELb0ELb1ELb0ELb0ELb1ELb0ELb0ELb0EEENS1_21CollectiveEpilogueFwdINS6_IJSA_SC_SB_EEES9_SE_SG_Li384ELb1ELb0ELb0ELb0EEENS1_36VarlenDynamicPersistentTileSchedulerILi192ELi144ELi384ELi32ELb0ELb0ELb1ELb1ELb1ELb1EEEEEEEEEvNT_6ParamsE:
        .type           _ZN7cutlass13device_kernelIN5flash11enable_sm90INS1_16FlashAttnFwdSm90INS1_25CollectiveMainloopFwdSm90ILi2EN4cute5tupleIJNS5_1CILi1EEES8_S8_EEENS6_IJNS7_ILi192EEENS7_ILi144EEENS7_ILi96EEEEEELi96ENS_6half_tEfNS_4arch4Sm90ELb1ELb0ELb0ELb1ELb0ELb1ELb0ELb0ELb1ELb0ELb0ELb0EEENS1_21CollectiveEpilogueFwdINS6_IJSA_SC_SB_EEES9_SE_SG_Li384ELb1ELb0ELb0ELb0EEENS1_36VarlenDynamicPersistentTileSchedulerILi192ELi144ELi384ELi32ELb0ELb0ELb1ELb1ELb1ELb1EEEEEEEEEvNT_6ParamsE,@function
        .size           _ZN7cutlass13device_kernelIN5flash11enable_sm90INS1_16FlashAttnFwdSm90INS1_25CollectiveMainloopFwdSm90ILi2EN4cute5tupleIJNS5_1CILi1EEES8_S8_EEENS6_IJNS7_ILi192EEENS7_ILi144EEENS7_ILi96EEEEEELi96ENS_6half_tEfNS_4arch4Sm90ELb1ELb0ELb0ELb1ELb0ELb1ELb0ELb0ELb1ELb0ELb0ELb0EEENS1_21CollectiveEpilogueFwdINS6_IJSA_SC_SB_EEES9_SE_SG_Li384ELb1ELb0ELb0ELb0EEENS1_36VarlenDynamicPersistentTileSchedulerILi192ELi144ELi384ELi32ELb0ELb0ELb1ELb1ELb1ELb1EEEEEEEEEvNT_6ParamsE,(.L_x_2215 - _ZN7cutlass13device_kernelIN5flash11enable_sm90INS1_16FlashAttnFwdSm90INS1_25CollectiveMainloopFwdSm90ILi2EN4cute5tupleIJNS5_1CILi1EEES8_S8_EEENS6_IJNS7_ILi192EEENS7_ILi144EEENS7_ILi96EEEEEELi96ENS_6half_tEfNS_4arch4Sm90ELb1ELb0ELb0ELb1ELb0ELb1ELb0ELb0ELb1ELb0ELb0ELb0EEENS1_21CollectiveEpilogueFwdINS6_IJSA_SC_SB_EEES9_SE_SG_Li384ELb1ELb0ELb0ELb0EEENS1_36VarlenDynamicPersistentTileSchedulerILi192ELi144ELi384ELi32ELb0ELb0ELb1ELb1ELb1ELb1EEEEEEEEEvNT_6ParamsE)
        .other          _ZN7cutlass13device_kernelIN5flash11enable_sm90INS1_16FlashAttnFwdSm90INS1_25CollectiveMainloopFwdSm90ILi2EN4cute5tupleIJNS5_1CILi1EEES8_S8_EEENS6_IJNS7_ILi192EEENS7_ILi144EEENS7_ILi96EEEEEELi96ENS_6half_tEfNS_4arch4Sm90ELb1ELb0ELb0ELb1ELb0ELb1ELb0ELb0ELb1ELb0ELb0ELb0EEENS1_21CollectiveEpilogueFwdINS6_IJSA_SC_SB_EEES9_SE_SG_Li384ELb1ELb0ELb0ELb0EEENS1_36VarlenDynamicPersistentTileSchedulerILi192ELi144ELi384ELi32ELb0ELb0ELb1ELb1ELb1ELb1EEEEEEEEEvNT_6ParamsE,@"STO_CUDA_ENTRY STV_DEFAULT"
_ZN7cutlass13device_kernelIN5flash11enable_sm90INS1_16FlashAttnFwdSm90INS1_25CollectiveMainloopFwdSm90ILi2EN4cute5tupleIJNS5_1CILi1EEES8_S8_EEENS6_IJNS7_ILi192EEENS7_ILi144EEENS7_ILi96EEEEEELi96ENS_6half_tEfNS_4arch4Sm90ELb1ELb0ELb0ELb1ELb0ELb1ELb0ELb0ELb1ELb0ELb0ELb0EEENS1_21CollectiveEpilogueFwdINS6_IJSA_SC_SB_EEES9_SE_SG_Li384ELb1ELb0ELb0ELb0EEENS1_36VarlenDynamicPersistentTileSchedulerILi192ELi144ELi384ELi32ELb0ELb0ELb1ELb1ELb1ELb1EEEEEEEEEvNT_6ParamsE:
        /* <DEDUP_REMOVED lines=27> */
.L_x_1845:
[----:B------:R-:W-:Y:S05]  /*01b0*/  BSYNC B0 ;  /* 0x0000000000007941 */ /* 0x000fea0003800000 */
.L_x_1844:
        /* <DEDUP_REMOVED lines=41> */
.L_x_1846:
        /* <DEDUP_REMOVED lines=22> */
.L_x_1847:
        /* <DEDUP_REMOVED lines=18> */
.L_x_1848:
        /* <DEDUP_REMOVED lines=22> */
.L_x_1849:
        /* <DEDUP_REMOVED lines=22> */
.L_x_1850:
[----:B------:R-:W-:Y:S01]  /*0990*/  PLOP3.LUT P0, PT, PT, PT, UP0, 0x80, 0x0 ;  /* 0x000000000000781c */ /* 0x000fe20003f0f008 */
[----:B------:R-:W-:Y:S01]  /*09a0*/  UMOV UR60, 0x1 ;  /* 0x00000001003c7882 */ /* 0x000fe20000000000 */
[----:B------:R-:W-:Y:S01]  /*09b0*/  NOP ;  /* 0x0000000000007918 */ /* 0x000fe20000000000 */
[----:B------:R-:W-:Y:S01]  /*09c0*/  USEL UR60, UR60, 0x2, !UP0 ;  /* 0x000000023c3c7887 */ /* 0x000fe2000c000000 */
[----:B------:R-:W-:Y:S01]  /*09d0*/  BSSY B7, `(.L_x_1851) ;  /* 0x000204e000077945 */ /* 0x000fe20003800000 */
[----:B012-4-:R-:W-:Y:S08]  /*09e0*/  BAR.SYNC.DEFER_BLOCKING 0x0 ;  /* 0x0000000000007b1d */ /* 0x017ff00000010000 */
[----:B------:R-:W-:Y:S05]  /*09f0*/  @!P0 BRA `(.L_x_1852) ;  /* 0x000001a800788947 */ /* 0x000fea0003800000 */
.L_x_1853:
[----:B------:R-:W-:-:S08]  /*0a00*/  NOP ;  /* 0x0000000000007918 */ /* 0x000fd00000000000 */
[----:B------:R-:W0:Y:S02]  /*0a10*/  USETMAXREG.TRY_ALLOC.CTAPOOL UP0, 0xa0 ;  /* 0x000000a0000079c8 */ /* 0x000e240008000600 */
[----:B0-----:R-:W-:-:S13]  /*0a20*/  PLOP3.LUT P0, PT, PT, PT, UP0, 0x80, 0x0 ;  /* 0x000000000000781c */ /* 0x001fda0003f0f008 */
[----:B------:R-:W-:Y:S05]  /*0a30*/  @!P0 BRA `(.L_x_1853) ;  /* 0xfffffffc00f08947 */ /* 0x000fea000383ffff */
[----:B------:R-:W2:Y:S01]  /*0a40*/  LDL.LU R0, [R1] ;  /* 0x0000000001007983 */ /* 0x000ea20000300800 */
[----:B------:R-:W0:Y:S01]  /*0a50*/  S2R R2, SR_TID.X ;  /* 0x0000000000027919 */ /* 0x000e220000002100 */
        /* <DEDUP_REMOVED lines=14> */
[----:B------:R1:W-:Y:S01]  /*0b40*/  STL [R1], R0 ;  /* 0x0000000001007387 */ /* 0x0003e20000100800 */
[----:B0-----:R-:W-:-:S13]  /*0b50*/  ISETP.GE.AND P0, PT, R11, UR4, PT ;  /* 0x000000040b007c0c */ /* 0x001fda000bf06270 */
[----:B-1----:R-:W-:Y:S05]  /*0b60*/  @P0 BRA `(.L_x_1854) ;  /* 0x0000020000d00947 */ /* 0x002fea0003800000 */
[----:B------:R-:W0:Y:S01]  /*0b70*/  S2R R0, SR_TID.X ;  /* 0x0000000000007919 */ /* 0x000e220000002100 */
[----:B------:R-:W-:Y:S01]  /*0b80*/  ULOP3.LUT UR4, UR60, 0x1, URZ, 0xfc, !UPT ;  /* 0x000000013c047892 */ /* 0x000fe2000f8efc3f */
[----:B------:R-:W-:Y:S01]  /*0b90*/  R2UR UR61, R22 ;  /* 0x00000000163d72ca */ /* 0x000fe200000e0000 */
[----:B------:R-:W-:Y:S02]  /*0ba0*/  IMAD.MOV.U32 R145, RZ, RZ, RZ ;  /* 0x000000ffff917224 */ /* 0x000fe400078e00ff */
[----:B------:R-:W-:-:S10]  /*0bb0*/  IMAD.MOV.U32 R146, RZ, RZ, RZ ;  /* 0x000000ffff927224 */ /* 0x000fd400078e00ff */
[----:B------:R-:W-:Y:S01]  /*0bc0*/  UIADD3 UR61, UR61, 0xda00, URZ ;  /* 0x0000da003d3d7890 */ /* 0x000fe2000fffe03f */
[----:B0-----:R-:W-:-:S05]  /*0bd0*/  VIADD R18, R0, 0xffffff80 ;  /* 0xffffff8000127836 */ /* 0x001fca0000000000 */
[----:B------:R-:W-:Y:S02]  /*0be0*/  SHF.R.S32.HI R0, RZ, 0x1f, R18 ;  /* 0x0000001fff007819 */ /* 0x000fe40000011412 */
[-C--:B------:R-:W-:Y:S02]  /*0bf0*/  LEA.HI R19, R18, R18.reuse, RZ, 0x1 ;  /* 0x0000001212137211 */ /* 0x080fe400078f08ff */
[CC--:B------:R-:W-:Y:S02]  /*0c00*/  LEA.HI R2, R0.reuse, R18.reuse, RZ, 0x7 ;  /* 0x0000001200027211 */ /* 0x0c0fe400078f38ff */
[CC--:B------:R-:W-:Y:S02]  /*0c10*/  LEA.HI R4, R0.reuse, R18.reuse, RZ, 0x4 ;  /* 0x0000001200047211 */ /* 0x0c0fe400078f20ff */
[----:B------:R-:W-:Y:S02]  /*0c20*/  SHF.R.S32.HI R3, RZ, 0x7, R2 ;  /* 0x00000007ff037819 */ /* 0x000fe40000011402 */
[----:B------:R-:W-:-:S02]  /*0c30*/  LEA.HI R6, R0, R18, RZ, 0x5 ;  /* 0x0000001200067211 */ /* 0x000fc400078f28ff */
[----:B------:R-:W-:Y:S01]  /*0c40*/  SHF.R.S32.HI R148, RZ, 0x1, R19 ;  /* 0x00000001ff947819 */ /* 0x000fe20000011413 */
[----:B------:R-:W-:Y:S01]  /*0c50*/  IMAD.HI R5, R3, 0x55555556, RZ ;  /* 0x5555555603057827 */ /* 0x000fe200078e02ff */
[----:B------:R-:W-:Y:S02]  /*0c60*/  SHF.R.S32.HI R7, RZ, 0x4, R4 ;  /* 0x00000004ff077819 */ /* 0x000fe40000011404 */
[----:B------:R-:W-:Y:S02]  /*0c70*/  LEA.HI R14, R19, R148, RZ, 0x1 ;  /* 0x00000094130e7211 */ /* 0x000fe400078f08ff */
[----:B------:R-:W-:Y:S02]  /*0c80*/  LEA.HI R8, R5, R5, RZ, 0x1 ;  /* 0x0000000505087211 */ /* 0x000fe400078f08ff */
[C---:B------:R-:W-:Y:S02]  /*0c90*/  LOP3.LUT R5, R4.reuse, 0xfffffff0, RZ, 0xc0, !PT ;  /* 0xfffffff004057812 */ /* 0x040fe400078ec0ff */
[----:B------:R-:W-:Y:S01]  /*0ca0*/  LEA.HI R4, R4, R7, RZ, 0x1 ;  /* 0x0000000704047211 */ /* 0x000fe200078f08ff */
[----:B------:R-:W-:Y:S01]  /*0cb0*/  IMAD R13, R8, -0x3, R3 ;  /* 0xfffffffd080d7824 */ /* 0x000fe200078e0203 */
[----:B------:R-:W-:Y:S01]  /*0cc0*/  LOP3.LUT R3, R2, 0xffffff80, RZ, 0xc0, !PT ;  /* 0xffffff8002037812 */ /* 0x000fe200078ec0ff */
[----:B------:R-:W-:Y:S01]  /*0cd0*/  IMAD.IADD R5, R18, 0x1, -R5 ;  /* 0x0000000112057824 */ /* 0x000fe200078e0a05 */
[----:B------:R-:W-:-:S02]  /*0ce0*/  SHF.R.S32.HI R8, RZ, 0x5, R6 ;  /* 0x00000005ff087819 */ /* 0x000fc40000011406 */
[----:B------:R-:W-:Y:S01]  /*0cf0*/  LOP3.LUT R21, R14, 0x7fffffe, RZ, 0xc0, !PT ;  /* 0x07fffffe0e157812 */ /* 0x000fe200078ec0ff */
[----:B------:R-:W-:Y:S01]  /*0d00*/  IMAD.IADD R12, R18, 0x1, -R3 ;  /* 0x00000001120c7824 */ /* 0x000fe200078e0a03 */
[--C-:B------:R-:W-:Y:S01]  /*0d10*/  SHF.R.S32.HI R2, RZ, 0x1f, R5.reuse ;  /* 0x0000001fff027819 */ /* 0x100fe20000011405 */
[----:B------:R-:W-:Y:S01]  /*0d20*/  IMAD R23, R8, 0x10, R5 ;  /* 0x0000001008177824 */ /* 0x000fe200078e0205 */
[----:B------:R-:W-:Y:S02]  /*0d30*/  LOP3.LUT R4, R4, 0x1ffffffe, RZ, 0xc0, !PT ;  /* 0x1ffffffe04047812 */ /* 0x000fe400078ec0ff */
[CC--:B------:R-:W-:Y:S02]  /*0d40*/  LEA.HI R6, R2.reuse, R5.reuse, RZ, 0x3 ;  /* 0x0000000502067211 */ /* 0x0c0fe400078f18ff */
[----:B------:R-:W-:Y:S01]  /*0d50*/  LEA.HI R3, R2, R5, RZ, 0x2 ;  /* 0x0000000502037211 */ /* 0x000fe200078f10ff */
[----:B------:R-:W-:Y:S01]  /*0d60*/  IMAD.IADD R4, R7, 0x1, -R4 ;  /* 0x0000000107047824 */ /* 0x000fe200078e0a04 */
[----:B------:R-:W-:Y:S01]  /*0d70*/  SHF.R.S32.HI R15, RZ, 0x1f, R12 ;  /* 0x0000001fff0f7819 */ /* 0x000fe2000001140c */
[----:B------:R-:W-:Y:S01]  /*0d80*/  IMAD.SHL.U32 R6, R6, 0x10, RZ ;  /* 0x0000001006067824 */ /* 0x000fe200078e00ff */
[----:B------:R-:W-:Y:S01]  /*0d90*/  LOP3.LUT R2, R3, 0x7fffffc, RZ, 0xc0, !PT ;  /* 0x07fffffc03027812 */ /* 0x000fe200078ec0ff */
[----:B------:R-:W-:Y:S01]  /*0da0*/  IMAD.SHL.U32 R4, R4, 0x8, RZ ;  /* 0x0000000804047824 */ /* 0x000fe200078e00ff */
[----:B------:R-:W-:-:S02]  /*0db0*/  LEA.HI R14, R15, R12, RZ, 0x2 ;  /* 0x0000000c0f0e7211 */ /* 0x000fc400078f10ff */
[----:B------:R-:W-:Y:S01]  /*0dc0*/  SHF.R.S32.HI R3, RZ, 0x2, R3 ;  /* 0x00000002ff037819 */ /* 0x000fe20000011403 */
[----:B------:R-:W-:Y:S01]  /*0dd0*/  IMAD.IADD R2, R5, 0x1, -R2 ;  /* 0x0000000105027824 */ /* 0x000fe200078e0a02 */
[----:B------:R-:W-:Y:S02]  /*0de0*/  LOP3.LUT R6, R6, 0x7fffff80, RZ, 0xc0, !PT ;  /* 0x7fffff8006067812 */ /* 0x000fe400078ec0ff */
[--C-:B------:R-:W-:Y:S01]  /*0df0*/  SHF.R.S32.HI R16, RZ, 0x2, R14.reuse ;  /* 0x00000002ff107819 */ /* 0x100fe2000001140e */
[----:B------:R-:W-:Y:S01]  /*0e00*/  IMAD.SHL.U32 R3, R3, 0x40, RZ ;  /* 0x0000004003037824 */ /* 0x000fe200078e00ff */
[----:B------:R-:W-:Y:S01]  /*0e10*/  SHF.R.S32.HI R17, RZ, 0x1f, R14 ;  /* 0x0000001fff117819 */ /* 0x000fe2000001140e */
[----:B------:R-:W-:Y:S01]  /*0e20*/  IMAD R5, R8, 0x100, R6 ;  /* 0x0000010008057824 */ /* 0x000fe200078e0206 */
[----:B------:R-:W-:Y:S01]  /*0e30*/  LEA.HI R0, R0, R18, RZ, 0x2 ;  /* 0x0000001200007211 */ /* 0x000fe200078f10ff */
[----:B------:R-:W-:Y:S01]  /*0e40*/  IMAD.IADD R6, R148, 0x1, -R21 ;  /* 0x0000000194067824 */ /* 0x000fe200078e0a15 */
[----:B------:R-:W-:Y:S01]  /*0e50*/  LEA.HI R17, R17, R16, RZ, 0x3 ;  /* 0x0000001011117211 */ /* 0x000fe200078f18ff */
[----:B------:R-:W-:Y:S01]  /*0e60*/  IMAD R2, R2, 0x10, R5 ;  /* 0x0000001002027824 */ /* 0x000fe200078e0205 */
[----:B------:R-:W-:Y:S01]  /*0e70*/  LOP3.LUT R3, R3, 0x40, RZ, 0xc0, !PT ;  /* 0x0000004003037812 */ /* 0x000fe200078ec0ff */
[----:B------:R-:W-:Y:S01]  /*0e80*/  IMAD.U32 R5, R23, 0x20, R4 ;  /* 0x0000002017057824 */ /* 0x000fe200078e0004 */
[----:B------:R-:W-:Y:S01]  /*0e90*/  SHF.R.S32.HI R24, RZ, 0x2, R0 ;  /* 0x00000002ff187819 */ /* 0x000fe20000011400 */
[----:B------:R-:W-:Y:S01]  /*0ea0*/  IMAD R6, R7, 0x8, R6 ;  /* 0x0000000807067824 */ /* 0x000fe200078e0206 */
[----:B------:R-:W-:-:S02]  /*0eb0*/  LOP3.LUT R17, R17, 0xfffffff8, RZ, 0xc0, !PT ;  /* 0xfffffff811117812 */ /* 0x000fc400078ec0ff */
[----:B------:R-:W-:Y:S01]  /*0ec0*/  LEA.HI R15, R15, R12, RZ, 0x5 ;  /* 0x0000000c0f0f7211 */ /* 0x000fe200078f28ff */
[----:B------:R-:W-:Y:S01]  /*0ed0*/  STL [R1+0x60], R24 ;  /* 0x0000601801007387 */ /* 0x000fe20000100800 */
[----:B------:R-:W-:Y:S01]  /*0ee0*/  LOP3.LUT R4, R3, 0x8, R4, 0xf8, !PT ;  /* 0x0000000803047812 */ /* 0x000fe200078ef804 */
[----:B------:R-:W-:Y:S01]  /*0ef0*/  IMAD.IADD R16, R16, 0x1, -R17 ;  /* 0x0000000110107824 */ /* 0x000fe200078e0a11 */
[----:B------:R-:W-:Y:S01]  /*0f00*/  SHF.R.U32.HI R3, RZ, 0x3, R3 ;  /* 0x00000003ff037819 */ /* 0x000fe20000011603 */
[----:B------:R0:W-:Y:S01]  /*0f10*/  STL [R1+0x7c], R5 ;  /* 0x00007c0501007387 */ /* 0x0001e20000100800 */
[----:B------:R-:W-:Y:S02]  /*0f20*/  SHF.R.S32.HI R0, RZ, 0x1f, R0 ;  /* 0x0000001fff007819 */ /* 0x000fe40000011400 */
[----:B------:R-:W-:Y:S02]  /*0f30*/  SHF.R.S32.HI R15, RZ, 0x5, R15 ;  /* 0x00000005ff0f7819 */ /* 0x000fe4000001140f */
[----:B------:R-:W-:-:S02]  /*0f40*/  LOP3.LUT R3, R4, R3, RZ, 0x3c, !PT ;  /* 0x0000000304037212 */ /* 0x000fc400078e3cff */
[----:B------:R-:W-:Y:S01]  /*0f50*/  LEA.HI R0, R0, R24, RZ, 0x2 ;  /* 0x0000001800007211 */ /* 0x000fe200078f10ff */
[----:B------:R-:W-:Y:S01]  /*0f60*/  IMAD R16, R15, 0x10, R16 ;  /* 0x000000100f107824 */ /* 0x000fe200078e0210 */
[----:B------:R-:W-:Y:S01]  /*0f70*/  LOP3.LUT R19, R19, 0xfffffffe, RZ, 0xc0, !PT ;  /* 0xfffffffe13137812 */ /* 0x000fe200078ec0ff */
[----:B------:R-:W-:Y:S01]  /*0f80*/  IMAD.IADD R3, R3, 0x1, R2 ;  /* 0x0000000103037824 */ /* 0x000fe200078e0202 */
[----:B0-----:R-:W-:Y:S01]  /*0f90*/  LOP3.LUT R5, R14, 0x7ffffffc, RZ, 0xc0, !PT ;  /* 0x7ffffffc0e057812 */ /* 0x001fe200078ec0ff */
[----:B------:R-:W-:Y:S01]  /*0fa0*/  IMAD R2, R13, 0x40, R16 ;  /* 0x000000400d027824 */ /* 0x000fe200078e0210 */
[----:B------:R-:W-:Y:S01]  /*0fb0*/  LOP3.LUT R0, R0, 0xfffffffc, RZ, 0xc0, !PT ;  /* 0xfffffffc00007812 */ /* 0x000fe200078ec0ff */
[----:B------:R-:W-:Y:S02]  /*0fc0*/  IMAD.IADD R19, R18, 0x1, -R19 ;  /* 0x0000000112137824 */ /* 0x000fe400078e0a13 */
[----:B------:R-:W-:Y:S01]  /*0fd0*/  IMAD.IADD R4, R12, 0x1, -R5 ;  /* 0x000000010c047824 */ /* 0x000fe200078e0a05 */
[----:B------:R-:W-:Y:S01]  /*0fe0*/  SHF.R.S32.HI R5, RZ, 0x1f, R148 ;  /* 0x0000001fff057819 */ /* 0x000fe20000011494 */
[----:B------:R-:W-:-:S02]  /*0ff0*/  IMAD.IADD R0, R24, 0x1, -R0 ;  /* 0x0000000118007824 */ /* 0x000fc400078e0a00 */
[C---:B------:R-:W-:Y:S01]  /*1000*/  IMAD.SHL.U32 R147, R19.reuse, 0x8, RZ ;  /* 0x0000000813937824 */ /* 0x040fe200078e00ff */
[----:B------:R-:W-:Y:S01]  /*1010*/  STL [R1+0x54], R4 ;  /* 0x0000540401007387 */ /* 0x000fe20000100800 */
[----:B------:R-:W-:Y:S02]  /*1020*/  IMAD.SHL.U32 R144, R19, 0x4, RZ ;  /* 0x0000000413907824 */ /* 0x000fe400078e00ff */
[----:B------:R-:W-:Y:S01]  /*1030*/  VIADD R5, R147, 0x10 ;  /* 0x0000001093057836 */ /* 0x000fe20000000000 */
[----:B------:R-:W-:Y:S01]  /*1040*/  STL [R1+0x3c], R9 ;  /* 0x00003c0901007387 */ /* 0x000fe20000100800 */
[----:B------:R-:W-:-:S03]  /*1050*/  IMAD R23, R3, 0x2, R22 ;  /* 0x0000000203177824 */ /* 0x000fc600078e0216 */
[----:B------:R0:W-:Y:S04]  /*1060*/  STL [R1+0x58], R2 ;  /* 0x0000580201007387 */ /* 0x0001e80000100800 */
[----:B------:R-:W-:Y:S04]  /*1070*/  STL [R1+0x40], R10 ;  /* 0x0000400a01007387 */ /* 0x000fe80000100800 */
[----:B------:R-:W-:Y:S01]  /*1080*/  STL [R1+0x44], R11 ;  /* 0x0000440b01007387 */ /* 0x000fe20000100800 */
[----:B0-----:R-:W-:-:S03]  /*1090*/  IMAD.U32 R2, RZ, RZ, UR4 ;  /* 0x00000004ff027e24 */ /* 0x001fc6000f8e00ff */
[----:B------:R0:W-:Y:S04]  /*10a0*/  STL [R1+0x78], R0 ;  /* 0x0000780001007387 */ /* 0x0001e80000100800 */
[----:B------:R-:W-:Y:S04]  /*10b0*/  STL [R1+0x70], RZ ;  /* 0x000070ff01007387 */ /* 0x000fe80000100800 */
[----:B------:R-:W-:Y:S01]  /*10c0*/  STL [R1+0x24], RZ ;  /* 0x000024ff01007387 */ /* 0x000fe20000100800 */
[----:B0-----:R-:W-:-:S03]  /*10d0*/  IMAD.SHL.U32 R0, R0, 0x40, RZ ;  /* 0x0000004000007824 */ /* 0x001fc600078e00ff */
[----:B------:R-:W-:Y:S02]  /*10e0*/  STL [R1+0x20], RZ ;  /* 0x000020ff01007387 */ /* 0x000fe40000100800 */
[----:B------:R-:W-:-:S04]  /*10f0*/  LOP3.LUT R2, R0, 0xc0, RZ, 0xc0, !PT ;  /* 0x000000c000027812 */ /* 0x000fc800078ec0ff */
[----:B------:R-:W-:Y:S01]  /*1100*/  LOP3.LUT R0, R2, 0x8, R147, 0xf8, !PT ;  /* 0x0000000802007812 */ /* 0x000fe200078ef893 */
[----:B------:R0:W-:Y:S01]  /*1110*/  STL [R1+0x28], R2 ;  /* 0x0000280201007387 */ /* 0x0001e20000100800 */
[----:B------:R-:W-:-:S04]  /*1120*/  SHF.R.U32.HI R4, RZ, 0x3, R2 ;  /* 0x00000003ff047819 */ /* 0x000fc80000011602 */
[----:B------:R-:W-:Y:S01]  /*1130*/  LOP3.LUT R0, R0, R4, RZ, 0x3c, !PT ;  /* 0x0000000400007212 */ /* 0x000fe200078e3cff */
[----:B------:R1:W-:Y:S01]  /*1140*/  STL [R1+0x2c], R4 ;  /* 0x00002c0401007387 */ /* 0x0003e20000100800 */
[----:B0-----:R-:W-:-:S04]  /*1150*/  IMAD.SHL.U32 R2, R6, 0x20, RZ ;  /* 0x0000002006027824 */ /* 0x001fc800078e00ff */
[----:B------:R-:W-:Y:S01]  /*1160*/  IMAD.IADD R0, R2, 0x1, R0 ;  /* 0x0000000102007824 */ /* 0x000fe200078e0200 */
[----:B------:R0:W-:Y:S01]  /*1170*/  STL [R1+0x30], R2 ;  /* 0x0000300201007387 */ /* 0x0001e20000100800 */
[----:B-1----:R-:W-:-:S03]  /*1180*/  VIADD R4, R147, 0x20 ;  /* 0x0000002093047836 */ /* 0x002fc60000000000 */
[----:B------:R0:W-:Y:S04]  /*1190*/  STL [R1+0x50], R0 ;  /* 0x0000500001007387 */ /* 0x0001e80000100800 */
.L_x_2006:
[----:B0-2---:R-:W2:Y:S01]  /*11a0*/  LDL.LU R0, [R1+0x44] ;  /* 0x0000440001007983 */ /* 0x005ea20000300800 */
[----:B------:R-:W2:Y:S01]  /*11b0*/  LDC.64 R2, c[0x0][0xc60] ;  /* 0x00031800ff027b82 */ /* 0x000ea20000000a00 */
[----:B------:R-:W-:Y:S01]  /*11c0*/  ULDC.64 UR4, c[0x0][0x208] ;  /* 0x0000820000047ab9 */ /* 0x000fe20000000a00 */
[----:B--2---:R-:W-:-:S05]  /*11d0*/  IMAD.WIDE R2, R0, 0x4, R2 ;  /* 0x0000000400027825 */ /* 0x004fca00078e0202 */
[----:B-----5:R0:W2:Y:S01]  /*11e0*/  LDG.E R11, desc[UR4][R2.64] ;  /* 0x00000004020b7981 */ /* 0x0200a2000c1e1900 */
[----:B------:R-:W-:Y:S05]  /*11f0*/  YIELD ;  /* 0x0000000000007946 */ /* 0x000fea0003800000 */
[----:B------:R-:W-:Y:S01]  /*1200*/  ULDC.64 UR4, c[0x0][0xa28] ;  /* 0x00028a0000047ab9 */ /* 0x000fe20000000a00 */
[----:B------:R-:W-:Y:S01]  /*1210*/  ULDC.64 UR8, c[0x0][0xa18] ;  /* 0x0002860000087ab9 */ /* 0x000fe20000000a00 */
[----:B------:R-:W-:Y:S01]  /*1220*/  ISETP.NE.U32.AND P1, PT, RZ, UR4, PT ;  /* 0x00000004ff007c0c */ /* 0x000fe2000bf25070 */
[----:B------:R-:W-:Y:S01]  /*1230*/  ULDC.64 UR10, c[0x0][0x208] ;  /* 0x00008200000a7ab9 */ /* 0x000fe20000000a00 */
[----:B0-----:R-:W-:Y:S01]  /*1240*/  IMAD.MOV.U32 R3, RZ, RZ, RZ ;  /* 0x000000ffff037224 */ /* 0x001fe200078e00ff */
[----:B------:R-:W-:Y:S01]  /*1250*/  ULDC.64 UR6, c[0x0][0xa08] ;  /* 0x0002820000067ab9 */ /* 0x000fe20000000a00 */
[----:B------:R-:W-:Y:S01]  /*1260*/  ISETP.NE.AND.EX P1, PT, RZ, UR5, PT, P1 ;  /* 0x00000005ff007c0c */ /* 0x000fe2000bf25310 */
[----:B------:R-:W-:Y:S01]  /*1270*/  IMAD.MOV.U32 R73, RZ, RZ, RZ ;  /* 0x000000ffff497224 */ /* 0x000fe200078e00ff */
[----:B------:R-:W-:-:S04]  /*1280*/  ISETP.NE.U32.AND P0, PT, RZ, UR6, PT ;  /* 0x00000006ff007c0c */ /* 0x000fc8000bf05070 */
[----:B------:R-:W-:Y:S02]  /*1290*/  ISETP.NE.AND.EX P0, PT, RZ, UR7, PT, P0 ;  /* 0x00000007ff007c0c */ /* 0x000fe4000bf05300 */
[----:B--2---:R-:W-:Y:S01]  /*12a0*/  SHF.R.S32.HI R0, RZ, 0x1f, R11 ;  /* 0x0000001fff007819 */ /* 0x004fe2000001140b */
[----:B-1----:R-:W-:-:S04]  /*12b0*/  IMAD.SHL.U32 R25, R11, 0x4, RZ ;  /* 0x000000040b197824 */ /* 0x002fc800078e00ff */
        /* <DEDUP_REMOVED lines=10> */
[----:B------:R-:W-:Y:S01]  /*1360*/  ULDC.64 UR4, c[0x0][0x3f8] ;  /* 0x0000fe0000047ab9 */ /* 0x000fe20000000a00 */
[----:B------:R-:W-:-:S10]  /*1370*/  IADD3.X R9, R26, UR7, RZ, P3, !PT ;  /* 0x000000071a097c10 */ /* 0x000fd40009ffe4ff */
[----:B------:R-:W-:Y:S01]  /*1380*/  @P2 IADD3 R6, P1, R25, UR8, RZ ;  /* 0x0000000819062c10 */ /* 0x000fe2000ff3e0ff */
[----:B------:R-:W-:Y:S01]  /*1390*/  UISETP.NE.U32.AND UP0, UPT, UR4, URZ, UPT ;  /* 0x0000003f0400728c */ /* 0x000fe2000bf05070 */
[----:B------:R0:W5:Y:S02]  /*13a0*/  @P0 LDG.E R73, desc[UR10][R8.64] ;  /* 0x0000000a08490981 */ /* 0x000164000c1e1900 */
[----:B------:R-:W-:Y:S01]  /*13b0*/  @P2 IADD3.X R7, R26, UR9, RZ, P1, !PT ;  /* 0x000000091a072c10 */ /* 0x000fe20008ffe4ff */
[----:B------:R-:W-:-:S04]  /*13c0*/  ULDC UR4, c[0x0][0x404] ;  /* 0x0001010000047ab9 */ /* 0x000fc80000000800 */
[----:B------:R-:W2:Y:S01]  /*13d0*/  @P2 LDG.E R10, desc[UR10][R6.64] ;  /* 0x0000000a060a2981 */ /* 0x000ea2000c1e1900 */
        /* <DEDUP_REMOVED lines=8> */
[----:B--2---:R0:W-:Y:S01]  /*1460*/  STL [R1+0x48], R10 ;  /* 0x0000480a01007387 */ /* 0x0041e20000100800 */
[----:B------:R-:W-:Y:S05]  /*1470*/  @P2 BRA `(.L_x_1855) ;  /* 0x00000000002c2947 */ /* 0x000fea0003800000 */
[----:B------:R-:W-:Y:S02]  /*1480*/  ULDC.64 UR4, c[0x0][0xa00] ;  /* 0x0002800000047ab9 */ /* 0x000fe40000000a00 */
[----:B------:R-:W-:-:S04]  /*1490*/  ISETP.NE.U32.AND P1, PT, RZ, UR4, PT ;  /* 0x00000004ff007c0c */ /* 0x000fc8000bf25070 */
[----:B------:R-:W-:-:S13]  /*14a0*/  ISETP.NE.AND.EX P1, PT, RZ, UR5, PT, P1 ;  /* 0x00000005ff007c0c */ /* 0x000fda000bf25310 */
[----:B------:R-:W-:Y:S05]  /*14b0*/  @!P1 BRA `(.L_x_1855) ;  /* 0x00000000001c9947 */ /* 0x000fea0003800000 */
[----:B0-----:R-:W0:Y:S01]  /*14c0*/  LDC.64 R4, c[0x0][0xa00] ;  /* 0x00028000ff047b82 */ /* 0x001e220000000a00 */
[----:B------:R-:W-:Y:S01]  /*14d0*/  ULDC.64 UR4, c[0x0][0x208] ;  /* 0x0000820000047ab9 */ /* 0x000fe20000000a00 */
[----:B0-----:R-:W-:-:S05]  /*14e0*/  IMAD.WIDE R4, R19, 0x4, R4 ;  /* 0x0000000413047825 */ /* 0x001fca00078e0204 */
[----:B------:R-:W2:Y:S04]  /*14f0*/  LDG.E R0, desc[UR4][R4.64] ;  /* 0x0000000404007981 */ /* 0x000ea8000c1e1900 */
[----:B------:R-:W2:Y:S02]  /*1500*/  LDG.E R7, desc[UR4][R4.64+0x4] ;  /* 0x0000040404077981 */ /* 0x000ea4000c1e1900 */
[----:B--2---:R-:W-:-:S05]  /*1510*/  IMAD.IADD R10, R7, 0x1, -R0 ;  /* 0x00000001070a7824 */ /* 0x004fca00078e0a00 */
[----:B------:R1:W-:Y:S02]  /*1520*/  STL [R1+0x48], R10 ;  /* 0x0000480a01007387 */ /* 0x0003e40000100800 */
.L_x_1855:
[----:B0-----:R-:W2:Y:S01]  /*1530*/  LDL R11, [R1+0x3c] ;  /* 0x00003c00010b7983 */ /* 0x001ea20000100800 */
[----:B------:R-:W-:-:S03]  /*1540*/  ULDC.64 UR4, c[0x0][0xa20] ;  /* 0x0002880000047ab9 */ /* 0x000fc60000000a00 */
[----:B------:R-:W3:Y:S01]  /*1550*/  LDL R28, [R1+0x40] ;  /* 0x00004000011c7983 */ /* 0x000ee20000100800 */
[----:B------:R-:W-:-:S04]  /*1560*/  ISETP.NE.U32.AND P1, PT, RZ, UR4, PT ;  /* 0x00000004ff007c0c */ /* 0x000fc8000bf25070 */
[----:B------:R-:W-:Y:S01]  /*1570*/  ISETP.NE.AND.EX P1, PT, RZ, UR5, PT, P1 ;  /* 0x00000005ff007c0c */ /* 0x000fe2000bf25310 */
[----:B--2---:R0:W-:Y:S04]  /*1580*/  STL [R1+0x74], R11 ;  /* 0x0000740b01007387 */ /* 0x0041e80000100800 */
[----:B---3--:R0:W-:Y:S08]  /*1590*/  STL [R1+0x6c], R28 ;  /* 0x00006c1c01007387 */ /* 0x0081f00000100800 */
[----:B------:R-:W-:Y:S05]  /*15a0*/  @!P1 BRA `(.L_x_1856) ;  /* 0x0000000000149947 */ /* 0x000fea0003800000 */
[----:B------:R-:W-:Y:S01]  /*15b0*/  IADD3 R4, P0, R25, UR4, RZ ;  /* 0x0000000419047c10 */ /* 0x000fe2000ff1e0ff */
[----:B------:R-:W-:-:S03]  /*15c0*/  ULDC.64 UR6, c[0x0][0x208] ;  /* 0x0000820000067ab9 */ /* 0x000fc60000000a00 */
[----:B------:R-:W-:-:S05]  /*15d0*/  IADD3.X R5, R26, UR5, RZ, P0, !PT ;  /* 0x000000051a057c10 */ /* 0x000fca00087fe4ff */
[----:B------:R2:W5:Y:S01]  /*15e0*/  LDG.E R24, desc[UR6][R4.64] ;  /* 0x0000000604187981 */ /* 0x000562000c1e1900 */
[----:B------:R-:W-:Y:S05]  /*15f0*/  BRA `(.L_x_1857) ;  /* 0x0000000000147947 */ /* 0x000fea0003800000 */
.L_x_1856:
[----:B------:R-:W-:Y:S05]  /*1600*/  @!P0 BRA `(.L_x_1857) ;  /* 0x0000000000108947 */ /* 0x000fea0003800000 */
[----:B------:R-:W-:Y:S02]  /*1610*/  ULDC.64 UR4, c[0x0][0x208] ;  /* 0x0000820000047ab9 */ /* 0x000fe40000000a00 */
[----:B------:R-:W2:Y:S04]  /*1620*/  LDG.E R5, desc[UR4][R8.64] ;  /* 0x0000000408057981 */ /* 0x000ea8000c1e1900 */
[----:B------:R-:W2:Y:S02]  /*1630*/  LDG.E R24, desc[UR4][R8.64+0x4] ;  /* 0x0000040408187981 */ /* 0x000ea4000c1e1900 */
[----:B--2---:R-:W-:-:S07]  /*1640*/  IMAD.IADD R24, R24, 0x1, -R5 ;  /* 0x0000000118187824 */ /* 0x004fce00078e0a05 */
.L_x_1857:
[----:B------:R-:W-:Y:S01]  /*1650*/  ULDC.64 UR4, c[0x0][0xa10] ;  /* 0x0002840000047ab9 */ /* 0x000fe20000000a00 */
[----:B------:R-:W-:Y:S01]  /*1660*/  ULDC.64 UR6, c[0x0][0x208] ;  /* 0x0000820000067ab9 */ /* 0x000fe20000000a00 */
[----:B------:R-:W-:-:S04]  /*1670*/  ISETP.NE.U32.AND P0, PT, RZ, UR4, PT ;  /* 0x00000004ff007c0c */ /* 0x000fc8000bf05070 */
[----:B------:R-:W-:Y:S01]  /*1680*/  ISETP.NE.AND.EX P0, PT, RZ, UR5, PT, P0 ;  /* 0x00000005ff007c0c */ /* 0x000fe2000bf05300 */
[----:B------:R-:W-:Y:S01]  /*1690*/  IMAD.MOV.U32 R8, RZ, RZ, 0xc0 ;  /* 0x000000c0ff087424 */ /* 0x000fe200078e00ff */
[----:B------:R-:W-:-:S11]  /*16a0*/  ULDC.64 UR4, c[0x0][0xa30] ;  /* 0x00028c0000047ab9 */ /* 0x000fd60000000a00 */
[----:B--2---:R-:W2:Y:S02]  /*16b0*/  @P0 LDC.64 R4, c[0x0][0xa10] ;  /* 0x00028400ff040b82 */ /* 0x004ea40000000a00 */
[----:B--2---:R-:W-:-:S05]  /*16c0*/  @P0 IMAD.WIDE R4, R19, 0x4, R4 ;  /* 0x0000000413040825 */ /* 0x004fca00078e0204 */
[----:B------:R-:W2:Y:S04]  /*16d0*/  @P0 LDG.E R0, desc[UR6][R4.64] ;  /* 0x0000000604000981 */ /* 0x000ea8000c1e1900 */
[----:B------:R-:W2:Y:S01]  /*16e0*/  @P0 LDG.E R9, desc[UR6][R4.64+0x4] ;  /* 0x0000040604090981 */ /* 0x000ea2000c1e1900 */
[----:B------:R-:W-:Y:S01]  /*16f0*/  ISETP.NE.U32.AND P1, PT, RZ, UR4, PT ;  /* 0x00000004ff007c0c */ /* 0x000fe2000bf25070 */
[----:B-----5:R-:W-:-:S03]  /*1700*/  IMAD.MOV.U32 R102, RZ, RZ, R24 ;  /* 0x000000ffff667224 */ /* 0x020fc600078e0018 */
[----:B------:R-:W-:-:S13]  /*1710*/  ISETP.NE.AND.EX P1, PT, RZ, UR5, PT, P1 ;  /* 0x00000005ff007c0c */ /* 0x000fda000bf25310 */
[----:B------:R-:W-:-:S04]  /*1720*/  @P1 IADD3 R6, P2, R25, UR4, RZ ;  /* 0x0000000419061c10 */ /* 0x000fc8000ff5e0ff */
[----:B------:R-:W-:-:S05]  /*1730*/  @P1 IADD3.X R7, R26, UR5, RZ, P2, !PT ;  /* 0x000000051a071c10 */ /* 0x000fca00097fe4ff */
[----:B------:R3:W5:Y:S01]  /*1740*/  @P1 LDG.E R102, desc[UR6][R6.64] ;  /* 0x0000000606661981 */ /* 0x000762000c1e1900 */
[----:B--2---:R-:W-:Y:S02]  /*1750*/  @P0 IMAD.IADD R2, R9, 0x1, -R0 ;  /* 0x0000000109020824 */ /* 0x004fe400078e0a00 */
[----:B------:R-:W-:Y:S02]  /*1760*/  IMAD.IADD R9, R24, 0x1, -R3 ;  /* 0x0000000118097824 */ /* 0x000fe400078e0a03 */
[----:B------:R-:W-:Y:S02]  /*1770*/  IMAD R3, R11, R8, 0x14f ;  /* 0x0000014f0b037424 */ /* 0x000fe400078e0208 */
[----:B------:R-:W-:Y:S02]  /*1780*/  IMAD.IADD R4, R9, 0x1, R2 ;  /* 0x0000000109047824 */ /* 0x000fe400078e0202 */
[----:B------:R-:W-:Y:S02]  /*1790*/  IMAD.MOV R16, RZ, RZ, -R9 ;  /* 0x000000ffff107224 */ /* 0x000fe400078e0a09 */
[C---:B------:R-:W-:Y:S01]  /*17a0*/  VIADD R0, R4.reuse, 0x8f ;  /* 0x0000008f04007836 */ /* 0x040fe20000000000 */
[----:B------:R-:W-:Y:S01]  /*17b0*/  IADD3 R3, R4, R3, -R10 ;  /* 0x0000000304037210 */ /* 0x000fe20007ffe80a */
[----:B------:R2:W-:Y:S01]  /*17c0*/  STL [R1+0x4c], R4 ;  /* 0x00004c0401007387 */ /* 0x0005e20000100800 */
[----:B------:R-:W-:Y:S01]  /*17d0*/  VIMNMX R16, RZ, R16, !PT ;  /* 0x00000010ff107248 */ /* 0x000fe20007fe0100 */
[----:B------:R-:W-:-:S04]  /*17e0*/  IMAD.HI R0, R0, 0x38e38e39, RZ ;  /* 0x38e38e3900007827 */ /* 0x000fc800078e02ff */
[----:B--2---:R-:W-:Y:S01]  /*17f0*/  IMAD.HI R4, R3, 0x38e38e39, RZ ;  /* 0x38e38e3903047827 */ /* 0x004fe200078e02ff */
[----:B------:R-:W-:-:S04]  /*1800*/  SHF.R.U32.HI R3, RZ, 0x1f, R0 ;  /* 0x0000001fff037819 */ /* 0x000fc80000011600 */
[----:B------:R-:W-:Y:S02]  /*1810*/  SHF.R.U32.HI R5, RZ, 0x1f, R4 ;  /* 0x0000001fff057819 */ /* 0x000fe40000011604 */
[----:B------:R-:W-:Y:S02]  /*1820*/  LEA.HI.SX32 R3, R0, R3, 0x1b ;  /* 0x0000000300037211 */ /* 0x000fe400078fdaff */
[----:B------:R-:W-:-:S04]  /*1830*/  LEA.HI.SX32 R104, R4, R5, 0x1b ;  /* 0x0000000504687211 */ /* 0x000fc800078fdaff */
[----:B------:R-:W-:-:S05]  /*1840*/  VIMNMX R104, R3, R104, PT ;  /* 0x0000006803687248 */ /* 0x000fca0003fe0100 */
        /* <DEDUP_REMOVED lines=12> */
[----:B---3--:R-:W-:Y:S05]  /*1910*/  @!P1 BRA `(.L_x_1858) ;  /* 0x00000050007c9947 */ /* 0x008fea0003800000 */
        /* <DEDUP_REMOVED lines=8> */
[----:B------:R2:W3:Y:S01]  /*19a0*/  LDC.64 R14, c[0x4][R0] ;  /* 0x01000000000e7b82 */ /* 0x0004e20000000a00 */
[----:B------:R-:W-:Y:S01]  /*19b0*/  IMAD.U32 R5, RZ, RZ, UR5 ;  /* 0x00000005ff057e24 */ /* 0x000fe2000f8e00ff */
[----:B------:R-:W-:Y:S01]  /*19c0*/  ULDC.64 UR4, c[0x4][0xb0] ;  /* 0x01002c0000047ab9 */ /* 0x000fe20000000a00 */
[----:B-1----:R-:W-:Y:S02]  /*19d0*/  IMAD.U32 R10, RZ, RZ, UR6 ;  /* 0x00000006ff0a7e24 */ /* 0x002fe4000f8e00ff */
[----:B------:R-:W-:Y:S02]  /*19e0*/  IMAD.U32 R6, RZ, RZ, UR4 ;  /* 0x00000004ff067e24 */ /* 0x000fe4000f8e00ff */
[----:B------:R-:W-:-:S02]  /*19f0*/  IMAD.U32 R7, RZ, RZ, UR5 ;  /* 0x00000005ff077e24 */ /* 0x000fc4000f8e00ff */
[----:B0-----:R-:W-:Y:S02]  /*1a00*/  IMAD.U32 R11, RZ, RZ, UR7 ;  /* 0x00000007ff0b7e24 */ /* 0x001fe4000f8e00ff */
[----:B------:R-:W-:Y:S02]  /*1a10*/  IMAD.MOV.U32 R8, RZ, RZ, 0x70 ;  /* 0x00000070ff087424 */ /* 0x000fe400078e00ff */
[----:B------:R-:W-:Y:S02]  /*1a20*/  IMAD.MOV.U32 R12, RZ, RZ, 0x1 ;  /* 0x00000001ff0c7424 */ /* 0x000fe400078e00ff */
[----:B--2---:R-:W-:-:S07]  /*1a30*/  IMAD.MOV.U32 R13, RZ, RZ, RZ ;  /* 0x000000ffff0d7224 */ /* 0x004fce00078e00ff */
[----:B------:R-:W-:-:S07]  /*1a40*/  LEPC R20, `(.L_x_1860) ;  /* 0x000000001014794e */ /* 0x000fce0000000000 */
[----:B---3-5:R-:W-:Y:S05]  /*1a50*/  CALL.ABS.NOINC R14 ;  /* 0x000000000e007343 */ /* 0x028fea0003c00000 */
.L_x_1860:
[----:B------:R-:W-:Y:S05]  /*1a60*/  BSYNC B6 ;  /* 0x0000000000067941 */ /* 0x000fea0003800000 */
.L_x_1859:
        /* <DEDUP_REMOVED lines=20> */
.L_x_1862:
[----:B------:R-:W-:Y:S05]  /*1bb0*/  BSYNC B6 ;  /* 0x0000000000067941 */ /* 0x000fea0003800000 */
.L_x_1861:
[----:B------:R-:W-:Y:S01]  /*1bc0*/  ULDC.64 UR4, c[0x0][0x9f8] ;  /* 0x00027e0000047ab9 */ /* 0x000fe20000000a00 */
[----:B------:R-:W-:Y:S01]  /*1bd0*/  ULDC.64 UR6, c[0x0][0x208] ;  /* 0x0000820000067ab9 */ /* 0x000fe20000000a00 */
[----:B------:R-:W-:Y:S01]  /*1be0*/  ISETP.NE.U32.AND P0, PT, RZ, UR4, PT ;  /* 0x00000004ff007c0c */ /* 0x000fe2000bf05070 */
[----:B------:R-:W2:Y:S01]  /*1bf0*/  LDC R0, c[0x0][0x428] ;  /* 0x00010a00ff007b82 */ /* 0x000ea20000000800 */
[----:B------:R-:W-:Y:S01]  /*1c00*/  IMAD.MOV.U32 R3, RZ, RZ, R28 ;  /* 0x000000ffff037224 */ /* 0x000fe200078e001c */
[----:B------:R-:W3:Y:S01]  /*1c10*/  LDL R34, [R1+0x28] ;  /* 0x0000280001227983 */ /* 0x000ee20000100800 */
[----:B------:R-:W-:Y:S01]  /*1c20*/  ISETP.NE.AND.EX P0, PT, RZ, UR5, PT, P0 ;  /* 0x00000005ff007c0c */ /* 0x000fe2000bf05300 */
[----:B------:R-:W-:Y:S02]  /*1c30*/  IMAD.IADD R73, R73, 0x1, R24 ;  /* 0x0000000149497824 */ /* 0x000fe400078e0218 */
[----:B------:R-:W4:Y:S02]  /*1c40*/  LDL R33, [R1+0x30] ;  /* 0x0000300001217983 */ /* 0x000f240000100800 */
[----:B------:R-:W1:Y:S02]  /*1c50*/  LDC R101, c[0x0][0x3d4] ;  /* 0x0000f500ff657b82 */ /* 0x000e640000000800 */
[----:B------:R-:W4:Y:S06]  /*1c60*/  LDL R32, [R1+0x2c] ;  /* 0x00002c0001207983 */ /* 0x000f2c0000100800 */
[----:B------:R-:W-:Y:S01]  /*1c70*/  @P0 IADD3 R4, P1, R25, UR4, RZ ;  /* 0x0000000419040c10 */ /* 0x000fe2000ff3e0ff */
[----:B------:R-:W1:Y:S01]  /*1c80*/  LDC.64 R64, c[0x0][0x3e8] ;  /* 0x0000fa00ff407b82 */ /* 0x000e620000000a00 */
[----:B------:R-:W-:-:S07]  /*1c90*/  SHF.R.S32.HI R7, RZ, 0x1f, R73 ;  /* 0x0000001fff077819 */ /* 0x000fce0000011449 */
[----:B------:R-:W1:Y:S01]  /*1ca0*/  LDC.64 R70, c[0x0][0x3d8] ;  /* 0x0000f600ff467b82 */ /* 0x000e620000000a00 */
[----:B------:R-:W-:Y:S01]  /*1cb0*/  @P0 IADD3.X R5, R26, UR5, RZ, P1, !PT ;  /* 0x000000051a050c10 */ /* 0x000fe20008ffe4ff */
[----:B------:R-:W-:Y:S01]  /*1cc0*/  ULDC.64 UR4, c[0x0][0x2f8] ;  /* 0x0000be0000047ab9 */ /* 0x000fe20000000a00 */
[----:B------:R-:W-:Y:S01]  /*1cd0*/  VIADD R35, R147, 0x10 ;  /* 0x0000001093237836 */ /* 0x000fe20000000000 */
[----:B------:R-:W3:Y:S04]  /*1ce0*/  LDL.LU R30, [R1] ;  /* 0x00000000011e7983 */ /* 0x000ee80000300800 */
[----:B------:R0:W4:Y:S01]  /*1cf0*/  @P0 LDG.E R19, desc[UR6][R4.64] ;  /* 0x0000000604130981 */ /* 0x000122000c1e1900 */
[----:B--2---:R-:W-:Y:S01]  /*1d00*/  ISETP.NE.AND P0, PT, R0, 0x1, PT ;  /* 0x000000010000780c */ /* 0x004fe20003f05270 */
[----:B------:R-:W2:Y:S01]  /*1d10*/  LDC.64 R26, c[0x0][0x2f0] ;  /* 0x0000bc00ff1a7b82 */ /* 0x000ea20000000a00 */
[----:B------:R-:W-:-:S11]  /*1d20*/  ULDC.64 UR6, c[0x0][0xa08] ;  /* 0x0002820000067ab9 */ /* 0x000fd60000000a00 */
[----:B------:R-:W1:Y:S08]  /*1d30*/  @P0 LDC R0, c[0x0][0x42c] ;  /* 0x00010b00ff000b82 */ /* 0x000e700000000800 */
[----:B------:R-:W1:Y:S01]  /*1d40*/  @P0 LDC R9, c[0x0][0x430] ;  /* 0x00010c00ff090b82 */ /* 0x000e620000000800 */
[-C--:B--2---:R-:W-:Y:S02]  /*1d50*/  IMAD R6, R7, R26.reuse, RZ ;  /* 0x0000001a07067224 */ /* 0x084fe400078e02ff */
[----:B0-----:R-:W-:-:S04]  /*1d60*/  IMAD.WIDE.U32 R4, R73, R26, RZ ;  /* 0x0000001a49047225 */ /* 0x001fc800078e00ff */
[----:B-1----:R-:W-:Y:S02]  /*1d70*/  @P0 IMAD.HI.U32 R0, R28, R0, RZ ;  /* 0x000000001c000227 */ /* 0x002fe400078e00ff */
[----:B------:R-:W0:Y:S03]  /*1d80*/  S2R R28, SR_TID.X ;  /* 0x00000000001c7919 */ /* 0x000e260000002100 */
[----:B------:R-:W-:Y:S01]  /*1d90*/  @P0 SHF.R.U32.HI R3, RZ, R9, R0 ;  /* 0x00000009ff030219 */ /* 0x000fe20000011600 */
        /* <DEDUP_REMOVED lines=8> */
[----:B------:R-:W-:Y:S01]  /*1e20*/  ULDC.64 UR4, c[0x0][0x300] ;  /* 0x0000c00000047ab9 */ /* 0x000fe20000000a00 */
[----:B0-----:R-:W-:Y:S02]  /*1e30*/  SHF.R.U32.HI R29, RZ, 0x7, R28 ;  /* 0x00000007ff1d7819 */ /* 0x001fe4000001161c */
[----:B------:R-:W-:Y:S02]  /*1e40*/  IMAD.IADD R21, R5, 0x1, R21 ;  /* 0x0000000105157824 */ /* 0x000fe400078e0215 */
[----:B------:R-:W-:Y:S01]  /*1e50*/  ISETP.NE.AND P6, PT, R29, 0x1, PT ;  /* 0x000000011d00780c */ /* 0x000fe20003fc5270 */
[----:B------:R-:W-:Y:S01]  /*1e60*/  IMAD.MOV.U32 R20, RZ, RZ, R4 ;  /* 0x000000ffff147224 */ /* 0x000fe200078e0004 */
[--C-:B------:R-:W-:Y:S01]  /*1e70*/  SHF.R.S32.HI R5, RZ, 0x1f, R147.reuse ;  /* 0x0000001fff057819 */ /* 0x100fe20000011493 */
[----:B------:R-:W-:Y:S01]  /*1e80*/  IMAD.MOV.U32 R4, RZ, RZ, R147 ;  /* 0x000000ffff047224 */ /* 0x000fe200078e0093 */
[----:B------:R-:W-:Y:S01]  /*1e90*/  SHF.R.S32.HI R28, RZ, 0x1f, R148 ;  /* 0x0000001fff1c7819 */ /* 0x000fe20000011494 */
[----:B------:R-:W-:-:S02]  /*1ea0*/  VIADD R31, R147, 0x20 ;  /* 0x00000020931f7836 */ /* 0x000fc40000000000 */
[----:B------:R-:W-:-:S03]  /*1eb0*/  IMAD.WIDE.U32 R60, R148, R64, R4 ;  /* 0x00000040943c7225 */ /* 0x000fc600078e0004 */
[----:B------:R-:W-:Y:S01]  /*1ec0*/  ISETP.GE.AND P2, PT, R31, R101, PT ;  /* 0x000000651f00720c */ /* 0x000fe20003f46270 */
[----:B------:R-:W-:Y:S01]  /*1ed0*/  IMAD.WIDE.U32 R66, R148, R70, R4 ;  /* 0x0000004694427225 */ /* 0x000fe200078e0004 */
[----:B----4-:R-:W-:-:S04]  /*1ee0*/  SHF.R.S32.HI R0, RZ, 0x1f, R19 ;  /* 0x0000001fff007819 */ /* 0x010fc80000011413 */
[----:B------:R-:W-:Y:S02]  /*1ef0*/  SEL R14, R0, RZ, !P0 ;  /* 0x000000ff000e7207 */ /* 0x000fe40004000000 */
[----:B------:R-:W-:-:S03]  /*1f00*/  SEL R25, R19, RZ, !P0 ;  /* 0x000000ff13197207 */ /* 0x000fc60004000000 */
[----:B------:R-:W-:Y:S02]  /*1f10*/  IMAD R0, R14, UR4, RZ ;  /* 0x000000040e007c24 */ /* 0x000fe4000f8e02ff */
[----:B------:R-:W-:-:S04]  /*1f20*/  IMAD.WIDE.U32 R20, R25, UR4, R20 ;  /* 0x0000000419147c25 */ /* 0x000fc8000f8e0014 */
[----:B------:R-:W-:Y:S01]  /*1f30*/  IMAD R13, R25, UR5, R0 ;  /* 0x00000005190d7c24 */ /* 0x000fe2000f8e0200 */
[----:B------:R-:W-:Y:S05]  /*1f40*/  @!P6 WARPSYNC.ALL ;  /* 0x000000000000e948 */ /* 0x000fea0003800000 */
[----:B------:R-:W-:Y:S01]  /*1f50*/  ULDC.64 UR4, c[0x0][0x320] ;  /* 0x0000c80000047ab9 */ /* 0x000fe20000000a00 */
[----:B------:R-:W-:Y:S01]  /*1f60*/  ULDC.64 UR6, c[0x0][0x328] ;  /* 0x0000ca0000067ab9 */ /* 0x000fe20000000a00 */
[----:B------:R-:W-:Y:S02]  /*1f70*/  IMAD R0, R8, UR4, RZ ;  /* 0x0000000408007c24 */ /* 0x000fe4000f8e02ff */
[----:B------:R-:W-:Y:S01]  /*1f80*/  IMAD.WIDE.U32 R10, R3, UR4, R4 ;  /* 0x00000004030a7c25 */ /* 0x000fe2000f8e0004 */
[----:B------:R-:W-:-:S03]  /*1f90*/  ULDC UR4, c[0x0][0x2e4] ;  /* 0x0000b90000047ab9 */ /* 0x000fc60000000800 */
[----:B------:R-:W-:Y:S01]  /*1fa0*/  IMAD R3, R3, UR5, R0 ;  /* 0x0000000503037c24 */ /* 0x000fe2000f8e0200 */
[----:B------:R-:W-:Y:S01]  /*1fb0*/  ISETP.GE.AND P1, PT, R35, UR4, PT ;  /* 0x0000000423007c0c */ /* 0x000fe2000bf26270 */
[-C--:B------:R-:W-:Y:S02]  /*1fc0*/  IMAD R0, R28, R26.reuse, RZ ;  /* 0x0000001a1c007224 */ /* 0x080fe400078e02ff */
[----:B------:R-:W-:Y:S01]  /*1fd0*/  IMAD.WIDE.U32 R8, R148, R26, R4 ;  /* 0x0000001a94087225 */ /* 0x000fe200078e0004 */
[----:B------:R-:W-:-:S03]  /*1fe0*/  SEL R6, RZ, 0xffffffff, P1 ;  /* 0xffffffffff067807 */ /* 0x000fc60000800000 */
[----:B------:R-:W-:Y:S01]  /*1ff0*/  IMAD R15, R148, R27, R0 ;  /* 0x0000001b940f7224 */ /* 0x000fe200078e0200 */
[----:B------:R-:W-:Y:S01]  /*2000*/  IADD3 R81, P1, R20, R8, RZ ;  /* 0x0000000814517210 */ /* 0x000fe20007f3e0ff */
[----:B------:R-:W-:Y:S01]  /*2010*/  IMAD.IADD R0, R21, 0x1, R13 ;  /* 0x0000000115007824 */ /* 0x000fe200078e020d */
[----:B------:R-:W-:Y:S01]  /*2020*/  ISETP.GE.AND P0, PT, R147, UR4, PT ;  /* 0x0000000493007c0c */ /* 0x000fe2000bf06270 */
[----:B------:R-:W-:Y:S01]  /*2030*/  IMAD.IADD R11, R11, 0x1, R3 ;  /* 0x000000010b0b7824 */ /* 0x000fe200078e0203 */
[----:B------:R-:W-:Y:S02]  /*2040*/  SEL R5, R101, RZ, P2 ;  /* 0x000000ff65057207 */ /* 0x000fe40001000000 */
[----:B------:R-:W-:Y:S01]  /*2050*/  IADD3.X R80, R0, R9, R15, P1, !PT ;  /* 0x0000000900507210 */ /* 0x000fe20000ffe40f */
[----:B------:R-:W-:Y:S01]  /*2060*/  IMAD R9, R14, UR6, RZ ;  /* 0x000000060e097c24 */ /* 0x000fe2000f8e02ff */
[----:B------:R-:W-:-:S03]  /*2070*/  SEL R3, RZ, 0x1, P0 ;  /* 0x00000001ff037807 */ /* 0x000fc60000000000 */
[----:B------:R-:W-:Y:S01]  /*2080*/  IMAD R9, R25, UR7, R9 ;  /* 0x0000000719097c24 */ /* 0x000fe2000f8e0209 */
[----:B------:R-:W-:Y:S01]  /*2090*/  ISETP.GE.AND P0, PT, R31, UR4, PT ;  /* 0x000000041f007c0c */ /* 0x000fe2000bf06270 */
[----:B------:R-:W-:-:S04]  /*20a0*/  IMAD.WIDE.U32 R24, R25, UR6, R10 ;  /* 0x0000000619187c25 */ /* 0x000fc8000f8e000a */
[----:B------:R-:W-:Y:S02]  /*20b0*/  IMAD.IADD R10, R31, 0x1, R5 ;  /* 0x000000011f0a7824 */ /* 0x000fe400078e0205 */
[----:B------:R-:W2:Y:S01]  /*20c0*/  LDL R31, [R1+0x78] ;  /* 0x00007800011f7983 */ /* 0x000ea20000100800 */
[----:B------:R-:W-:Y:S02]  /*20d0*/  IMAD.SHL.U32 R6, R6, 0x2, RZ ;  /* 0x0000000206067824 */ /* 0x000fe400078e00ff */
[----:B------:R-:W-:-:S03]  /*20e0*/  VIADD R100, R147, 0x30 ;  /* 0x0000003093647836 */ /* 0x000fc60000000000 */
[----:B------:R-:W-:Y:S01]  /*20f0*/  LOP3.LUT R3, R6, 0x2, R3, 0xe2, !PT ;  /* 0x0000000206037812 */ /* 0x000fe200078ee203 */
[----:B------:R-:W-:Y:S01]  /*2100*/  IMAD R6, R28, R64, RZ ;  /* 0x000000401c067224 */ /* 0x000fe200078e02ff */
[----:B------:R-:W-:Y:S01]  /*2110*/  ISETP.GE.AND P1, PT, R100, UR4, PT ;  /* 0x0000000464007c0c */ /* 0x000fe2000bf26270 */
[----:B------:R-:W-:Y:S02]  /*2120*/  VIADD R98, R147, 0x40 ;  /* 0x0000004093627836 */ /* 0x000fe40000000000 */
[----:B------:R-:W-:Y:S01]  /*2130*/  IMAD R15, R148, R65, R6 ;  /* 0x00000041940f7224 */ /* 0x000fe200078e0206 */
[----:B------:R-:W-:Y:S02]  /*2140*/  SEL R6, RZ, 0x4, P0 ;  /* 0x00000004ff067807 */ /* 0x000fe40000000000 */
[----:B------:R-:W-:Y:S02]  /*2150*/  SEL R8, RZ, 0x8, P1 ;  /* 0x00000008ff087807 */ /* 0x000fe40000800000 */
[----:B------:R-:W-:Y:S01]  /*2160*/  ISETP.GE.AND P0, PT, R98, UR4, PT ;  /* 0x0000000462007c0c */ /* 0x000fe2000bf06270 */
[--C-:B------:R-:W-:Y:S01]  /*2170*/  IMAD.MOV.U32 R12, RZ, RZ, R144.reuse ;  /* 0x000000ffff0c7224 */ /* 0x100fe200078e0090 */
[----:B------:R-:W-:-:S02]  /*2180*/  SHF.R.S32.HI R13, RZ, 0x1f, R144 ;  /* 0x0000001fff0d7819 */ /* 0x000fc40000011490 */
[----:B------:R-:W-:Y:S02]  /*2190*/  LOP3.LUT R3, R8, R3, R6, 0xfe, !PT ;  /* 0x0000000308037212 */ /* 0x000fe400078efe06 */
[----:B------:R-:W-:Y:S01]  /*21a0*/  SEL R6, RZ, 0x10, P0 ;  /* 0x00000010ff067807 */ /* 0x000fe20000000000 */
[----:B------:R-:W-:Y:S01]  /*21b0*/  IMAD.WIDE.U32 R62, R148, R64, R12 ;  /* 0x00000040943e7225 */ /* 0x000fe200078e000c */
[-C--:B------:R-:W-:Y:S02]  /*21c0*/  ISETP.GE.AND P0, PT, R147, R101.reuse, PT ;  /* 0x000000659300720c */ /* 0x080fe40003f06270 */
[----:B------:R-:W-:Y:S01]  /*21d0*/  LOP3.LUT R11, R3, R6, RZ, 0xfc, !PT ;  /* 0x00000006030b7212 */ /* 0x000fe200078efcff */
[----:B------:R-:W-:Y:S01]  /*21e0*/  IMAD R3, R28, R70, RZ ;  /* 0x000000461c037224 */ /* 0x000fe200078e02ff */
[----:B------:R-:W-:Y:S01]  /*21f0*/  ISETP.GE.AND P1, PT, R35, R101, PT ;  /* 0x000000652300720c */ /* 0x000fe20003f26270 */
[----:B------:R-:W-:Y:S01]  /*2200*/  IMAD.IADD R61, R61, 0x1, R15 ;  /* 0x000000013d3d7824 */ /* 0x000fe200078e020f */
[----:B---3--:R-:W-:Y:S01]  /*2210*/  LOP3.LUT R30, R30, 0xfffffffe, RZ, 0xc0, !PT ;  /* 0xfffffffe1e1e7812 */ /* 0x008fe200078ec0ff */
[----:B------:R-:W-:Y:S01]  /*2220*/  IMAD.IADD R63, R15, 0x1, R63 ;  /* 0x000000010f3f7824 */ /* 0x000fe200078e023f */
[C---:B------:R-:W-:Y:S01]  /*2230*/  SEL R4, R101.reuse, RZ, P0 ;  /* 0x000000ff65047207 */ /* 0x040fe20000000000 */
[----:B------:R-:W-:Y:S01]  /*2240*/  IMAD R15, R148, R71, R3 ;  /* 0x00000047940f7224 */ /* 0x000fe200078e0203 */
[----:B------:R-:W-:-:S02]  /*2250*/  SEL R3, R101, RZ, P1 ;  /* 0x000000ff65037207 */ /* 0x000fc40000800000 */
[----:B------:R-:W-:Y:S01]  /*2260*/  @P2 LOP3.LUT R30, R30, 0x1, RZ, 0xfc, !PT ;  /* 0x000000011e1e2812 */ /* 0x000fe200078efcff */
[----:B------:R-:W-:Y:S02]  /*2270*/  IMAD.IADD R4, R147, 0x1, R4 ;  /* 0x0000000193047824 */ /* 0x000fe400078e0204 */
[----:B------:R-:W-:Y:S01]  /*2280*/  IMAD.WIDE.U32 R68, R148, R70, R12 ;  /* 0x0000004694447225 */ /* 0x000fe200078e000c */
[----:B------:R-:W-:-:S03]  /*2290*/  LOP3.LUT R30, R30, 0xfffffffd, RZ, 0xc0, !PT ;  /* 0xfffffffd1e1e7812 */ /* 0x000fc600078ec0ff */
[----:B------:R-:W-:Y:S01]  /*22a0*/  IMAD.IADD R8, R35, 0x1, R3 ;  /* 0x0000000123087824 */ /* 0x000fe200078e0203 */
[----:B------:R-:W-:Y:S01]  /*22b0*/  SHF.R.S32.HI R5, RZ, 0x1f, R4 ;  /* 0x0000001fff057819 */ /* 0x000fe20000011404 */
[----:B------:R-:W-:Y:S02]  /*22c0*/  IMAD.IADD R67, R67, 0x1, R15 ;  /* 0x0000000143437824 */ /* 0x000fe400078e020f */
[----:B------:R-:W-:Y:S01]  /*22d0*/  IMAD.IADD R69, R15, 0x1, R69 ;  /* 0x000000010f457824 */ /* 0x000fe200078e0245 */
[----:B------:R-:W-:Y:S02]  /*22e0*/  SHF.R.S32.HI R13, RZ, 0x1f, R8 ;  /* 0x0000001fff0d7819 */ /* 0x000fe40000011408 */
[----:B------:R-:W-:Y:S02]  /*22f0*/  SHF.R.S32.HI R15, RZ, 0x1f, R10 ;  /* 0x0000001fff0f7819 */ /* 0x000fe4000001140a */
[CC--:B------:R-:W-:Y:S02]  /*2300*/  LEA.HI R6, R5.reuse, R4.reuse, RZ, 0x5 ;  /* 0x0000000405067211 */ /* 0x0c0fe400078f28ff */
[----:B------:R-:W-:-:S02]  /*2310*/  LEA.HI R3, R5, R4, RZ, 0x3 ;  /* 0x0000000405037211 */ /* 0x000fc400078f18ff */
[----:B------:R-:W-:Y:S02]  /*2320*/  LEA.HI R4, R13, R8, RZ, 0x3 ;  /* 0x000000080d047211 */ /* 0x000fe400078f18ff */
[----:B------:R-:W-:Y:S01]  /*2330*/  LEA.HI R5, R15, R10, RZ, 0x3 ;  /* 0x0000000a0f057211 */ /* 0x000fe200078f18ff */
[----:B------:R-:W-:Y:S01]  /*2340*/  VIADD R97, R147, 0x50 ;  /* 0x0000005093617836 */ /* 0x000fe20000000000 */
[----:B------:R-:W-:Y:S02]  /*2350*/  LEA.HI R13, R13, R8, RZ, 0x5 ;  /* 0x000000080d0d7211 */ /* 0x000fe400078f28ff */
[----:B------:R-:W-:Y:S02]  /*2360*/  LEA.HI R10, R15, R10, RZ, 0x5 ;  /* 0x0000000a0f0a7211 */ /* 0x000fe400078f28ff */
[----:B------:R-:W-:Y:S02]  /*2370*/  IADD3 R72, P2, R148, R73, RZ ;  /* 0x0000004994487210 */ /* 0x000fe40007f5e0ff */
[----:B------:R-:W-:-:S02]  /*2380*/  SHF.R.S32.HI R8, RZ, 0x5, R6 ;  /* 0x00000005ff087819 */ /* 0x000fc40000011406 */
[----:B------:R-:W-:Y:S01]  /*2390*/  LOP3.LUT R6, R34, 0x18, R3, 0xf8, !PT ;  /* 0x0000001822067812 */ /* 0x000fe200078ef803 */
[----:B------:R-:W-:Y:S01]  /*23a0*/  IMAD.X R73, R28, 0x1, R7, P2 ;  /* 0x000000011c497824 */ /* 0x000fe200010e0607 */
[----:B-----5:R-:W-:Y:S02]  /*23b0*/  SHF.R.S32.HI R19, RZ, 0x1f, R102 ;  /* 0x0000001fff137819 */ /* 0x020fe40000011466 */
[----:B------:R-:W-:Y:S02]  /*23c0*/  SHF.R.S32.HI R15, RZ, 0x5, R10 ;  /* 0x00000005ff0f7819 */ /* 0x000fe4000001140a */
[C---:B------:R-:W-:Y:S02]  /*23d0*/  LOP3.LUT R14, R34.reuse, 0x18, R5, 0xf8, !PT ;  /* 0x00000018220e7812 */ /* 0x040fe400078ef805 */
[----:B------:R-:W-:Y:S02]  /*23e0*/  SHF.R.S32.HI R12, RZ, 0x5, R13 ;  /* 0x00000005ff0c7819 */ /* 0x000fe4000001140d */
[----:B------:R-:W-:Y:S01]  /*23f0*/  LOP3.LUT R10, R34, 0x18, R4, 0xf8, !PT ;  /* 0x00000018220a7812 */ /* 0x000fe200078ef804 */
[----:B------:R-:W-:Y:S01]  /*2400*/  IMAD R8, R8, 0x1200, R33 ;  /* 0x0000120008087824 */ /* 0x000fe200078e0221 */
[----:B------:R-:W-:-:S02]  /*2410*/  LOP3.LUT R13, R6, R32, RZ, 0x3c, !PT ;  /* 0x00000020060d7212 */ /* 0x000fc400078e3cff */
[----:B------:R-:W-:Y:S01]  /*2420*/  ISETP.GE.AND P2, PT, R97, UR4, PT ;  /* 0x0000000461007c0c */ /* 0x000fe2000bf46270 */
[----:B------:R-:W-:Y:S01]  /*2430*/  IMAD R15, R15, 0x1200, R33 ;  /* 0x000012000f0f7824 */ /* 0x000fe200078e0221 */
[----:B------:R-:W-:Y:S01]  /*2440*/  LOP3.LUT R14, R14, R32, RZ, 0x3c, !PT ;  /* 0x000000200e0e7212 */ /* 0x000fe200078e3cff */
[C---:B------:R-:W-:Y:S01]  /*2450*/  IMAD R6, R19.reuse, R64, RZ ;  /* 0x0000004013067224 */ /* 0x040fe200078e02ff */
[----:B------:R-:W-:Y:S01]  /*2460*/  LOP3.LUT R95, R10, R32, RZ, 0x3c, !PT ;  /* 0x000000200a5f7212 */ /* 0x000fe200078e3cff */
[----:B------:R-:W-:Y:S01]  /*2470*/  IMAD R19, R19, R70, RZ ;  /* 0x0000004613137224 */ /* 0x000fe200078e02ff */
[----:B------:R-:W-:Y:S01]  /*2480*/  SEL R10, RZ, 0x20, P2 ;  /* 0x00000020ff0a7807 */ /* 0x000fe20001000000 */
[----:B------:R-:W-:Y:S02]  /*2490*/  IMAD.IADD R96, R8, 0x1, R13 ;  /* 0x0000000108607824 */ /* 0x000fe400078e020d */
[----:B------:R-:W-:Y:S02]  /*24a0*/  IMAD R13, R27, 0x90, RZ ;  /* 0x000000901b0d7824 */ /* 0x000fe400078e02ff */
[----:B------:R-:W-:-:S02]  /*24b0*/  IMAD R12, R12, 0x1200, R33 ;  /* 0x000012000c0c7824 */ /* 0x000fc400078e0221 */
[----:B------:R-:W-:Y:S01]  /*24c0*/  IMAD.IADD R94, R15, 0x1, R14 ;  /* 0x000000010f5e7824 */ /* 0x000fe200078e020e */
[----:B------:R-:W-:Y:S01]  /*24d0*/  LOP3.LUT R14, R11, R10, RZ, 0xfc, !PT ;  /* 0x0000000a0b0e7212 */ /* 0x000fe200078efcff */
[----:B------:R-:W-:Y:S01]  /*24e0*/  IMAD.WIDE.U32 R26, R26, 0x90, RZ ;  /* 0x000000901a1a7825 */ /* 0x000fe200078e00ff */
[----:B------:R-:W-:Y:S02]  /*24f0*/  LOP3.LUT R7, R4, 0xfffffff8, RZ, 0xc0, !PT ;  /* 0xfffffff804077812 */ /* 0x000fe400078ec0ff */
[----:B------:R-:W-:Y:S01]  /*2500*/  LOP3.LUT R8, R5, 0xfffffff8, RZ, 0xc0, !PT ;  /* 0xfffffff805087812 */ /* 0x000fe200078ec0ff */
[C---:B------:R-:W-:Y:S01]  /*2510*/  IMAD R75, R102.reuse, R65, R6 ;  /* 0x00000041664b7224 */ /* 0x040fe200078e0206 */
[----:B------:R-:W-:Y:S01]  /*2520*/  LOP3.LUT R6, R3, 0xfffffff8, RZ, 0xc0, !PT ;  /* 0xfffffff803067812 */ /* 0x000fe200078ec0ff */
[----:B------:R-:W-:Y:S02]  /*2530*/  IMAD R83, R65, 0x90, RZ ;  /* 0x0000009041537824 */ /* 0x000fe400078e02ff */
[----:B------:R-:W-:-:S04]  /*2540*/  IMAD.WIDE.U32 R60, R102, R64, R60 ;  /* 0x00000040663c7225 */ /* 0x000fc800078e003c */
[----:B------:R-:W-:-:S04]  /*2550*/  IMAD.WIDE.U32 R62, R102, R64, R62 ;  /* 0x00000040663e7225 */ /* 0x000fc800078e003e */
[C---:B------:R-:W-:Y:S02]  /*2560*/  IMAD R19, R102.reuse, R71, R19 ;  /* 0x0000004766137224 */ /* 0x040fe400078e0213 */
[----:B------:R-:W-:Y:S02]  /*2570*/  IMAD R15, R71, 0x90, RZ ;  /* 0x00000090470f7824 */ /* 0x000fe400078e02ff */
[----:B------:R-:W-:-:S04]  /*2580*/  IMAD.WIDE.U32 R66, R102, R70, R66 ;  /* 0x0000004666427225 */ /* 0x000fc800078e0042 */
[----:B------:R-:W-:Y:S01]  /*2590*/  IMAD.WIDE.U32 R68, R102, R70, R68 ;  /* 0x0000004666447225 */ /* 0x000fe200078e0044 */
[----:B------:R-:W-:-:S03]  /*25a0*/  LOP3.LUT R10, R14, 0x2, RZ, 0xc0, !PT ;  /* 0x000000020e0a7812 */ /* 0x000fc600078ec0ff */
[----:B------:R-:W-:-:S04]  /*25b0*/  IMAD.WIDE.U32 R64, R64, 0x90, RZ ;  /* 0x0000009040407825 */ /* 0x000fc800078e00ff */
[----:B------:R-:W-:Y:S01]  /*25c0*/  IMAD.WIDE.U32 R70, R70, 0x90, RZ ;  /* 0x0000009046467825 */ /* 0x000fe200078e00ff */
[----:B------:R-:W-:-:S03]  /*25d0*/  SHF.R.S32.HI R93, RZ, 0x1f, R6 ;  /* 0x0000001fff5d7819 */ /* 0x000fc60000011406 */
[----:B------:R-:W-:Y:S01]  /*25e0*/  IMAD.IADD R78, R25, 0x1, R9 ;  /* 0x00000001194e7824 */ /* 0x000fe200078e0209 */
[----:B------:R-:W-:Y:S01]  /*25f0*/  LOP3.LUT R9, R11, 0x1, RZ, 0xc0, !PT ;  /* 0x000000010b097812 */ /* 0x000fe200078ec0ff */
[----:B------:R-:W-:Y:S01]  /*2600*/  IMAD.IADD R95, R12, 0x1, R95 ;  /* 0x000000010c5f7824 */ /* 0x000fe200078e025f */
[C---:B------:R-:W-:Y:S01]  /*2610*/  LOP3.LUT R11, R14.reuse, 0x4, RZ, 0xc0, !PT ;  /* 0x000000040e0b7812 */ /* 0x040fe200078ec0ff */
[----:B------:R-:W-:Y:S01]  /*2620*/  IMAD.IADD R82, R27, 0x1, R13 ;  /* 0x000000011b527824 */ /* 0x000fe200078e020d */
[C---:B------:R-:W-:Y:S01]  /*2630*/  LOP3.LUT R12, R14.reuse, 0x8, RZ, 0xc0, !PT ;  /* 0x000000080e0c7812 */ /* 0x040fe200078ec0ff */
[----:B------:R-:W-:Y:S01]  /*2640*/  IMAD.IADD R77, R61, 0x1, R75 ;  /* 0x000000013d4d7824 */ /* 0x000fe200078e024b */
[C---:B------:R-:W-:Y:S01]  /*2650*/  LOP3.LUT R13, R14.reuse, 0x10, RZ, 0xc0, !PT ;  /* 0x000000100e0d7812 */ /* 0x040fe200078ec0ff */
[----:B------:R-:W-:Y:S01]  /*2660*/  VIADD R105, R29, 0x8 ;  /* 0x000000081d697836 */ /* 0x000fe20000000000 */
[----:B------:R-:W-:Y:S01]  /*2670*/  SHF.R.S32.HI R92, RZ, 0x1f, R7 ;  /* 0x0000001fff5c7819 */ /* 0x000fe20000011407 */
[----:B------:R-:W-:Y:S01]  /*2680*/  IMAD.SHL.U32 R103, R101, 0x2, RZ ;  /* 0x0000000265677824 */ /* 0x000fe200078e00ff */
[----:B------:R-:W-:Y:S01]  /*2690*/  SHF.R.S32.HI R87, RZ, 0x1f, R8 ;  /* 0x0000001fff577819 */ /* 0x000fe20000011408 */
[----:B------:R-:W-:Y:S01]  /*26a0*/  IMAD.IADD R83, R65, 0x1, R83 ;  /* 0x0000000141537824 */ /* 0x000fe200078e0253 */
[----:B------:R-:W-:Y:S01]  /*26b0*/  LOP3.LUT R14, R14, 0x20, RZ, 0xc0, !PT ;  /* 0x000000200e0e7812 */ /* 0x000fe200078ec0ff */
[----:B------:R-:W-:-:S02]  /*26c0*/  IMAD.IADD R84, R71, 0x1, R15 ;  /* 0x0000000147547824 */ /* 0x000fc400078e020f */
[----:B------:R-:W-:Y:S02]  /*26d0*/  IMAD.IADD R75, R75, 0x1, R63 ;  /* 0x000000014b4b7824 */ /* 0x000fe400078e023f */
[----:B------:R-:W-:Y:S02]  /*26e0*/  IMAD.IADD R76, R67, 0x1, R19 ;  /* 0x00000001434c7824 */ /* 0x000fe400078e0213 */
[----:B------:R-:W-:Y:S01]  /*26f0*/  IMAD.IADD R74, R19, 0x1, R69 ;  /* 0x00000001134a7824 */ /* 0x000fe200078e0245 */
[----:B------:R-:W-:Y:S01]  /*2700*/  @!P6 BAR.SYNC.DEFER_BLOCKING 0x9, 0x100 ;  /* 0x024400000000eb1d */ /* 0x000fe20000010000 */
[----:B--2---:R-:W-:-:S13]  /*2710*/  LOP3.LUT P3, RZ, R31, 0x2, RZ, 0xc0, !PT ;  /* 0x000000021fff7812 */ /* 0x004fda000786c0ff */
[----:B------:R-:W-:-:S05]  /*2720*/  @P3 LOP3.LUT R30, R30, 0x2, RZ, 0xfc, !PT ;  /* 0x000000021e1e3812 */ /* 0x000fca00078efcff */
[----:B------:R0:W-:Y:S02]  /*2730*/  STL [R1], R30 ;  /* 0x0000001e01007387 */ /* 0x0001e40000100800 */
.L_x_1918:
[----:B--2---:R-:W2:Y:S01]  /*2740*/  LDL R15, [R1] ;  /* 0x00000000010f7983 */ /* 0x004ea20000100800 */
[----:B-1----:R-:W1:Y:S03]  /*2750*/  LDC.64 R88, c[0x0][0x2d8] ;  /* 0x0000b600ff587b82 */ /* 0x002e660000000a00 */
[----:B---3--:R-:W3:Y:S01]  /*2760*/  LDL R19, [R1+0x50] ;  /* 0x0000500001137983 */ /* 0x008ee20000100800 */
[----:B------:R-:W-:Y:S01]  /*2770*/  VIADD R17, R17, 0xffffffff ;  /* 0xffffffff11117836 */ /* 0x000fe20000000000 */
[----:B------:R-:W-:Y:S05]  /*2780*/  YIELD ;  /* 0x0000000000007946 */ /* 0x000fea0003800000 */
[----:B------:R-:W4:Y:S01]  /*2790*/  LDC R99, c[0x0][0x3d4] ;  /* 0x0000f500ff637b82 */ /* 0x000f220000000800 */
[----:B0-----:R-:W-:Y:S01]  /*27a0*/  SHF.R.S32.HI R30, RZ, 0x1f, R17 ;  /* 0x0000001fff1e7819 */ /* 0x001fe20000011411 */
[----:B------:R-:W-:Y:S01]  /*27b0*/  IMAD.WIDE.U32 R56, R26, R17, RZ ;  /* 0x000000111a387225 */ /* 0x000fe200078e00ff */
[----:B------:R-:W-:Y:S01]  /*27c0*/  BSSY B0, `(.L_x_1863) ;  /* 0x00003e2000007945 */ /* 0x000fe20003800000 */
[----:B--2---:R-:W-:-:S02]  /*27d0*/  LOP3.LUT P4, RZ, R15, 0x2, RZ, 0xc0, !PT ;  /* 0x000000020fff7812 */ /* 0x004fc4000788c0ff */
[----:B------:R-:W-:Y:S02]  /*27e0*/  IMAD R15, R82, R17, RZ ;  /* 0x00000011520f7224 */ /* 0x000fe400078e02ff */
[----:B---3--:R-:W-:Y:S02]  /*27f0*/  IMAD R79, R145, 0x3600, R19 ;  /* 0x00003600914f7824 */ /* 0x008fe400078e0213 */
[----:B------:R-:W-:Y:S01]  /*2800*/  IMAD R91, R30, R26, R15 ;  /* 0x0000001a1e5b7224 */ /* 0x000fe200078e020f */
[----:B------:R-:W-:Y:S01]  /*2810*/  IADD3 R15, P2, R81, R56, RZ ;  /* 0x00000038510f7210 */ /* 0x000fe20007f5e0ff */
[----:B------:R-:W-:Y:S02]  /*2820*/  VIADD R19, R79, 0x10 ;  /* 0x000000104f137836 */ /* 0x000fe40000000000 */
[----:B------:R-:W-:Y:S01]  /*2830*/  IMAD.IADD R91, R57, 0x1, R91 ;  /* 0x00000001395b7824 */ /* 0x000fe200078e025b */
[----:B-1----:R-:W-:Y:S02]  /*2840*/  LEA R32, P3, R15, R88, 0x1 ;  /* 0x000000580f207211 */ /* 0x002fe400078608ff */
[----:B------:R-:W-:-:S02]  /*2850*/  @P4 VIADD R19, R79, 0xfffffff0 ;  /* 0xfffffff04f134836 */ /* 0x000fc40000000000 */
[----:B------:R-:W-:Y:S01]  /*2860*/  IMAD.X R28, R91, 0x1, R80, P2 ;  /* 0x000000015b1c7824 */ /* 0x000fe200010e0650 */
[----:B------:R-:W-:Y:S01]  /*2870*/  ISETP.GT.AND P2, PT, R17, R16, PT ;  /* 0x000000101100720c */ /* 0x000fe20003f44270 */
[--C-:B------:R-:W-:Y:S02]  /*2880*/  IMAD R79, R79, 0x2, R18.reuse ;  /* 0x000000024f4f7824 */ /* 0x100fe400078e0212 */
[----:B------:R-:W-:Y:S01]  /*2890*/  IMAD R19, R19, 0x2, R18 ;  /* 0x0000000213137824 */ /* 0x000fe200078e0212 */
[----:B------:R-:W-:Y:S02]  /*28a0*/  LEA.HI.X R33, R15, R89, R28, 0x1, P3 ;  /* 0x000000590f217211 */ /* 0x000fe400018f0c1c */
[----:B----4-:R-:W-:-:S13]  /*28b0*/  ISETP.GE.AND P3, PT, R99, 0x1, PT ;  /* 0x000000016300780c */ /* 0x010fda0003f66270 */
        /* <DEDUP_REMOVED lines=33> */
[----:B------:R-:W-:Y:S01]  /*2ad0*/  ULDC.64 UR6, c[0x0][0x208] ;  /* 0x0000820000067ab9 */ /* 0x000fe20000000a00 */
        /* <DEDUP_REMOVED lines=41> */
.L_x_1867:
[----:B------:R-:W-:Y:S05]  /*2d70*/  BSYNC B1 ;  /* 0x0000000000017941 */ /* 0x000fea0003800000 */
.L_x_1866:
[----:B-----5:R-:W-:Y:S01]  /*2d80*/  IMAD.MOV.U32 R15, RZ, RZ, R34 ;  /* 0x000000ffff0f7224 */ /* 0x020fe200078e0022 */
[----:B------:R-:W-:Y:S01]  /*2d90*/  ULOP3.LUT UR4, UR60, 0x1, URZ, 0xfc, !UPT ;  /* 0x000000013c047892 */ /* 0x000fe2000f8efc3f */
[----:B0-----:R-:W-:Y:S02]  /*2da0*/  IMAD.MOV.U32 R28, RZ, RZ, R35 ;  /* 0x000000ffff1c7224 */ /* 0x001fe400078e0023 */
[----:B------:R-:W-:Y:S01]  /*2db0*/  IMAD.MOV.U32 R29, RZ, RZ, R38 ;  /* 0x000000ffff1d7224 */ /* 0x000fe200078e0026 */
[----:B------:R-:W-:Y:S01]  /*2dc0*/  UISETP.NE.AND UP0, UPT, UR4, 0x3, UPT ;  /* 0x000000030400788c */ /* 0x000fe2000bf05270 */
[----:B------:R-:W-:Y:S01]  /*2dd0*/  IMAD.MOV.U32 R30, RZ, RZ, R39 ;  /* 0x000000ffff1e7224 */ /* 0x000fe200078e0027 */
[----:B------:R-:W-:Y:S01]  /*2de0*/  PRMT R53, R28, 0x5410, R15 ;  /* 0x000054101c357816 */ /* 0x000fe2000000000f */
[----:B------:R-:W-:Y:S02]  /*2df0*/  IMAD.MOV.U32 R15, RZ, RZ, R42 ;  /* 0x000000ffff0f7224 */ /* 0x000fe400078e002a */
[----:B------:R-:W-:Y:S01]  /*2e00*/  IMAD.MOV.U32 R28, RZ, RZ, R43 ;  /* 0x000000ffff1c7224 */ /* 0x000fe200078e002b */
[----:B------:R-:W-:Y:S01]  /*2e10*/  PRMT R106, R30, 0x5410, R29 ;  /* 0x000054101e6a7816 */ /* 0x000fe2000000001d */
[----:B------:R-:W-:Y:S01]  /*2e20*/  IMAD.MOV.U32 R29, RZ, RZ, R46 ;  /* 0x000000ffff1d7224 */ /* 0x000fe200078e002e */
[----:B------:R-:W-:Y:S01]  /*2e30*/  PLOP3.LUT P3, PT, PT, PT, UP0, 0x80, 0x0 ;  /* 0x000000000000781c */ /* 0x000fe20003f6f008 */
        /* <DEDUP_REMOVED lines=27> */
[----:B------:R-:W-:Y:S02]  /*2ff0*/  PRMT R116, R116, 0x5410, R28 ;  /* 0x0000541074747816 */ /* 0x000fe4000000001c */
[----:B------:R-:W-:Y:S02]  /*3000*/  PRMT R109, R29, 0x7610, R109 ;  /* 0x000076101d6d7816 */ /* 0x000fe4000000006d */
[----:B------:R-:W-:Y:S01]  /*3010*/  PRMT R111, R30, 0x7610, R111 ;  /* 0x000076101e6f7816 */ /* 0x000fe2000000006f */
[----:B------:R-:W-:Y:S06]  /*3020*/  @!P3 BRA `(.L_x_1868) ;  /* 0x000000000004b947 */ /* 0x000fec0003800000 */
[----:B------:R-:W-:Y:S01]  /*3030*/  BPT.TRAP 0x1 ;  /* 0x000000040000795c */ /* 0x000fe20000300000 */
.L_x_1868:
[----:B------:R-:W2:Y:S01]  /*3040*/  LDL R28, [R1+0x24] ;  /* 0x00002400011c7983 */ /* 0x000ea20000100800 */
[----:B------:R-:W-:Y:S01]  /*3050*/  IMAD R15, R145, 0x8, R22 ;  /* 0x00000008910f7824 */ /* 0x000fe200078e0216 */
[----:B------:R-:W-:Y:S01]  /*3060*/  BSSY B1, `(.L_x_1869) ;  /* 0x0000004000017945 */ /* 0x000fe20003800000 */
[----:B--2---:R-:W-:-:S04]  /*3070*/  SHF.L.U32 R86, R28, 0x1f, RZ ;  /* 0x0000001f1c567819 */ /* 0x004fc800000006ff */
[----:B------:R-:W0:Y:S02]  /*3080*/  SYNCS.PHASECHK.TRANS64.TRYWAIT P5, [R15+URZ+0x31c90], R86 ;  /* 0x031c90560f0075a7 */ /* 0x000e2400080a017f */
[----:B0-----:R-:W-:Y:S05]  /*3090*/  @!P5 BRA `(.L_x_1870) ;  /* 0x000001dc008cd947 */ /* 0x001fea0003800000 */
.L_x_2111:
[----:B------:R-:W-:Y:S05]  /*30a0*/  BSYNC B1 ;  /* 0x0000000000017941 */ /* 0x000fea0003800000 */
.L_x_1869:
        /* <DEDUP_REMOVED lines=9> */
[----:B------:R-:W-:Y:S01]  /*3140*/  HADD2.F32 R109, -RZ, R109.H0_H0 ;  /* 0x2000006dff6d7230 */ /* 0x000fe20000004100 */
[----:B------:R-:W-:Y:S02]  /*3150*/  SHF.R.U64 R55, R88, 0x10, R89 ;  /* 0x0000001058377819 */ /* 0x000fe40000001259 */
[----:B------:R-:W-:Y:S01]  /*3160*/  SHF.R.U32.HI R58, RZ, 0x10, R59 ;  /* 0x00000010ff3a7819 */ /* 0x000fe2000001163b */
[----:B--2---:R-:W-:Y:S01]  /*3170*/  IMAD.MOV.U32 R59, RZ, RZ, R31 ;  /* 0x000000ffff3b7224 */ /* 0x004fe200078e001f */
[----:B------:R-:W-:Y:S01]  /*3180*/  SHF.R.U32.HI R88, RZ, 0x10, R89 ;  /* 0x00000010ff587819 */ /* 0x000fe20000011659 */
[----:B------:R-:W-:Y:S02]  /*3190*/  HADD2.F32 R90, -RZ, R55.H0_H0 ;  /* 0x20000037ff5a7230 */ /* 0x000fe40000004100 */
[--C-:B------:R-:W-:Y:S02]  /*31a0*/  HADD2.F32 R31, -RZ, R29.reuse.H1_H1 ;  /* 0x3000001dff1f7230 */ /* 0x100fe40000004100 */
[----:B------:R-:W-:-:S02]  /*31b0*/  HADD2.F32 R29, -RZ, R29.H0_H0 ;  /* 0x2000001dff1d7230 */ /* 0x000fc40000004100 */
[----:B------:R-:W-:Y:S02]  /*31c0*/  HADD2.F32 R88, -RZ, R88.H0_H0 ;  /* 0x20000058ff587230 */ /* 0x000fe40000004100 */
[-C--:B------:R-:W-:Y:S01]  /*31d0*/  FMUL.FTZ R108, R31, R90.reuse ;  /* 0x0000005a1f6c7220 */ /* 0x080fe20000410000 */
[--C-:B------:R-:W-:Y:S02]  /*31e0*/  HADD2.F32 R55, -RZ, R59.reuse.H1_H1 ;  /* 0x3000003bff377230 */ /* 0x100fe40000004100 */
[----:B------:R-:W-:Y:S01]  /*31f0*/  FMUL.FTZ R110, R29, R90 ;  /* 0x0000005a1d6e7220 */ /* 0x000fe20000410000 */
[----:B------:R-:W-:Y:S02]  /*3200*/  HADD2.F32 R59, -RZ, R59.H0_H0 ;  /* 0x2000003bff3b7230 */ /* 0x000fe40000004100 */
[----:B------:R-:W-:Y:S02]  /*3210*/  HADD2.F32 R52, -RZ, R52.H0_H0 ;  /* 0x20000034ff347230 */ /* 0x000fe40000004100 */
[----:B------:R-:W-:Y:S01]  /*3220*/  FMUL.FTZ R90, R55, R88 ;  /* 0x00000058375a7220 */ /* 0x000fe20000410000 */
[----:B------:R-:W-:-:S02]  /*3230*/  HADD2.F32 R58, -RZ, R58.H0_H0 ;  /* 0x2000003aff3a7230 */ /* 0x000fc40000004100 */
[----:B------:R-:W-:Y:S01]  /*3240*/  FMUL.FTZ R88, R59, R88 ;  /* 0x000000583b587220 */ /* 0x000fe20000410000 */
[--C-:B------:R-:W-:Y:S02]  /*3250*/  HADD2.F32 R89, -RZ, R107.reuse.H1_H1 ;  /* 0x3000006bff597230 */ /* 0x100fe40000004100 */
[-C--:B------:R-:W-:Y:S01]  /*3260*/  FFMA.FTZ R29, R29, R52.reuse, -R108 ;  /* 0x000000341d1d7223 */ /* 0x080fe2000001086c */
[----:B------:R-:W-:Y:S01]  /*3270*/  FFMA.FTZ R52, R31, R52, R110 ;  /* 0x000000341f347223 */ /* 0x000fe2000001006e */
[-C--:B------:R-:W-:Y:S01]  /*3280*/  FFMA.FTZ R31, R59, R58.reuse, -R90 ;  /* 0x0000003a3b1f7223 */ /* 0x080fe2000001085a */
[----:B------:R-:W-:Y:S01]  /*3290*/  FFMA.FTZ R58, R55, R58, R88 ;  /* 0x0000003a373a7223 */ /* 0x000fe20000010058 */
[--C-:B------:R-:W-:Y:S02]  /*32a0*/  HADD2.F32 R88, -RZ, R28.reuse.H1_H1 ;  /* 0x3000001cff587230 */ /* 0x100fe40000004100 */
[----:B------:R-:W-:Y:S01]  /*32b0*/  HADD2.F32 R90, -RZ, R28.H0_H0 ;  /* 0x2000001cff5a7230 */ /* 0x000fe20000004100 */
[----:B------:R-:W-:Y:S01]  /*32c0*/  F2FP.F16.F32.PACK_AB R29, R52, R29 ;  /* 0x0000001d341d723e */ /* 0x000fe200000000ff */
[----:B------:R-:W-:-:S02]  /*32d0*/  HADD2.F32 R55, -RZ, R107.H0_H0 ;  /* 0x2000006bff377230 */ /* 0x000fc40000004100 */
[-C--:B------:R-:W-:Y:S01]  /*32e0*/  FMUL.FTZ R107, R88, R109.reuse ;  /* 0x0000006d586b7220 */ /* 0x080fe20000410000 */
[----:B------:R-:W-:Y:S02]  /*32f0*/  HADD2.F32 R59, -RZ, R111.H0_H0 ;  /* 0x2000006fff3b7230 */ /* 0x000fe40000004100 */
[C---:B------:R-:W-:Y:S01]  /*3300*/  FMUL.FTZ R109, R90.reuse, R109 ;  /* 0x0000006d5a6d7220 */ /* 0x040fe20000410000 */
[--C-:B------:R-:W-:Y:S02]  /*3310*/  HADD2.F32 R28, -RZ, R30.reuse.H1_H1 ;  /* 0x3000001eff1c7230 */ /* 0x100fe40000004100 */
[-C--:B------:R-:W-:Y:S01]  /*3320*/  FFMA.FTZ R107, R90, R55.reuse, -R107 ;  /* 0x000000375a6b7223 */ /* 0x080fe2000001086b */
[----:B------:R-:W-:Y:S02]  /*3330*/  HADD2.F32 R30, -RZ, R30.H0_H0 ;  /* 0x2000001eff1e7230 */ /* 0x000fe40000004100 */
[----:B------:R-:W-:Y:S01]  /*3340*/  FFMA.FTZ R88, R88, R55, R109 ;  /* 0x0000003758587223 */ /* 0x000fe2000001006d */
[----:B------:R-:W-:Y:S01]  /*3350*/  F2FP.F16.F32.PACK_AB R31, R58, R31 ;  /* 0x0000001f3a1f723e */ /* 0x000fe200000000ff */
[-C--:B------:R-:W-:Y:S01]  /*3360*/  FMUL.FTZ R111, R28, R59.reuse ;  /* 0x0000003b1c6f7220 */ /* 0x080fe20000410000 */
[----:B------:R-:W-:-:S02]  /*3370*/  FMUL.FTZ R59, R30, R59 ;  /* 0x0000003b1e3b7220 */ /* 0x000fc40000410000 */
[----:B------:R-:W-:Y:S01]  /*3380*/  F2FP.F16.F32.PACK_AB R88, R88, R107 ;  /* 0x0000006b5858723e */ /* 0x000fe200000000ff */
[-C--:B------:R-:W-:Y:S01]  /*3390*/  FFMA.FTZ R111, R30, R89.reuse, -R111 ;  /* 0x000000591e6f7223 */ /* 0x080fe2000001086f */
[----:B------:R-:W-:-:S05]  /*33a0*/  FFMA.FTZ R28, R28, R89, R59 ;  /* 0x000000591c1c7223 */ /* 0x000fca000001003b */
[----:B------:R-:W-:Y:S01]  /*33b0*/  F2FP.F16.F32.PACK_AB R30, R28, R111 ;  /* 0x0000006f1c1e723e */ /* 0x000fe200000000ff */
[----:B------:R-:W-:-:S07]  /*33c0*/  IMAD.MOV.U32 R28, RZ, RZ, R88 ;  /* 0x000000ffff1c7224 */ /* 0x000fce00078e0058 */
.L_x_1875:
[----:B------:R-:W-:Y:S05]  /*33d0*/  BSYNC B2 ;  /* 0x0000000000027941 */ /* 0x000fea0003800000 */
.L_x_1874:
[----:B------:R-:W-:Y:S02]  /*33e0*/  ULDC.64 UR4, c[0x0][0x208] ;  /* 0x0000820000047ab9 */ /* 0x000fe40000000a00 */
[----:B--2---:R1:W-:Y:S03]  /*33f0*/  STG.E.128 desc[UR4][R32.64], R28 ;  /* 0x0000001c20007986 */ /* 0x0043e6000c101d04 */
.L_x_1873:
[----:B------:R-:W-:Y:S05]  /*3400*/  BSYNC B1 ;  /* 0x0000000000017941 */ /* 0x000fea0003800000 */
.L_x_1872:
        /* <DEDUP_REMOVED lines=8> */
[----:B------:R-:W-:Y:S02]  /*3490*/  SHF.R.U64 R52, R50, 0x10, R51 ;  /* 0x0000001032347819 */ /* 0x000fe40000001233 */
[----:B------:R-:W-:Y:S02]  /*34a0*/  SHF.R.U64 R58, R56, 0x10, R57 ;  /* 0x00000010383a7819 */ /* 0x000fe40000001239 */
[----:B------:R-:W-:Y:S01]  /*34b0*/  SHF.R.U32.HI R50, RZ, 0x10, R51 ;  /* 0x00000010ff327819 */ /* 0x000fe20000011633 */
[----:B--2---:R-:W-:Y:S01]  /*34c0*/  IMAD.MOV.U32 R51, RZ, RZ, R31 ;  /* 0x000000ffff337224 */ /* 0x004fe200078e001f */
[----:B------:R-:W-:Y:S01]  /*34d0*/  SHF.R.U32.HI R57, RZ, 0x10, R57 ;  /* 0x00000010ff397819 */ /* 0x000fe20000011639 */
[----:B------:R-:W-:Y:S02]  /*34e0*/  HADD2.F32 R58, -RZ, R58.H0_H0 ;  /* 0x2000003aff3a7230 */ /* 0x000fe40000004100 */
[----:B------:R-:W-:Y:S02]  /*34f0*/  HADD2.F32 R31, -RZ, R29.H1_H1 ;  /* 0x3000001dff1f7230 */ /* 0x000fe40000004100 */
[----:B------:R-:W-:-:S02]  /*3500*/  HADD2.F32 R56, -RZ, R52.H0_H0 ;  /* 0x20000034ff387230 */ /* 0x000fc40000004100 */
[----:B------:R-:W-:Y:S02]  /*3510*/  HADD2.F32 R29, -RZ, R29.H0_H0 ;  /* 0x2000001dff1d7230 */ /* 0x000fe40000004100 */
[----:B------:R-:W-:Y:S02]  /*3520*/  HADD2.F32 R57, -RZ, R57.H0_H0 ;  /* 0x20000039ff397230 */ /* 0x000fe40000004100 */
[--C-:B------:R-:W-:Y:S02]  /*3530*/  HADD2.F32 R52, -RZ, R51.reuse.H1_H1 ;  /* 0x30000033ff347230 */ /* 0x100fe40000004100 */
[----:B------:R-:W-:Y:S02]  /*3540*/  HADD2.F32 R51, -RZ, R51.H0_H0 ;  /* 0x20000033ff337230 */ /* 0x000fe40000004100 */
[----:B------:R-:W-:Y:S02]  /*3550*/  HADD2.F32 R55, -RZ, R50.H0_H0 ;  /* 0x20000032ff377230 */ /* 0x000fe40000004100 */
[-C--:B------:R-:W-:Y:S01]  /*3560*/  FMUL.FTZ R50, R31, R58.reuse ;  /* 0x0000003a1f327220 */ /* 0x080fe20000410000 */
[----:B------:R-:W-:Y:S01]  /*3570*/  FMUL.FTZ R58, R29, R58 ;  /* 0x0000003a1d3a7220 */ /* 0x000fe20000410000 */
[CC--:B------:R-:W-:Y:S01]  /*3580*/  FMUL.FTZ R88, R52.reuse, R57.reuse ;  /* 0x0000003934587220 */ /* 0x0c0fe20000410000 */
[----:B------:R-:W-:Y:S01]  /*3590*/  FMUL.FTZ R57, R51, R57 ;  /* 0x0000003933397220 */ /* 0x000fe20000410000 */
[-C--:B------:R-:W-:Y:S01]  /*35a0*/  FFMA.FTZ R29, R29, R56.reuse, -R50 ;  /* 0x000000381d1d7223 */ /* 0x080fe20000010832 */
[----:B------:R-:W-:Y:S01]  /*35b0*/  FFMA.FTZ R50, R31, R56, R58 ;  /* 0x000000381f327223 */ /* 0x000fe2000001003a */
[-C--:B------:R-:W-:Y:S01]  /*35c0*/  FFMA.FTZ R31, R51, R55.reuse, -R88 ;  /* 0x00000037331f7223 */ /* 0x080fe20000010858 */
[----:B------:R-:W-:Y:S01]  /*35d0*/  FFMA.FTZ R52, R52, R55, R57 ;  /* 0x0000003734347223 */ /* 0x000fe20000010039 */
[----:B------:R-:W-:-:S02]  /*35e0*/  HADD2.F32 R51, -RZ, R117.H1_H1 ;  /* 0x30000075ff337230 */ /* 0x000fc40000004100 */
[----:B------:R-:W-:Y:S01]  /*35f0*/  HADD2.F32 R117, -RZ, R117.H0_H0 ;  /* 0x20000075ff757230 */ /* 0x000fe20000004100 */
[----:B------:R-:W-:Y:S01]  /*3600*/  F2FP.F16.F32.PACK_AB R29, R50, R29 ;  /* 0x0000001d321d723e */ /* 0x000fe200000000ff */
[----:B------:R-:W-:Y:S01]  /*3610*/  HADD2.F32 R56, -RZ, R28.H1_H1 ;  /* 0x3000001cff387230 */ /* 0x000fe20000004100 */
[----:B------:R-:W-:Y:S01]  /*3620*/  F2FP.F16.F32.PACK_AB R31, R52, R31 ;  /* 0x0000001f341f723e */ /* 0x000fe200000000ff */
[----:B------:R-:W-:Y:S02]  /*3630*/  HADD2.F32 R55, -RZ, R30.H1_H1 ;  /* 0x3000001eff377230 */ /* 0x000fe40000004100 */
[----:B------:R-:W-:Y:S02]  /*3640*/  HADD2.F32 R57, -RZ, R116.H1_H1 ;  /* 0x30000074ff397230 */ /* 0x000fe40000004100 */
[----:B------:R-:W-:Y:S01]  /*3650*/  FMUL.FTZ R59, R56, R117 ;  /* 0x00000075383b7220 */ /* 0x000fe20000410000 */
[----:B------:R-:W-:Y:S02]  /*3660*/  HADD2.F32 R28, -RZ, R28.H0_H0 ;  /* 0x2000001cff1c7230 */ /* 0x000fe40000004100 */
[----:B------:R-:W-:-:S02]  /*3670*/  HADD2.F32 R30, -RZ, R30.H0_H0 ;  /* 0x2000001eff1e7230 */ /* 0x000fc40000004100 */
[C---:B------:R-:W-:Y:S01]  /*3680*/  FMUL.FTZ R89, R55.reuse, R57 ;  /* 0x0000003937597220 */ /* 0x040fe20000410000 */
[----:B------:R-:W-:Y:S02]  /*3690*/  HADD2.F32 R116, -RZ, R116.H0_H0 ;  /* 0x20000074ff747230 */ /* 0x000fe40000004100 */
[C---:B------:R-:W-:Y:S01]  /*36a0*/  FMUL.FTZ R117, R28.reuse, R117 ;  /* 0x000000751c757220 */ /* 0x040fe20000410000 */
[----:B------:R-:W-:Y:S01]  /*36b0*/  FFMA.FTZ R59, R28, R51, -R59 ;  /* 0x000000331c3b7223 */ /* 0x000fe2000001083b */
[----:B------:R-:W-:Y:S02]  /*36c0*/  FMUL.FTZ R58, R30, R57 ;  /* 0x000000391e3a7220 */ /* 0x000fe40000410000 */
[----:B------:R-:W-:Y:S01]  /*36d0*/  FFMA.FTZ R56, R56, R51, R117 ;  /* 0x0000003338387223 */ /* 0x000fe20000010075 */
[-C--:B------:R-:W-:Y:S01]  /*36e0*/  FFMA.FTZ R89, R30, R116.reuse, -R89 ;  /* 0x000000741e597223 */ /* 0x080fe20000010859 */
[----:B------:R-:W-:-:S03]  /*36f0*/  FFMA.FTZ R58, R55, R116, R58 ;  /* 0x00000074373a7223 */ /* 0x000fc6000001003a */
[----:B------:R-:W-:Y:S02]  /*3700*/  F2FP.F16.F32.PACK_AB R28, R56, R59 ;  /* 0x0000003b381c723e */ /* 0x000fe400000000ff */
[----:B------:R-:W-:-:S07]  /*3710*/  F2FP.F16.F32.PACK_AB R30, R58, R89 ;  /* 0x000000593a1e723e */ /* 0x000fce00000000ff */
.L_x_1879:
[----:B------:R-:W-:Y:S05]  /*3720*/  BSYNC B2 ;  /* 0x0000000000027941 */ /* 0x000fea0003800000 */
.L_x_1878:
[----:B------:R-:W-:Y:S02]  /*3730*/  ULDC.64 UR4, c[0x0][0x208] ;  /* 0x0000820000047ab9 */ /* 0x000fe40000000a00 */
[----:B--2---:R2:W-:Y:S03]  /*3740*/  STG.E.128 desc[UR4][R32.64+0x20], R28 ;  /* 0x0000201c20007986 */ /* 0x0045e6000c101d04 */
.L_x_1877:
[----:B------:R-:W-:Y:S05]  /*3750*/  BSYNC B1 ;  /* 0x0000000000017941 */ /* 0x000fea0003800000 */
.L_x_1876:
        /* <DEDUP_REMOVED lines=8> */
[--C-:B------:R-:W-:Y:S01]  /*37e0*/  SHF.R.U64 R55, R46, 0x10, R47.reuse ;  /* 0x000000102e377819 */ /* 0x100fe2000000122f */
[----:B--2---:R-:W-:Y:S01]  /*37f0*/  IMAD.MOV.U32 R46, RZ, RZ, R28 ;  /* 0x000000ffff2e7224 */ /* 0x004fe200078e001c */
[----:B------:R-:W-:Y:S01]  /*3800*/  SHF.R.U32.HI R50, RZ, 0x10, R47 ;  /* 0x00000010ff327819 */ /* 0x000fe2000001162f */
[----:B------:R-:W-:Y:S01]  /*3810*/  IMAD.MOV.U32 R47, RZ, RZ, R31 ;  /* 0x000000ffff2f7224 */ /* 0x000fe200078e001f */
[--C-:B------:R-:W-:Y:S01]  /*3820*/  SHF.R.U64 R51, R48, 0x10, R49.reuse ;  /* 0x0000001030337819 */ /* 0x100fe20000001231 */
[--C-:B------:R-:W-:Y:S01]  /*3830*/  HADD2.F32 R31, -RZ, R29.reuse.H1_H1 ;  /* 0x3000001dff1f7230 */ /* 0x100fe20000004100 */
[----:B------:R-:W-:Y:S01]  /*3840*/  SHF.R.U32.HI R52, RZ, 0x10, R49 ;  /* 0x00000010ff347819 */ /* 0x000fe20000011631 */
[----:B------:R-:W-:Y:S02]  /*3850*/  HADD2.F32 R28, -RZ, R29.H0_H0 ;  /* 0x2000001dff1c7230 */ /* 0x000fe40000004100 */
[----:B------:R-:W-:Y:S02]  /*3860*/  HADD2.F32 R51, -RZ, R51.H0_H0 ;  /* 0x20000033ff337230 */ /* 0x000fe40000004100 */
[----:B------:R-:W-:-:S02]  /*3870*/  HADD2.F32 R48, -RZ, R47.H1_H1 ;  /* 0x3000002fff307230 */ /* 0x000fc40000004100 */
[----:B------:R-:W-:Y:S02]  /*3880*/  HADD2.F32 R52, -RZ, R52.H0_H0 ;  /* 0x20000034ff347230 */ /* 0x000fe40000004100 */
[-C--:B------:R-:W-:Y:S01]  /*3890*/  FMUL.FTZ R29, R31, R51.reuse ;  /* 0x000000331f1d7220 */ /* 0x080fe20000410000 */
[----:B------:R-:W-:Y:S02]  /*38a0*/  HADD2.F32 R47, -RZ, R47.H0_H0 ;  /* 0x2000002fff2f7230 */ /* 0x000fe40000004100 */
[----:B------:R-:W-:Y:S01]  /*38b0*/  FMUL.FTZ R56, R28, R51 ;  /* 0x000000331c387220 */ /* 0x000fe20000410000 */
[----:B------:R-:W-:Y:S02]  /*38c0*/  HADD2.F32 R49, -RZ, R55.H0_H0 ;  /* 0x20000037ff317230 */ /* 0x000fe40000004100 */
[-C--:B------:R-:W-:Y:S01]  /*38d0*/  FMUL.FTZ R58, R48, R52.reuse ;  /* 0x00000034303a7220 */ /* 0x080fe20000410000 */
[----:B------:R-:W-:Y:S02]  /*38e0*/  HADD2.F32 R50, -RZ, R50.H0_H0 ;  /* 0x20000032ff327230 */ /* 0x000fe40000004100 */
[----:B------:R-:W-:Y:S01]  /*38f0*/  FMUL.FTZ R51, R47, R52 ;  /* 0x000000342f337220 */ /* 0x000fe20000410000 */
[-C--:B------:R-:W-:Y:S01]  /*3900*/  FFMA.FTZ R28, R28, R49.reuse, -R29 ;  /* 0x000000311c1c7223 */ /* 0x080fe2000001081d */
[----:B------:R-:W-:Y:S01]  /*3910*/  FFMA.FTZ R29, R31, R49, R56 ;  /* 0x000000311f1d7223 */ /* 0x000fe20000010038 */
[-C--:B------:R-:W-:Y:S01]  /*3920*/  FFMA.FTZ R31, R47, R50.reuse, -R58 ;  /* 0x000000322f1f7223 */ /* 0x080fe2000001083a */
        /* <DEDUP_REMOVED lines=8> */
[----:B------:R-:W-:Y:S01]  /*39b0*/  FMUL.FTZ R55, R47, R50 ;  /* 0x000000322f377220 */ /* 0x000fe20000410000 */
[----:B------:R-:W-:Y:S02]  /*39c0*/  HADD2.F32 R30, -RZ, R30.H0_H0 ;  /* 0x2000001eff1e7230 */ /* 0x000fe40000004100 */
[----:B------:R-:W-:Y:S01]  /*39d0*/  FMUL.FTZ R57, R48, R115 ;  /* 0x0000007330397220 */ /* 0x000fe20000410000 */
[----:B------:R-:W-:-:S02]  /*39e0*/  HADD2.F32 R49, -RZ, R114.H0_H0 ;  /* 0x20000072ff317230 */ /* 0x000fc40000004100 */
[----:B------:R-:W-:Y:S01]  /*39f0*/  FMUL.FTZ R50, R46, R50 ;  /* 0x000000322e327220 */ /* 0x000fe20000410000 */
        /* <DEDUP_REMOVED lines=8> */
.L_x_1883:
[----:B------:R-:W-:Y:S05]  /*3a80*/  BSYNC B2 ;  /* 0x0000000000027941 */ /* 0x000fea0003800000 */
.L_x_1882:
[----:B------:R-:W-:Y:S02]  /*3a90*/  ULDC.64 UR4, c[0x0][0x208] ;  /* 0x0000820000047ab9 */ /* 0x000fe40000000a00 */
[----:B--2---:R3:W-:Y:S03]  /*3aa0*/  STG.E.128 desc[UR4][R32.64+0x40], R28 ;  /* 0x0000401c20007986 */ /* 0x0047e6000c101d04 */
.L_x_1881:
[----:B------:R-:W-:Y:S05]  /*3ab0*/  BSYNC B1 ;  /* 0x0000000000017941 */ /* 0x000fea0003800000 */
.L_x_1880:
        /* <DEDUP_REMOVED lines=49> */
.L_x_1887:
[----:B------:R-:W-:Y:S05]  /*3dd0*/  BSYNC B2 ;  /* 0x0000000000027941 */ /* 0x000fea0003800000 */
.L_x_1886:
[----:B------:R-:W-:Y:S02]  /*3de0*/  ULDC.64 UR4, c[0x0][0x208] ;  /* 0x0000820000047ab9 */ /* 0x000fe40000000a00 */
[----:B--2---:R4:W-:Y:S03]  /*3df0*/  STG.E.128 desc[UR4][R32.64+0x60], R28 ;  /* 0x0000601c20007986 */ /* 0x0049e6000c101d04 */
.L_x_1885:
[----:B------:R-:W-:Y:S05]  /*3e00*/  BSYNC B1 ;  /* 0x0000000000017941 */ /* 0x000fea0003800000 */
.L_x_1884:
        /* <DEDUP_REMOVED lines=26> */
[----:B------:R-:W-:-:S02]  /*3fb0*/  HADD2.F32 R40, -RZ, R91.H1_H1 ;  /* 0x3000005bff287230 */ /* 0x000fc40000004100 */
[C---:B------:R-:W-:Y:S01]  /*3fc0*/  FMUL.FTZ R44, R31.reuse, R44 ;  /* 0x0000002c1f2c7220 */ /* 0x040fe20000410000 */
[----:B------:R-:W-:Y:S02]  /*3fd0*/  HADD2.F32 R91, -RZ, R91.H0_H0 ;  /* 0x2000005bff5b7230 */ /* 0x000fe40000004100 */
        /* <DEDUP_REMOVED lines=20> */
.L_x_1891:
[----:B------:R-:W-:Y:S05]  /*4120*/  BSYNC B2 ;  /* 0x0000000000027941 */ /* 0x000fea0003800000 */
.L_x_1890:
[----:B------:R-:W-:Y:S02]  /*4130*/  ULDC.64 UR4, c[0x0][0x208] ;  /* 0x0000820000047ab9 */ /* 0x000fe40000000a00 */
[----:B--2---:R1:W-:Y:S03]  /*4140*/  STG.E.128 desc[UR4][R32.64+0x80], R28 ;  /* 0x0000801c20007986 */ /* 0x0043e6000c101d04 */
.L_x_1889:
[----:B------:R-:W-:Y:S05]  /*4150*/  BSYNC B1 ;  /* 0x0000000000017941 */ /* 0x000fea0003800000 */
.L_x_1888:
        /* <DEDUP_REMOVED lines=48> */
.L_x_1893:
[----:B------:R-:W-:Y:S05]  /*4460*/  BSYNC B1 ;  /* 0x0000000000017941 */ /* 0x000fea0003800000 */
.L_x_1892:
[----:B------:R-:W-:Y:S02]  /*4470*/  ULDC.64 UR4, c[0x0][0x208] ;  /* 0x0000820000047ab9 */ /* 0x000fe40000000a00 */
[----:B--2---:R1:W-:Y:S01]  /*4480*/  STG.E.128 desc[UR4][R32.64+0xa0], R28 ;  /* 0x0000a01c20007986 */ /* 0x0043e2000c101d04 */
[----:B------:R-:W-:Y:S05]  /*4490*/  BRA `(.L_x_1871) ;  /* 0x0000002000507947 */ /* 0x000fea0003800000 */
.L_x_1865:
        /* <DEDUP_REMOVED lines=22> */
[----:B------:R-:W-:Y:S01]  /*4600*/  CS2R R48, SRZ ;  /* 0x0000000000307805 */ /* 0x000fe2000001ff00 */
[----:B------:R-:W-:-:S02]  /*4610*/  ULDC.64 UR6, c[0x0][0x208] ;  /* 0x0000820000067ab9 */ /* 0x000fc40000000a00 */
        /* <DEDUP_REMOVED lines=25> */
.L_x_1895:
[----:B------:R-:W-:Y:S05]  /*47b0*/  BSYNC B1 ;  /* 0x0000000000017941 */ /* 0x000fea0003800000 */
.L_x_1894:
        /* <DEDUP_REMOVED lines=44> */
[----:B------:R-:W-:Y:S02]  /*4a80*/  PRMT R120, R53, 0x7610, R120 ;  /* 0x0000761035787816 */ /* 0x000fe40000000078 */
[----:B------:R-:W-:Y:S01]  /*4a90*/  PRMT R112, R54, 0x7610, R112 ;  /* 0x0000761036707816 */ /* 0x000fe20000000070 */
[----:B------:R-:W-:Y:S06]  /*4aa0*/  @!P3 BRA `(.L_x_1896) ;  /* 0x000000000004b947 */ /* 0x000fec0003800000 */
[----:B------:R-:W-:Y:S01]  /*4ab0*/  BPT.TRAP 0x1 ;  /* 0x000000040000795c */ /* 0x000fe20000300000 */
.L_x_1896:
[----:B------:R-:W2:Y:S01]  /*4ac0*/  LDL R52, [R1+0x24] ;  /* 0x0000240001347983 */ /* 0x000ea20000100800 */
[----:B------:R-:W-:Y:S01]  /*4ad0*/  IMAD R15, R145, 0x8, R22 ;  /* 0x00000008910f7824 */ /* 0x000fe200078e0216 */
[----:B------:R-:W-:Y:S01]  /*4ae0*/  BSSY B1, `(.L_x_1897) ;  /* 0x0000004000017945 */ /* 0x000fe20003800000 */
[----:B--2---:R-:W-:-:S04]  /*4af0*/  SHF.L.U32 R86, R52, 0x1f, RZ ;  /* 0x0000001f34567819 */ /* 0x004fc800000006ff */
[----:B------:R-:W0:Y:S02]  /*4b00*/  SYNCS.PHASECHK.TRANS64.TRYWAIT P5, [R15+URZ+0x31c90], R86 ;  /* 0x031c90560f0075a7 */ /* 0x000e2400080a017f */
[----:B0-----:R-:W-:Y:S05]  /*4b10*/  @!P5 BRA `(.L_x_1898) ;  /* 0x000001c40000d947 */ /* 0x001fea0003800000 */
.L_x_2112:
[----:B------:R-:W-:Y:S05]  /*4b20*/  BSYNC B1 ;  /* 0x0000000000017941 */ /* 0x000fea0003800000 */
.L_x_1897:
        /* <DEDUP_REMOVED lines=41> */
[----:B------:R-:W-:Y:S01]  /*4dc0*/  SHF.R.U64 R48, R48, 0x10, R49 ;  /* 0x0000001030307819 */ /* 0x000fe20000001231 */
[----:B------:R-:W-:Y:S01]  /*4dd0*/  HADD2.F32 R112, -RZ, R112.H0_H0 ;  /* 0x20000070ff707230 */ /* 0x000fe20000004100 */
[----:B------:R-:W-:Y:S01]  /*4de0*/  SHF.R.U32.HI R37, RZ, 0x10, R37 ;  /* 0x00000010ff257819 */ /* 0x000fe20000011625 */
[----:B------:R-:W-:Y:S01]  /*4df0*/  HADD2.F32 R53, -RZ, R111.H0_H0 ;  /* 0x2000006fff357230 */ /* 0x000fe20000004100 */
[----:B------:R-:W-:Y:S01]  /*4e00*/  SHF.R.U64 R38, R38, 0x10, R39 ;  /* 0x0000001026267819 */ /* 0x000fe20000001227 */
[----:B------:R-:W-:Y:S02]  /*4e10*/  HADD2.F32 R121, -RZ, R110.H0_H0 ;  /* 0x2000006eff797230 */ /* 0x000fe40000004100 */
[----:B------:R-:W-:-:S02]  /*4e20*/  HADD2.F32 R114, -RZ, R114.H0_H0 ;  /* 0x20000072ff727230 */ /* 0x000fc40000004100 */
[-C--:B------:R-:W-:Y:S01]  /*4e30*/  FMUL.FTZ R116, R53, R112.reuse ;  /* 0x0000007035747220 */ /* 0x080fe20000410000 */
[----:B------:R-:W-:Y:S02]  /*4e40*/  HADD2.F32 R120, -RZ, R120.H0_H0 ;  /* 0x20000078ff787230 */ /* 0x000fe40000004100 */
[C---:B------:R-:W-:Y:S01]  /*4e50*/  FMUL.FTZ R112, R121.reuse, R112 ;  /* 0x0000007079707220 */ /* 0x040fe20000410000 */
[----:B------:R-:W-:Y:S02]  /*4e60*/  HADD2.F32 R48, -RZ, R48.H0_H0 ;  /* 0x20000030ff307230 */ /* 0x000fe40000004100 */
[-C--:B------:R-:W-:Y:S01]  /*4e70*/  FFMA.FTZ R57, R121, R114.reuse, -R116 ;  /* 0x0000007279397223 */ /* 0x080fe20000010874 */
[----:B------:R-:W-:Y:S02]  /*4e80*/  HADD2.F32 R116, -RZ, R118.H1_H1 ;  /* 0x30000076ff747230 */ /* 0x000fe40000004100 */
[----:B------:R-:W-:Y:S01]  /*4e90*/  FFMA.FTZ R53, R53, R114, R112 ;  /* 0x0000007235357223 */ /* 0x000fe20000010070 */
[----:B------:R-:W-:Y:S01]  /*4ea0*/  SHF.R.U32.HI R112, RZ, 0x10, R49 ;  /* 0x00000010ff707819 */ /* 0x000fe20000011631 */
[----:B------:R-:W-:-:S02]  /*4eb0*/  HADD2.F32 R49, -RZ, R111.H1_H1 ;  /* 0x3000006fff317230 */ /* 0x000fc40000004100 */
[----:B------:R-:W-:Y:S02]  /*4ec0*/  HADD2.F32 R111, -RZ, R110.H1_H1 ;  /* 0x3000006eff6f7230 */ /* 0x000fe40000004100 */
[----:B------:R-:W-:Y:S02]  /*4ed0*/  HADD2.F32 R112, -RZ, R112.H0_H0 ;  /* 0x20000070ff707230 */ /* 0x000fe40000004100 */
[----:B------:R-:W-:Y:S02]  /*4ee0*/  HADD2.F32 R114, -RZ, R37.H0_H0 ;  /* 0x20000025ff727230 */ /* 0x000fe40000004100 */
[----:B------:R-:W-:Y:S02]  /*4ef0*/  HADD2.F32 R36, -RZ, R36.H0_H0 ;  /* 0x20000024ff247230 */ /* 0x000fe40000004100 */
[-C--:B------:R-:W-:Y:S01]  /*4f00*/  FMUL.FTZ R110, R49, R112.reuse ;  /* 0x00000070316e7220 */ /* 0x080fe20000410000 */
[----:B------:R-:W-:Y:S01]  /*4f10*/  FMUL.FTZ R112, R111, R112 ;  /* 0x000000706f707220 */ /* 0x000fe20000410000 */
[----:B------:R-:W-:-:S02]  /*4f20*/  HADD2.F32 R121, -RZ, R127.H0_H0 ;  /* 0x2000007fff797230 */ /* 0x000fc40000004100 */
[-C--:B------:R-:W-:Y:S01]  /*4f30*/  FFMA.FTZ R110, R111, R114.reuse, -R110 ;  /* 0x000000726f6e7223 */ /* 0x080fe2000001086e */
[----:B------:R-:W-:Y:S01]  /*4f40*/  FFMA.FTZ R112, R49, R114, R112 ;  /* 0x0000007231707223 */ /* 0x000fe20000010070 */
[----:B------:R-:W-:Y:S02]  /*4f50*/  HADD2.F32 R49, -RZ, R59.H0_H0 ;  /* 0x2000003bff317230 */ /* 0x000fe40000004100 */
[----:B------:R-:W-:Y:S01]  /*4f60*/  HADD2.F32 R114, -RZ, R118.H0_H0 ;  /* 0x20000076ff727230 */ /* 0x000fe20000004100 */
[----:B------:R-:W-:Y:S01]  /*4f70*/  F2FP.F16.F32.PACK_AB R57, R110, R57 ;  /* 0x000000396e39723e */ /* 0x000fe200000000ff */
[----:B------:R-:W-:Y:S02]  /*4f80*/  HADD2.F32 R111, -RZ, R55.H0_H0 ;  /* 0x20000037ff6f7230 */ /* 0x000fe40000004100 */
[----:B------:R-:W-:Y:S01]  /*4f90*/  FMUL.FTZ R118, R49, R116 ;  /* 0x0000007431767220 */ /* 0x000fe20000410000 */
[----:B------:R-:W-:Y:S01]  /*4fa0*/  F2FP.F16.F32.PACK_AB R112, R112, R53 ;  /* 0x000000357070723e */ /* 0x000fe200000000ff */
[----:B------:R-:W-:-:S02]  /*4fb0*/  IMAD.MOV.U32 R53, RZ, RZ, R57 ;  /* 0x000000ffff357224 */ /* 0x000fc400078e0039 */
[C---:B------:R-:W-:Y:S01]  /*4fc0*/  FFMA.FTZ R37, R111.reuse, R114, -R118 ;  /* 0x000000726f257223 */ /* 0x040fe20000010876 */
[----:B------:R-:W-:Y:S01]  /*4fd0*/  FMUL.FTZ R116, R111, R116 ;  /* 0x000000746f747220 */ /* 0x000fe20000410000 */
[----:B------:R-:W-:Y:S01]  /*4fe0*/  SHF.R.U32.HI R111, RZ, 0x10, R39 ;  /* 0x00000010ff6f7819 */ /* 0x000fe20000011627 */
[----:B------:R-:W-:Y:S01]  /*4ff0*/  IMAD.MOV.U32 R57, RZ, RZ, R112 ;  /* 0x000000ffff397224 */ /* 0x000fe200078e0070 */
[--C-:B------:R-:W-:Y:S01]  /*5000*/  SHF.R.U64 R39, R50, 0x10, R51.reuse ;  /* 0x0000001032277819 */ /* 0x100fe20000001233 */
[----:B------:R-:W-:Y:S01]  /*5010*/  FFMA.FTZ R49, R49, R114, R116 ;  /* 0x0000007231317223 */ /* 0x000fe20000010074 */
[----:B------:R-:W-:Y:S01]  /*5020*/  SHF.R.U32.HI R51, RZ, 0x10, R51 ;  /* 0x00000010ff337819 */ /* 0x000fe20000011633 */
[----:B------:R-:W-:Y:S02]  /*5030*/  HADD2.F32 R50, -RZ, R59.H1_H1 ;  /* 0x3000003bff327230 */ /* 0x000fe40000004100 */
[----:B------:R-:W-:Y:S02]  /*5040*/  HADD2.F32 R114, -RZ, R55.H1_H1 ;  /* 0x30000037ff727230 */ /* 0x000fe40000004100 */
[----:B------:R-:W-:-:S02]  /*5050*/  HADD2.F32 R51, -RZ, R51.H0_H0 ;  /* 0x20000033ff337230 */ /* 0x000fc40000004100 */
[----:B------:R-:W-:Y:S02]  /*5060*/  HADD2.F32 R111, -RZ, R111.H0_H0 ;  /* 0x2000006fff6f7230 */ /* 0x000fe40000004100 */
[----:B------:R-:W-:Y:S02]  /*5070*/  HADD2.F32 R59, -RZ, R125.H0_H0 ;  /* 0x2000007dff3b7230 */ /* 0x000fe40000004100 */
[-C--:B------:R-:W-:Y:S01]  /*5080*/  FMUL.FTZ R55, R50, R51.reuse ;  /* 0x0000003332377220 */ /* 0x080fe20000410000 */
[C---:B------:R-:W-:Y:S01]  /*5090*/  FMUL.FTZ R51, R114.reuse, R51 ;  /* 0x0000003372337220 */ /* 0x040fe20000410000 */
[----:B------:R-:W-:Y:S02]  /*50a0*/  HADD2.F32 R39, -RZ, R39.H0_H0 ;  /* 0x20000027ff277230 */ /* 0x000fe40000004100 */
[-C--:B------:R-:W-:Y:S01]  /*50b0*/  FFMA.FTZ R116, R114, R111.reuse, -R55 ;  /* 0x0000006f72747223 */ /* 0x080fe20000010837 */
[----:B------:R-:W-:Y:S01]  /*50c0*/  FFMA.FTZ R50, R50, R111, R51 ;  /* 0x0000006f32327223 */ /* 0x000fe20000010033 */
[----:B------:R-:W-:-:S02]  /*50d0*/  HADD2.F32 R51, -RZ, R56.H0_H0 ;  /* 0x20000038ff337230 */ /* 0x000fc40000004100 */
[----:B------:R-:W-:Y:S01]  /*50e0*/  HADD2.F32 R55, -RZ, R52.H0_H0 ;  /* 0x20000034ff377230 */ /* 0x000fe20000004100 */
[----:B------:R-:W-:Y:S01]  /*50f0*/  F2FP.F16.F32.PACK_AB R37, R116, R37 ;  /* 0x000000257425723e */ /* 0x000fe200000000ff */
[----:B------:R-:W-:Y:S02]  /*5100*/  HADD2.F32 R114, -RZ, R125.H1_H1 ;  /* 0x3000007dff727230 */ /* 0x000fe40000004100 */
[-C--:B------:R-:W-:Y:S01]  /*5110*/  FMUL.FTZ R118, R51, R120.reuse ;  /* 0x0000007833767220 */ /* 0x080fe20000410000 */
[----:B------:R-:W-:-:S03]  /*5120*/  FMUL.FTZ R120, R55, R120 ;  /* 0x0000007837787220 */ /* 0x000fc60000410000 */
[-C--:B------:R-:W-:Y:S01]  /*5130*/  FFMA.FTZ R118, R55, R114.reuse, -R118 ;  /* 0x0000007237767223 */ /* 0x080fe20000010876 */
[----:B------:R-:W-:Y:S02]  /*5140*/  HADD2.F32 R55, -RZ, R56.H1_H1 ;  /* 0x30000038ff377230 */ /* 0x000fe40000004100 */
[----:B------:R-:W-:Y:S01]  /*5150*/  FFMA.FTZ R120, R51, R114, R120 ;  /* 0x0000007233787223 */ /* 0x000fe20000010078 */
[----:B------:R-:W-:Y:S02]  /*5160*/  HADD2.F32 R51, -RZ, R52.H1_H1 ;  /* 0x30000034ff337230 */ /* 0x000fe40000004100 */
[----:B------:R-:W-:-:S03]  /*5170*/  FMUL.FTZ R52, R55, R48 ;  /* 0x0000003037347220 */ /* 0x000fc60000410000 */
[C---:B------:R-:W-:Y:S01]  /*5180*/  FMUL.FTZ R48, R51.reuse, R48 ;  /* 0x0000003033307220 */ /* 0x040fe20000410000 */
[----:B------:R-:W-:-:S03]  /*5190*/  FFMA.FTZ R51, R51, R36, -R52 ;  /* 0x0000002433337223 */ /* 0x000fc60000010834 */
        /* <DEDUP_REMOVED lines=8> */
[----:B------:R-:W-:Y:S01]  /*5220*/  F2FP.F16.F32.PACK_AB R56, R55, R120 ;  /* 0x000000783738723e */ /* 0x000fe200000000ff */
[----:B------:R-:W-:Y:S01]  /*5230*/  FFMA.FTZ R111, R48, R59, -R111 ;  /* 0x0000003b306f7223 */ /* 0x000fe2000001086f */
[----:B------:R-:W-:Y:S01]  /*5240*/  FMUL.FTZ R125, R58, R39 ;  /* 0x000000273a7d7220 */ /* 0x000fe20000410000 */
[----:B------:R-:W-:Y:S01]  /*5250*/  FFMA.FTZ R121, R36, R59, R121 ;  /* 0x0000003b24797223 */ /* 0x000fe20000010079 */
[----:B------:R-:W-:-:S02]  /*5260*/  HADD2.F32 R59, -RZ, R38.H0_H0 ;  /* 0x20000026ff3b7230 */ /* 0x000fc40000004100 */
[C---:B------:R-:W-:Y:S01]  /*5270*/  FMUL.FTZ R39, R54.reuse, R39 ;  /* 0x0000002736277220 */ /* 0x040fe20000410000 */
[----:B------:R-:W-:Y:S02]  /*5280*/  IMAD.MOV.U32 R55, RZ, RZ, R37 ;  /* 0x000000ffff377224 */ /* 0x000fe400078e0025 */
[-C--:B------:R-:W-:Y:S01]  /*5290*/  FFMA.FTZ R54, R54, R59.reuse, -R125 ;  /* 0x0000003b36367223 */ /* 0x080fe2000001087d */
[----:B------:R-:W-:Y:S01]  /*52a0*/  FFMA.FTZ R58, R58, R59, R39 ;  /* 0x0000003b3a3a7223 */ /* 0x000fe20000010027 */
[----:B------:R-:W-:-:S03]  /*52b0*/  F2FP.F16.F32.PACK_AB R59, R50, R49 ;  /* 0x00000031323b723e */ /* 0x000fc600000000ff */
[----:B------:R-:W-:Y:S02]  /*52c0*/  F2FP.F16.F32.PACK_AB R54, R54, R111 ;  /* 0x0000006f3636723e */ /* 0x000fe400000000ff */
[----:B------:R-:W-:-:S07]  /*52d0*/  F2FP.F16.F32.PACK_AB R58, R58, R121 ;  /* 0x000000793a3a723e */ /* 0x000fce00000000ff */
.L_x_1902:
[----:B------:R-:W-:Y:S05]  /*52e0*/  BSYNC B2 ;  /* 0x0000000000027941 */ /* 0x000fea0003800000 */
.L_x_1901:
[----:B------:R-:W-:Y:S01]  /*52f0*/  IADD3 R37, P4, P5, R20, R90, R6 ;  /* 0x0000005a14257210 */ /* 0x000fe20007d9e006 */
[----:B------:R-:W-:-:S03]  /*5300*/  ULDC.64 UR4, c[0x0][0x208] ;  /* 0x0000820000047ab9 */ /* 0x000fc60000000a00 */
        /* <DEDUP_REMOVED lines=11> */
.L_x_1900:
[----:B------:R-:W-:Y:S05]  /*53c0*/  BSYNC B1 ;  /* 0x0000000000017941 */ /* 0x000fea0003800000 */
.L_x_1899:
[----:B------:R-:W-:Y:S01]  /*53d0*/  ISETP.NE.AND P4, PT, R10, RZ, PT ;  /* 0x000000ff0a00720c */ /* 0x000fe20003f85270 */
[----:B------:R-:W-:-:S12]  /*53e0*/  BSSY B1, `(.L_x_1903) ;  /* 0x000007b000017945 */ /* 0x000fd80003800000 */
[----:B------:R-:W-:Y:S05]  /*53f0*/  @!P4 BRA `(.L_x_1904) ;  /* 0x0000000400e4c947 */ /* 0x000fea0003800000 */
[----:B------:R-:W2:Y:S04]  /*5400*/  LDL R48, [R1+0x28] ;  /* 0x0000280001307983 */ /* 0x000ea80000100800 */
[----:B-1----:R-:W3:Y:S04]  /*5410*/  LDL R38, [R1+0x2c] ;  /* 0x00002c0001267983 */ /* 0x002ee80000100800 */
[----:B------:R-:W4:Y:S01]  /*5420*/  LDL R39, [R1+0x30] ;  /* 0x0000300001277983 */ /* 0x000f220000100800 */
        /* <DEDUP_REMOVED lines=8> */
[----:B------:R-:W-:Y:S01]  /*54b0*/  SHF.R.S32.HI R37, RZ, 0x2, R36 ;  /* 0x00000002ff257819 */ /* 0x000fe20000011424 */
[----:B------:R-:W-:Y:S01]  /*54c0*/  VIADD R54, R147, 0x10 ;  /* 0x0000001093367836 */ /* 0x000fe20000000000 */
[----:B------:R-:W-:-:S04]  /*54d0*/  IADD3 R52, P4, P5, R20, R90, R7 ;  /* 0x0000005a14347210 */ /* 0x000fc80007d9e007 */
[----:B------:R-:W-:Y:S02]  /*54e0*/  IADD3.X R53, R0, R107, R92, P4, P5 ;  /* 0x0000006b00357210 */ /* 0x000fe400027ea45c */
        /* <DEDUP_REMOVED lines=13> */
[--C-:B------:R-:W-:Y:S01]  /*55c0*/  SHF.R.U64 R32, R32, 0x10, R33.reuse ;  /* 0x0000001020207819 */ /* 0x100fe20000001221 */
[----:B--2---:R-:W-:Y:S01]  /*55d0*/  HADD2.F32 R56, -RZ, R49.H0_H0 ;  /* 0x20000031ff387230 */ /* 0x004fe20000004100 */
[----:B------:R-:W-:Y:S01]  /*55e0*/  SHF.R.U32.HI R54, RZ, 0x10, R33 ;  /* 0x00000010ff367819 */ /* 0x000fe20000011621 */
[----:B-1----:R-:W-:Y:S01]  /*55f0*/  HADD2.F32 R58, -RZ, R37.H0_H0 ;  /* 0x20000025ff3a7230 */ /* 0x002fe20000004100 */
[--C-:B------:R-:W-:Y:S01]  /*5600*/  SHF.R.U64 R33, R44, 0x10, R45.reuse ;  /* 0x000000102c217819 */ /* 0x100fe2000000122d */
[----:B------:R-:W-:Y:S01]  /*5610*/  HADD2.F32 R49, -RZ, R49.H1_H1 ;  /* 0x30000031ff317230 */ /* 0x000fe20000004100 */
[----:B------:R-:W-:Y:S01]  /*5620*/  SHF.R.U32.HI R44, RZ, 0x10, R45 ;  /* 0x00000010ff2c7819 */ /* 0x000fe2000001162d */
[----:B------:R-:W-:Y:S01]  /*5630*/  HADD2.F32 R37, -RZ, R37.H1_H1 ;  /* 0x30000025ff257230 */ /* 0x000fe20000004100 */
[--C-:B------:R-:W-:Y:S01]  /*5640*/  SHF.R.U64 R45, R46, 0x10, R47.reuse ;  /* 0x000000102e2d7819 */ /* 0x100fe2000000122f */
[----:B------:R-:W-:Y:S01]  /*5650*/  HADD2.F32 R54, -RZ, R54.H0_H0 ;  /* 0x20000036ff367230 */ /* 0x000fe20000004100 */
[----:B------:R-:W-:Y:S01]  /*5660*/  SHF.R.U32.HI R46, RZ, 0x10, R47 ;  /* 0x00000010ff2e7819 */ /* 0x000fe2000001162f */
[----:B------:R-:W-:Y:S01]  /*5670*/  HADD2.F32 R44, -RZ, R44.H0_H0 ;  /* 0x2000002cff2c7230 */ /* 0x000fe20000004100 */
[--C-:B------:R-:W-:Y:S01]  /*5680*/  SHF.R.U64 R34, R34, 0x10, R35.reuse ;  /* 0x0000001022227819 */ /* 0x100fe20000001223 */
[--C-:B------:R-:W-:Y:S01]  /*5690*/  HADD2.F32 R47, -RZ, R126.reuse.H1_H1 ;  /* 0x3000007eff2f7230 */ /* 0x100fe20000004100 */
[----:B------:R-:W-:Y:S01]  /*56a0*/  SHF.R.U32.HI R35, RZ, 0x10, R35 ;  /* 0x00000010ff237819 */ /* 0x000fe20000011623 */
[----:B------:R-:W-:-:S02]  /*56b0*/  HADD2.F32 R57, -RZ, R126.H0_H0 ;  /* 0x2000007eff397230 */ /* 0x000fc40000004100 */
[-C--:B------:R-:W-:Y:S01]  /*56c0*/  FMUL.FTZ R110, R49, R44.reuse ;  /* 0x0000002c316e7220 */ /* 0x080fe20000410000 */
[C---:B------:R-:W-:Y:S01]  /*56d0*/  FMUL.FTZ R44, R37.reuse, R44 ;  /* 0x0000002c252c7220 */ /* 0x040fe20000410000 */
[-C--:B------:R-:W-:Y:S01]  /*56e0*/  FMUL.FTZ R59, R56, R47.reuse ;  /* 0x0000002f383b7220 */ /* 0x080fe20000410000 */
[----:B------:R-:W-:Y:S01]  /*56f0*/  FMUL.FTZ R47, R58, R47 ;  /* 0x0000002f3a2f7220 */ /* 0x000fe20000410000 */
[-C--:B------:R-:W-:Y:S01]  /*5700*/  FFMA.FTZ R37, R37, R54.reuse, -R110 ;  /* 0x0000003625257223 */ /* 0x080fe2000001086e */
[----:B------:R-:W-:Y:S01]  /*5710*/  FFMA.FTZ R49, R49, R54, R44 ;  /* 0x0000003631317223 */ /* 0x000fe2000001002c */
[--C-:B------:R-:W-:Y:S02]  /*5720*/  HADD2.F32 R44, -RZ, R124.reuse.H1_H1 ;  /* 0x3000007cff2c7230 */ /* 0x100fe40000004100 */
[-C--:B------:R-:W-:Y:S01]  /*5730*/  FFMA.FTZ R56, R56, R57.reuse, R47 ;  /* 0x0000003938387223 */ /* 0x080fe2000001002f */
[----:B------:R-:W-:Y:S01]  /*5740*/  FFMA.FTZ R58, R58, R57, -R59 ;  /* 0x000000393a3a7223 */ /* 0x000fe2000001083b */
[----:B------:R-:W-:-:S02]  /*5750*/  HADD2.F32 R124, -RZ, R124.H0_H0 ;  /* 0x2000007cff7c7230 */ /* 0x000fc40000004100 */
[----:B------:R-:W-:Y:S01]  /*5760*/  HADD2.F32 R47, -RZ, R51.H0_H0 ;  /* 0x20000033ff2f7230 */ /* 0x000fe20000004100 */
[----:B------:R-:W-:Y:S01]  /*5770*/  F2FP.F16.F32.PACK_AB R49, R49, R56 ;  /* 0x000000383131723e */ /* 0x000fe200000000ff */
[----:B------:R-:W-:Y:S01]  /*5780*/  HADD2.F32 R59, -RZ, R39.H0_H0 ;  /* 0x20000027ff3b7230 */ /* 0x000fe20000004100 */
[----:B------:R-:W-:Y:S01]  /*5790*/  F2FP.F16.F32.PACK_AB R37, R37, R58 ;  /* 0x0000003a2525723e */ /* 0x000fe200000000ff */
[----:B------:R-:W-:Y:S02]  /*57a0*/  HADD2.F32 R51, -RZ, R51.H1_H1 ;  /* 0x30000033ff337230 */ /* 0x000fe40000004100 */
[-C--:B------:R-:W-:Y:S01]  /*57b0*/  FMUL.FTZ R110, R47, R124.reuse ;  /* 0x0000007c2f6e7220 */ /* 0x080fe20000410000 */
[----:B------:R-:W-:Y:S02]  /*57c0*/  HADD2.F32 R54, -RZ, R46.H0_H0 ;  /* 0x2000002eff367230 */ /* 0x000fe40000004100 */
[----:B------:R-:W-:Y:S01]  /*57d0*/  FMUL.FTZ R124, R59, R124 ;  /* 0x0000007c3b7c7220 */ /* 0x000fe20000410000 */
[----:B------:R-:W-:-:S02]  /*57e0*/  HADD2.F32 R57, -RZ, R39.H1_H1 ;  /* 0x30000027ff397230 */ /* 0x000fc40000004100 */
[----:B------:R-:W-:Y:S02]  /*57f0*/  HADD2.F32 R46, -RZ, R35.H0_H0 ;  /* 0x20000023ff2e7230 */ /* 0x000fe40000004100 */
[----:B------:R-:W-:Y:S01]  /*5800*/  FMUL.FTZ R112, R51, R54 ;  /* 0x0000003633707220 */ /* 0x000fe20000410000 */
[----:B------:R-:W-:Y:S01]  /*5810*/  FFMA.FTZ R35, R59, R44, -R110 ;  /* 0x0000002c3b237223 */ /* 0x000fe2000001086e */
[----:B------:R-:W-:Y:S01]  /*5820*/  FMUL.FTZ R54, R57, R54 ;  /* 0x0000003639367220 */ /* 0x000fe20000410000 */
[----:B------:R-:W-:Y:S01]  /*5830*/  FFMA.FTZ R39, R47, R44, R124 ;  /* 0x0000002c2f277223 */ /* 0x000fe2000001007c */
[-C--:B------:R-:W-:Y:S01]  /*5840*/  FFMA.FTZ R44, R57, R46.reuse, -R112 ;  /* 0x0000002e392c7223 */ /* 0x080fe20000010870 */
[--C-:B------:R-:W-:Y:S02]  /*5850*/  HADD2.F32 R47, -RZ, R123.reuse.H0_H0 ;  /* 0x2000007bff2f7230 */ /* 0x100fe40000004100 */
[----:B------:R-:W-:Y:S01]  /*5860*/  FFMA.FTZ R46, R51, R46, R54 ;  /* 0x0000002e332e7223 */ /* 0x000fe20000010036 */
[----:B------:R-:W-:-:S02]  /*5870*/  HADD2.F32 R123, -RZ, R123.H1_H1 ;  /* 0x3000007bff7b7230 */ /* 0x000fc40000004100 */
[----:B------:R-:W-:Y:S01]  /*5880*/  HADD2.F32 R54, -RZ, R48.H0_H0 ;  /* 0x20000030ff367230 */ /* 0x000fe20000004100 */
[----:B------:R-:W-:Y:S01]  /*5890*/  F2FP.F16.F32.PACK_AB R35, R44, R35 ;  /* 0x000000232c23723e */ /* 0x000fe200000000ff */
[----:B------:R-:W-:Y:S02]  /*58a0*/  HADD2.F32 R110, -RZ, R36.H0_H0 ;  /* 0x20000024ff6e7230 */ /* 0x000fe40000004100 */
[----:B------:R-:W-:Y:S02]  /*58b0*/  HADD2.F32 R33, -RZ, R33.H0_H0 ;  /* 0x20000021ff217230 */ /* 0x000fe40000004100 */
[-C--:B------:R-:W-:Y:S01]  /*58c0*/  FMUL.FTZ R57, R54, R123.reuse ;  /* 0x0000007b36397220 */ /* 0x080fe20000410000 */
[----:B------:R-:W-:Y:S02]  /*58d0*/  HADD2.F32 R48, -RZ, R48.H1_H1 ;  /* 0x30000030ff307230 */ /* 0x000fe40000004100 */
        /* <DEDUP_REMOVED lines=8> */
[----:B------:R-:W-:Y:S02]  /*5960*/  HADD2.F32 R36, -RZ, R122.H0_H0 ;  /* 0x2000007aff247230 */ /* 0x000fe40000004100 */
[----:B------:R-:W-:Y:S01]  /*5970*/  FFMA.FTZ R48, R48, R51, R109 ;  /* 0x0000003330307223 */ /* 0x000fe2000001006d */
[----:B------:R-:W-:-:S02]  /*5980*/  HADD2.F32 R59, -RZ, R45.H0_H0 ;  /* 0x2000002dff3b7230 */ /* 0x000fc40000004100 */
[----:B------:R-:W-:Y:S02]  /*5990*/  HADD2.F32 R51, -RZ, R50.H0_H0 ;  /* 0x20000032ff337230 */ /* 0x000fe40000004100 */
[----:B------:R-:W-:Y:S01]  /*59a0*/  HADD2.F32 R122, -RZ, R122.H1_H1 ;  /* 0x3000007aff7a7230 */ /* 0x000fe20000004100 */
[----:B------:R-:W-:Y:S01]  /*59b0*/  F2FP.F16.F32.PACK_AB R48, R48, R33 ;  /* 0x000000213030723e */ /* 0x000fe200000000ff */
[----:B------:R-:W-:Y:S02]  /*59c0*/  HADD2.F32 R45, -RZ, R38.H0_H0 ;  /* 0x20000026ff2d7230 */ /* 0x000fe40000004100 */
[----:B------:R-:W-:Y:S02]  /*59d0*/  HADD2.F32 R50, -RZ, R50.H1_H1 ;  /* 0x30000032ff327230 */ /* 0x000fe40000004100 */
[----:B------:R-:W-:Y:S02]  /*59e0*/  HADD2.F32 R38, -RZ, R38.H1_H1 ;  /* 0x30000026ff267230 */ /* 0x000fe40000004100 */
[----:B------:R-:W-:-:S02]  /*59f0*/  HADD2.F32 R57, -RZ, R34.H0_H0 ;  /* 0x20000022ff397230 */ /* 0x000fc40000004100 */
[-C--:B------:R-:W-:Y:S01]  /*5a00*/  FMUL.FTZ R34, R51, R122.reuse ;  /* 0x0000007a33227220 */ /* 0x080fe20000410000 */
[-C--:B------:R-:W-:Y:S01]  /*5a10*/  FMUL.FTZ R109, R50, R59.reuse ;  /* 0x0000003b326d7220 */ /* 0x080fe20000410000 */
[C---:B------:R-:W-:Y:S01]  /*5a20*/  FMUL.FTZ R122, R45.reuse, R122 ;  /* 0x0000007a2d7a7220 */ /* 0x040fe20000410000 */
[C---:B------:R-:W-:Y:S01]  /*5a30*/  FMUL.FTZ R59, R38.reuse, R59 ;  /* 0x0000003b263b7220 */ /* 0x040fe20000410000 */
[-C--:B------:R-:W-:Y:S01]  /*5a40*/  FFMA.FTZ R34, R45, R36.reuse, -R34 ;  /* 0x000000242d227223 */ /* 0x080fe20000010822 */
[-C--:B------:R-:W-:Y:S01]  /*5a50*/  FFMA.FTZ R109, R38, R57.reuse, -R109 ;  /* 0x00000039266d7223 */ /* 0x080fe2000001086d */
[----:B------:R-:W-:Y:S01]  /*5a60*/  FFMA.FTZ R122, R51, R36, R122 ;  /* 0x00000024337a7223 */ /* 0x000fe2000001007a */
[----:B------:R-:W-:Y:S01]  /*5a70*/  FFMA.FTZ R59, R50, R57, R59 ;  /* 0x00000039323b7223 */ /* 0x000fe2000001003b */
[----:B------:R-:W-:Y:S01]  /*5a80*/  F2FP.F16.F32.PACK_AB R51, R46, R39 ;  /* 0x000000272e33723e */ /* 0x000fe200000000ff */
[----:B------:R-:W-:Y:S01]  /*5a90*/  IMAD.MOV.U32 R39, RZ, RZ, R35 ;  /* 0x000000ffff277224 */ /* 0x000fe200078e0023 */
[----:B------:R-:W-:-:S02]  /*5aa0*/  F2FP.F16.F32.PACK_AB R36, R47, R32 ;  /* 0x000000202f24723e */ /* 0x000fc400000000ff */
[----:B------:R-:W-:Y:S02]  /*5ab0*/  F2FP.F16.F32.PACK_AB R38, R109, R34 ;  /* 0x000000226d26723e */ /* 0x000fe400000000ff */
[----:B------:R-:W-:-:S07]  /*5ac0*/  F2FP.F16.F32.PACK_AB R50, R59, R122 ;  /* 0x0000007a3b32723e */ /* 0x000fce00000000ff */
.L_x_1906:
[----:B------:R-:W-:Y:S05]  /*5ad0*/  BSYNC B2 ;  /* 0x0000000000027941 */ /* 0x000fea0003800000 */
.L_x_1905:
[----:B------:R-:W-:Y:S01]  /*5ae0*/  ISETP.GE.AND P4, PT, R55, R106, PT ;  /* 0x0000006a3700720c */ /* 0x000fe20003f86270 */
[----:B------:R-:W-:-:S12]  /*5af0*/  ULDC.64 UR4, c[0x0][0x208] ;  /* 0x0000820000047ab9 */ /* 0x000fd80000000a00 */
        /* <DEDUP_REMOVED lines=9> */
.L_x_1904:
[----:B------:R-:W-:Y:S05]  /*5b90*/  BSYNC B1 ;  /* 0x0000000000017941 */ /* 0x000fea0003800000 */
.L_x_1903:
[----:B------:R-:W-:-:S13]  /*5ba0*/  ISETP.NE.AND P4, PT, R11, RZ, PT ;  /* 0x000000ff0b00720c */ /* 0x000fda0003f85270 */
[----:B------:R-:W-:Y:S05]  /*5bb0*/  @!P4 BRA `(.L_x_1871) ;  /* 0x000000080088c947 */ /* 0x000fea0003800000 */
[----:B-1-3--:R-:W2:Y:S04]  /*5bc0*/  LDL R36, [R1+0x28] ;  /* 0x0000280001247983 */ /* 0x00aea80000100800 */
[----:B------:R-:W3:Y:S04]  /*5bd0*/  LDL R34, [R1+0x2c] ;  /* 0x00002c0001227983 */ /* 0x000ee80000100800 */
[----:B------:R-:W4:Y:S01]  /*5be0*/  LDL R35, [R1+0x30] ;  /* 0x0000300001237983 */ /* 0x000f220000100800 */
[----:B------:R-:W-:Y:S01]  /*5bf0*/  VIADD R46, R147, 0x20 ;  /* 0x00000020932e7836 */ /* 0x000fe20000000000 */
[----:B------:R-:W-:-:S04]  /*5c00*/  IADD3 R32, P4, P5, R20, R90, R8 ;  /* 0x0000005a14207210 */ /* 0x000fc80007d9e008 */
[----:B------:R-:W-:Y:S02]  /*5c10*/  ISETP.GE.AND P6, PT, R46, R101, PT ;  /* 0x000000652e00720c */ /* 0x000fe40003fc6270 */
[----:B------:R-:W-:Y:S02]  /*5c20*/  IADD3.X R33, R0, R107, R87, P4, P5 ;  /* 0x0000006b00217210 */ /* 0x000fe400027ea457 */
[C---:B------:R-:W-:Y:S02]  /*5c30*/  LEA R44, P4, R32.reuse, R88, 0x1 ;  /* 0x00000058202c7211 */ /* 0x040fe400078808ff */
[----:B------:R-:W-:Y:S02]  /*5c40*/  SEL R108, R103, R108, !P6 ;  /* 0x0000006c676c7207 */ /* 0x000fe40007000000 */
[----:B------:R-:W-:Y:S02]  /*5c50*/  LEA.HI.X R45, R32, R89, R33, 0x1, P4 ;  /* 0x00000059202d7211 */ /* 0x000fe400020f0c21 */
        /* <DEDUP_REMOVED lines=21> */
[----:B------:R-:W-:Y:S01]  /*5db0*/  SHF.R.U64 R28, R28, 0x10, R29 ;  /* 0x000000101c1c7819 */ /* 0x000fe2000000121d */
[----:B--2---:R-:W-:Y:S01]  /*5dc0*/  IMAD.MOV.U32 R48, RZ, RZ, R39 ;  /* 0x000000ffff307224 */ /* 0x004fe200078e0027 */
[----:B------:R-:W-:Y:S01]  /*5dd0*/  SHF.R.U32.HI R49, RZ, 0x10, R29 ;  /* 0x00000010ff317819 */ /* 0x000fe2000001161d */
[----:B------:R-:W-:Y:S01]  /*5de0*/  HADD2.F32 R50, -RZ, R119.H1_H1 ;  /* 0x30000077ff327230 */ /* 0x000fe20000004100 */
[--C-:B------:R-:W-:Y:S01]  /*5df0*/  SHF.R.U64 R40, R40, 0x10, R41.reuse ;  /* 0x0000001028287819 */ /* 0x100fe20000001229 */
[----:B------:R-:W-:Y:S01]  /*5e00*/  HADD2.F32 R39, -RZ, R37.H0_H0 ;  /* 0x20000025ff277230 */ /* 0x000fe20000004100 */
[----:B------:R-:W-:Y:S01]  /*5e10*/  SHF.R.U32.HI R51, RZ, 0x10, R41 ;  /* 0x00000010ff337819 */ /* 0x000fe20000011629 */
[----:B------:R-:W-:Y:S01]  /*5e20*/  HADD2.F32 R46, -RZ, R115.H1_H1 ;  /* 0x30000073ff2e7230 */ /* 0x000fe20000004100 */
[--C-:B------:R-:W-:Y:S01]  /*5e30*/  SHF.R.U64 R29, R30, 0x10, R31.reuse ;  /* 0x000000101e1d7819 */ /* 0x100fe2000000121f */
[----:B------:R-:W-:Y:S01]  /*5e40*/  HADD2.F32 R37, -RZ, R37.H1_H1 ;  /* 0x30000025ff257230 */ /* 0x000fe20000004100 */
[----:B------:R-:W-:Y:S01]  /*5e50*/  SHF.R.U32.HI R41, RZ, 0x10, R31 ;  /* 0x00000010ff297819 */ /* 0x000fe2000001161f */
[----:B-1----:R-:W-:Y:S01]  /*5e60*/  HADD2.F32 R31, -RZ, R33.H0_H0 ;  /* 0x20000021ff1f7230 */ /* 0x002fe20000004100 */
[----:B------:R-:W-:Y:S01]  /*5e70*/  SHF.R.U64 R30, R42, 0x10, R43 ;  /* 0x000000102a1e7819 */ /* 0x000fe2000000122b */
[----:B------:R-:W-:-:S02]  /*5e80*/  HADD2.F32 R51, -RZ, R51.H0_H0 ;  /* 0x20000033ff337230 */ /* 0x000fc40000004100 */
[-C--:B------:R-:W-:Y:S01]  /*5e90*/  FMUL.FTZ R52, R39, R50.reuse ;  /* 0x0000003227347220 */ /* 0x080fe20000410000 */
[----:B------:R-:W-:Y:S01]  /*5ea0*/  HADD2.F32 R42, -RZ, R33.H1_H1 ;  /* 0x30000021ff2a7230 */ /* 0x000fe20000004100 */
[----:B------:R-:W-:Y:S01]  /*5eb0*/  SHF.R.U32.HI R43, RZ, 0x10, R43 ;  /* 0x00000010ff2b7819 */ /* 0x000fe2000001162b */
[----:B------:R-:W-:Y:S01]  /*5ec0*/  FMUL.FTZ R50, R31, R50 ;  /* 0x000000321f327220 */ /* 0x000fe20000410000 */
[----:B------:R-:W-:Y:S02]  /*5ed0*/  HADD2.F32 R49, -RZ, R49.H0_H0 ;  /* 0x20000031ff317230 */ /* 0x000fe40000004100 */
[-C--:B------:R-:W-:Y:S01]  /*5ee0*/  FMUL.FTZ R53, R37, R51.reuse ;  /* 0x0000003325357220 */ /* 0x080fe20000410000 */
[----:B------:R-:W-:Y:S01]  /*5ef0*/  FMUL.FTZ R54, R42, R51 ;  /* 0x000000332a367220 */ /* 0x000fe20000410000 */
[-C--:B------:R-:W-:Y:S01]  /*5f00*/  FFMA.FTZ R33, R39, R46.reuse, R50 ;  /* 0x0000002e27217223 */ /* 0x080fe20000010032 */
[--C-:B------:R-:W-:Y:S02]  /*5f10*/  HADD2.F32 R39, -RZ, R48.reuse.H0_H0 ;  /* 0x20000030ff277230 */ /* 0x100fe40000004100 */
[----:B------:R-:W-:Y:S01]  /*5f20*/  FFMA.FTZ R31, R31, R46, -R52 ;  /* 0x0000002e1f1f7223 */ /* 0x000fe20000010834 */
[----:B------:R-:W-:-:S02]  /*5f30*/  HADD2.F32 R50, -RZ, R48.H1_H1 ;  /* 0x30000030ff327230 */ /* 0x000fc40000004100 */
[-C--:B------:R-:W-:Y:S01]  /*5f40*/  FFMA.FTZ R46, R37, R49.reuse, R54 ;  /* 0x00000031252e7223 */ /* 0x080fe20000010036 */
[----:B------:R-:W-:Y:S02]  /*5f50*/  HADD2.F32 R43, -RZ, R43.H0_H0 ;  /* 0x2000002bff2b7230 */ /* 0x000fe40000004100 */
[----:B------:R-:W-:Y:S01]  /*5f60*/  FFMA.FTZ R42, R42, R49, -R53 ;  /* 0x000000312a2a7223 */ /* 0x000fe20000010835 */
[----:B------:R-:W-:Y:S02]  /*5f70*/  HADD2.F32 R48, -RZ, R35.H1_H1 ;  /* 0x30000023ff307230 */ /* 0x000fe40000004100 */
[----:B------:R-:W-:Y:S02]  /*5f80*/  HADD2.F32 R54, -RZ, R117.H1_H1 ;  /* 0x30000075ff367230 */ /* 0x000fe40000004100 */
[-C--:B------:R-:W-:Y:S01]  /*5f90*/  FMUL.FTZ R49, R50, R43.reuse ;  /* 0x0000002b32317220 */ /* 0x080fe20000410000 */
[----:B------:R-:W-:Y:S02]  /*5fa0*/  HADD2.F32 R37, -RZ, R35.H0_H0 ;  /* 0x20000023ff257230 */ /* 0x000fe40000004100 */
[----:B------:R-:W-:Y:S01]  /*5fb0*/  FMUL.FTZ R43, R48, R43 ;  /* 0x0000002b302b7220 */ /* 0x000fe20000410000 */
[----:B------:R-:W-:-:S02]  /*5fc0*/  HADD2.F32 R41, -RZ, R41.H0_H0 ;  /* 0x20000029ff297230 */ /* 0x000fc40000004100 */
[-C--:B------:R-:W-:Y:S01]  /*5fd0*/  FMUL.FTZ R56, R39, R54.reuse ;  /* 0x0000003627387220 */ /* 0x080fe20000410000 */
[----:B------:R-:W-:Y:S02]  /*5fe0*/  HADD2.F32 R52, -RZ, R113.H1_H1 ;  /* 0x30000071ff347230 */ /* 0x000fe40000004100 */
[C---:B------:R-:W-:Y:S01]  /*5ff0*/  FMUL.FTZ R54, R37.reuse, R54 ;  /* 0x0000003625367220 */ /* 0x040fe20000410000 */
[----:B------:R-:W-:Y:S02]  /*6000*/  HADD2.F32 R119, -RZ, R119.H0_H0 ;  /* 0x20000077ff777230 */ /* 0x000fe40000004100 */
[----:B------:R-:W-:Y:S01]  /*6010*/  FFMA.FTZ R50, R50, R41, R43 ;  /* 0x0000002932327223 */ /* 0x000fe2000001002b */
[----:B------:R-:W-:Y:S02]  /*6020*/  HADD2.F32 R43, -RZ, R40.H0_H0 ;  /* 0x20000028ff2b7230 */ /* 0x000fe40000004100 */
[----:B------:R-:W-:Y:S01]  /*6030*/  FFMA.FTZ R35, R37, R52, -R56 ;  /* 0x0000003425237223 */ /* 0x000fe20000010838 */
[----:B------:R-:W-:-:S02]  /*6040*/  HADD2.F32 R40, -RZ, R36.H0_H0 ;  /* 0x20000024ff287230 */ /* 0x000fc40000004100 */
[----:B------:R-:W-:Y:S01]  /*6050*/  FFMA.FTZ R37, R39, R52, R54 ;  /* 0x0000003427257223 */ /* 0x000fe20000010036 */
[----:B------:R-:W-:Y:S02]  /*6060*/  HADD2.F32 R39, -RZ, R32.H0_H0 ;  /* 0x20000020ff277230 */ /* 0x000fe40000004100 */
[----:B------:R-:W-:Y:S01]  /*6070*/  FFMA.FTZ R48, R48, R41, -R49 ;  /* 0x0000002930307223 */ /* 0x000fe20000010831 */
[----:B------:R-:W-:Y:S01]  /*6080*/  HADD2.F32 R36, -RZ, R36.H1_H1 ;  /* 0x30000024ff247230 */ /* 0x000fe20000004100 */
[----:B------:R-:W-:Y:S01]  /*6090*/  F2FP.F16.F32.PACK_AB R31, R42, R31 ;  /* 0x0000001f2a1f723e */ /* 0x000fe200000000ff */
[----:B------:R-:W-:Y:S01]  /*60a0*/  HADD2.F32 R32, -RZ, R32.H1_H1 ;  /* 0x30000020ff207230 */ /* 0x000fe20000004100 */
[----:B------:R-:W-:Y:S01]  /*60b0*/  F2FP.F16.F32.PACK_AB R46, R46, R33 ;  /* 0x000000212e2e723e */ /* 0x000fe200000000ff */
[----:B------:R-:W-:Y:S02]  /*60c0*/  HADD2.F32 R115, -RZ, R115.H0_H0 ;  /* 0x20000073ff737230 */ /* 0x000fe40000004100 */
[----:B------:R-:W-:Y:S01]  /*60d0*/  FMUL.FTZ R49, R36, R43 ;  /* 0x0000002b24317220 */ /* 0x000fe20000410000 */
[----:B------:R-:W-:-:S02]  /*60e0*/  HADD2.F32 R41, -RZ, R28.H0_H0 ;  /* 0x2000001cff297230 */ /* 0x000fc40000004100 */
[----:B------:R-:W-:Y:S01]  /*60f0*/  FMUL.FTZ R28, R40, R119 ;  /* 0x00000077281c7220 */ /* 0x000fe20000410000 */
[C---:B------:R-:W-:Y:S01]  /*6100*/  FMUL.FTZ R51, R32.reuse, R43 ;  /* 0x0000002b20337220 */ /* 0x040fe20000410000 */
[C---:B------:R-:W-:Y:S01]  /*6110*/  FMUL.FTZ R119, R39.reuse, R119 ;  /* 0x0000007727777220 */ /* 0x040fe20000410000 */
[----:B------:R-:W-:Y:S02]  /*6120*/  HADD2.F32 R117, -RZ, R117.H0_H0 ;  /* 0x20000075ff757230 */ /* 0x000fe40000004100 */
[----:B------:R-:W-:Y:S01]  /*6130*/  FFMA.FTZ R43, R39, R115, -R28 ;  /* 0x00000073272b7223 */ /* 0x000fe2000001081c */
[----:B------:R-:W-:Y:S02]  /*6140*/  HADD2.F32 R39, -RZ, R30.H0_H0 ;  /* 0x2000001eff277230 */ /* 0x000fe40000004100 */
[-C--:B------:R-:W-:Y:S01]  /*6150*/  FFMA.FTZ R32, R32, R41.reuse, -R49 ;  /* 0x0000002920207223 */ /* 0x080fe20000010831 */
[----:B------:R-:W-:Y:S02]  /*6160*/  HADD2.F32 R30, -RZ, R38.H0_H0 ;  /* 0x20000026ff1e7230 */ /* 0x000fe40000004100 */
[----:B------:R-:W-:Y:S01]  /*6170*/  FFMA.FTZ R36, R36, R41, R51 ;  /* 0x0000002924247223 */ /* 0x000fe20000010033 */
[----:B------:R-:W-:-:S02]  /*6180*/  HADD2.F32 R28, -RZ, R34.H0_H0 ;  /* 0x20000022ff1c7230 */ /* 0x000fc40000004100 */
[----:B------:R-:W-:Y:S01]  /*6190*/  FFMA.FTZ R119, R40, R115, R119 ;  /* 0x0000007328777223 */ /* 0x000fe20000010077 */
[----:B------:R-:W-:Y:S02]  /*61a0*/  HADD2.F32 R38, -RZ, R38.H1_H1 ;  /* 0x30000026ff267230 */ /* 0x000fe40000004100 */
[-C--:B------:R-:W-:Y:S01]  /*61b0*/  FMUL.FTZ R41, R30, R117.reuse ;  /* 0x000000751e297220 */ /* 0x080fe20000410000 */
[----:B------:R-:W-:Y:S02]  /*61c0*/  HADD2.F32 R34, -RZ, R34.H1_H1 ;  /* 0x30000022ff227230 */ /* 0x000fe40000004100 */
[----:B------:R-:W-:Y:S01]  /*61d0*/  FMUL.FTZ R117, R28, R117 ;  /* 0x000000751c757220 */ /* 0x000fe20000410000 */
[----:B------:R-:W-:Y:S02]  /*61e0*/  HADD2.F32 R113, -RZ, R113.H0_H0 ;  /* 0x20000071ff717230 */ /* 0x000fe40000004100 */
[----:B------:R-:W-:Y:S01]  /*61f0*/  FMUL.FTZ R49, R38, R39 ;  /* 0x0000002726317220 */ /* 0x000fe20000410000 */
[----:B------:R-:W-:-:S02]  /*6200*/  HADD2.F32 R29, -RZ, R29.H0_H0 ;  /* 0x2000001dff1d7230 */ /* 0x000fc40000004100 */
        /* <DEDUP_REMOVED lines=11> */
[----:B------:R-:W-:Y:S02]  /*62c0*/  F2FP.F16.F32.PACK_AB R34, R34, R41 ;  /* 0x000000292222723e */ /* 0x000fe400000000ff */
[----:B------:R-:W-:-:S07]  /*62d0*/  F2FP.F16.F32.PACK_AB R38, R38, R117 ;  /* 0x000000752626723e */ /* 0x000fce00000000ff */
.L_x_1908:
[----:B------:R-:W-:Y:S05]  /*62e0*/  BSYNC B1 ;  /* 0x0000000000017941 */ /* 0x000fea0003800000 */
.L_x_1907:
[----:B------:R-:W-:Y:S01]  /*62f0*/  ISETP.GE.AND P4, PT, R47, R106, PT ;  /* 0x0000006a2f00720c */ /* 0x000fe20003f86270 */
[----:B------:R-:W-:Y:S02]  /*6300*/  ULDC.64 UR4, c[0x0][0x208] ;  /* 0x0000820000047ab9 */ /* 0x000fe40000000a00 */
[----:B-1----:R4:W-:Y:S10]  /*6310*/  STG.E.128 desc[UR4][R44.64], R32 ;  /* 0x000000202c007986 */ /* 0x0029f4000c101d04 */
[----:B------:R-:W-:Y:S05]  /*6320*/  @P4 BRA `(.L_x_1871) ;  /* 0x0000000000ac4947 */ /* 0x000fea0003800000 */
[--C-:B------:R-:W-:Y:S01]  /*6330*/  SHF.R.S32.HI R28, RZ, 0x1f, R47.reuse ;  /* 0x0000001fff1c7819 */ /* 0x100fe2000001142f */
[----:B------:R-:W-:Y:S01]  /*6340*/  ULDC.64 UR4, c[0x0][0x208] ;  /* 0x0000820000047ab9 */ /* 0x000fe20000000a00 */
[----:B------:R-:W-:-:S04]  /*6350*/  IADD3 R47, P4, P5, R20, R90, R47 ;  /* 0x0000005a142f7210 */ /* 0x000fc80007d9e02f */
[----:B------:R-:W-:Y:S02]  /*6360*/  IADD3.X R28, R0, R107, R28, P4, P5 ;  /* 0x0000006b001c7210 */ /* 0x000fe400027ea41c */
[----:B------:R-:W-:-:S04]  /*6370*/  LEA R88, P4, R47, R88, 0x1 ;  /* 0x000000582f587211 */ /* 0x000fc800078808ff */
[----:B------:R-:W-:-:S05]  /*6380*/  LEA.HI.X R89, R47, R89, R28, 0x1, P4 ;  /* 0x000000592f597211 */ /* 0x000fca00020f0c1c */
[----:B--2---:R1:W-:Y:S01]  /*6390*/  STG.E.128 desc[UR4][R88.64], R36 ;  /* 0x0000002458007986 */ /* 0x0043e2000c101d04 */
[----:B------:R-:W-:Y:S05]  /*63a0*/  BRA `(.L_x_1871) ;  /* 0x00000000008c7947 */ /* 0x000fea0003800000 */
.L_x_1864:
[----:B------:R-:W-:-:S04]  /*63b0*/  ULOP3.LUT UR4, UR60, 0x1, URZ, 0xfc, !UPT ;  /* 0x000000013c047892 */ /* 0x000fc8000f8efc3f */
[----:B------:R-:W-:-:S06]  /*63c0*/  UISETP.NE.AND UP0, UPT, UR4, 0x3, UPT ;  /* 0x000000030400788c */ /* 0x000fcc000bf05270 */
[----:B------:R-:W-:-:S13]  /*63d0*/  PLOP3.LUT P3, PT, PT, PT, UP0, 0x80, 0x0 ;  /* 0x000000000000781c */ /* 0x000fda0003f6f008 */
[----:B------:R-:W-:Y:S05]  /*63e0*/  @!P3 BRA `(.L_x_1909) ;  /* 0x000000000004b947 */ /* 0x000fea0003800000 */
[----:B------:R-:W-:Y:S01]  /*63f0*/  BPT.TRAP 0x1 ;  /* 0x000000040000795c */ /* 0x000fe20000300000 */
.L_x_1909:
        /* <DEDUP_REMOVED lines=8> */
.L_x_2113:
[----:B------:R-:W-:Y:S05]  /*6480*/  BSYNC B1 ;  /* 0x0000000000017941 */ /* 0x000fea0003800000 */
.L_x_1910:
[----:B------:R-:W-:-:S13]  /*6490*/  ISETP.GE.AND P4, PT, R148, R85, PT ;  /* 0x000000559400720c */ /* 0x000fda0003f86270 */
[----:B------:R-:W-:Y:S05]  /*64a0*/  @P4 BRA `(.L_x_1871) ;  /* 0x00000000004c4947 */ /* 0x000fea0003800000 */
[----:B------:R-:W-:Y:S01]  /*64b0*/  ISETP.NE.AND P4, PT, R9, RZ, PT ;  /* 0x000000ff0900720c */ /* 0x000fe20003f85270 */
[----:B------:R-:W-:-:S12]  /*64c0*/  ULDC.64 UR4, c[0x0][0x208] ;  /* 0x0000820000047ab9 */ /* 0x000fd80000000a00 */
        /* <DEDUP_REMOVED lines=17> */
.L_x_1871:
[----:B------:R-:W-:Y:S05]  /*65e0*/  BSYNC B0 ;  /* 0x0000000000007941 */ /* 0x000fea0003800000 */
.L_x_1863:
        /* <DEDUP_REMOVED lines=17> */
.L_x_1913:
[----:B------:R-:W-:Y:S05]  /*6700*/  BSYNC B0 ;  /* 0x0000000000007941 */ /* 0x000fea0003800000 */
.L_x_1912:
[----:B------:R-:W2:Y:S01]  /*6710*/  SYNCS.PHASECHK.TRANS64.TRYWAIT P3, [R15+URZ+0x31cb0], R86 ;  /* 0x031cb0560f0075a7 */ /* 0x000ea2000806017f */
[----:B------:R-:W-:Y:S04]  /*6720*/  BSSY B0, `(.L_x_1914) ;  /* 0x0000002000007945 */ /* 0x000fe80003800000 */
[----:B--2---:R-:W-:Y:S05]  /*6730*/  @!P3 BRA `(.L_x_1915) ;  /* 0x000001a80020b947 */ /* 0x004fea0003800000 */
.L_x_2114:
[----:B------:R-:W-:Y:S05]  /*6740*/  BSYNC B0 ;  /* 0x0000000000007941 */ /* 0x000fea0003800000 */
.L_x_1914:
[----:B------:R-:W-:Y:S01]  /*6750*/  ISETP.GE.AND P3, PT, R148, R85, PT ;  /* 0x000000559400720c */ /* 0x000fe20003f66270 */
[----:B------:R-:W-:-:S12]  /*6760*/  BSSY B0, `(.L_x_1916) ;  /* 0x0000023000007945 */ /* 0x000fd80003800000 */
[----:B------:R-:W-:Y:S05]  /*6770*/  @P3 BRA `(.L_x_1917) ;  /* 0x0000000000843947 */ /* 0x000fea0003800000 */
[----:B------:R-:W-:Y:S01]  /*6780*/  IMAD.WIDE R30, R17, 0x90, R72 ;  /* 0x00000090111e7825 */ /* 0x000fe200078e0248 */
[----:B------:R-:W-:Y:S01]  /*6790*/  ULDC.64 UR4, c[0x0][0x318] ;  /* 0x0000c60000047ab9 */ /* 0x000fe20000000a00 */
[----:B------:R-:W-:Y:S02]  /*67a0*/  ULDC.64 UR6, c[0x0][0x208] ;  /* 0x0000820000067ab9 */ /* 0x000fe40000000a00 */
[----:B------:R-:W-:Y:S02]  /*67b0*/  IMAD R31, R31, UR4, RZ ;  /* 0x000000041f1f7c24 */ /* 0x000fe4000f8e02ff */
[----:B-1----:R-:W-:Y:S02]  /*67c0*/  IMAD.MOV.U32 R28, RZ, RZ, R24 ;  /* 0x000000ffff1c7224 */ /* 0x002fe400078e0018 */
[----:B------:R-:W-:Y:S02]  /*67d0*/  IMAD.MOV.U32 R29, RZ, RZ, R78 ;  /* 0x000000ffff1d7224 */ /* 0x000fe400078e004e */
[----:B------:R-:W-:-:S02]  /*67e0*/  IMAD R31, R30, UR5, R31 ;  /* 0x000000051e1f7c24 */ /* 0x000fc4000f8e021f */
        /* <DEDUP_REMOVED lines=26> */
.L_x_1917:
[----:B------:R-:W-:Y:S05]  /*6990*/  BSYNC B0 ;  /* 0x0000000000007941 */ /* 0x000fea0003800000 */
.L_x_1916:
        /* <DEDUP_REMOVED lines=14> */
[----:B0-----:R-:W-:-:S04]  /*6a80*/  SEL R15, RZ, 0x1, P3 ;  /* 0x00000001ff0f7807 */ /* 0x001fc80001800000 */
[----:B----4-:R-:W-:-:S05]  /*6a90*/  LOP3.LUT R19, R19, R15, RZ, 0x3c, !PT ;  /* 0x0000000f13137212 */ /* 0x010fca00078e3cff */
[----:B------:R2:W-:Y:S01]  /*6aa0*/  STL [R1+0x24], R19 ;  /* 0x0000241301007387 */ /* 0x0005e20000100800 */
[----:B------:R-:W-:Y:S05]  /*6ab0*/  @P2 BRA `(.L_x_1918) ;  /* 0xffffffbc00202947 */ /* 0x000fea000383ffff */
[----:B--2---:R-:W0:Y:S01]  /*6ac0*/  S2R R19, SR_TID.X ;  /* 0x0000000000137919 */ /* 0x004e220000002100 */
[----:B------:R-:W-:Y:S02]  /*6ad0*/  PLOP3.LUT P0, PT, PT, PT, PT, 0x8, 0x0 ;  /* 0x000000000000781c */ /* 0x000fe40003f0e170 */
[----:B0-----:R-:W-:-:S04]  /*6ae0*/  SHF.R.U32.HI R19, RZ, 0x7, R19 ;  /* 0x00000007ff137819 */ /* 0x001fc80000011613 */
[----:B------:R-:W-:-:S13]  /*6af0*/  ISETP.NE.AND P5, PT, R19, 0x1, PT ;  /* 0x000000011300780c */ /* 0x000fda0003fa5270 */
[----:B------:R-:W-:Y:S06]  /*6b00*/  @!P5 BAR.ARV 0x9, 0x100 ;  /* 0x024400000000db1d */ /* 0x000fec0000002000 */
.L_x_1858:
[----:B------:R-:W-:Y:S02]  /*6b10*/  ISETP.GE.AND P2, PT, R104, 0x1, PT ;  /* 0x000000016800780c */ /* 0x000fe40003f46270 */
[----:B------:R-:W-:Y:S02]  /*6b20*/  CS2R R72, SRZ ;  /* 0x0000000000487805 */ /* 0x000fe4000001ff00 */
[----:B------:R-:W-:Y:S02]  /*6b30*/  PLOP3.LUT P1, PT, PT, PT, PT, 0x80, 0x0 ;  /* 0x000000000000781c */ /* 0x000fe40003f2f070 */
[----:B------:R-:W-:Y:S02]  /*6b40*/  CS2R R20, SRZ ;  /* 0x0000000000147805 */ /* 0x000fe4000001ff00 */
[----:B------:R-:W-:Y:S02]  /*6b50*/  CS2R R38, SRZ ;  /* 0x0000000000267805 */ /* 0x000fe4000001ff00 */
[----:B---3--:R-:W-:-:S02]  /*6b60*/  CS2R R30, SRZ ;  /* 0x00000000001e7805 */ /* 0x008fc4000001ff00 */
[----:B------:R-:W-:Y:S02]  /*6b70*/  CS2R R40, SRZ ;  /* 0x0000000000287805 */ /* 0x000fe4000001ff00 */
[----:B------:R-:W-:Y:S01]  /*6b80*/  CS2R R36, SRZ ;  /* 0x0000000000247805 */ /* 0x000fe2000001ff00 */
[----:B------:R-:W-:Y:S01]  /*6b90*/  IMAD.MOV.U32 R35, RZ, RZ, RZ ;  /* 0x000000ffff237224 */ /* 0x000fe200078e00ff */
[----:B------:R-:W-:Y:S02]  /*6ba0*/  CS2R R52, SRZ ;  /* 0x0000000000347805 */ /* 0x000fe4000001ff00 */
[----:B------:R-:W-:Y:S02]  /*6bb0*/  CS2R R44, SRZ ;  /* 0x00000000002c7805 */ /* 0x000fe4000001ff00 */
[----:B------:R-:W-:Y:S01]  /*6bc0*/  CS2R R32, SRZ ;  /* 0x0000000000207805 */ /* 0x000fe2000001ff00 */
[----:B------:R-:W-:Y:S01]  /*6bd0*/  IMAD.MOV.U32 R51, RZ, RZ, RZ ;  /* 0x000000ffff337224 */ /* 0x000fe200078e00ff */
[----:B------:R-:W-:Y:S01]  /*6be0*/  CS2R R42, SRZ ;  /* 0x00000000002a7805 */ /* 0x000fe2000001ff00 */
[----:B------:R-:W-:Y:S01]  /*6bf0*/  IMAD.MOV.U32 R54, RZ, RZ, RZ ;  /* 0x000000ffff367224 */ /* 0x000fe200078e00ff */
[----:B------:R-:W-:-:S02]  /*6c00*/  CS2R R48, SRZ ;  /* 0x0000000000307805 */ /* 0x000fc4000001ff00 */
[----:B01----:R-:W-:Y:S01]  /*6c10*/  CS2R R28, SRZ ;  /* 0x00000000001c7805 */ /* 0x003fe2000001ff00 */
[----:B------:R-:W-:Y:S01]  /*6c20*/  IMAD.MOV.U32 R46, RZ, RZ, RZ ;  /* 0x000000ffff2e7224 */ /* 0x000fe200078e00ff */
        /* <DEDUP_REMOVED lines=15> */
.L_x_1919:
[----:B------:R-:W-:Y:S01]  /*6d20*/  CS2R R12, SRZ ;  /* 0x00000000000c7805 */ /* 0x000fe2000001ff00 */
[----:B------:R-:W-:Y:S06]  /*6d30*/  @!P2 BRA `(.L_x_1920) ;  /* 0x0000012c0064a947 */ /* 0x000fec0003800000 */
[----:B------:R-:W0:Y:S01]  /*6d40*/  S2R R2, SR_TID.X ;  /* 0x0000000000027919 */ /* 0x000e220000002100 */
[----:B------:R-:W-:Y:S01]  /*6d50*/  UMOV UR4, 0xffffffff ;  /* 0xffffffff00047882 */ /* 0x000fe20000000000 */
[----:B0-----:R-:W-:-:S05]  /*6d60*/  VIADD R2, R2, 0xffffff80 ;  /* 0xffffff8002027836 */ /* 0x001fca0000000000 */
[----:B------:R-:W-:-:S04]  /*6d70*/  SHF.R.S32.HI R0, RZ, 0x1f, R2 ;  /* 0x0000001fff007819 */ /* 0x000fc80000011402 */
[----:B------:R-:W-:-:S04]  /*6d80*/  LEA.HI R0, R0, R2, RZ, 0x7 ;  /* 0x0000000200007211 */ /* 0x000fc800078f38ff */
[----:B------:R-:W-:Y:S01]  /*6d90*/  SHF.R.S32.HI R13, RZ, 0x7, R0 ;  /* 0x00000007ff0d7819 */ /* 0x000fe20000011400 */
[----:B------:R-:W-:Y:S06]  /*6da0*/  BRA.DIV UR4, `(.L_x_1921) ;  /* 0x000001a204987947 */ /* 0x000fec000b800000 */
[----:B------:R-:W0:Y:S04]  /*6db0*/  SHFL.IDX PT, R0, R13, RZ, 0x1f ;  /* 0x00001fff0d007589 */ /* 0x000e2800000e0000 */
[----:B0-----:R1:W-:Y:S02]  /*6dc0*/  STL [R1+0x34], R0 ;  /* 0x0000340001007387 */ /* 0x0013e40000100800 */
.L_x_2117:
[----:B------:R-:W1:Y:S01]  /*6dd0*/  LDL R3, [R1+0x34] ;  /* 0x0000340001037983 */ /* 0x000e620000100800 */
[----:B------:R-:W-:Y:S01]  /*6de0*/  BSSY B6, `(.L_x_1922) ;  /* 0x000001b000067945 */ /* 0x000fe20003800000 */
[----:B-1----:R-:W-:-:S05]  /*6df0*/  IMAD.HI R0, R3, 0x55555556, RZ ;  /* 0x5555555603007827 */ /* 0x002fca00078e02ff */
[----:B------:R-:W-:-:S05]  /*6e00*/  LEA.HI R2, R0, R0, RZ, 0x1 ;  /* 0x0000000000027211 */ /* 0x000fca00078f08ff */
[----:B------:R-:W-:Y:S02]  /*6e10*/  IMAD R2, R2, -0x3, R3 ;  /* 0xfffffffd02027824 */ /* 0x000fe400078e0203 */
[----:B------:R-:W-:-:S04]  /*6e20*/  VIADD R3, R22, 0x24300 ;  /* 0x0002430016037836 */ /* 0x000fc80000000000 */
[----:B------:R-:W-:Y:S01]  /*6e30*/  IMAD R0, R2, 0x800, R3 ;  /* 0x0000080002007824 */ /* 0x000fe200078e0203 */
[----:B------:R-:W-:-:S04]  /*6e40*/  LOP3.LUT P0, RZ, R3, 0x9f, RZ, 0xc0, !PT ;  /* 0x0000009f03ff7812 */ /* 0x000fc8000780c0ff */
[----:B------:R-:W-:-:S04]  /*6e50*/  SHF.R.U32.HI R0, RZ, 0x4, R0 ;  /* 0x00000004ff007819 */ /* 0x000fc80000011600 */
[----:B------:R-:W-:-:S05]  /*6e60*/  LOP3.LUT R0, R0, 0x3fff, RZ, 0xc0, !PT ;  /* 0x00003fff00007812 */ /* 0x000fca00078ec0ff */
[----:B------:R1:W-:Y:S01]  /*6e70*/  STL [R1+0x40], R0 ;  /* 0x0000400001007387 */ /* 0x0003e20000100800 */
[----:B------:R-:W-:Y:S05]  /*6e80*/  @!P0 BRA `(.L_x_1923) ;  /* 0x0000000000408947 */ /* 0x000fea0003800000 */
[----:B-1----:R-:W-:Y:S01]  /*6e90*/  MOV R0, 0x0 ;  /* 0x0000000000007802 */ /* 0x002fe20000000f00 */
        /* <DEDUP_REMOVED lines=15> */
.L_x_1923:
[----:B------:R-:W-:Y:S05]  /*6f90*/  BSYNC B6 ;  /* 0x0000000000067941 */ /* 0x000fea0003800000 */
.L_x_1922:
[----:B------:R-:W-:Y:S02]  /*6fa0*/  ULDC UR4, c[0x0][0x3d4] ;  /* 0x0000f50000047ab9 */ /* 0x000fe40000000800 */
[----:B------:R-:W-:-:S13]  /*6fb0*/  ISETP.LT.AND P0, PT, RZ, UR4, PT ;  /* 0x00000004ff007c0c */ /* 0x000fda000bf01270 */
[----:B------:R-:W-:Y:S05]  /*6fc0*/  @P0 BRA `(.L_x_1924) ;  /* 0x0000000000400947 */ /* 0x000fea0003800000 */
[----:B------:R-:W1:Y:S02]  /*6fd0*/  LDL R16, [R1+0x70] ;  /* 0x0000700001107983 */ /* 0x000e640000100800 */
[----:B-1----:R-:W-:-:S04]  /*6fe0*/  LEA.HI R0, R16, R16, RZ, 0x1 ;  /* 0x0000001010007211 */ /* 0x002fc800078f08ff */
        /* <DEDUP_REMOVED lines=8> */
.L_x_1927:
[----:B--2---:R2:W3:Y:S02]  /*7070*/  SYNCS.PHASECHK.TRANS64.TRYWAIT P0, [R22+URZ+0x31c00], R3 ;  /* 0x031c0003160075a7 */ /* 0x0044e4000800017f */
[----:B---3--:R-:W-:Y:S05]  /*7080*/  @!P0 NANOSLEEP.SYNCS 0x989680 ;  /* 0x009896800000895d */ /* 0x008fea0003900000 */
[----:B------:R-:W3:Y:S02]  /*7090*/  @!P0 SYNCS.PHASECHK.TRANS64 P0, [R22+URZ+0x31c00], R3 ;  /* 0x031c0003160085a7 */ /* 0x000ee4000800007f */
[----:B---3--:R-:W-:Y:S05]  /*70a0*/  @!P0 BRA `(.L_x_1927) ;  /* 0xfffffffc00f08947 */ /* 0x008fea000383ffff */
.L_x_1926:
[----:B------:R-:W-:Y:S05]  /*70b0*/  BSYNC B0 ;  /* 0x0000000000007941 */ /* 0x000fea0003800000 */
.L_x_1925:
[----:B------:R-:W-:Y:S05]  /*70c0*/  BRA `(.L_x_1928) ;  /* 0x0000003c005c7947 */ /* 0x000fea0003800000 */
.L_x_1924:
[----:B------:R-:W-:Y:S01]  /*70d0*/  ULOP3.LUT UP0, URZ, UR61, 0x1bf, URZ, 0xc0, !UPT ;  /* 0x000001bf3d3f7892 */ /* 0x000fe2000f80c03f */
[----:B-1---5:R-:W-:Y:S01]  /*70e0*/  SHF.R.S32.HI R0, RZ, 0x1f, R102 ;  /* 0x0000001fff007819 */ /* 0x022fe20000011466 */
[----:B------:R-:W-:Y:S01]  /*70f0*/  ULDC.64 UR4, c[0x0][0x3d8] ;  /* 0x0000f60000047ab9 */ /* 0x000fe20000000a00 */
[----:B------:R-:W-:Y:S01]  /*7100*/  ULDC.64 UR6, c[0x0][0x3e8] ;  /* 0x0000fa0000067ab9 */ /* 0x000fe20000000a00 */
[----:B------:R-:W-:Y:S01]  /*7110*/  IMAD.WIDE.U32 R40, R102, UR4, RZ ;  /* 0x0000000466287c25 */ /* 0x000fe2000f8e00ff */
[----:B------:R-:W-:Y:S02]  /*7120*/  SHF.R.S32.HI R51, RZ, 0x1f, R144 ;  /* 0x0000001fff337819 */ /* 0x000fe40000011490 */
[----:B------:R-:W-:Y:S01]  /*7130*/  PLOP3.LUT P0, PT, PT, PT, UP0, 0x80, 0x0 ;  /* 0x000000000000781c */ /* 0x000fe20003f0f008 */
[C---:B------:R-:W-:Y:S01]  /*7140*/  IMAD R3, R0.reuse, UR4, RZ ;  /* 0x0000000400037c24 */ /* 0x040fe2000f8e02ff */
[----:B------:R-:W-:Y:S01]  /*7150*/  SHF.R.S32.HI R50, RZ, 0x1f, R147 ;  /* 0x0000001fff327819 */ /* 0x000fe20000011493 */
[----:B------:R-:W-:-:S02]  /*7160*/  IMAD R5, R0, UR6, RZ ;  /* 0x0000000600057c24 */ /* 0x000fc4000f8e02ff */
[C---:B------:R-:W-:Y:S02]  /*7170*/  IMAD R3, R102.reuse, UR5, R3 ;  /* 0x0000000566037c24 */ /* 0x040fe4000f8e0203 */
[C---:B------:R-:W-:Y:S02]  /*7180*/  IMAD R5, R102.reuse, UR7, R5 ;  /* 0x0000000766057c24 */ /* 0x040fe4000f8e0205 */
[----:B------:R-:W-:-:S04]  /*7190*/  IMAD.WIDE.U32 R102, R102, UR6, RZ ;  /* 0x0000000666667c25 */ /* 0x000fc8000f8e00ff */
[----:B------:R-:W-:Y:S02]  /*71a0*/  IMAD.IADD R47, R3, 0x1, R41 ;  /* 0x00000001032f7824 */ /* 0x000fe400078e0229 */
[----:B------:R-:W-:Y:S01]  /*71b0*/  IMAD.IADD R45, R5, 0x1, R103 ;  /* 0x00000001052d7824 */ /* 0x000fe200078e0267 */
[----:B------:R-:W-:Y:S06]  /*71c0*/  @!P0 BRA `(.L_x_1929) ;  /* 0x0000000000408947 */ /* 0x000fec0003800000 */
        /* <DEDUP_REMOVED lines=16> */
.L_x_1929:
[----:B------:R-:W2:Y:S01]  /*72d0*/  LDL R46, [R1+0x3c] ;  /* 0x00003c00012e7983 */ /* 0x000ea20000100800 */
[----:B------:R-:W1:Y:S01]  /*72e0*/  LDC.64 R10, c[0x0][0x3d8] ;  /* 0x0000f600ff0a7b82 */ /* 0x000e620000000a00 */
[----:B------:R-:W-:Y:S02]  /*72f0*/  ULDC.U8 UR4, c[0x0][0x3f0] ;  /* 0x0000fc0000047ab9 */ /* 0x000fe40000000000 */
[----:B------:R-:W3:Y:S05]  /*7300*/  LDL R16, [R1+0x48] ;  /* 0x0000480001107983 */ /* 0x000eea0000100800 */
[----:B------:R-:W4:Y:S01]  /*7310*/  LDC.64 R12, c[0x0][0x3e8] ;  /* 0x0000fa00ff0c7b82 */ /* 0x000f220000000a00 */
[----:B------:R-:W-:Y:S01]  /*7320*/  ISETP.NE.AND P0, PT, RZ, UR4, PT ;  /* 0x00000004ff007c0c */ /* 0x000fe2000bf05270 */
[----:B------:R-:W-:Y:S01]  /*7330*/  BSSY B0, `(.L_x_1930) ;  /* 0x00003a8000007945 */ /* 0x000fe20003800000 */
[----:B--2---:R-:W-:Y:S01]  /*7340*/  SHF.R.S32.HI R3, RZ, 0x1f, R46 ;  /* 0x0000001fff037819 */ /* 0x004fe2000001142e */
[----:B-1----:R-:W-:-:S04]  /*7350*/  IMAD.WIDE.U32 R42, R46, R10, RZ ;  /* 0x0000000a2e2a7225 */ /* 0x002fc800078e00ff */
[C---:B------:R-:W-:Y:S02]  /*7360*/  IMAD R4, R3.reuse, R10, RZ ;  /* 0x0000000a03047224 */ /* 0x040fe400078e02ff */
[-C--:B----4-:R-:W-:Y:S02]  /*7370*/  IMAD R6, R3, R12.reuse, RZ ;  /* 0x0000000c03067224 */ /* 0x090fe400078e02ff */
[C---:B---3--:R-:W-:Y:S02]  /*7380*/  IMAD R0, R46.reuse, -0xc0, R16 ;  /* 0xffffff402e007824 */ /* 0x048fe400078e0210 */
[----:B0-----:R-:W-:-:S04]  /*7390*/  IMAD.WIDE.U32 R14, R46, R12, RZ ;  /* 0x0000000c2e0e7225 */ /* 0x001fc800078e00ff */
        /* <DEDUP_REMOVED lines=27> */
[-C--:B------:R-:W-:Y:S01]  /*7550*/  IMAD R0, R52, R10.reuse, RZ ;  /* 0x0000000a34007224 */ /* 0x080fe200078e02ff */
[----:B------:R-:W-:Y:S01]  /*7560*/  ULDC.64 UR6, c[0x0][0x3c8] ;  /* 0x0000f20000067ab9 */ /* 0x000fe20000000a00 */
[--C-:B------:R-:W-:Y:S01]  /*7570*/  IMAD.WIDE.U32 R6, R148, R10, R4.reuse ;  /* 0x0000000a94067225 */ /* 0x100fe200078e0004 */
[----:B------:R-:W-:Y:S01]  /*7580*/  ULDC.64 UR8, c[0x0][0x3e0] ;  /* 0x0000f80000087ab9 */ /* 0x000fe20000000a00 */
[----:B------:R-:W-:Y:S02]  /*7590*/  CS2R R36, SRZ ;  /* 0x0000000000247805 */ /* 0x000fe4000001ff00 */
[----:B------:R-:W-:Y:S01]  /*75a0*/  CS2R R38, SRZ ;  /* 0x0000000000267805 */ /* 0x000fe2000001ff00 */
[-C--:B------:R-:W-:Y:S01]  /*75b0*/  IMAD R3, R52, R12.reuse, RZ ;  /* 0x0000000c34037224 */ /* 0x080fe200078e02ff */
[----:B------:R-:W-:Y:S01]  /*75c0*/  ULDC.64 UR10, c[0x0][0x208] ;  /* 0x00008200000a7ab9 */ /* 0x000fe20000000a00 */
[----:B------:R-:W-:Y:S01]  /*75d0*/  IMAD.WIDE.U32 R8, R148, R12, R4 ;  /* 0x0000000c94087225 */ /* 0x000fe200078e0004 */
[----:B------:R-:W-:-:S03]  /*75e0*/  IADD3 R4, P1, R6, R40, RZ ;  /* 0x0000002806047210 */ /* 0x000fc60007f3e0ff */
[----:B------:R-:W-:Y:S01]  /*75f0*/  IMAD R0, R148, R11, R0 ;  /* 0x0000000b94007224 */ /* 0x000fe200078e0200 */
[----:B------:R-:W-:Y:S01]  /*7600*/  IADD3 R6, P2, R8, R102, RZ ;  /* 0x0000006608067210 */ /* 0x000fe20007f5e0ff */
[----:B------:R-:W-:Y:S02]  /*7610*/  IMAD R3, R148, R13, R3 ;  /* 0x0000000d94037224 */ /* 0x000fe400078e0203 */
[C---:B------:R-:W-:Y:S01]  /*7620*/  VIADD R8, R144.reuse, 0x10 ;  /* 0x0000001090087836 */ /* 0x040fe20000000000 */
[----:B------:R-:W-:Y:S01]  /*7630*/  IADD3.X R5, R47, R0, R7, P1, !PT ;  /* 0x000000002f057210 */ /* 0x000fe20000ffe407 */
[----:B------:R-:W-:Y:S01]  /*7640*/  VIADD R0, R144, 0x8 ;  /* 0x0000000890007836 */ /* 0x000fe20000000000 */
[----:B------:R-:W-:Y:S01]  /*7650*/  IADD3.X R7, R45, R3, R9, P2, !PT ;  /* 0x000000032d077210 */ /* 0x000fe200017fe409 */
[----:B------:R-:W-:Y:S01]  /*7660*/  IMAD R3, R49, 0xc0, RZ ;  /* 0x000000c031037824 */ /* 0x000fe200078e02ff */
[----:B------:R-:W-:Y:S01]  /*7670*/  ISETP.GE.AND P3, PT, R8, UR4, PT ;  /* 0x0000000408007c0c */ /* 0x000fe2000bf66270 */
[----:B------:R-:W-:Y:S01]  /*7680*/  IMAD.WIDE.U32 R42, R42, 0xc0, R4 ;  /* 0x000000c02a2a7825 */ /* 0x000fe200078e0004 */
[----:B------:R-:W-:-:S03]  /*7690*/  ISETP.GE.AND P1, PT, R0, UR4, PT ;  /* 0x0000000400007c0c */ /* 0x000fc6000bf26270 */
[----:B------:R-:W-:Y:S01]  /*76a0*/  IMAD R5, R48, 0xc0, RZ ;  /* 0x000000c030057824 */ /* 0x000fe200078e02ff */
[----:B------:R-:W-:Y:S01]  /*76b0*/  LEA R4, P2, R42, UR6, 0x1 ;  /* 0x000000062a047c11 */ /* 0x000fe2000f8408ff */
[----:B------:R-:W-:-:S04]  /*76c0*/  IMAD.WIDE.U32 R14, R14, 0xc0, R6 ;  /* 0x000000c00e0e7825 */ /* 0x000fc800078e0006 */
[----:B------:R-:W-:Y:S01]  /*76d0*/  IMAD.IADD R5, R43, 0x1, R5 ;  /* 0x000000012b057824 */ /* 0x000fe200078e0205 */
[----:B------:R-:W-:Y:S01]  /*76e0*/  LEA R6, P5, R14, UR8, 0x1 ;  /* 0x000000080e067c11 */ /* 0x000fe2000f8a08ff */
        /* <DEDUP_REMOVED lines=31> */
.L_x_1933:
[----:B------:R-:W-:Y:S05]  /*78e0*/  BSYNC B1 ;  /* 0x0000000000017941 */ /* 0x000fea0003800000 */
.L_x_1932:
        /* <DEDUP_REMOVED lines=16> */
[----:B------:R-:W-:Y:S01]  /*79f0*/  IMAD.MOV.U32 R44, RZ, RZ, R102 ;  /* 0x000000ffff2c7224 */ /* 0x000fe200078e0066 */
[----:B------:R-:W-:Y:S01]  /*7a00*/  PRMT R52, R4, 0x5410, R6 ;  /* 0x0000541004347816 */ /* 0x000fe20000000006 */
[C---:B------:R-:W-:Y:S02]  /*7a10*/  IMAD R0, R5.reuse, R10, RZ ;  /* 0x0000000a05007224 */ /* 0x040fe400078e02ff */
[----:B------:R-:W-:Y:S01]  /*7a20*/  IMAD R4, R5, R12, RZ ;  /* 0x0000000c05047224 */ /* 0x000fe200078e02ff */
[----:B------:R-:W-:Y:S01]  /*7a30*/  PRMT R41, R41, 0x5410, R7 ;  /* 0x0000541029297816 */ /* 0x000fe20000000007 */
[----:B------:R-:W-:-:S04]  /*7a40*/  IMAD.WIDE.U32 R6, R3, R10, R46 ;  /* 0x0000000a03067225 */ /* 0x000fc800078e002e */
        /* <DEDUP_REMOVED lines=16> */
.L_x_2120:
[----:B------:R-:W-:Y:S01]  /*7b50*/  UMOV UR4, 0xffffffff ;  /* 0xffffffff00047882 */ /* 0x000fe20000000000 */
[----:B------:R-:W-:Y:S02]  /*7b60*/  LOP3.LUT R5, R5, 0xfffffffe, RZ, 0xc0, !PT ;  /* 0xfffffffe05057812 */ /* 0x000fe400078ec0ff */
[----:B------:R-:W-:Y:S05]  /*7b70*/  BRA.DIV UR4, `(.L_x_1935) ;  /* 0x0000019604707947 */ /* 0x000fea000b800000 */
.L_x_2123:
[----:B------:R-:W-:Y:S01]  /*7b80*/  UMOV UR4, 0xffffffff ;  /* 0xffffffff00047882 */ /* 0x000fe20000000000 */
[----:B------:R-:W-:Y:S02]  /*7b90*/  IMAD.IADD R5, R42, 0x1, -R5 ;  /* 0x000000012a057824 */ /* 0x000fe400078e0a05 */
[----:B------:R-:W-:Y:S05]  /*7ba0*/  BRA.DIV UR4, `(.L_x_1936) ;  /* 0x00000196048c7947 */ /* 0x000fea000b800000 */
.L_x_2126:
[----:B------:R-:W-:Y:S01]  /*7bb0*/  UMOV UR4, 0xffffffff ;  /* 0xffffffff00047882 */ /* 0x000fe20000000000 */
[----:B------:R-:W-:Y:S02]  /*7bc0*/  SHF.L.U32 R3, R5, 0x1f, RZ ;  /* 0x0000001f05037819 */ /* 0x000fe400000006ff */
[----:B------:R-:W-:Y:S05]  /*7bd0*/  BRA.DIV UR4, `(.L_x_1937) ;  /* 0x0000019604a87947 */ /* 0x000fea000b800000 */
.L_x_2129:
        /* <DEDUP_REMOVED lines=30> */
[----:B0-----:R-:W-:Y:S06]  /*7dc0*/  @!P1 BRA `(.L_x_1939) ;  /* 0x0000019400549947 */ /* 0x001fec0003800000 */
.L_x_2130:
[----:B------:R-:W-:Y:S05]  /*7dd0*/  BSYNC B1 ;  /* 0x0000000000017941 */ /* 0x000fea0003800000 */
.L_x_1938:
        /* <DEDUP_REMOVED lines=42> */
[--C-:B------:R-:W-:Y:S02]  /*8080*/  HADD2.F32 R6, -RZ, R5.reuse.H0_H0 ;  /* 0x20000005ff067230 */ /* 0x100fe40000004100 */
[----:B------:R-:W-:Y:S01]  /*8090*/  FFMA.FTZ R47, R38, R43, -R47 ;  /* 0x0000002b262f7223 */ /* 0x000fe2000001082f */
[----:B------:R-:W-:Y:S02]  /*80a0*/  HADD2.F32 R42, -RZ, R52.H0_H0 ;  /* 0x20000034ff2a7230 */ /* 0x000fe40000004100 */
        /* <DEDUP_REMOVED lines=18> */
.L_x_1942:
[----:B------:R-:W-:Y:S05]  /*81d0*/  BSYNC B1 ;  /* 0x0000000000017941 */ /* 0x000fea0003800000 */
.L_x_1941:
        /* <DEDUP_REMOVED lines=45> */
.L_x_1944:
[----:B------:R-:W-:Y:S05]  /*84b0*/  BSYNC B1 ;  /* 0x0000000000017941 */ /* 0x000fea0003800000 */
.L_x_1943:
[----:B------:R-:W-:Y:S04]  /*84c0*/  BSSY B1, `(.L_x_1945) ;  /* 0x000002c000017945 */ /* 0x000fe80003800000 */
[----:B------:R-:W-:Y:S05]  /*84d0*/  @P1 BRA `(.L_x_1946) ;  /* 0x0000000000a81947 */ /* 0x000fea0003800000 */
[----:B01----:R-:W0:Y:S01]  /*84e0*/  LDS.128 R4, [R3+0x10a00] ;  /* 0x010a000003047984 */ /* 0x003e220000000c00 */
[----:B------:R-:W-:Y:S01]  /*84f0*/  SHF.R.U32.HI R34, RZ, 0x10, R31 ;  /* 0x00000010ff227819 */ /* 0x000fe2000001161f */
[----:B------:R-:W-:Y:S01]  /*8500*/  HADD2.F32 R32, -RZ, R54.H1_H1 ;  /* 0x30000036ff207230 */ /* 0x000fe20000004100 */
[----:B------:R-:W-:Y:S01]  /*8510*/  SHF.R.U32.HI R33, RZ, 0x10, R29 ;  /* 0x00000010ff217819 */ /* 0x000fe2000001161d */
        /* <DEDUP_REMOVED lines=8> */
[CC--:B------:R-:W-:Y:S01]  /*85a0*/  FMUL.FTZ R35, R31.reuse, R34.reuse ;  /* 0x000000221f237220 */ /* 0x0c0fe20000410000 */
[----:B------:R-:W-:Y:S01]  /*85b0*/  FMUL.FTZ R31, R31, R33 ;  /* 0x000000211f1f7220 */ /* 0x000fe20000410000 */
[----:B------:R-:W-:Y:S02]  /*85c0*/  HADD2.F32 R4, -RZ, R4.H1_H1 ;  /* 0x30000004ff047230 */ /* 0x000fe40000004100 */
[--C-:B------:R-:W-:Y:S02]  /*85d0*/  HADD2.F32 R28, -RZ, R6.reuse.H0_H0 ;  /* 0x20000006ff1c7230 */ /* 0x100fe40000004100 */
[----:B------:R-:W-:Y:S01]  /*85e0*/  FFMA.FTZ R38, R30, R34, R31 ;  /* 0x000000221e267223 */ /* 0x000fe2000001001f */
[----:B------:R-:W-:-:S02]  /*85f0*/  HADD2.F32 R29, -RZ, R6.H1_H1 ;  /* 0x30000006ff1d7230 */ /* 0x000fc40000004100 */
[----:B------:R-:W-:Y:S01]  /*8600*/  FMUL.FTZ R36, R4, R41 ;  /* 0x0000002904247220 */ /* 0x000fe20000410000 */
[--C-:B------:R-:W-:Y:S02]  /*8610*/  HADD2.F32 R31, -RZ, R40.reuse.H0_H0 ;  /* 0x20000028ff1f7230 */ /* 0x100fe40000004100 */
[----:B------:R-:W-:Y:S01]  /*8620*/  FFMA.FTZ R35, R30, R33, -R35 ;  /* 0x000000211e237223 */ /* 0x000fe20000010823 */
        /* <DEDUP_REMOVED lines=21> */
.L_x_1946:
[----:B------:R-:W-:Y:S05]  /*8780*/  BSYNC B1 ;  /* 0x0000000000017941 */ /* 0x000fea0003800000 */
.L_x_1945:
        /* <DEDUP_REMOVED lines=44> */
.L_x_1948:
[----:B------:R-:W-:Y:S05]  /*8a50*/  BSYNC B1 ;  /* 0x0000000000017941 */ /* 0x000fea0003800000 */
.L_x_1947:
        /* <DEDUP_REMOVED lines=44> */
.L_x_1950:
[----:B------:R-:W-:Y:S05]  /*8d20*/  BSYNC B1 ;  /* 0x0000000000017941 */ /* 0x000fea0003800000 */
.L_x_1949:
        /* <DEDUP_REMOVED lines=44> */
.L_x_1931:
        /* <DEDUP_REMOVED lines=18> */
[----:B0-----:R-:W-:-:S13]  /*9110*/  ISETP.NE.AND P1, PT, R0, 0x1, PT ;  /* 0x000000010000780c */ /* 0x001fda0003f25270 */
[----:B------:R-:W0:Y:S08]  /*9120*/  @P1 LDC R0, c[0x0][0x42c] ;  /* 0x00010b00ff001b82 */ /* 0x000e300000000800 */
[----:B------:R-:W1:Y:S01]  /*9130*/  @P1 LDC R51, c[0x0][0x430] ;  /* 0x00010c00ff331b82 */ /* 0x000e620000000800 */
[----:B--2---:R-:W-:-:S04]  /*9140*/  IMAD R3, R3, 0xc0, R148 ;  /* 0x000000c003037824 */ /* 0x004fc800078e0294 */
[----:B0-----:R-:W-:Y:S01]  /*9150*/  @P1 IMAD.HI.U32 R0, R3, R0, RZ ;  /* 0x0000000003001227 */ /* 0x001fe200078e00ff */
[----:B-1----:R-:W-:Y:S06]  /*9160*/  @P0 BRA `(.L_x_1952) ;  /* 0x0000000000c80947 */ /* 0x002fec0003800000 */
[----:B------:R-:W-:Y:S01]  /*9170*/  SHF.R.S32.HI R9, RZ, 0x1f, R148 ;  /* 0x0000001fff097819 */ /* 0x000fe20000011494 */
[----:B------:R-:W-:Y:S01]  /*9180*/  IMAD.MOV.U32 R4, RZ, RZ, R147 ;  /* 0x000000ffff047224 */ /* 0x000fe200078e0093 */
[----:B------:R-:W-:Y:S01]  /*9190*/  ULDC.64 UR4, c[0x0][0x3c8] ;  /* 0x0000f20000047ab9 */ /* 0x000fe20000000a00 */
[----:B------:R-:W-:Y:S01]  /*91a0*/  IMAD.MOV.U32 R5, RZ, RZ, R50 ;  /* 0x000000ffff057224 */ /* 0x000fe200078e0032 */
[----:B------:R-:W-:Y:S01]  /*91b0*/  ULDC.64 UR6, c[0x0][0x3e0] ;  /* 0x0000f80000067ab9 */ /* 0x000fe20000000a00 */
[-C--:B------:R-:W-:Y:S01]  /*91c0*/  IMAD R8, R9, R10.reuse, RZ ;  /* 0x0000000a09087224 */ /* 0x080fe200078e02ff */
[----:B------:R-:W-:Y:S01]  /*91d0*/  CS2R R28, SRZ ;  /* 0x00000000001c7805 */ /* 0x000fe2000001ff00 */
[----:B------:R-:W-:Y:S01]  /*91e0*/  IMAD.WIDE.U32 R6, R148, R10, R4 ;  /* 0x0000000a94067225 */ /* 0x000fe200078e0004 */
[----:B------:R-:W-:Y:S02]  /*91f0*/  CS2R R30, SRZ ;  /* 0x00000000001e7805 */ /* 0x000fe4000001ff00 */
[----:B------:R-:W-:-:S02]  /*9200*/  CS2R R32, SRZ ;  /* 0x0000000000207805 */ /* 0x000fc4000001ff00 */
[----:B------:R-:W-:Y:S01]  /*9210*/  CS2R R34, SRZ ;  /* 0x0000000000227805 */ /* 0x000fe2000001ff00 */
[----:B------:R-:W-:Y:S01]  /*9220*/  IMAD R9, R9, R12, RZ ;  /* 0x0000000c09097224 */ /* 0x000fe200078e02ff */
[----:B------:R-:W-:Y:S01]  /*9230*/  IADD3 R40, P2, R6, R40, RZ ;  /* 0x0000002806287210 */ /* 0x000fe20007f5e0ff */
[C---:B------:R-:W-:Y:S01]  /*9240*/  IMAD.WIDE.U32 R4, R148.reuse, R12, R4 ;  /* 0x0000000c94047225 */ /* 0x040fe200078e0004 */
[----:B------:R-:W-:Y:S02]  /*9250*/  CS2R R36, SRZ ;  /* 0x0000000000247805 */ /* 0x000fe4000001ff00 */
[----:B------:R-:W-:Y:S02]  /*9260*/  CS2R R38, SRZ ;  /* 0x0000000000267805 */ /* 0x000fe4000001ff00 */
[----:B------:R-:W-:Y:S01]  /*9270*/  CS2R R16, SRZ ;  /* 0x0000000000107805 */ /* 0x000fe2000001ff00 */
[----:B------:R-:W-:Y:S01]  /*9280*/  IMAD R6, R148, R11, R8 ;  /* 0x0000000b94067224 */ /* 0x000fe200078e0208 */
        /* <DEDUP_REMOVED lines=9> */
[----:B------:R-:W-:Y:S01]  /*9320*/  IMAD.WIDE.U32 R42, R42, 0xc0, R40 ;  /* 0x000000c02a2a7825 */ /* 0x000fe200078e0028 */
[----:B------:R-:W-:Y:S01]  /*9330*/  CS2R R26, SRZ ;  /* 0x00000000001a7805 */ /* 0x000fe2000001ff00 */
[----:B------:R-:W-:-:S02]  /*9340*/  ULDC.64 UR8, c[0x0][0x208] ;  /* 0x0000820000087ab9 */ /* 0x000fc40000000a00 */
[----:B------:R-:W-:Y:S01]  /*9350*/  IMAD.WIDE.U32 R14, R14, 0xc0, R102 ;  /* 0x000000c00e0e7825 */ /* 0x000fe200078e0066 */
[----:B------:R-:W-:Y:S01]  /*9360*/  LEA R8, P2, R42, UR4, 0x1 ;  /* 0x000000042a087c11 */ /* 0x000fe2000f8408ff */
[----:B------:R-:W-:Y:S02]  /*9370*/  ULDC UR4, c[0x0][0x3d4] ;  /* 0x0000f50000047ab9 */ /* 0x000fe40000000800 */
[----:B------:R-:W-:Y:S01]  /*9380*/  IMAD.IADD R7, R7, 0x1, R43 ;  /* 0x0000000107077824 */ /* 0x000fe200078e022b */
[----:B------:R-:W-:Y:S01]  /*9390*/  LEA R20, P3, R14, UR6, 0x1 ;  /* 0x000000060e147c11 */ /* 0x000fe2000f8608ff */
[----:B------:R-:W-:Y:S02]  /*93a0*/  IMAD.IADD R5, R5, 0x1, R15 ;  /* 0x0000000105057824 */ /* 0x000fe400078e020f */
[----:B------:R-:W-:Y:S01]  /*93b0*/  VIADD R52, R147, 0x20 ;  /* 0x0000002093347836 */ /* 0x000fe20000000000 */
[----:B------:R-:W-:Y:S02]  /*93c0*/  LEA.HI.X R9, R42, UR5, R7, 0x1, P2 ;  /* 0x000000052a097c11 */ /* 0x000fe400090f0c07 */
[----:B------:R-:W-:-:S02]  /*93d0*/  CS2R R6, SRZ ;  /* 0x0000000000067805 */ /* 0x000fc4000001ff00 */
[----:B------:R-:W-:Y:S02]  /*93e0*/  LEA.HI.X R21, R14, UR7, R5, 0x1, P3 ;  /* 0x000000070e157c11 */ /* 0x000fe400098f0c05 */
[----:B------:R-:W-:Y:S02]  /*93f0*/  CS2R R4, SRZ ;  /* 0x0000000000047805 */ /* 0x000fe4000001ff00 */
[----:B------:R-:W-:Y:S02]  /*9400*/  ISETP.GE.AND P2, PT, R147, UR4, PT ;  /* 0x0000000493007c0c */ /* 0x000fe4000bf46270 */
[----:B------:R-:W-:Y:S02]  /*9410*/  ISETP.GE.AND P3, PT, R53, UR4, PT ;  /* 0x0000000435007c0c */ /* 0x000fe4000bf66270 */
[----:B------:R-:W-:-:S09]  /*9420*/  ISETP.GE.AND P4, PT, R52, UR4, PT ;  /* 0x0000000434007c0c */ /* 0x000fd2000bf86270 */
[----:B------:R0:W5:Y:S04]  /*9430*/  @!P2 LDG.E.128 R28, desc[UR8][R8.64] ;  /* 0x00000008081ca981 */ /* 0x000168000c1e1d00 */
[----:B------:R0:W5:Y:S04]  /*9440*/  @!P3 LDG.E.128 R32, desc[UR8][R8.64+0x20] ;  /* 0x000020080820b981 */ /* 0x000168000c1e1d00 */
[----:B------:R0:W5:Y:S04]  /*9450*/  @!P4 LDG.E.128 R36, desc[UR8][R8.64+0x40] ;  /* 0x000040080824c981 */ /* 0x000168000c1e1d00 */
[----:B------:R0:W5:Y:S04]  /*9460*/  @!P2 LDG.E.128 R4, desc[UR8][R20.64] ;  /* 0x000000081404a981 */ /* 0x000168000c1e1d00 */
[----:B------:R0:W5:Y:S04]  /*9470*/  @!P3 LDG.E.128 R16, desc[UR8][R20.64+0x20] ;  /* 0x000020081410b981 */ /* 0x000168000c1e1d00 */
[----:B------:R0:W5:Y:S02]  /*9480*/  @!P4 LDG.E.128 R24, desc[UR8][R20.64+0x40] ;  /* 0x000040081418c981 */ /* 0x000164000c1e1d00 */
.L_x_1952:
[----:B------:R-:W-:Y:S05]  /*9490*/  BSYNC B1 ;  /* 0x0000000000017941 */ /* 0x000fea0003800000 */
.L_x_1951:
[----:B0-----:R-:W2:Y:S01]  /*94a0*/  LDL R20, [R1+0x70] ;  /* 0x0000700001147983 */ /* 0x001ea20000100800 */
[----:B------:R-:W-:Y:S01]  /*94b0*/  @P1 SHF.R.U32.HI R3, RZ, R51, R0 ;  /* 0x00000033ff031219 */ /* 0x000fe20000011600 */
[----:B-----5:R-:W-:Y:S01]  /*94c0*/  IMAD.MOV.U32 R0, RZ, RZ, R4 ;  /* 0x000000ffff007224 */ /* 0x020fe200078e0004 */
[----:B------:R-:W-:Y:S01]  /*94d0*/  ULDC.64 UR4, c[0x0][0x3c8] ;  /* 0x0000f20000047ab9 */ /* 0x000fe20000000a00 */
[----:B------:R-:W-:Y:S01]  /*94e0*/  IMAD.MOV.U32 R8, RZ, RZ, R5 ;  /* 0x000000ffff087224 */ /* 0x000fe200078e0005 */
[----:B------:R-:W-:Y:S01]  /*94f0*/  SHF.R.S32.HI R9, RZ, 0x1f, R3 ;  /* 0x0000001fff097819 */ /* 0x000fe20000011403 */
[-C--:B------:R-:W-:Y:S01]  /*9500*/  IMAD.WIDE.U32 R46, R3, R10.reuse, R46 ;  /* 0x0000000a032e7225 */ /* 0x080fe200078e002e */
[----:B------:R-:W-:Y:S01]  /*9510*/  PRMT R53, R0, 0x7610, R53 ;  /* 0x0000761000357816 */ /* 0x000fe20000000035 */
[----:B------:R-:W-:Y:S01]  /*9520*/  ULDC.64 UR6, c[0x0][0x3e0] ;  /* 0x0000f80000067ab9 */ /* 0x000fe20000000a00 */
        /* <DEDUP_REMOVED lines=21> */
.L_x_2133:
[----:B------:R-:W-:Y:S01]  /*9680*/  UMOV UR4, 0xffffffff ;  /* 0xffffffff00047882 */ /* 0x000fe20000000000 */
[----:B------:R-:W-:Y:S02]  /*9690*/  LOP3.LUT R9, R9, 0xfffffffe, RZ, 0xc0, !PT ;  /* 0xfffffffe09097812 */ /* 0x000fe400078ec0ff */
[----:B------:R-:W-:Y:S05]  /*96a0*/  BRA.DIV UR4, `(.L_x_1954) ;  /* 0x0000017e04547947 */ /* 0x000fea000b800000 */
.L_x_2136:
[----:B------:R-:W-:Y:S01]  /*96b0*/  UMOV UR4, 0xffffffff ;  /* 0xffffffff00047882 */ /* 0x000fe20000000000 */
[----:B------:R-:W-:Y:S02]  /*96c0*/  IMAD.IADD R9, R20, 0x1, -R9 ;  /* 0x0000000114097824 */ /* 0x000fe400078e0a09 */
[----:B------:R-:W-:Y:S05]  /*96d0*/  BRA.DIV UR4, `(.L_x_1955) ;  /* 0x0000017e04707947 */ /* 0x000fea000b800000 */
.L_x_2139:
[----:B------:R-:W-:Y:S01]  /*96e0*/  UMOV UR4, 0xffffffff ;  /* 0xffffffff00047882 */ /* 0x000fe20000000000 */
[----:B------:R-:W-:Y:S02]  /*96f0*/  SHF.L.U32 R3, R9, 0x1f, RZ ;  /* 0x0000001f09037819 */ /* 0x000fe400000006ff */
[----:B------:R-:W-:Y:S05]  /*9700*/  BRA.DIV UR4, `(.L_x_1956) ;  /* 0x0000017e048c7947 */ /* 0x000fea000b800000 */
.L_x_2142:
[----:B------:R-:W0:Y:S01]  /*9710*/  SYNCS.PHASECHK.TRANS64.TRYWAIT P1, [R22+URZ+0x31c00], R3 ;  /* 0x031c0003160075a7 */ /* 0x000e22000802017f */
[----:B------:R-:W-:Y:S01]  /*9720*/  IMAD.MOV.U32 R0, RZ, RZ, R18 ;  /* 0x000000ffff007224 */ /* 0x000fe200078e0012 */
[----:B------:R-:W-:Y:S01]  /*9730*/  BSSY B1, `(.L_x_1957) ;  /* 0x000001e000017945 */ /* 0x000fe20003800000 */
[----:B------:R-:W-:Y:S02]  /*9740*/  IMAD.MOV.U32 R8, RZ, RZ, R19 ;  /* 0x000000ffff087224 */ /* 0x000fe400078e0013 */
        /* <DEDUP_REMOVED lines=28> */
.L_x_2143:
[----:B------:R-:W-:Y:S05]  /*9910*/  BSYNC B1 ;  /* 0x0000000000017941 */ /* 0x000fea0003800000 */
.L_x_1957:
[----:B------:R-:W-:Y:S01]  /*9920*/  PRMT R42, R0, 0x5410, R8 ;  /* 0x00005410002a7816 */ /* 0x000fe20000000008 */
[----:B------:R-:W-:Y:S06]  /*9930*/  @P0 BRA `(.L_x_1940) ;  /* 0x00000014001c0947 */ /* 0x000fec0003800000 */
[----:B------:R1:W5:Y:S01]  /*9940*/  LDL R65, [R1+0x28] ;  /* 0x0000280001417983 */ /* 0x0003620000100800 */
[----:B------:R-:W2:Y:S03]  /*9950*/  LDC R0, c[0x0][0x3d4] ;  /* 0x0000f500ff007b82 */ /* 0x000ea60000000800 */
        /* <DEDUP_REMOVED lines=9> */
[----:B------:R-:W1:Y:S01]  /*99f0*/  S2R R9, SR_TID.X ;  /* 0x0000000000097919 */ /* 0x000e620000002100 */
[--C-:B------:R-:W-:Y:S01]  /*9a00*/  SHF.R.U64 R28, R28, 0x10, R29.reuse ;  /* 0x000000101c1c7819 */ /* 0x100fe2000000121d */
[----:B------:R-:W-:Y:S01]  /*9a10*/  HADD2.F32 R50, -RZ, R50.H0_H0 ;  /* 0x20000032ff327230 */ /* 0x000fe20000004100 */
[----:B------:R-:W-:Y:S01]  /*9a20*/  SHF.R.U32.HI R49, RZ, 0x10, R29 ;  /* 0x00000010ff317819 */ /* 0x000fe2000001161d */
[----:B------:R-:W-:Y:S01]  /*9a30*/  HADD2.F32 R52, -RZ, R52.H0_H0 ;  /* 0x20000034ff347230 */ /* 0x000fe20000004100 */
[--C-:B------:R-:W-:Y:S02]  /*9a40*/  SHF.R.U64 R59, R4, 0x10, R5.reuse ;  /* 0x00000010043b7819 */ /* 0x100fe40000001205 */
[----:B------:R-:W-:Y:S02]  /*9a50*/  SHF.R.U32.HI R51, RZ, 0x10, R5 ;  /* 0x00000010ff337819 */ /* 0x000fe40000011605 */
[--C-:B------:R-:W-:Y:S02]  /*9a60*/  SHF.R.U64 R61, R30, 0x10, R31.reuse ;  /* 0x000000101e3d7819 */ /* 0x100fe4000000121f */
[----:B------:R-:W-:Y:S01]  /*9a70*/  SHF.R.U32.HI R60, RZ, 0x10, R31 ;  /* 0x00000010ff3c7819 */ /* 0x000fe2000001161f */
[----:B------:R-:W-:Y:S01]  /*9a80*/  HADD2.F32 R51, -RZ, R51.H0_H0 ;  /* 0x20000033ff337230 */ /* 0x000fe20000004100 */
[----:B------:R-:W-:-:S02]  /*9a90*/  SHF.R.U32.HI R57, RZ, 0x10, R7 ;  /* 0x00000010ff397819 */ /* 0x000fc40000011607 */
[----:B------:R-:W-:Y:S01]  /*9aa0*/  SHF.R.U64 R58, R6, 0x10, R7 ;  /* 0x00000010063a7819 */ /* 0x000fe20000001207 */
[----:B-1----:R-:W-:-:S05]  /*9ab0*/  VIADD R9, R9, 0xffffff80 ;  /* 0xffffff8009097836 */ /* 0x002fca0000000000 */
[----:B0-----:R-:W-:-:S04]  /*9ac0*/  LEA.HI R3, R9, R9, RZ, 0x1 ;  /* 0x0000000909037211 */ /* 0x001fc800078f08ff */
[----:B------:R-:W-:-:S05]  /*9ad0*/  LOP3.LUT R3, R3, 0xfffffffe, RZ, 0xc0, !PT ;  /* 0xfffffffe03037812 */ /* 0x000fca00078ec0ff */
[----:B------:R-:W-:Y:S01]  /*9ae0*/  IMAD.IADD R3, R9, 0x1, -R3 ;  /* 0x0000000109037824 */ /* 0x000fe200078e0a03 */
[----:B-----5:R-:W-:-:S04]  /*9af0*/  LOP3.LUT R9, R65, 0x18, R147, 0xf8, !PT ;  /* 0x0000001841097812 */ /* 0x020fc800078ef893 */
[----:B------:R-:W-:Y:S02]  /*9b00*/  LEA.HI R3, R0, R3, RZ, 0x1d ;  /* 0x0000000300037211 */ /* 0x000fe400078fe8ff */
[----:B------:R-:W-:Y:S02]  /*9b10*/  LOP3.LUT R9, R9, R63, RZ, 0x3c, !PT ;  /* 0x0000003f09097212 */ /* 0x000fe400078e3cff */
[----:B------:R-:W-:-:S03]  /*9b20*/  SHF.R.S32.HI R8, RZ, 0x1f, R3 ;  /* 0x0000001fff087819 */ /* 0x000fc60000011403 */
[----:B------:R-:W-:Y:S01]  /*9b30*/  IMAD.IADD R10, R64, 0x1, R9 ;  /* 0x00000001400a7824 */ /* 0x000fe200078e0209 */
[----:B------:R-:W-:Y:S01]  /*9b40*/  LEA.HI R8, R8, R3, RZ, 0x2 ;  /* 0x0000000308087211 */ /* 0x000fe200078f10ff */
[----:B------:R-:W-:-:S03]  /*9b50*/  IMAD.SHL.U32 R3, R3, 0x8, RZ ;  /* 0x0000000803037824 */ /* 0x000fc600078e00ff */
[----:B------:R-:W-:Y:S02]  /*9b60*/  SHF.R.S32.HI R9, RZ, 0x2, R8 ;  /* 0x00000002ff097819 */ /* 0x000fe40000011408 */
[----:B------:R-:W-:Y:S02]  /*9b70*/  LOP3.LUT R8, R65, 0x18, R3, 0xf8, !PT ;  /* 0x0000001841087812 */ /* 0x000fe400078ef803 */
[----:B------:R-:W-:Y:S01]  /*9b80*/  LEA R3, R10, UR61, 0x1 ;  /* 0x0000003d0a037c11 */ /* 0x000fe2000f8e08ff */
[----:B------:R-:W-:Y:S01]  /*9b90*/  IMAD R12, R9, 0x1800, R64 ;  /* 0x00001800090c7824 */ /* 0x000fe200078e0240 */
[----:B------:R-:W-:-:S03]  /*9ba0*/  LOP3.LUT R13, R8, R63, RZ, 0x3c, !PT ;  /* 0x0000003f080d7212 */ /* 0x000fc600078e3cff */
[----:B------:R-:W0:Y:S02]  /*9bb0*/  LDS.128 R8, [R3] ;  /* 0x0000000003087984 */ /* 0x000e240000000c00 */
        /* <DEDUP_REMOVED lines=13> */
[-C--:B------:R-:W-:Y:S01]  /*9c90*/  FMUL.FTZ R56, R29, R50.reuse ;  /* 0x000000321d387220 */ /* 0x080fe20000410000 */
[----:B------:R-:W-:Y:S02]  /*9ca0*/  HADD2.F32 R29, -RZ, R49.H0_H0 ;  /* 0x20000031ff1d7230 */ /* 0x000fe40000004100 */
[----:B------:R-:W-:Y:S01]  /*9cb0*/  FFMA.FTZ R54, R5, R50, -R54 ;  /* 0x0000003205367223 */ /* 0x000fe20000010836 */
[----:B------:R-:W-:-:S02]  /*9cc0*/  HADD2.F32 R49, -RZ, R53.H0_H0 ;  /* 0x20000035ff317230 */ /* 0x000fc40000004100 */
[----:B------:R-:W-:Y:S01]  /*9cd0*/  FFMA.FTZ R56, R5, R52, R56 ;  /* 0x0000003405387223 */ /* 0x000fe20000010038 */
[----:B------:R-:W-:Y:S02]  /*9ce0*/  HADD2.F32 R5, -RZ, R53.H1_H1 ;  /* 0x30000035ff057230 */ /* 0x000fe40000004100 */
[C---:B------:R-:W-:Y:S01]  /*9cf0*/  FMUL.FTZ R50, R30.reuse, R51 ;  /* 0x000000331e327220 */ /* 0x040fe20000410000 */
[----:B------:R-:W-:Y:S01]  /*9d00*/  FMUL.FTZ R52, R30, R29 ;  /* 0x0000001d1e347220 */ /* 0x000fe20000410000 */
[C---:B------:R-:W-:Y:S01]  /*9d10*/  FMUL.FTZ R53, R13.reuse, R49 ;  /* 0x000000310d357220 */ /* 0x040fe20000410000 */
[----:B------:R-:W-:Y:S02]  /*9d20*/  HADD2.F32 R31, -RZ, R14.H0_H0 ;  /* 0x2000000eff1f7230 */ /* 0x000fe40000004100 */
[----:B------:R-:W-:Y:S01]  /*9d30*/  FMUL.FTZ R30, R13, R5 ;  /* 0x000000050d1e7220 */ /* 0x000fe20000410000 */
[----:B------:R-:W-:Y:S01]  /*9d40*/  FFMA.FTZ R55, R9, R29, -R50 ;  /* 0x0000001d09377223 */ /* 0x000fe20000010832 */
[----:B------:R-:W-:-:S02]  /*9d50*/  HADD2.F32 R29, -RZ, R48.H1_H1 ;  /* 0x30000030ff1d7230 */ /* 0x000fc40000004100 */
[C---:B------:R-:W-:Y:S01]  /*9d60*/  FFMA.FTZ R53, R4.reuse, R5, -R53 ;  /* 0x0000000504357223 */ /* 0x040fe20000010835 */
[----:B------:R-:W-:Y:S02]  /*9d70*/  HADD2.F32 R47, -RZ, R15.H0_H0 ;  /* 0x2000000fff2f7230 */ /* 0x000fe40000004100 */
[----:B------:R-:W-:Y:S01]  /*9d80*/  FFMA.FTZ R49, R4, R49, R30 ;  /* 0x0000003104317223 */ /* 0x000fe2000001001e */
[----:B------:R-:W-:Y:S02]  /*9d90*/  HADD2.F32 R5, -RZ, R62.H0_H0 ;  /* 0x2000003eff057230 */ /* 0x000fe40000004100 */
[----:B------:R-:W-:Y:S01]  /*9da0*/  FFMA.FTZ R51, R9, R51, R52 ;  /* 0x0000003309337223 */ /* 0x000fe20000010034 */
[----:B------:R-:W-:Y:S02]  /*9db0*/  HADD2.F32 R48, -RZ, R48.H0_H0 ;  /* 0x20000030ff307230 */ /* 0x000fe40000004100 */
[----:B------:R-:W-:Y:S01]  /*9dc0*/  FMUL.FTZ R9, R31, R29 ;  /* 0x0000001d1f097220 */ /* 0x000fe20000410000 */
[----:B------:R-:W-:-:S02]  /*9dd0*/  HADD2.F32 R4, -RZ, R62.H1_H1 ;  /* 0x3000003eff047230 */ /* 0x000fc40000004100 */
[-C--:B------:R-:W-:Y:S01]  /*9de0*/  FMUL.FTZ R13, R31, R5.reuse ;  /* 0x000000051f0d7220 */ /* 0x080fe20000410000 */
[----:B------:R-:W-:Y:S02]  /*9df0*/  HADD2.F32 R15, -RZ, R15.H1_H1 ;  /* 0x3000000fff0f7230 */ /* 0x000fe40000004100 */
[C---:B------:R-:W-:Y:S01]  /*9e00*/  FMUL.FTZ R52, R47.reuse, R48 ;  /* 0x000000302f347220 */ /* 0x040fe20000410000 */
[----:B------:R-:W-:Y:S02]  /*9e10*/  HADD2.F32 R50, -RZ, R57.H0_H0 ;  /* 0x20000039ff327230 */ /* 0x000fe40000004100 */
[-C--:B------:R-:W-:Y:S01]  /*9e20*/  FMUL.FTZ R47, R47, R4.reuse ;  /* 0x000000042f2f7220 */ /* 0x080fe20000410000 */
[----:B------:R-:W-:Y:S02]  /*9e30*/  HADD2.F32 R30, -RZ, R60.H0_H0 ;  /* 0x2000003cff1e7230 */ /* 0x000fe40000004100 */
[C---:B------:R-:W-:Y:S01]  /*9e40*/  FFMA.FTZ R31, R6.reuse, R5, -R9 ;  /* 0x00000005061f7223 */ /* 0x040fe20000010809 */
[----:B------:R-:W-:Y:S01]  /*9e50*/  FFMA.FTZ R29, R6, R29, R13 ;  /* 0x0000001d061d7223 */ /* 0x000fe2000001000d */
[----:B------:R-:W-:Y:S01]  /*9e60*/  FFMA.FTZ R52, R7, R4, -R52 ;  /* 0x0000000407347223 */ /* 0x000fe20000010834 */
[----:B------:R-:W-:-:S02]  /*9e70*/  HADD2.F32 R12, -RZ, R12.H1_H1 ;  /* 0x3000000cff0c7230 */ /* 0x000fc40000004100 */
[----:B------:R-:W-:Y:S01]  /*9e80*/  FMUL.FTZ R6, R15, R50 ;  /* 0x000000320f067220 */ /* 0x000fe20000410000 */
[----:B------:R-:W-:Y:S02]  /*9e90*/  HADD2.F32 R14, -RZ, R14.H1_H1 ;  /* 0x3000000eff0e7230 */ /* 0x000fe40000004100 */
[----:B------:R-:W-:Y:S01]  /*9ea0*/  FFMA.FTZ R47, R7, R48, R47 ;  /* 0x00000030072f7223 */ /* 0x000fe2000001002f */
[-C--:B------:R-:W-:Y:S01]  /*9eb0*/  FMUL.FTZ R4, R15, R30.reuse ;  /* 0x0000001e0f047220 */ /* 0x080fe20000410000 */
        /* <DEDUP_REMOVED lines=10> */
[----:B------:R-:W-:Y:S02]  /*9f60*/  HADD2.F32 R10, -RZ, R10.H1_H1 ;  /* 0x3000000aff0a7230 */ /* 0x000fe40000004100 */
        /* <DEDUP_REMOVED lines=15> */
.L_x_1960:
[----:B------:R-:W-:Y:S05]  /*a060*/  BSYNC B1 ;  /* 0x0000000000017941 */ /* 0x000fea0003800000 */
.L_x_1959:
[----:B------:R-:W-:Y:S04]  /*a070*/  BSSY B1, `(.L_x_1961) ;  /* 0x000006a000017945 */ /* 0x000fe80003800000 */
[----:B------:R-:W-:Y:S05]  /*a080*/  @P1 BRA `(.L_x_1962) ;  /* 0x0000000400a01947 */ /* 0x000fea0003800000 */
[----:B01----:R-:W-:Y:S01]  /*a090*/  SHF.R.S32.HI R3, RZ, 0x1f, R67 ;  /* 0x0000001fff037819 */ /* 0x003fe20000011443 */
[--C-:B------:R-:W-:Y:S01]  /*a0a0*/  HADD2.F32 R28, -RZ, R46.reuse.H1_H1 ;  /* 0x3000002eff1c7230 */ /* 0x100fe20000004100 */
[----:B------:R-:W-:Y:S01]  /*a0b0*/  SHF.R.U64 R48, R16, 0x10, R17 ;  /* 0x0000001010307819 */ /* 0x000fe20000001211 */
[----:B------:R-:W-:Y:S01]  /*a0c0*/  HADD2.F32 R30, -RZ, R43.H1_H1 ;  /* 0x3000002bff1e7230 */ /* 0x000fe20000004100 */
[CC--:B------:R-:W-:Y:S01]  /*a0d0*/  LEA.HI R4, R3.reuse, R67.reuse, RZ, 0x3 ;  /* 0x0000004303047211 */ /* 0x0c0fe200078f18ff */
[----:B------:R-:W-:Y:S01]  /*a0e0*/  HADD2.F32 R46, -RZ, R46.H0_H0 ;  /* 0x2000002eff2e7230 */ /* 0x000fe20000004100 */
[----:B------:R-:W-:Y:S02]  /*a0f0*/  LEA.HI R5, R3, R67, RZ, 0x5 ;  /* 0x0000004303057211 */ /* 0x000fe400078f28ff */
[----:B------:R-:W-:Y:S02]  /*a100*/  SHF.R.S32.HI R7, RZ, 0x3, R4 ;  /* 0x00000003ff077819 */ /* 0x000fe40000011404 */
[----:B------:R-:W-:-:S02]  /*a110*/  SHF.R.S32.HI R6, RZ, 0x5, R5 ;  /* 0x00000005ff067819 */ /* 0x000fc40000011405 */
[----:B------:R-:W-:Y:S02]  /*a120*/  LEA.HI R3, R0, R7, RZ, 0x1d ;  /* 0x0000000700037211 */ /* 0x000fe400078fe8ff */
[----:B-----5:R-:W-:Y:S01]  /*a130*/  LOP3.LUT R5, R65, 0x18, R4, 0xf8, !PT ;  /* 0x0000001841057812 */ /* 0x020fe200078ef804 */
[----:B------:R-:W-:Y:S01]  /*a140*/  IMAD R6, R6, 0x1800, R64 ;  /* 0x0000180006067824 */ /* 0x000fe200078e0240 */
[----:B------:R-:W-:Y:S02]  /*a150*/  SHF.R.S32.HI R4, RZ, 0x1f, R3 ;  /* 0x0000001fff047819 */ /* 0x000fe40000011403 */
[----:B------:R-:W-:Y:S02]  /*a160*/  LOP3.LUT R5, R5, R63, RZ, 0x3c, !PT ;  /* 0x0000003f05057212 */ /* 0x000fe400078e3cff */
[----:B------:R-:W-:Y:S01]  /*a170*/  LEA.HI R4, R4, R3, RZ, 0x2 ;  /* 0x0000000304047211 */ /* 0x000fe200078f10ff */
[----:B------:R-:W-:Y:S01]  /*a180*/  IMAD.SHL.U32 R3, R3, 0x8, RZ ;  /* 0x0000000803037824 */ /* 0x000fe200078e00ff */
[----:B------:R-:W-:Y:S01]  /*a190*/  SHF.R.U32.HI R29, RZ, 0x10, R17 ;  /* 0x00000010ff1d7819 */ /* 0x000fe20000011611 */
[----:B------:R-:W-:Y:S01]  /*a1a0*/  IMAD.IADD R6, R6, 0x1, R5 ;  /* 0x0000000106067824 */ /* 0x000fe200078e0205 */
[----:B------:R-:W-:-:S02]  /*a1b0*/  SHF.R.S32.HI R5, RZ, 0x2, R4 ;  /* 0x00000002ff057819 */ /* 0x000fc40000011404 */
[----:B------:R-:W-:Y:S01]  /*a1c0*/  LOP3.LUT R4, R65, 0x18, R3, 0xf8, !PT ;  /* 0x0000001841047812 */ /* 0x000fe200078ef803 */
[----:B------:R-:W-:Y:S01]  /*a1d0*/  HADD2.F32 R29, -RZ, R29.H0_H0 ;  /* 0x2000001dff1d7230 */ /* 0x000fe20000004100 */
[----:B------:R-:W-:Y:S01]  /*a1e0*/  LEA R3, R6, UR61, 0x1 ;  /* 0x0000003d06037c11 */ /* 0x000fe2000f8e08ff */
[----:B------:R-:W-:Y:S01]  /*a1f0*/  IMAD R8, R5, 0x1800, R64 ;  /* 0x0000180005087824 */ /* 0x000fe200078e0240 */
[----:B------:R-:W-:Y:S02]  /*a200*/  LOP3.LUT R9, R4, R63, RZ, 0x3c, !PT ;  /* 0x0000003f04097212 */ /* 0x000fe400078e3cff */
[--C-:B------:R-:W-:Y:S01]  /*a210*/  SHF.R.U32.HI R31, RZ, 0x10, R33.reuse ;  /* 0x00000010ff1f7819 */ /* 0x100fe20000011621 */
[----:B------:R-:W0:Y:S01]  /*a220*/  LDS.128 R4, [R3] ;  /* 0x0000000003047984 */ /* 0x000e220000000c00 */
[----:B------:R-:W-:Y:S01]  /*a230*/  SHF.R.U64 R50, R32, 0x10, R33 ;  /* 0x0000001020327819 */ /* 0x000fe20000001221 */
[----:B------:R-:W-:Y:S01]  /*a240*/  IMAD.IADD R9, R8, 0x1, R9 ;  /* 0x0000000108097824 */ /* 0x000fe200078e0209 */
[----:B------:R-:W-:-:S02]  /*a250*/  SHF.R.U64 R49, R34, 0x10, R35 ;  /* 0x0000001022317819 */ /* 0x000fc40000001223 */
[--C-:B------:R-:W-:Y:S01]  /*a260*/  SHF.R.U64 R47, R18, 0x10, R19.reuse ;  /* 0x00000010122f7819 */ /* 0x100fe20000001213 */
[----:B------:R-:W-:Y:S01]  /*a270*/  IMAD R12, R9, 0x2, R22 ;  /* 0x00000002090c7824 */ /* 0x000fe200078e0216 */
[----:B------:R-:W-:Y:S02]  /*a280*/  SHF.R.U32.HI R33, RZ, 0x10, R19 ;  /* 0x00000010ff217819 */ /* 0x000fe40000011613 */
[----:B------:R-:W-:Y:S02]  /*a290*/  SHF.R.U32.HI R35, RZ, 0x10, R35 ;  /* 0x00000010ff237819 */ /* 0x000fe40000011623 */
[----:B------:R-:W1:Y:S01]  /*a2a0*/  LDS.128 R8, [R12+0xda00] ;  /* 0x00da00000c087984 */ /* 0x000e620000000c00 */
[--C-:B0-----:R-:W-:Y:S02]  /*a2b0*/  HADD2.F32 R13, -RZ, R5.reuse.H0_H0 ;  /* 0x20000005ff0d7230 */ /* 0x101fe40000004100 */
[----:B------:R-:W-:Y:S02]  /*a2c0*/  HADD2.F32 R14, -RZ, R5.H1_H1 ;  /* 0x30000005ff0e7230 */ /* 0x000fe40000004100 */
[----:B------:R-:W-:-:S02]  /*a2d0*/  HADD2.F32 R15, -RZ, R7.H0_H0 ;  /* 0x20000007ff0f7230 */ /* 0x000fc40000004100 */
[----:B------:R-:W-:Y:S02]  /*a2e0*/  HADD2.F32 R16, -RZ, R7.H1_H1 ;  /* 0x30000007ff107230 */ /* 0x000fe40000004100 */
[----:B------:R-:W-:Y:S02]  /*a2f0*/  HADD2.F32 R5, -RZ, R4.H0_H0 ;  /* 0x20000004ff057230 */ /* 0x000fe40000004100 */
[----:B------:R-:W-:Y:S02]  /*a300*/  HADD2.F32 R7, -RZ, R6.H0_H0 ;  /* 0x20000006ff077230 */ /* 0x000fe40000004100 */
[--C-:B-1----:R-:W-:Y:S02]  /*a310*/  HADD2.F32 R17, -RZ, R9.reuse.H0_H0 ;  /* 0x20000009ff117230 */ /* 0x102fe40000004100 */
[----:B------:R-:W-:Y:S02]  /*a320*/  HADD2.F32 R18, -RZ, R9.H1_H1 ;  /* 0x30000009ff127230 */ /* 0x000fe40000004100 */
[----:B------:R-:W-:-:S02]  /*a330*/  HADD2.F32 R19, -RZ, R11.H0_H0 ;  /* 0x2000000bff137230 */ /* 0x000fc40000004100 */
[C---:B------:R-:W-:Y:S01]  /*a340*/  FMUL.FTZ R32, R17.reuse, R30 ;  /* 0x0000001e11207220 */ /* 0x040fe20000410000 */
[-C--:B------:R-:W-:Y:S01]  /*a350*/  FMUL.FTZ R34, R17, R28.reuse ;  /* 0x0000001c11227220 */ /* 0x080fe20000410000 */
[----:B------:R-:W-:Y:S02]  /*a360*/  HADD2.F32 R17, -RZ, R31.H0_H0 ;  /* 0x2000001fff117230 */ /* 0x000fe40000004100 */
[C---:B------:R-:W-:Y:S01]  /*a370*/  FMUL.FTZ R31, R18.reuse, R29 ;  /* 0x0000001d121f7220 */ /* 0x040fe20000410000 */
[C---:B------:R-:W-:Y:S01]  /*a380*/  FFMA.FTZ R32, R13.reuse, R28, -R32 ;  /* 0x0000001c0d207223 */ /* 0x040fe20000010820 */
[----:B------:R-:W-:Y:S01]  /*a390*/  FFMA.FTZ R34, R13, R30, R34 ;  /* 0x0000001e0d227223 */ /* 0x000fe20000010022 */
[----:B------:R-:W-:Y:S02]  /*a3a0*/  HADD2.F32 R28, -RZ, R45.H0_H0 ;  /* 0x2000002dff1c7230 */ /* 0x000fe40000004100 */
[-C--:B------:R-:W-:Y:S01]  /*a3b0*/  FMUL.FTZ R13, R18, R17.reuse ;  /* 0x00000011120d7220 */ /* 0x080fe20000410000 */
[----:B------:R-:W-:Y:S01]  /*a3c0*/  FMUL.FTZ R18, R19, R46 ;  /* 0x0000002e13127220 */ /* 0x000fe20000410000 */
[----:B------:R-:W-:Y:S01]  /*a3d0*/  FFMA.FTZ R31, R14, R17, -R31 ;  /* 0x000000110e1f7223 */ /* 0x000fe2000001081f */
[----:B------:R-:W-:-:S02]  /*a3e0*/  HADD2.F32 R20, -RZ, R11.H1_H1 ;  /* 0x3000000bff147230 */ /* 0x000fc40000004100 */
[----:B------:R-:W-:Y:S01]  /*a3f0*/  FFMA.FTZ R29, R14, R29, R13 ;  /* 0x0000001d0e1d7223 */ /* 0x000fe2000001000d */
[----:B------:R-:W-:Y:S02]  /*a400*/  HADD2.F32 R17, -RZ, R33.H0_H0 ;  /* 0x20000021ff117230 */ /* 0x000fe40000004100 */
[-C--:B------:R-:W-:Y:S01]  /*a410*/  FMUL.FTZ R19, R19, R28.reuse ;  /* 0x0000001c13137220 */ /* 0x080fe20000410000 */
[C---:B------:R-:W-:Y:S01]  /*a420*/  FFMA.FTZ R30, R15.reuse, R28, -R18 ;  /* 0x0000001c0f1e7223 */ /* 0x040fe20000010812 */
[----:B------:R-:W-:Y:S02]  /*a430*/  HADD2.F32 R13, -RZ, R35.H0_H0 ;  /* 0x20000023ff0d7230 */ /* 0x000fe40000004100 */
[----:B------:R-:W-:Y:S02]  /*a440*/  HADD2.F32 R9, -RZ, R8.H0_H0 ;  /* 0x20000008ff097230 */ /* 0x000fe40000004100 */
[----:B------:R-:W-:Y:S01]  /*a450*/  FFMA.FTZ R46, R15, R46, R19 ;  /* 0x0000002e0f2e7223 */ /* 0x000fe20000010013 */
[----:B------:R-:W-:-:S02]  /*a460*/  HADD2.F32 R28, -RZ, R43.H0_H0 ;  /* 0x2000002bff1c7230 */ /* 0x000fc40000004100 */
[C---:B------:R-:W-:Y:S01]  /*a470*/  FMUL.FTZ R15, R20.reuse, R17 ;  /* 0x00000011140f7220 */ /* 0x040fe20000410000 */
[----:B------:R-:W-:Y:S02]  /*a480*/  HADD2.F32 R14, -RZ, R44.H1_H1 ;  /* 0x3000002cff0e7230 */ /* 0x000fe40000004100 */
[----:B------:R-:W-:Y:S01]  /*a490*/  FMUL.FTZ R19, R20, R13 ;  /* 0x0000000d14137220 */ /* 0x000fe20000410000 */
[----:B------:R-:W-:Y:S02]  /*a4a0*/  HADD2.F32 R11, -RZ, R10.H0_H0 ;  /* 0x2000000aff0b7230 */ /* 0x000fe40000004100 */
[C---:B------:R-:W-:Y:S01]  /*a4b0*/  FMUL.FTZ R20, R9.reuse, R28 ;  /* 0x0000001c09147220 */ /* 0x040fe20000410000 */
[----:B------:R-:W-:Y:S02]  /*a4c0*/  HADD2.F32 R44, -RZ, R44.H0_H0 ;  /* 0x2000002cff2c7230 */ /* 0x000fe40000004100 */
[----:B------:R-:W-:Y:S01]  /*a4d0*/  FMUL.FTZ R9, R9, R14 ;  /* 0x0000000e09097220 */ /* 0x000fe20000410000 */
[----:B------:R-:W-:-:S02]  /*a4e0*/  HADD2.F32 R18, -RZ, R45.H1_H1 ;  /* 0x3000002dff127230 */ /* 0x000fc40000004100 */
[C---:B------:R-:W-:Y:S01]  /*a4f0*/  FFMA.FTZ R33, R16.reuse, R13, -R15 ;  /* 0x0000000d10217223 */ /* 0x040fe2000001080f */
[----:B------:R-:W-:Y:S01]  /*a500*/  FFMA.FTZ R35, R16, R17, R19 ;  /* 0x0000001110237223 */ /* 0x000fe20000010013 */
[----:B------:R-:W-:Y:S01]  /*a510*/  FFMA.FTZ R20, R5, R14, -R20 ;  /* 0x0000000e05147223 */ /* 0x000fe20000010814 */
[C---:B------:R-:W-:Y:S01]  /*a520*/  FMUL.FTZ R16, R11.reuse, R44 ;  /* 0x0000002c0b107220 */ /* 0x040fe20000410000 */
[----:B------:R-:W-:Y:S01]  /*a530*/  FMUL.FTZ R14, R11, R18 ;  /* 0x000000120b0e7220 */ /* 0x000fe20000410000 */
[----:B------:R-:W-:Y:S02]  /*a540*/  HADD2.F32 R8, -RZ, R8.H1_H1 ;  /* 0x30000008ff087230 */ /* 0x000fe40000004100 */
[----:B------:R-:W-:Y:S01]  /*a550*/  FFMA.FTZ R28, R5, R28, R9 ;  /* 0x0000001c051c7223 */ /* 0x000fe20000010009 */
[----:B------:R-:W-:Y:S02]  /*a560*/  HADD2.F32 R10, -RZ, R10.H1_H1 ;  /* 0x3000000aff0a7230 */ /* 0x000fe40000004100 */
[----:B------:R-:W-:Y:S01]  /*a570*/  FFMA.FTZ R16, R7, R18, -R16 ;  /* 0x0000001207107223 */ /* 0x000fe20000010810 */
[----:B------:R-:W-:-:S02]  /*a580*/  HADD2.F32 R11, -RZ, R48.H0_H0 ;  /* 0x20000030ff0b7230 */ /* 0x000fc40000004100 */
[----:B------:R-:W-:Y:S01]  /*a590*/  FFMA.FTZ R14, R7, R44, R14 ;  /* 0x0000002c070e7223 */ /* 0x000fe2000001000e */
[----:B------:R-:W-:Y:S02]  /*a5a0*/  HADD2.F32 R13, -RZ, R47.H0_H0 ;  /* 0x2000002fff0d7230 */ /* 0x000fe40000004100 */
[----:B------:R-:W-:Y:S02]  /*a5b0*/  HADD2.F32 R5, -RZ, R50.H0_H0 ;  /* 0x20000032ff057230 */ /* 0x000fe40000004100 */
[----:B------:R-:W-:Y:S01]  /*a5c0*/  FMUL.FTZ R7, R8, R11 ;  /* 0x0000000b08077220 */ /* 0x000fe20000410000 */
[----:B------:R-:W-:Y:S02]  /*a5d0*/  HADD2.F32 R9, -RZ, R49.H0_H0 ;  /* 0x20000031ff097230 */ /* 0x000fe40000004100 */
[----:B------:R-:W-:Y:S01]  /*a5e0*/  FMUL.FTZ R19, R10, R13 ;  /* 0x0000000d0a137220 */ /* 0x000fe20000410000 */
[----:B------:R-:W-:Y:S02]  /*a5f0*/  HADD2.F32 R4, -RZ, R4.H1_H1 ;  /* 0x30000004ff047230 */ /* 0x000fe40000004100 */
[----:B------:R-:W-:Y:S01]  /*a600*/  FMUL.FTZ R8, R8, R5 ;  /* 0x0000000508087220 */ /* 0x000fe20000410000 */
[----:B------:R-:W-:-:S02]  /*a610*/  HADD2.F32 R6, -RZ, R6.H1_H1 ;  /* 0x30000006ff067230 */ /* 0x000fc40000004100 */
        /* <DEDUP_REMOVED lines=8> */
[----:B------:R-:W-:-:S02]  /*a6a0*/  F2FP.F16.F32.PACK_AB R6, R19, R16 ;  /* 0x000000101306723e */ /* 0x000fc400000000ff */
[----:B------:R-:W-:Y:S02]  /*a6b0*/  F2FP.F16.F32.PACK_AB R9, R29, R34 ;  /* 0x000000221d09723e */ /* 0x000fe400000000ff */
[----:B------:R-:W-:Y:S01]  /*a6c0*/  F2FP.F16.F32.PACK_AB R11, R35, R46 ;  /* 0x0000002e230b723e */ /* 0x000fe200000000ff */
[----:B------:R2:W-:Y:S01]  /*a6d0*/  STS.128 [R3], R4 ;  /* 0x0000000403007388 */ /* 0x0005e20000000c00 */
[----:B------:R-:W-:Y:S02]  /*a6e0*/  F2FP.F16.F32.PACK_AB R8, R17, R28 ;  /* 0x0000001c1108723e */ /* 0x000fe400000000ff */
[----:B------:R-:W-:-:S05]  /*a6f0*/  F2FP.F16.F32.PACK_AB R10, R13, R14 ;  /* 0x0000000e0d0a723e */ /* 0x000fca00000000ff */
[----:B------:R2:W-:Y:S02]  /*a700*/  STS.128 [R12+0xda00], R8 ;  /* 0x00da00080c007388 */ /* 0x0005e40000000c00 */
.L_x_1962:
[----:B------:R-:W-:Y:S05]  /*a710*/  BSYNC B1 ;  /* 0x0000000000017941 */ /* 0x000fea0003800000 */
.L_x_1961:
[----:B------:R-:W-:Y:S05]  /*a720*/  @P2 BRA `(.L_x_1940) ;  /* 0x0000000400a02947 */ /* 0x000fea0003800000 */
[----:B012---:R-:W-:Y:S01]  /*a730*/  SHF.R.S32.HI R3, RZ, 0x1f, R66 ;  /* 0x0000001fff037819 */ /* 0x007fe20000011442 */
[----:B------:R-:W-:Y:S01]  /*a740*/  HADD2.F32 R19, -RZ, R41.H1_H1 ;  /* 0x30000029ff137230 */ /* 0x000fe20000004100 */
[----:B------:R-:W-:Y:S01]  /*a750*/  SHF.R.U64 R31, R24, 0x10, R25 ;  /* 0x00000010181f7819 */ /* 0x000fe20000001219 */
[----:B------:R-:W-:Y:S01]  /*a760*/  HADD2.F32 R20, -RZ, R21.H1_H1 ;  /* 0x30000015ff147230 */ /* 0x000fe20000004100 */
[CC--:B------:R-:W-:Y:S01]  /*a770*/  LEA.HI R4, R3.reuse, R66.reuse, RZ, 0x3 ;  /* 0x0000004203047211 */ /* 0x0c0fe200078f18ff */
[----:B------:R-:W-:Y:S01]  /*a780*/  HADD2.F32 R41, -RZ, R41.H0_H0 ;  /* 0x20000029ff297230 */ /* 0x000fe20000004100 */
[----:B------:R-:W-:Y:S01]  /*a790*/  LEA.HI R3, R3, R66, RZ, 0x5 ;  /* 0x0000004203037211 */ /* 0x000fe200078f28ff */
[----:B------:R-:W-:Y:S01]  /*a7a0*/  HADD2.F32 R21, -RZ, R21.H0_H0 ;  /* 0x20000015ff157230 */ /* 0x000fe20000004100 */
[--C-:B------:R-:W-:Y:S02]  /*a7b0*/  SHF.R.S32.HI R5, RZ, 0x3, R4.reuse ;  /* 0x00000003ff057819 */ /* 0x100fe40000011404 */
[----:B-----5:R-:W-:-:S02]  /*a7c0*/  LOP3.LUT R4, R65, 0x18, R4, 0xf8, !PT ;  /* 0x0000001841047812 */ /* 0x020fc400078ef804 */
[----:B------:R-:W-:Y:S02]  /*a7d0*/  LEA.HI R0, R0, R5, RZ, 0x1d ;  /* 0x0000000500007211 */ /* 0x000fe400078fe8ff */
[----:B------:R-:W-:Y:S02]  /*a7e0*/  SHF.R.S32.HI R5, RZ, 0x5, R3 ;  /* 0x00000005ff057819 */ /* 0x000fe40000011403 */
[----:B------:R-:W-:Y:S02]  /*a7f0*/  SHF.R.S32.HI R3, RZ, 0x1f, R0 ;  /* 0x0000001fff037819 */ /* 0x000fe40000011400 */
[----:B------:R-:W-:Y:S01]  /*a800*/  LOP3.LUT R4, R4, R63, RZ, 0x3c, !PT ;  /* 0x0000003f04047212 */ /* 0x000fe200078e3cff */
[----:B------:R-:W-:Y:S01]  /*a810*/  IMAD R5, R5, 0x1800, R64 ;  /* 0x0000180005057824 */ /* 0x000fe200078e0240 */
        /* <DEDUP_REMOVED lines=10> */
[--C-:B------:R-:W-:Y:S01]  /*a8c0*/  SHF.R.U64 R33, R36, 0x10, R37.reuse ;  /* 0x0000001024217819 */ /* 0x100fe20000001225 */
[----:B------:R-:W0:Y:S01]  /*a8d0*/  LDS.128 R4, [R34] ;  /* 0x0000000022047984 */ /* 0x000e220000000c00 */
[----:B------:R-:W-:Y:S01]  /*a8e0*/  SHF.R.U32.HI R36, RZ, 0x10, R37 ;  /* 0x00000010ff247819 */ /* 0x000fe20000011625 */
[----:B------:R-:W-:Y:S01]  /*a8f0*/  IMAD.IADD R3, R3, 0x1, R0 ;  /* 0x0000000103037824 */ /* 0x000fe200078e0200 */
[--C-:B------:R-:W-:Y:S01]  /*a900*/  SHF.R.U64 R30, R26, 0x10, R27.reuse ;  /* 0x000000101a1e7819 */ /* 0x100fe2000000121b */
[--C-:B------:R-:W-:Y:S01]  /*a910*/  HADD2.F32 R26, -RZ, R40.reuse.H1_H1 ;  /* 0x30000028ff1a7230 */ /* 0x100fe20000004100 */
[----:B------:R-:W-:Y:S01]  /*a920*/  SHF.R.U32.HI R29, RZ, 0x10, R27 ;  /* 0x00000010ff1d7819 */ /* 0x000fe2000001161b */
[----:B------:R-:W-:Y:S01]  /*a930*/  IMAD R3, R3, 0x2, R22 ;  /* 0x0000000203037824 */ /* 0x000fe200078e0216 */
[--C-:B------:R-:W-:Y:S01]  /*a940*/  SHF.R.U64 R32, R38, 0x10, R39.reuse ;  /* 0x0000001026207819 */ /* 0x100fe20000001227 */
[----:B------:R-:W-:Y:S01]  /*a950*/  HADD2.F32 R40, -RZ, R40.H0_H0 ;  /* 0x20000028ff287230 */ /* 0x000fe20000004100 */
[----:B------:R-:W-:-:S02]  /*a960*/  SHF.R.U32.HI R38, RZ, 0x10, R39 ;  /* 0x00000010ff267819 */ /* 0x000fc40000011627 */
[----:B------:R-:W1:Y:S01]  /*a970*/  LDS.128 R8, [R3+0xda00] ;  /* 0x00da000003087984 */ /* 0x000e620000000c00 */
[--C-:B0-----:R-:W-:Y:S02]  /*a980*/  HADD2.F32 R12, -RZ, R5.reuse.H0_H0 ;  /* 0x20000005ff0c7230 */ /* 0x101fe40000004100 */
[----:B------:R-:W-:Y:S02]  /*a990*/  HADD2.F32 R5, -RZ, R5.H1_H1 ;  /* 0x30000005ff057230 */ /* 0x000fe40000004100 */
[--C-:B------:R-:W-:Y:S02]  /*a9a0*/  HADD2.F32 R13, -RZ, R7.reuse.H0_H0 ;  /* 0x20000007ff0d7230 */ /* 0x100fe40000004100 */
[----:B------:R-:W-:Y:S02]  /*a9b0*/  HADD2.F32 R14, -RZ, R7.H1_H1 ;  /* 0x30000007ff0e7230 */ /* 0x000fe40000004100 */
[----:B------:R-:W-:Y:S02]  /*a9c0*/  HADD2.F32 R0, -RZ, R4.H0_H0 ;  /* 0x20000004ff007230 */ /* 0x000fe40000004100 */
[----:B------:R-:W-:-:S02]  /*a9d0*/  HADD2.F32 R7, -RZ, R6.H0_H0 ;  /* 0x20000006ff077230 */ /* 0x000fc40000004100 */
[--C-:B-1----:R-:W-:Y:S02]  /*a9e0*/  HADD2.F32 R15, -RZ, R9.reuse.H0_H0 ;  /* 0x20000009ff0f7230 */ /* 0x102fe40000004100 */
[----:B------:R-:W-:Y:S02]  /*a9f0*/  HADD2.F32 R16, -RZ, R9.H1_H1 ;  /* 0x30000009ff107230 */ /* 0x000fe40000004100 */
[----:B------:R-:W-:Y:S02]  /*aa00*/  HADD2.F32 R17, -RZ, R11.H0_H0 ;  /* 0x2000000bff117230 */ /* 0x000fe40000004100 */
[C---:B------:R-:W-:Y:S01]  /*aa10*/  FMUL.FTZ R25, R15.reuse, R20 ;  /* 0x000000140f197220 */ /* 0x040fe20000410000 */
[-C--:B------:R-:W-:Y:S01]  /*aa20*/  FMUL.FTZ R27, R15, R19.reuse ;  /* 0x000000130f1b7220 */ /* 0x080fe20000410000 */
[----:B------:R-:W-:Y:S02]  /*aa30*/  HADD2.F32 R15, -RZ, R36.H0_H0 ;  /* 0x20000024ff0f7230 */ /* 0x000fe40000004100 */
[----:B------:R-:W-:Y:S01]  /*aa40*/  FMUL.FTZ R28, R16, R24 ;  /* 0x00000018101c7220 */ /* 0x000fe20000410000 */
[C---:B------:R-:W-:Y:S01]  /*aa50*/  FFMA.FTZ R25, R12.reuse, R19, -R25 ;  /* 0x000000130c197223 */ /* 0x040fe20000010819 */
[----:B------:R-:W-:Y:S01]  /*aa60*/  FFMA.FTZ R27, R12, R20, R27 ;  /* 0x000000140c1b7223 */ /* 0x000fe2000001001b */
[----:B------:R-:W-:-:S02]  /*aa70*/  HADD2.F32 R12, -RZ, R42.H1_H1 ;  /* 0x3000002aff0c7230 */ /* 0x000fc40000004100 */
[-C--:B------:R-:W-:Y:S01]  /*aa80*/  FMUL.FTZ R16, R16, R15.reuse ;  /* 0x0000000f10107220 */ /* 0x080fe20000410000 */
[----:B------:R-:W-:Y:S01]  /*aa90*/  FFMA.FTZ R28, R5, R15, -R28 ;  /* 0x0000000f051c7223 */ /* 0x000fe2000001081c */
[C---:B------:R-:W-:Y:S01]  /*aaa0*/  FMUL.FTZ R20, R17.reuse, R26 ;  /* 0x0000001a11147220 */ /* 0x040fe20000410000 */
[----:B------:R-:W-:Y:S02]  /*aab0*/  HADD2.F32 R18, -RZ, R11.H1_H1 ;  /* 0x3000000bff127230 */ /* 0x000fe40000004100 */
[----:B------:R-:W-:Y:S01]  /*aac0*/  FMUL.FTZ R17, R17, R12 ;  /* 0x0000000c11117220 */ /* 0x000fe20000410000 */
[----:B------:R-:W-:Y:S02]  /*aad0*/  HADD2.F32 R15, -RZ, R29.H0_H0 ;  /* 0x2000001dff0f7230 */ /* 0x000fe40000004100 */
[----:B------:R-:W-:Y:S01]  /*aae0*/  FFMA.FTZ R16, R5, R24, R16 ;  /* 0x0000001805107223 */ /* 0x000fe20000010010 */
[----:B------:R-:W-:Y:S01]  /*aaf0*/  FFMA.FTZ R20, R13, R12, -R20 ;  /* 0x0000000c0d147223 */ /* 0x000fe20000010814 */
[----:B------:R-:W-:-:S02]  /*ab00*/  HADD2.F32 R5, -RZ, R38.H0_H0 ;  /* 0x20000026ff057230 */ /* 0x000fc40000004100 */
[----:B------:R-:W-:Y:S01]  /*ab10*/  FFMA.FTZ R26, R13, R26, R17 ;  /* 0x0000001a0d1a7223 */ /* 0x000fe20000010011 */
[----:B------:R-:W-:Y:S02]  /*ab20*/  HADD2.F32 R9, -RZ, R8.H0_H0 ;  /* 0x20000008ff097230 */ /* 0x000fe40000004100 */
[C---:B------:R-:W-:Y:S01]  /*ab30*/  FMUL.FTZ R13, R18.reuse, R15 ;  /* 0x0000000f120d7220 */ /* 0x040fe20000410000 */
[----:B------:R-:W-:Y:S02]  /*ab40*/  HADD2.F32 R11, -RZ, R10.H0_H0 ;  /* 0x2000000aff0b7230 */ /* 0x000fe40000004100 */
[-C--:B------:R-:W-:Y:S01]  /*ab50*/  FMUL.FTZ R17, R18, R5.reuse ;  /* 0x0000000512117220 */ /* 0x080fe20000410000 */
[----:B------:R-:W-:Y:S02]  /*ab60*/  HADD2.F32 R42, -RZ, R42.H0_H0 ;  /* 0x2000002aff2a7230 */ /* 0x000fe40000004100 */
[C---:B------:R-:W-:Y:S01]  /*ab70*/  FFMA.FTZ R19, R14.reuse, R5, -R13 ;  /* 0x000000050e137223 */ /* 0x040fe2000001080d */
[C---:B------:R-:W-:Y:S01]  /*ab80*/  FMUL.FTZ R5, R9.reuse, R21 ;  /* 0x0000001509057220 */ /* 0x040fe20000410000 */
[----:B------:R-:W-:Y:S01]  /*ab90*/  FMUL.FTZ R12, R9, R41 ;  /* 0x00000029090c7220 */ /* 0x000fe20000410000 */
[----:B------:R-:W-:Y:S01]  /*aba0*/  FFMA.FTZ R29, R14, R15, R17 ;  /* 0x0000000f0e1d7223 */ /* 0x000fe20000010011 */
[C---:B------:R-:W-:Y:S01]  /*abb0*/  FMUL.FTZ R14, R11.reuse, R40 ;  /* 0x000000280b0e7220 */ /* 0x040fe20000410000 */
[C---:B------:R-:W-:Y:S01]  /*abc0*/  FFMA.FTZ R41, R0.reuse, R41, -R5 ;  /* 0x0000002900297223 */ /* 0x040fe20000010805 */
[----:B------:R-:W-:Y:S01]  /*abd0*/  FFMA.FTZ R12, R0, R21, R12 ;  /* 0x00000015000c7223 */ /* 0x000fe2000001000c */
[----:B------:R-:W-:Y:S01]  /*abe0*/  FMUL.FTZ R0, R11, R42 ;  /* 0x0000002a0b007220 */ /* 0x000fe20000410000 */
[----:B------:R-:W-:-:S02]  /*abf0*/  HADD2.F32 R8, -RZ, R8.H1_H1 ;  /* 0x30000008ff087230 */ /* 0x000fc40000004100 */
[C---:B------:R-:W-:Y:S01]  /*ac00*/  FFMA.FTZ R14, R7.reuse, R42, -R14 ;  /* 0x0000002a070e7223 */ /* 0x040fe2000001080e */
[----:B------:R-:W-:Y:S02]  /*ac10*/  HADD2.F32 R10, -RZ, R10.H1_H1 ;  /* 0x3000000aff0a7230 */ /* 0x000fe40000004100 */
[----:B------:R-:W-:Y:S01]  /*ac20*/  FFMA.FTZ R40, R7, R40, R0 ;  /* 0x0000002807287223 */ /* 0x000fe20000010000 */
[----:B------:R-:W-:Y:S02]  /*ac30*/  HADD2.F32 R11, -RZ, R31.H0_H0 ;  /* 0x2000001fff0b7230 */ /* 0x000fe40000004100 */
[----:B------:R-:W-:Y:S02]  /*ac40*/  HADD2.F32 R13, -RZ, R30.H0_H0 ;  /* 0x2000001eff0d7230 */ /* 0x000fe40000004100 */
[----:B------:R-:W-:Y:S02]  /*ac50*/  HADD2.F32 R5, -RZ, R33.H0_H0 ;  /* 0x20000021ff057230 */ /* 0x000fe40000004100 */
[----:B------:R-:W-:Y:S01]  /*ac60*/  FMUL.FTZ R7, R8, R11 ;  /* 0x0000000b08077220 */ /* 0x000fe20000410000 */
[----:B------:R-:W-:-:S02]  /*ac70*/  HADD2.F32 R9, -RZ, R32.H0_H0 ;  /* 0x20000020ff097230 */ /* 0x000fc40000004100 */
        /* <DEDUP_REMOVED lines=19> */
.L_x_1940:
[----:B------:R-:W-:Y:S05]  /*adb0*/  BSYNC B0 ;  /* 0x0000000000007941 */ /* 0x000fea0003800000 */
.L_x_1930:
        /* <DEDUP_REMOVED lines=8> */
.L_x_1928:
[----:B------:R-:W-:-:S06]  /*ae40*/  ULOP3.LUT UR4, UR60, 0x1, URZ, 0xfc, !UPT ;  /* 0x000000013c047892 */ /* 0x000fcc000f8efc3f */
[----:B0--3--:R-:W-:-:S05]  /*ae50*/  IMAD.U32 R0, RZ, RZ, UR4 ;  /* 0x00000004ff007e24 */ /* 0x009fca000f8e00ff */
[----:B------:R-:W-:-:S13]  /*ae60*/  ISETP.NE.AND P0, PT, R0, 0x3, PT ;  /* 0x000000030000780c */ /* 0x000fda0003f05270 */
[----:B------:R-:W-:Y:S05]  /*ae70*/  @!P0 BRA `(.L_x_1963) ;  /* 0x0000000000048947 */ /* 0x000fea0003800000 */
[----:B------:R-:W-:Y:S01]  /*ae80*/  BPT.TRAP 0x1 ;  /* 0x000000040000795c */ /* 0x000fe20000300000 */
.L_x_1963:
[----:B------:R-:W2:Y:S01]  /*ae90*/  LDL R0, [R1+0x20] ;  /* 0x0000200001007983 */ /* 0x000ea20000100800 */
[----:B------:R-:W-:Y:S01]  /*aea0*/  IMAD R21, R146, 0x8, R22 ;  /* 0x0000000892157824 */ /* 0x000fe200078e0216 */
[----:B--2-4-:R-:W-:-:S04]  /*aeb0*/  SHF.L.U32 R4, R0, 0x1f, RZ ;  /* 0x0000001f00047819 */ /* 0x014fc800000006ff */
[----:B------:R0:W2:Y:S01]  /*aec0*/  SYNCS.PHASECHK.TRANS64.TRYWAIT P1, [R21+URZ+0x31c30], R4 ;  /* 0x031c3004150075a7 */ /* 0x0000a2000802017f */
[----:B------:R-:W-:Y:S05]  /*aed0*/  @!P0 BRA `(.L_x_1964) ;  /* 0x0000000000048947 */ /* 0x000fea0003800000 */
[----:B------:R-:W-:Y:S01]  /*aee0*/  BPT.TRAP 0x1 ;  /* 0x000000040000795c */ /* 0x000fe20000300000 */
.L_x_1964:
        /* <DEDUP_REMOVED lines=12> */
.L_x_1965:
[----:B---3--:R-:W3:Y:S01]  /*afb0*/  LDL R0, [R1+0x38] ;  /* 0x0000380001007983 */ /* 0x008ee20000100800 */
[----:B------:R-:W-:Y:S01]  /*afc0*/  IMAD.MOV.U32 R15, RZ, RZ, -0x7fffffe0 ;  /* 0x80000020ff0f7424 */ /* 0x000fe200078e00ff */
[----:B------:R-:W-:Y:S01]  /*afd0*/  LOP3.LUT R2, R2, 0x10000, RZ, 0xfc, !PT ;  /* 0x0001000002027812 */ /* 0x000fe200078efcff */
[----:B-1----:R-:W-:Y:S01]  /*afe0*/  IMAD.MOV.U32 R3, RZ, RZ, -0x7fffffe0 ;  /* 0x80000020ff037424 */ /* 0x002fe200078e00ff */
[----:B------:R-:W-:Y:S05]  /*aff0*/  WARPSYNC.ALL ;  /* 0x0000000000007948 */ /* 0x000fea0003800000 */
[----:B------:R-:W-:Y:S01]  /*b000*/  R2UR UR7, R15 ;  /* 0x000000000f0772ca */ /* 0x000fe200000e0000 */
[----:B------:R-:W4:Y:S01]  /*b010*/  LDL R100, [R1+0x4c] ;  /* 0x00004c0001647983 */ /* 0x000f220000100800 */
[----:B------:R-:W-:-:S02]  /*b020*/  R2UR UR4, R2 ;  /* 0x00000000020472ca */ /* 0x000fc400000e0000 */
[C---:B------:R-:W-:Y:S01]  /*b030*/  R2UR UR5, R3.reuse ;  /* 0x00000000030572ca */ /* 0x040fe200000e0000 */
[----:B------:R-:W-:Y:S01]  /*b040*/  WARPGROUP.ARRIVE ;  /* 0x00000000000079c5 */ /* 0x000fe20000000000 */
[----:B------:R-:W-:Y:S01]  /*b050*/  IMAD.MOV.U32 R5, RZ, RZ, -0x7fffffe0 ;  /* 0x80000020ff057424 */ /* 0x000fe200078e00ff */
[C---:B------:R-:W-:Y:S01]  /*b060*/  R2UR UR8, R2.reuse ;  /* 0x00000000020872ca */ /* 0x040fe200000e0000 */
[----:B-----5:R-:W4:Y:S01]  /*b070*/  LDL R102, [R1+0x48] ;  /* 0x0000480001667983 */ /* 0x020f220000100800 */
[----:B------:R-:W-:Y:S02]  /*b080*/  R2UR UR9, R3 ;  /* 0x00000000030972ca */ /* 0x000fe400000e0000 */
[----:B------:R-:W-:Y:S01]  /*b090*/  R2UR UR11, R5 ;  /* 0x00000000050b72ca */ /* 0x000fe200000e0000 */
[----:B------:R-:W-:Y:S01]  /*b0a0*/  IMAD.MOV.U32 R5, RZ, RZ, -0x7fffffe0 ;  /* 0x80000020ff057424 */ /* 0x000fe200078e00ff */
[----:B------:R-:W4:Y:S01]  /*b0b0*/  LDL R96, [R1+0x58] ;  /* 0x0000580001607983 */ /* 0x000f220000100800 */
[----:B------:R-:W-:Y:S01]  /*b0c0*/  IMAD.MOV.U32 R7, RZ, RZ, -0x7fffffe0 ;  /* 0x80000020ff077424 */ /* 0x000fe200078e00ff */
[----:B------:R-:W-:-:S02]  /*b0d0*/  R2UR UR12, R2 ;  /* 0x00000000020c72ca */ /* 0x000fc400000e0000 */
[----:B------:R-:W-:Y:S01]  /*b0e0*/  R2UR UR13, R3 ;  /* 0x00000000030d72ca */ /* 0x000fe200000e0000 */
[----:B------:R-:W4:Y:S01]  /*b0f0*/  LDL R99, [R1+0x54] ;  /* 0x0000540001637983 */ /* 0x000f220000100800 */
[----:B------:R-:W-:Y:S01]  /*b100*/  R2UR UR15, R7 ;  /* 0x00000000070f72ca */ /* 0x000fe200000e0000 */
[----:B------:R-:W-:Y:S01]  /*b110*/  IMAD.MOV.U32 R9, RZ, RZ, -0x7fffffe0 ;  /* 0x80000020ff097424 */ /* 0x000fe200078e00ff */
[----:B------:R-:W-:Y:S01]  /*b120*/  R2UR UR16, R2 ;  /* 0x00000000021072ca */ /* 0x000fe200000e0000 */
[----:B------:R-:W4:Y:S01]  /*b130*/  LDL R98, [R1+0x3c] ;  /* 0x00003c0001627983 */ /* 0x000f220000100800 */
[----:B------:R-:W-:Y:S02]  /*b140*/  R2UR UR17, R3 ;  /* 0x00000000031172ca */ /* 0x000fe400000e0000 */
[----:B------:R-:W-:Y:S01]  /*b150*/  R2UR UR19, R9 ;  /* 0x00000000091372ca */ /* 0x000fe200000e0000 */
[----:B---3--:R-:W-:-:S05]  /*b160*/  IMAD R14, R146, 0x6c0, R0 ;  /* 0x000006c0920e7824 */ /* 0x008fca00078e0200 */
[----:B------:R-:W-:-:S13]  /*b170*/  R2UR UR6, R14 ;  /* 0x000000000e0672ca */ /* 0x000fda00000e0000 */
[----:B------:R-:W-:Y:S01]  /*b180*/  HGMMA.64x16x16.F32 R88, gdesc[UR4], RZ, !UPT, gsb0 ;  /* 0x00200000045879f0 */ /* 0x000fe2000c0008ff */
[----:B0-2---:R-:W-:-:S05]  /*b190*/  VIADD R4, R14, 0x40 ;  /* 0x000000400e047836 */ /* 0x005fca0000000000 */
[----:B------:R-:W-:Y:S01]  /*b1a0*/  R2UR UR10, R4 ;  /* 0x00000000040a72ca */ /* 0x000fe200000e0000 */
[----:B------:R-:W-:Y:S02]  /*b1b0*/  WARPGROUP.DEPBAR.LE gsb0, 0x0 ;  /* 0x00008000000079c5 */ /* 0x000fe40000010000 */
[----:B------:R-:W-:-:S10]  /*b1c0*/  WARPGROUP.ARRIVE ;  /* 0x00000000000079c5 */ /* 0x000fd40000000000 */
[----:B------:R-:W-:Y:S01]  /*b1d0*/  HGMMA.64x16x16.F32 R80, gdesc[UR8], RZ, !UPT, gsb0 ;  /* 0x00200000085079f0 */ /* 0x000fe2000c0008ff */
[----:B------:R-:W-:Y:S01]  /*b1e0*/  VIADD R4, R14, 0x80 ;  /* 0x000000800e047836 */ /* 0x000fe20000000000 */
[----:B------:R-:W-:Y:S02]  /*b1f0*/  R2UR UR7, R5 ;  /* 0x00000000050772ca */ /* 0x000fe400000e0000 */
[----:B------:R-:W-:Y:S02]  /*b200*/  R2UR UR4, R2 ;  /* 0x00000000020472ca */ /* 0x000fe400000e0000 */
[----:B------:R-:W-:Y:S02]  /*b210*/  R2UR UR6, R4 ;  /* 0x00000000040672ca */ /* 0x000fe400000e0000 */
[----:B------:R-:W-:Y:S01]  /*b220*/  R2UR UR5, R3 ;  /* 0x00000000030572ca */ /* 0x000fe200000e0000 */
[----:B------:R-:W-:Y:S02]  /*b230*/  WARPGROUP.DEPBAR.LE gsb0, 0x0 ;  /* 0x00008000000079c5 */ /* 0x000fe40000010000 */
[----:B------:R-:W-:-:S10]  /*b240*/  WARPGROUP.ARRIVE ;  /* 0x00000000000079c5 */ /* 0x000fd40000000000 */
[----:B------:R-:W-:Y:S01]  /*b250*/  HGMMA.64x16x16.F32 R72, gdesc[UR4], RZ, !UPT, gsb0 ;  /* 0x00200000044879f0 */ /* 0x000fe2000c0008ff */
[----:B------:R-:W-:-:S05]  /*b260*/  VIADD R6, R14, 0xc0 ;  /* 0x000000c00e067836 */ /* 0x000fca0000000000 */
        /* <DEDUP_REMOVED lines=46> */
[----:B------:R-:W-:Y:S02]  /*b550*/  VIADD R12, R2, 0x2 ;  /* 0x00000002020c7836 */ /* 0x000fe40000000000 */
[----:B------:R-:W-:Y:S02]  /*b560*/  IMAD.MOV.U32 R5, RZ, RZ, -0x7fffffe0 ;  /* 0x80000020ff057424 */ /* 0x000fe400078e00ff */
[----:B------:R-:W-:Y:S01]  /*b570*/  IMAD.MOV.U32 R13, RZ, RZ, -0x7fffffe0 ;  /* 0x80000020ff0d7424 */ /* 0x000fe200078e00ff */
[----:B------:R-:W-:Y:S02]  /*b580*/  R2UR UR6, R4 ;  /* 0x00000000040672ca */ /* 0x000fe400000e0000 */
[----:B------:R-:W-:-:S02]  /*b590*/  R2UR UR7, R5 ;  /* 0x00000000050772ca */ /* 0x000fc400000e0000 */
[----:B------:R-:W-:Y:S02]  /*b5a0*/  R2UR UR4, R12 ;  /* 0x000000000c0472ca */ /* 0x000fe400000e0000 */
[----:B------:R-:W-:Y:S01]  /*b5b0*/  R2UR UR5, R13 ;  /* 0x000000000d0572ca */ /* 0x000fe200000e0000 */
[----:B------:R-:W-:Y:S02]  /*b5c0*/  WARPGROUP.DEPBAR.LE gsb0, 0x0 ;  /* 0x00008000000079c5 */ /* 0x000fe40000010000 */
        /* <DEDUP_REMOVED lines=385> */
[----:B----4-:R-:W-:-:S04]  /*cde0*/  IMAD R0, R104, -0x90, R100 ;  /* 0xffffff7068007824 */ /* 0x010fc800078e0264 */
[----:B------:R-:W-:Y:S01]  /*cdf0*/  VIADD R20, R0, 0x90 ;  /* 0x0000009000147836 */ /* 0x000fe20000000000 */
[----:B------:R-:W-:Y:S01]  /*ce00*/  IADD3 R97, -R102, 0x91, R0 ;  /* 0x0000009166617810 */ /* 0x000fe20007ffe100 */
[----:B------:R-:W-:Y:S02]  /*ce10*/  IMAD R96, R98, 0xc0, R96 ;  /* 0x000000c062607824 */ /* 0x000fe400078e0260 */
[C---:B------:R-:W-:Y:S02]  /*ce20*/  IMAD R20, R99.reuse, -0x2, R20 ;  /* 0xfffffffe63147824 */ /* 0x040fe400078e0214 */
[----:B------:R-:W-:-:S05]  /*ce30*/  IMAD R97, R99, -0x2, R97 ;  /* 0xfffffffe63617824 */ /* 0x000fca00078e0261 */
[----:B------:R-:W-:Y:S01]  /*ce40*/  VIADDMNMX R0, R96, R97, R20, PT ;  /* 0x0000006160007246 */ /* 0x000fe20003800114 */
[----:B------:R-:W-:Y:S02]  /*ce50*/  WARPGROUP.DEPBAR.LE gsb0, 0x0 ;  /* 0x00008000000079c5 */ /* 0x000fe40000010000 */
[----:B------:R-:W-:-:S06]  /*ce60*/  WARPGROUP.ARRIVE ;  /* 0x00000000000079c5 */ /* 0x000fcc0000000000 */
[----:B------:R-:W-:Y:S01]  /*ce70*/  HGMMA.64x16x16.F32 R40, gdesc[UR12], R40, gsb0 ;  /* 0x002000000c2879f0 */ /* 0x000fe20008000828 */
[C---:B------:R-:W-:Y:S02]  /*ce80*/  ISETP.GT.AND P1, PT, R0.reuse, RZ, PT ;  /* 0x000000ff0000720c */ /* 0x040fe40003f24270 */
[C---:B------:R-:W-:Y:S02]  /*ce90*/  ISETP.GT.AND P2, PT, R0.reuse, 0x1, PT ;  /* 0x000000010000780c */ /* 0x040fe40003f44270 */
[----:B------:R-:W-:Y:S02]  /*cea0*/  ISETP.GT.AND P3, PT, R0, 0x8, PT ;  /* 0x000000080000780c */ /* 0x000fe40003f64270 */
[----:B------:R-:W-:Y:S02]  /*ceb0*/  FSEL R19, R88, -INF , P1 ;  /* 0xff80000058137808 */ /* 0x000fe40000800000 */
[----:B------:R-:W-:Y:S02]  /*cec0*/  FSEL R89, R89, -INF , P2 ;  /* 0xff80000059597808 */ /* 0x000fe40001000000 */
[----:B------:R-:W-:-:S02]  /*ced0*/  ISETP.GT.AND P1, PT, R0, 0x9, PT ;  /* 0x000000090000780c */ /* 0x000fc40003f24270 */
[----:B------:R-:W-:Y:S02]  /*cee0*/  FSEL R99, R92, -INF , P3 ;  /* 0xff8000005c637808 */ /* 0x000fe40001800000 */
[----:B------:R-:W-:Y:S02]  /*cef0*/  FMNMX.FTZ R16, R19, R89, !PT ;  /* 0x0000005913107209 */ /* 0x000fe40007810000 */
[----:B------:R-:W-:Y:S02]  /*cf00*/  ISETP.GT.AND P2, PT, R0, 0x10, PT ;  /* 0x000000100000780c */ /* 0x000fe40003f44270 */
[----:B------:R-:W-:Y:S02]  /*cf10*/  FSEL R93, R93, -INF , P1 ;  /* 0xff8000005d5d7808 */ /* 0x000fe40000800000 */
[----:B------:R-:W-:Y:S02]  /*cf20*/  FMNMX.FTZ R16, R99, R16, !PT ;  /* 0x0000001063107209 */ /* 0x000fe40007810000 */
[----:B------:R-:W-:-:S02]  /*cf30*/  FSEL R101, R80, -INF , P2 ;  /* 0xff80000050657808 */ /* 0x000fc40001000000 */
[----:B------:R-:W-:Y:S01]  /*cf40*/  FMNMX.FTZ R16, R93, R16, !PT ;  /* 0x000000105d107209 */ /* 0x000fe20007810000 */
[----:B------:R-:W-:-:S03]  /*cf50*/  IMAD.MOV.U32 R17, RZ, RZ, -0x7fffffe0 ;  /* 0x80000020ff117424 */ /* 0x000fc600078e00ff */
[----:B------:R-:W-:Y:S01]  /*cf60*/  FMNMX.FTZ R18, R101, R16, !PT ;  /* 0x0000001065127209 */ /* 0x000fe20007810000 */
[----:B------:R-:W-:Y:S01]  /*cf70*/  VIADD R16, R14, 0x642 ;  /* 0x000006420e107836 */ /* 0x000fe20000000000 */
[----:B------:R-:W-:Y:S02]  /*cf80*/  R2UR UR7, R17 ;  /* 0x00000000110772ca */ /* 0x000fe400000e0000 */
[----:B------:R-:W-:Y:S02]  /*cf90*/  R2UR UR4, R4 ;  /* 0x00000000040472ca */ /* 0x000fe400000e0000 */
[----:B------:R-:W-:Y:S02]  /*cfa0*/  R2UR UR6, R16 ;  /* 0x00000000100672ca */ /* 0x000fe400000e0000 */
[----:B------:R-:W-:Y:S02]  /*cfb0*/  R2UR UR5, R5 ;  /* 0x00000000050572ca */ /* 0x000fe400000e0000 */
[----:B------:R-:W-:-:S02]  /*cfc0*/  ISETP.GT.AND P1, PT, R0, 0x11, PT ;  /* 0x000000110000780c */ /* 0x000fc40003f24270 */
[----:B------:R-:W-:Y:S01]  /*cfd0*/  ISETP.GT.AND P2, PT, R0, 0x18, PT ;  /* 0x000000180000780c */ /* 0x000fe20003f44270 */
[----:B------:R-:W-:Y:S02]  /*cfe0*/  WARPGROUP.DEPBAR.LE gsb0, 0x0 ;  /* 0x00008000000079c5 */ /* 0x000fe40000010000 */
[----:B------:R-:W-:Y:S01]  /*cff0*/  WARPGROUP.ARRIVE ;  /* 0x00000000000079c5 */ /* 0x000fe20000000000 */
[----:B------:R-:W-:-:S05]  /*d000*/  FSEL R81, R81, -INF , P1 ;  /* 0xff80000051517808 */ /* 0x000fca0000800000 */
[----:B------:R-:W-:Y:S01]  /*d010*/  HGMMA.64x16x16.F32 R32, gdesc[UR4], R32, gsb0 ;  /* 0x00200000042079f0 */ /* 0x000fe20008000820 */
[----:B------:R-:W-:Y:S01]  /*d020*/  ISETP.GT.AND P3, PT, R0, 0x19, PT ;  /* 0x000000190000780c */ /* 0x000fe20003f64270 */
[----:B------:R-:W-:Y:S01]  /*d030*/  IMAD.MOV.U32 R15, RZ, RZ, -0x7fffffe0 ;  /* 0x80000020ff0f7424 */ /* 0x000fe200078e00ff */
[----:B------:R-:W-:Y:S01]  /*d040*/  FSEL R103, R84, -INF , P2 ;  /* 0xff80000054677808 */ /* 0x000fe20001000000 */
[----:B------:R-:W-:Y:S01]  /*d050*/  VIADD R14, R14, 0x682 ;  /* 0x000006820e0e7836 */ /* 0x000fe20000000000 */
[----:B------:R-:W-:Y:S01]  /*d060*/  FMNMX.FTZ R18, R81, R18, !PT ;  /* 0x0000001251127209 */ /* 0x000fe20007810000 */
[----:B------:R-:W-:Y:S01]  /*d070*/  ULDC UR4, c[0x0][0x988] ;  /* 0x0002620000047ab9 */ /* 0x000fe20000000800 */
        /* <DEDUP_REMOVED lines=21> */
[----:B------:R-:W-:Y:S02]  /*d1d0*/  R2UR UR11, R15 ;  /* 0x000000000f0b72ca */ /* 0x000fe400000e0000 */
[----:B------:R-:W-:Y:S02]  /*d1e0*/  ISETP.GT.AND P1, PT, R0, 0x39, PT ;  /* 0x000000390000780c */ /* 0x000fe40003f24270 */
[----:B------:R-:W-:Y:S02]  /*d1f0*/  FSEL R15, R68, -INF , P2 ;  /* 0xff800000440f7808 */ /* 0x000fe40001000000 */
[----:B------:R-:W-:Y:S02]  /*d200*/  FMNMX.FTZ R18, R65, R18, !PT ;  /* 0x0000001241127209 */ /* 0x000fe40007810000 */
[----:B------:R-:W-:Y:S02]  /*d210*/  ISETP.GT.AND P2, PT, R0, 0x40, PT ;  /* 0x000000400000780c */ /* 0x000fe40003f44270 */
[----:B------:R-:W-:-:S02]  /*d220*/  FSEL R69, R69, -INF , P1 ;  /* 0xff80000045457808 */ /* 0x000fc40000800000 */
[----:B------:R-:W-:Y:S02]  /*d230*/  FMNMX.FTZ R18, R15, R18, !PT ;  /* 0x000000120f127209 */ /* 0x000fe40007810000 */
[----:B------:R-:W-:Y:S02]  /*d240*/  R2UR UR10, R14 ;  /* 0x000000000e0a72ca */ /* 0x000fe400000e0000 */
[----:B------:R-:W-:Y:S02]  /*d250*/  R2UR UR8, R4 ;  /* 0x00000000040872ca */ /* 0x000fe400000e0000 */
[----:B------:R-:W-:Y:S02]  /*d260*/  R2UR UR9, R5 ;  /* 0x00000000050972ca */ /* 0x000fe400000e0000 */
[----:B------:R-:W-:Y:S02]  /*d270*/  ISETP.GT.AND P1, PT, R0, 0x41, PT ;  /* 0x000000410000780c */ /* 0x000fe40003f24270 */
[----:B------:R-:W-:-:S02]  /*d280*/  FSEL R109, R56, -INF , P2 ;  /* 0xff800000386d7808 */ /* 0x000fc40001000000 */
[----:B------:R-:W-:Y:S01]  /*d290*/  FMNMX.FTZ R18, R69, R18, !PT ;  /* 0x0000001245127209 */ /* 0x000fe20007810000 */
[----:B------:R-:W-:Y:S02]  /*d2a0*/  WARPGROUP.DEPBAR.LE gsb0, 0x0 ;  /* 0x00008000000079c5 */ /* 0x000fe40000010000 */
[C---:B------:R-:W-:Y:S02]  /*d2b0*/  ISETP.GT.AND P2, PT, R0.reuse, 0x48, PT ;  /* 0x000000480000780c */ /* 0x040fe40003f44270 */
[----:B------:R-:W-:Y:S02]  /*d2c0*/  FSEL R57, R57, -INF , P1 ;  /* 0xff80000039397808 */ /* 0x000fe40000800000 */
[----:B------:R-:W-:Y:S01]  /*d2d0*/  FMNMX.FTZ R18, R109, R18, !PT ;  /* 0x000000126d127209 */ /* 0x000fe20007810000 */
[----:B------:R-:W-:Y:S01]  /*d2e0*/  WARPGROUP.ARRIVE ;  /* 0x00000000000079c5 */ /* 0x000fe20000000000 */
[----:B------:R-:W-:Y:S02]  /*d2f0*/  ISETP.GT.AND P1, PT, R0, 0x49, PT ;  /* 0x000000490000780c */ /* 0x000fe40003f24270 */
[----:B------:R-:W-:-:S02]  /*d300*/  FSEL R111, R60, -INF , P2 ;  /* 0xff8000003c6f7808 */ /* 0x000fc40001000000 */
[----:B------:R-:W-:Y:S01]  /*d310*/  FMNMX.FTZ R18, R57, R18, !PT ;  /* 0x0000001239127209 */ /* 0x000fe20007810000 */
[----:B------:R-:W-:Y:S01]  /*d320*/  HGMMA.64x16x16.F32 R24, gdesc[UR8], R24, gsb0 ;  /* 0x00200000081879f0 */ /* 0x000fe20008000818 */
[C---:B------:R-:W-:Y:S02]  /*d330*/  ISETP.GT.AND P2, PT, R0.reuse, 0x50, PT ;  /* 0x000000500000780c */ /* 0x040fe40003f44270 */
[----:B------:R-:W-:Y:S02]  /*d340*/  FSEL R61, R61, -INF , P1 ;  /* 0xff8000003d3d7808 */ /* 0x000fe40000800000 */
[----:B------:R-:W-:Y:S02]  /*d350*/  FMNMX.FTZ R18, R111, R18, !PT ;  /* 0x000000126f127209 */ /* 0x000fe40007810000 */
[----:B------:R-:W-:Y:S02]  /*d360*/  ISETP.GT.AND P1, PT, R0, 0x51, PT ;  /* 0x000000510000780c */ /* 0x000fe40003f24270 */
[----:B------:R-:W-:-:S02]  /*d370*/  FSEL R113, R48, -INF , P2 ;  /* 0xff80000030717808 */ /* 0x000fc40001000000 */
[----:B------:R-:W-:Y:S02]  /*d380*/  FMNMX.FTZ R18, R61, R18, !PT ;  /* 0x000000123d127209 */ /* 0x000fe40007810000 */
        /* <DEDUP_REMOVED lines=32> */
[----:B------:R-:W-:Y:S01]  /*d590*/  FMNMX.FTZ R18, R123, R18, !PT ;  /* 0x000000127b127209 */ /* 0x000fe20007810000 */
[----:B------:R-:W-:Y:S02]  /*d5a0*/  WARPGROUP.DEPBAR.LE gsb0, 0x0 ;  /* 0x00008000000079c5 */ /* 0x000fe40000010000 */
        /* <DEDUP_REMOVED lines=9> */
[----:B------:R-:W-:Y:S02]  /*d640*/  FSEL R29, R29, -INF , P1 ;  /* 0xff8000001d1d7808 */ /* 0x000fe40000800000 */
[----:B------:R-:W-:-:S04]  /*d650*/  FMNMX.FTZ R18, R127, R18, !PT ;  /* 0x000000127f127209 */ /* 0x000fc80007810000 */
[----:B------:R-:W-:-:S05]  /*d660*/  FMNMX.FTZ R24, R29, R18, !PT ;  /* 0x000000121d187209 */ /* 0x000fca0007810000 */
[----:B------:R-:W0:Y:S02]  /*d670*/  SHFL.BFLY PT, R129, R24, 0x2, 0x1f ;  /* 0x0c401f0018817f89 */ /* 0x000e2400000e0000 */
[----:B0-----:R-:W-:-:S05]  /*d680*/  FMNMX.FTZ R129, R24, R129, !PT ;  /* 0x0000008118817209 */ /* 0x001fca0007810000 */
[----:B------:R-:W0:Y:S01]  /*d690*/  SHFL.BFLY PT, R14, R129, 0x1, 0x1f ;  /* 0x0c201f00810e7f89 */ /* 0x000e2200000e0000 */
[----:B------:R-:W-:Y:S01]  /*d6a0*/  IMAD.U32 R0, RZ, RZ, UR4 ;  /* 0x00000004ff007e24 */ /* 0x000fe2000f8e00ff */
[----:B------:R-:W-:-:S04]  /*d6b0*/  IADD3 R97, R97, 0x8, R96 ;  /* 0x0000000861617810 */ /* 0x000fc80007ffe060 */
[----:B------:R-:W-:-:S04]  /*d6c0*/  VIMNMX R20, R20, R97, PT ;  /* 0x0000006114147248 */ /* 0x000fc80003fe0100 */
[----:B------:R-:W-:Y:S02]  /*d6d0*/  ISETP.GT.AND P2, PT, R20, 0x1, PT ;  /* 0x000000011400780c */ /* 0x000fe40003f44270 */
[----:B0-----:R-:W-:-:S04]  /*d6e0*/  FMNMX.FTZ R14, R129, R14, !PT ;  /* 0x0000000e810e7209 */ /* 0x001fc80007810000 */
[C---:B------:R-:W-:Y:S01]  /*d6f0*/  FSETP.NEU.FTZ.AND P1, PT, R14.reuse, -INF , PT ;  /* 0xff8000000e00780b */ /* 0x040fe20003f3d000 */
[----:B------:R-:W-:-:S05]  /*d700*/  FMUL.FTZ R16, R14, R0 ;  /* 0x000000000e107220 */ /* 0x000fca0000410000 */
[----:B------:R-:W-:Y:S02]  /*d710*/  FSEL R16, R16, RZ, P1 ;  /* 0x000000ff10107208 */ /* 0x000fe40000800000 */
[----:B------:R-:W-:-:S03]  /*d720*/  ISETP.GT.AND P1, PT, R20, RZ, PT ;  /* 0x000000ff1400720c */ /* 0x000fc60003f24270 */
[-CC-:B------:R-:W-:Y:S01]  /*d730*/  FFMA.FTZ R18, R19, R0.reuse, -R16.reuse ;  /* 0x0000000013127223 */ /* 0x180fe20000010810 */
[-CC-:B------:R-:W-:Y:S01]  /*d740*/  FFMA.FTZ R19, R89, R0.reuse, -R16.reuse ;  /* 0x0000000059137223 */ /* 0x180fe20000010810 */
[----:B------:R-:W-:Y:S01]  /*d750*/  FFMA.FTZ R89, R93, R0, -R16 ;  /* 0x000000005d597223 */ /* 0x000fe20000010810 */
[----:B------:R-:W-:Y:S02]  /*d760*/  ISETP.GT.AND P3, PT, R20, 0x8, PT ;  /* 0x000000081400780c */ /* 0x000fe40003f64270 */
[----:B------:R-:W-:Y:S02]  /*d770*/  FSEL R93, R90, -INF , P1 ;  /* 0xff8000005a5d7808 */ /* 0x000fe40000800000 */
[----:B------:R-:W-:Y:S02]  /*d780*/  FSEL R91, R91, -INF , P2 ;  /* 0xff8000005b5b7808 */ /* 0x000fe40001000000 */
[----:B------:R-:W-:Y:S02]  /*d790*/  ISETP.GT.AND P1, PT, R20, 0x9, PT ;  /* 0x000000091400780c */ /* 0x000fe40003f24270 */
[----:B------:R-:W-:-:S02]  /*d7a0*/  FSEL R97, R94, -INF , P3 ;  /* 0xff8000005e617808 */ /* 0x000fc40001800000 */
[----:B------:R-:W-:Y:S02]  /*d7b0*/  FMNMX.FTZ R32, R93, R91, !PT ;  /* 0x0000005b5d207209 */ /* 0x000fe40007810000 */
[----:B------:R-:W-:Y:S02]  /*d7c0*/  FSEL R95, R95, -INF , P1 ;  /* 0xff8000005f5f7808 */ /* 0x000fe40000800000 */
[C---:B------:R-:W-:Y:S02]  /*d7d0*/  ISETP.GT.AND P1, PT, R20.reuse, 0x10, PT ;  /* 0x000000101400780c */ /* 0x040fe40003f24270 */
[----:B------:R-:W-:Y:S01]  /*d7e0*/  FMNMX.FTZ R32, R97, R32, !PT ;  /* 0x0000002061207209 */ /* 0x000fe20007810000 */
[----:B------:R-:W-:Y:S01]  /*d7f0*/  FFMA.FTZ R24, R99, R0, -R16 ;  /* 0x0000000063187223 */ /* 0x000fe20000010810 */
[----:B------:R-:W-:Y:S02]  /*d800*/  ISETP.GT.AND P2, PT, R20, 0x11, PT ;  /* 0x000000111400780c */ /* 0x000fe40003f44270 */
[----:B------:R-:W-:-:S02]  /*d810*/  FSEL R99, R82, -INF , P1 ;  /* 0xff80000052637808 */ /* 0x000fc40000800000 */
[----:B------:R-:W-:Y:S01]  /*d820*/  FMNMX.FTZ R36, R95, R32, !PT ;  /* 0x000000205f247209 */ /* 0x000fe20007810000 */
[--C-:B------:R-:W-:Y:S01]  /*d830*/  FFMA.FTZ R28, R101, R0, -R16.reuse ;  /* 0x00000000651c7223 */ /* 0x100fe20000010810 */
[C---:B------:R-:W-:Y:S02]  /*d840*/  ISETP.GT.AND P1, PT, R20.reuse, 0x18, PT ;  /* 0x000000181400780c */ /* 0x040fe40003f24270 */
[----:B------:R-:W-:Y:S02]  /*d850*/  FSEL R101, R83, -INF , P2 ;  /* 0xff80000053657808 */ /* 0x000fe40001000000 */
[----:B------:R-:W-:Y:S01]  /*d860*/  FMNMX.FTZ R36, R99, R36, !PT ;  /* 0x0000002463247209 */ /* 0x000fe20007810000 */
[----:B------:R-:W-:Y:S01]  /*d870*/  FFMA.FTZ R40, R103, R0, -R16 ;  /* 0x0000000067287223 */ /* 0x000fe20000010810 */
[----:B------:R-:W-:Y:S02]  /*d880*/  ISETP.GT.AND P2, PT, R20, 0x19, PT ;  /* 0x000000191400780c */ /* 0x000fe40003f44270 */
[----:B------:R-:W-:-:S02]  /*d890*/  FSEL R103, R86, -INF , P1 ;  /* 0xff80000056677808 */ /* 0x000fc40000800000 */
[----:B------:R-:W-:Y:S02]  /*d8a0*/  FMNMX.FTZ R36, R101, R36, !PT ;  /* 0x0000002465247209 */ /* 0x000fe40007810000 */
[----:B------:R-:W-:Y:S02]  /*d8b0*/  FSEL R87, R87, -INF , P2 ;  /* 0xff80000057577808 */ /* 0x000fe40001000000 */
[C---:B------:R-:W-:Y:S02]  /*d8c0*/  ISETP.GT.AND P1, PT, R20.reuse, 0x20, PT ;  /* 0x000000201400780c */ /* 0x040fe40003f24270 */
[----:B------:R-:W-:Y:S01]  /*d8d0*/  FMNMX.FTZ R36, R103, R36, !PT ;  /* 0x0000002467247209 */ /* 0x000fe20007810000 */
[----:B------:R0:W-:Y:S01]  /*d8e0*/  MUFU.EX2 R32, R40 ;  /* 0x0000002800207308 */ /* 0x0001e20000000800 */
[----:B------:R-:W-:Y:S01]  /*d8f0*/  FFMA.FTZ R83, R85, R0, -R16 ;  /* 0x0000000055537223 */ /* 0x000fe20000010810 */
[----:B------:R-:W-:Y:S02]  /*d900*/  ISETP.GT.AND P2, PT, R20, 0x21, PT ;  /* 0x000000211400780c */ /* 0x000fe40003f44270 */
[----:B------:R-:W-:-:S02]  /*d910*/  FSEL R85, R74, -INF , P1 ;  /* 0xff8000004a557808 */ /* 0x000fc40000800000 */
[----:B0-----:R-:W-:Y:S02]  /*d920*/  FMNMX.FTZ R40, R87, R36, !PT ;  /* 0x0000002457287209 */ /* 0x001fe40007810000 */
        /* <DEDUP_REMOVED lines=11> */
[----:B------:R-:W-:Y:S02]  /*d9e0*/  ISETP.GT.AND P2, PT, R20, 0x31, PT ;  /* 0x000000311400780c */ /* 0x000fe40003f44270 */
[----:B------:R-:W-:Y:S01]  /*d9f0*/  FSEL R129, R66, -INF , P1 ;  /* 0xff80000042817808 */ /* 0x000fe20000800000 */
[----:B------:R-:W-:Y:S01]  /*da00*/  FFMA.FTZ R48, R17, R0, -R16 ;  /* 0x0000000011307223 */ /* 0x000fe20000010810 */
[----:B------:R-:W-:-:S02]  /*da10*/  ISETP.GT.AND P1, PT, R20, 0x38, PT ;  /* 0x000000381400780c */ /* 0x000fc40003f24270 */
[----:B0-----:R-:W-:Y:S02]  /*da20*/  FMNMX.FTZ R44, R79, R40, !PT ;  /* 0x000000284f2c7209 */ /* 0x001fe40007810000 */
[----:B------:R-:W-:Y:S02]  /*da30*/  FSEL R17, R67, -INF , P2 ;  /* 0xff80000043117808 */ /* 0x000fe40001000000 */
[----:B------:R-:W-:Y:S02]  /*da40*/  FMNMX.FTZ R44, R129, R44, !PT ;  /* 0x0000002c812c7209 */ /* 0x000fe40007810000 */
[----:B------:R-:W-:Y:S02]  /*da50*/  ISETP.GT.AND P2, PT, R20, 0x39, PT ;  /* 0x000000391400780c */ /* 0x000fe40003f44270 */
[----:B------:R-:W-:Y:S02]  /*da60*/  FSEL R131, R70, -INF , P1 ;  /* 0xff80000046837808 */ /* 0x000fe40000800000 */
[----:B------:R-:W-:-:S02]  /*da70*/  FMNMX.FTZ R44, R17, R44, !PT ;  /* 0x0000002c112c7209 */ /* 0x000fc40007810000 */
[----:B------:R-:W-:Y:S02]  /*da80*/  FSEL R71, R71, -INF , P2 ;  /* 0xff80000047477808 */ /* 0x000fe40001000000 */
[C---:B------:R-:W-:Y:S02]  /*da90*/  ISETP.GT.AND P1, PT, R20.reuse, 0x40, PT ;  /* 0x000000401400780c */ /* 0x040fe40003f24270 */
[----:B------:R-:W-:Y:S01]  /*daa0*/  FMNMX.FTZ R44, R131, R44, !PT ;  /* 0x0000002c832c7209 */ /* 0x000fe20007810000 */
[----:B------:R0:W-:Y:S01]  /*dab0*/  MUFU.EX2 R40, R48 ;  /* 0x0000003000287308 */ /* 0x0001e20000000800 */
[-CC-:B------:R-:W-:Y:S01]  /*dac0*/  FFMA.FTZ R67, R77, R0.reuse, -R16.reuse ;  /* 0x000000004d437223 */ /* 0x180fe20000010810 */
[----:B------:R-:W-:Y:S02]  /*dad0*/  ISETP.GT.AND P2, PT, R20, 0x41, PT ;  /* 0x000000411400780c */ /* 0x000fe40003f44270 */
[----:B------:R-:W-:Y:S01]  /*dae0*/  FSEL R77, R58, -INF , P1 ;  /* 0xff8000003a4d7808 */ /* 0x000fe20000800000 */
[----:B------:R-:W-:Y:S01]  /*daf0*/  FFMA.FTZ R52, R107, R0, -R16 ;  /* 0x000000006b347223 */ /* 0x000fe20000010810 */
[----:B0-----:R-:W-:-:S02]  /*db00*/  FMNMX.FTZ R48, R71, R44, !PT ;  /* 0x0000002c47307209 */ /* 0x001fc40007810000 */
[C---:B------:R-:W-:Y:S02]  /*db10*/  ISETP.GT.AND P1, PT, R20.reuse, 0x48, PT ;  /* 0x000000481400780c */ /* 0x040fe40003f24270 */
        /* <DEDUP_REMOVED lines=8> */
[----:B------:R-:W-:Y:S01]  /*dba0*/  FFMA.FTZ R59, R65, R0, -R16 ;  /* 0x00000000413b7223 */ /* 0x000fe20000010810 */
[----:B------:R-:W-:Y:S02]  /*dbb0*/  ISETP.GT.AND P2, PT, R20, 0x51, PT ;  /* 0x000000511400780c */ /* 0x000fe40003f44270 */
[----:B------:R-:W-:Y:S02]  /*dbc0*/  FSEL R65, R50, -INF , P1 ;  /* 0xff80000032417808 */ /* 0x000fe40000800000 */
[----:B------:R-:W-:-:S02]  /*dbd0*/  FMNMX.FTZ R48, R63, R48, !PT ;  /* 0x000000303f307209 */ /* 0x000fc40007810000 */
        /* <DEDUP_REMOVED lines=10> */
[----:B------:R-:W-:Y:S02]  /*dc80*/  ISETP.GT.AND P2, PT, R20, 0x61, PT ;  /* 0x000000611400780c */ /* 0x000fe40003f44270 */
[----:B------:R-:W-:Y:S01]  /*dc90*/  FMNMX.FTZ R50, R55, R50, !PT ;  /* 0x0000003237327209 */ /* 0x000fe20007810000 */
[-CC-:B0-----:R-:W-:Y:S01]  /*dca0*/  FFMA.FTZ R52, R69, R0.reuse, -R16.reuse ;  /* 0x0000000045347223 */ /* 0x181fe20000010810 */
[----:B------:R-:W-:Y:S01]  /*dcb0*/  FSEL R69, R42, -INF , P1 ;  /* 0xff8000002a457808 */ /* 0x000fe20000800000 */
[----:B------:R-:W-:Y:S01]  /*dcc0*/  FFMA.FTZ R42, R109, R0, -R16 ;  /* 0x000000006d2a7223 */ /* 0x000fe20000010810 */
[----:B------:R-:W-:-:S02]  /*dcd0*/  ISETP.GT.AND P1, PT, R20, 0x68, PT ;  /* 0x000000681400780c */ /* 0x000fc40003f24270 */
[----:B------:R-:W-:Y:S02]  /*dce0*/  FSEL R109, R43, -INF , P2 ;  /* 0xff8000002b6d7808 */ /* 0x000fe40001000000 */
[----:B------:R-:W-:Y:S02]  /*dcf0*/  FMNMX.FTZ R50, R69, R50, !PT ;  /* 0x0000003245327209 */ /* 0x000fe40007810000 */
[----:B------:R-:W-:Y:S02]  /*dd00*/  ISETP.GT.AND P2, PT, R20, 0x69, PT ;  /* 0x000000691400780c */ /* 0x000fe40003f44270 */
[----:B------:R-:W-:Y:S02]  /*dd10*/  FSEL R137, R46, -INF , P1 ;  /* 0xff8000002e897808 */ /* 0x000fe40000800000 */
[----:B------:R-:W-:Y:S02]  /*dd20*/  FMNMX.FTZ R50, R109, R50, !PT ;  /* 0x000000326d327209 */ /* 0x000fe40007810000 */
[----:B------:R-:W-:-:S02]  /*dd30*/  FSEL R139, R47, -INF , P2 ;  /* 0xff8000002f8b7808 */ /* 0x000fc40001000000 */
[C---:B------:R-:W-:Y:S02]  /*dd40*/  ISETP.GT.AND P1, PT, R20.reuse, 0x70, PT ;  /* 0x000000701400780c */ /* 0x040fe40003f24270 */
[----:B------:R-:W-:Y:S02]  /*dd50*/  FMNMX.FTZ R50, R137, R50, !PT ;  /* 0x0000003289327209 */ /* 0x000fe40007810000 */
[----:B------:R-:W-:Y:S02]  /*dd60*/  ISETP.GT.AND P2, PT, R20, 0x71, PT ;  /* 0x000000711400780c */ /* 0x000fe40003f44270 */
[----:B------:R-:W-:Y:S02]  /*dd70*/  FSEL R141, R34, -INF , P1 ;  /* 0xff800000228d7808 */ /* 0x000fe40000800000 */
[----:B------:R-:W-:Y:S01]  /*dd80*/  FMNMX.FTZ R50, R139, R50, !PT ;  /* 0x000000328b327209 */ /* 0x000fe20007810000 */
[----:B------:R-:W-:Y:S01]  /*dd90*/  FFMA.FTZ R34, R111, R0, -R16 ;  /* 0x000000006f227223 */ /* 0x000fe20000010810 */
[----:B------:R-:W-:-:S02]  /*dda0*/  ISETP.GT.AND P1, PT, R20, 0x78, PT ;  /* 0x000000781400780c */ /* 0x000fc40003f24270 */
[----:B------:R-:W-:Y:S02]  /*ddb0*/  FSEL R111, R35, -INF , P2 ;  /* 0xff800000236f7808 */ /* 0x000fe40001000000 */
[----:B------:R-:W-:Y:S02]  /*ddc0*/  FMNMX.FTZ R50, R141, R50, !PT ;  /* 0x000000328d327209 */ /* 0x000fe40007810000 */
[----:B------:R-:W-:Y:S02]  /*ddd0*/  ISETP.GT.AND P2, PT, R20, 0x79, PT ;  /* 0x000000791400780c */ /* 0x000fe40003f44270 */
[----:B------:R-:W-:Y:S02]  /*dde0*/  FSEL R143, R38, -INF , P1 ;  /* 0xff800000268f7808 */ /* 0x000fe40000800000 */
[----:B------:R-:W-:Y:S01]  /*ddf0*/  FMNMX.FTZ R50, R111, R50, !PT ;  /* 0x000000326f327209 */ /* 0x000fe20007810000 */
[----:B------:R-:W-:Y:S01]  /*de00*/  FFMA.FTZ R35, R61, R0, -R16 ;  /* 0x000000003d237223 */ /* 0x000fe20000010810 */
[----:B------:R-:W-:-:S02]  /*de10*/  FSEL R61, R39, -INF , P2 ;  /* 0xff800000273d7808 */ /* 0x000fc40001000000 */
[C---:B------:R-:W-:Y:S02]  /*de20*/  ISETP.GT.AND P1, PT, R20.reuse, 0x80, PT ;  /* 0x000000801400780c */ /* 0x040fe40003f24270 */
[----:B------:R-:W-:Y:S02]  /*de30*/  FMNMX.FTZ R50, R143, R50, !PT ;  /* 0x000000328f327209 */ /* 0x000fe40007810000 */
[----:B------:R-:W-:Y:S02]  /*de40*/  ISETP.GT.AND P2, PT, R20, 0x81, PT ;  /* 0x000000811400780c */ /* 0x000fe40003f44270 */
[----:B------:R-:W-:Y:S02]  /*de50*/  FSEL R149, R26, -INF , P1 ;  /* 0xff8000001a957808 */ /* 0x000fe40000800000 */
[----:B------:R-:W-:Y:S02]  /*de60*/  FMNMX.FTZ R50, R61, R50, !PT ;  /* 0x000000323d327209 */ /* 0x000fe40007810000 */
[----:B------:R-:W-:-:S02]  /*de70*/  ISETP.GT.AND P1, PT, R20, 0x88, PT ;  /* 0x000000881400780c */ /* 0x000fc40003f24270 */
[----:B------:R-:W-:Y:S02]  /*de80*/  FSEL R27, R27, -INF , P2 ;  /* 0xff8000001b1b7808 */ /* 0x000fe40001000000 */
[----:B------:R-:W-:Y:S01]  /*de90*/  FMNMX.FTZ R50, R149, R50, !PT ;  /* 0x0000003295327209 */ /* 0x000fe20007810000 */
[----:B------:R-:W-:Y:S01]  /*dea0*/  FFMA.FTZ R38, R113, R0, -R16 ;  /* 0x0000000071267223 */ /* 0x000fe20000010810 */
[----:B------:R-:W-:Y:S02]  /*deb0*/  ISETP.GT.AND P2, PT, R20, 0x89, PT ;  /* 0x000000891400780c */ /* 0x000fe40003f44270 */
[----:B------:R-:W-:Y:S02]  /*dec0*/  FSEL R113, R30, -INF , P1 ;  /* 0xff8000001e717808 */ /* 0x000fe40000800000 */
[----:B------:R-:W-:Y:S02]  /*ded0*/  FMNMX.FTZ R50, R27, R50, !PT ;  /* 0x000000321b327209 */ /* 0x000fe40007810000 */
[----:B------:R-:W-:-:S02]  /*dee0*/  FSEL R31, R31, -INF , P2 ;  /* 0xff8000001f1f7808 */ /* 0x000fc40001000000 */
[----:B------:R-:W-:Y:S01]  /*def0*/  FMNMX.FTZ R50, R113, R50, !PT ;  /* 0x0000003271327209 */ /* 0x000fe20007810000 */
[----:B------:R-:W-:-:S03]  /*df00*/  FFMA.FTZ R43, R57, R0, -R16 ;  /* 0x00000000392b7223 */ /* 0x000fc60000010810 */
[----:B------:R-:W-:Y:S01]  /*df10*/  FMNMX.FTZ R50, R31, R50, !PT ;  /* 0x000000321f327209 */ /* 0x000fe20007810000 */
[----:B------:R-:W-:-:S04]  /*df20*/  FFMA.FTZ R57, R49, R0, -R16 ;  /* 0x0000000031397223 */ /* 0x000fc80000010810 */
[----:B------:R-:W0:Y:S01]  /*df30*/  SHFL.BFLY PT, R49, R50, 0x2, 0x1f ;  /* 0x0c401f0032317f89 */ /* 0x000e2200000e0000 */
[----:B------:R1:W-:Y:S01]  /*df40*/  MUFU.EX2 R48, R52 ;  /* 0x0000003400307308 */ /* 0x0003e20000000800 */
[----:B------:R-:W2:Y:S01]  /*df50*/  S2R R106, SR_TID.X ;  /* 0x00000000006a7919 */ /* 0x000ea20000002100 */
[----:B-1----:R-:W-:Y:S01]  /*df60*/  FFMA.FTZ R52, R53, R0, -R16 ;  /* 0x0000000035347223 */ /* 0x002fe20000010810 */
[----:B0-----:R-:W-:-:S05]  /*df70*/  FMNMX.FTZ R26, R50, R49, !PT ;  /* 0x00000031321a7209 */ /* 0x001fca0007810000 */
[----:B------:R-:W0:Y:S01]  /*df80*/  SHFL.BFLY PT, R53, R26, 0x1, 0x1f ;  /* 0x0c201f001a357f89 */ /* 0x000e2200000e0000 */
[-CC-:B------:R-:W-:Y:S01]  /*df90*/  FFMA.FTZ R54, R41, R0.reuse, -R16.reuse ;  /* 0x0000000029367223 */ /* 0x180fe20000010810 */
[-CC-:B------:R-:W-:Y:S01]  /*dfa0*/  FFMA.FTZ R56, R45, R0.reuse, -R16.reuse ;  /* 0x000000002d387223 */ /* 0x180fe20000010810 */
[----:B------:R-:W-:Y:S01]  /*dfb0*/  FFMA.FTZ R60, R37, R0, -R16 ;  /* 0x00000000253c7223 */ /* 0x000fe20000010810 */
[----:B--2---:R-:W-:Y:S02]  /*dfc0*/  LOP3.LUT R106, R106, 0x7f, RZ, 0xc0, !PT ;  /* 0x0000007f6a6a7812 */ /* 0x004fe400078ec0ff */
[----:B0-----:R-:W-:-:S04]  /*dfd0*/  FMNMX.FTZ R20, R26, R53, !PT ;  /* 0x000000351a147209 */ /* 0x001fc80007810000 */
[C---:B------:R-:W-:Y:S01]  /*dfe0*/  FSETP.NEU.FTZ.AND P1, PT, R20.reuse, -INF , PT ;  /* 0xff8000001400780b */ /* 0x040fe20003f3d000 */
[----:B------:R-:W-:-:S05]  /*dff0*/  FMUL.FTZ R26, R20, R0 ;  /* 0x00000000141a7220 */ /* 0x000fca0000410000 */
[----:B------:R-:W-:Y:S01]  /*e000*/  FSEL R26, R26, RZ, P1 ;  /* 0x000000ff1a1a7208 */ /* 0x000fe20000800000 */
[----:B------:R-:W-:Y:S01]  /*e010*/  FFMA.FTZ R81, R81, R0, -R16 ;  /* 0x0000000051517223 */ /* 0x000fe20000010810 */
[----:B------:R-:W-:-:S03]  /*e020*/  ISETP.NE.AND P1, PT, R106, RZ, PT ;  /* 0x000000ff6a00720c */ /* 0x000fc60003f25270 */
[-CC-:B------:R-:W-:Y:S01]  /*e030*/  FFMA.FTZ R78, R93, R0.reuse, -R26.reuse ;  /* 0x000000005d4e7223 */ /* 0x180fe2000001081a */
[-C--:B------:R-:W-:Y:S01]  /*e040*/  FFMA.FTZ R93, R91, R0.reuse, -R26 ;  /* 0x000000005b5d7223 */ /* 0x080fe2000001081a */
        /* <DEDUP_REMOVED lines=11> */
[-C--:B------:R-:W-:Y:S01]  /*e100*/  FFMA.FTZ R46, R29, R0.reuse, -R16 ;  /* 0x000000001d2e7223 */ /* 0x080fe20000010810 */
[----:B------:R-:W-:Y:S01]  /*e110*/  IMAD.IADD R16, R100, 0x1, -R102 ;  /* 0x0000000164107824 */ /* 0x000fe200078e0a66 */
[----:B------:R-:W-:Y:S01]  /*e120*/  MUFU.EX2 R18, R18 ;  /* 0x0000001200127308 */ /* 0x000fe20000000800 */
[-CC-:B------:R-:W-:Y:S01]  /*e130*/  FFMA.FTZ R80, R97, R0.reuse, -R26.reuse ;  /* 0x0000000061507223 */ /* 0x180fe2000001081a */
[----:B------:R-:W-:Y:S01]  /*e140*/  FFMA.FTZ R95, R95, R0, -R26 ;  /* 0x000000005f5f7223 */ /* 0x000fe2000001081a */
[----:B------:R-:W-:-:S05]  /*e150*/  IMAD R16, R98, 0xc0, R16 ;  /* 0x000000c062107824 */ /* 0x000fca00078e0210 */
[----:B------:R-:W0:Y:S01]  /*e160*/  MUFU.EX2 R19, R19 ;  /* 0x0000001300137308 */ /* 0x000e220000000800 */
[----:B------:R-:W-:Y:S01]  /*e170*/  FFMA.FTZ R74, R17, R0, -R26 ;  /* 0x00000000114a7223 */ /* 0x000fe2000001081a */
[----:B------:R-:W-:-:S06]  /*e180*/  IMAD.HI R17, R16, 0x38e38e39, RZ ;  /* 0x38e38e3910117827 */ /* 0x000fcc00078e02ff */
[----:B------:R-:W-:Y:S01]  /*e190*/  MUFU.EX2 R78, R78 ;  /* 0x0000004e004e7308 */ /* 0x000fe20000000800 */
[----:B------:R-:W-:-:S07]  /*e1a0*/  FFMA.FTZ R68, R99, R0, -R26 ;  /* 0x0000000063447223 */ /* 0x000fce000001081a */
[----:B------:R-:W1:Y:S01]  /*e1b0*/  MUFU.EX2 R93, R93 ;  /* 0x0000005d005d7308 */ /* 0x000e620000000800 */
[----:B------:R-:W-:-:S07]  /*e1c0*/  @!P1 VIADD R21, R21, 0x31c40 ;  /* 0x00031c4015159836 */ /* 0x000fce0000000000 */
[----:B------:R-:W2:Y:S01]  /*e1d0*/  MUFU.EX2 R24, R24 ;  /* 0x0000001800187308 */ /* 0x000ea20000000800 */
[----:B------:R-:W-:Y:S01]  /*e1e0*/  FFMA.FTZ R91, R101, R0, -R26 ;  /* 0x00000000655b7223 */ /* 0x000fe2000001081a */
[----:B------:R-:W-:-:S06]  /*e1f0*/  SHF.R.U32.HI R76, RZ, 0x1f, R17 ;  /* 0x0000001fff4c7819 */ /* 0x000fcc0000011611 */
[----:B------:R-:W3:Y:S01]  /*e200*/  MUFU.EX2 R80, R80 ;  /* 0x0000005000507308 */ /* 0x000ee20000000800 */
[----:B------:R-:W-:-:S07]  /*e210*/  @!P1 PRMT R16, RZ, 0x654, R21 ;  /* 0x00000654ff109816 */ /* 0x000fce0000000015 */
[----:B------:R-:W4:Y:S01]  /*e220*/  MUFU.EX2 R89, R89 ;  /* 0x0000005900597308 */ /* 0x000f220000000800 */
[----:B------:R-:W-:Y:S01]  /*e230*/  FFMA.FTZ R66, R103, R0, -R26 ;  /* 0x0000000067427223 */ /* 0x000fe2000001081a */
[----:B------:R-:W-:-:S06]  /*e240*/  LEA.HI.SX32 R21, R17, R76, 0x1b ;  /* 0x0000004c11157211 */ /* 0x000fcc00078fdaff */
[----:B------:R-:W4:Y:S01]  /*e250*/  MUFU.EX2 R95, R95 ;  /* 0x0000005f005f7308 */ /* 0x000f220000000800 */
[----:B0-----:R-:W-:Y:S01]  /*e260*/  FADD.FTZ R17, R18, R19 ;  /* 0x0000001312117221 */ /* 0x001fe20000010000 */
[----:B------:R-:W-:-:S06]  /*e270*/  FFMA.FTZ R33, R77, R0, -R26 ;  /* 0x000000004d217223 */ /* 0x000fcc000001081a */
[----:B------:R-:W0:Y:S01]  /*e280*/  MUFU.EX2 R28, R28 ;  /* 0x0000001c001c7308 */ /* 0x000e220000000800 */
[----:B-1----:R-:W-:Y:S01]  /*e290*/  FADD.FTZ R77, R78, R93 ;  /* 0x0000005d4e4d7221 */ /* 0x002fe20000010000 */
[----:B------:R-:W-:-:S06]  /*e2a0*/  FFMA.FTZ R87, R87, R0, -R26 ;  /* 0x0000000057577223 */ /* 0x000fcc000001081a */
[----:B------:R-:W1:Y:S01]  /*e2b0*/  MUFU.EX2 R68, R68 ;  /* 0x0000004400447308 */ /* 0x000e620000000800 */
[----:B--2---:R-:W-:-:S07]  /*e2c0*/  FADD.FTZ R82, R24, R17 ;  /* 0x0000001118527221 */ /* 0x004fce0000010000 */
[----:B------:R-:W2:Y:S01]  /*e2d0*/  MUFU.EX2 R81, R81 ;  /* 0x0000005100517308 */ /* 0x000ea20000000800 */
[----:B---3--:R-:W-:-:S07]  /*e2e0*/  FADD.FTZ R84, R80, R77 ;  /* 0x0000004d50547221 */ /* 0x008fce0000010000 */
[----:B------:R-:W3:Y:S01]  /*e2f0*/  MUFU.EX2 R91, R91 ;  /* 0x0000005b005b7308 */ /* 0x000ee20000000800 */
[-C--:B------:R-:W-:Y:S01]  /*e300*/  FFMA.FTZ R70, R75, R0.reuse, -R26 ;  /* 0x000000004b467223 */ /* 0x080fe2000001081a */
[----:B----4-:R-:W-:Y:S01]  /*e310*/  FADD.FTZ R77, R89, R82 ;  /* 0x00000052594d7221 */ /* 0x010fe20000010000 */
[----:B------:R-:W-:Y:S01]  /*e320*/  FFMA.FTZ R75, R79, R0, -R26 ;  /* 0x000000004f4b7223 */ /* 0x000fe2000001081a */
[----:B------:R4:W-:Y:S04]  /*e330*/  @!P1 SYNCS.ARRIVE.TRANS64.RED.A1T0 RZ, [R16+URZ], RZ ;  /* 0x000000ff10ff99a7 */ /* 0x0009e8000810043f */
[----:B------:R-:W3:Y:S01]  /*e340*/  MUFU.EX2 R66, R66 ;  /* 0x0000004200427308 */ /* 0x000ee20000000800 */
[----:B------:R-:W-:Y:S01]  /*e350*/  FADD.FTZ R79, R95, R84 ;  /* 0x000000545f4f7221 */ /* 0x000fe20000010000 */
[----:B----4-:R-:W-:-:S06]  /*e360*/  F2FP.F16.F32.PACK_AB R16, R19, R18 ;  /* 0x000000121310723e */ /* 0x010fcc00000000ff */
[----:B------:R4:W-:Y:S01]  /*e370*/  MUFU.EX2 R53, R25 ;  /* 0x0000001900357308 */ /* 0x0009e20000000800 */
[----:B------:R-:W-:Y:S01]  /*e380*/  F2FP.F16.F32.PACK_AB R18, R89, R24 ;  /* 0x000000185912723e */ /* 0x000fe200000000ff */
[----:B0-----:R-:W-:-:S06]  /*e390*/  FADD.FTZ R24, R28, R77 ;  /* 0x0000004d1c187221 */ /* 0x001fcc0000010000 */
[----:B------:R-:W0:Y:S01]  /*e3a0*/  MUFU.EX2 R83, R83 ;  /* 0x0000005300537308 */ /* 0x000e220000000800 */
[--C-:B----4-:R-:W-:Y:S01]  /*e3b0*/  FFMA.FTZ R25, R85, R0, -R26.reuse ;  /* 0x0000000055197223 */ /* 0x110fe2000001081a */
[----:B------:R-:W-:Y:S01]  /*e3c0*/  F2FP.F16.F32.PACK_AB R17, R93, R78 ;  /* 0x0000004e5d11723e */ /* 0x000fe200000000ff */
[----:B------:R-:W-:-:S05]  /*e3d0*/  FFMA.FTZ R78, R55, R0, -R26 ;  /* 0x00000000374e7223 */ /* 0x000fca000001081a */
[----:B------:R-:W4:Y:S01]  /*e3e0*/  MUFU.EX2 R87, R87 ;  /* 0x0000005700577308 */ /* 0x000f220000000800 */
[----:B-1----:R-:W-:Y:S01]  /*e3f0*/  FADD.FTZ R82, R68, R79 ;  /* 0x0000004f44527221 */ /* 0x002fe20000010000 */
[-CC-:B------:R-:W-:Y:S01]  /*e400*/  FFMA.FTZ R30, R105, R0.reuse, -R26.reuse ;  /* 0x00000000691e7223 */ /* 0x180fe2000001081a */
[----:B------:R-:W-:Y:S01]  /*e410*/  FFMA.FTZ R55, R69, R0, -R26 ;  /* 0x0000000045377223 */ /* 0x000fe2000001081a */
[----:B--2---:R-:W-:-:S04]  /*e420*/  FADD.FTZ R69, R81, R24 ;  /* 0x0000001851457221 */ /* 0x004fc80000010000 */
[----:B------:R-:W1:Y:S01]  /*e430*/  MUFU.EX2 R25, R25 ;  /* 0x0000001900197308 */ /* 0x000e620000000800 */
[----:B---3--:R-:W-:Y:S01]  /*e440*/  FADD.FTZ R77, R91, R82 ;  /* 0x000000525b4d7221 */ /* 0x008fe20000010000 */
[----:B------:R-:W-:-:S06]  /*e450*/  FADD.FTZ R24, R32, R69 ;  /* 0x0000004520187221 */ /* 0x000fcc0000010000 */
[----:B------:R-:W2:Y:S01]  /*e460*/  MUFU.EX2 R73, R73 ;  /* 0x0000004900497308 */ /* 0x000ea20000000800 */
[----:B------:R-:W-:Y:S01]  /*e470*/  FADD.FTZ R82, R66, R77 ;  /* 0x0000004d42527221 */ /* 0x000fe20000010000 */
[----:B------:R-:W-:-:S06]  /*e480*/  FFMA.FTZ R29, R129, R0, -R26 ;  /* 0x00000000811d7223 */ /* 0x000fcc000001081a */
[----:B------:R-:W3:Y:S01]  /*e490*/  MUFU.EX2 R70, R70 ;  /* 0x0000004600467308 */ /* 0x000ee20000000800 */
[----:B0-----:R-:W-:Y:S01]  /*e4a0*/  FADD.FTZ R69, R83, R24 ;  /* 0x0000001853457221 */ /* 0x001fe20000010000 */
[----:B----4-:R-:W-:-:S06]  /*e4b0*/  FADD.FTZ R82, R87, R82 ;  /* 0x0000005257527221 */ /* 0x010fcc0000010000 */
[----:B------:R-:W0:Y:S01]  /*e4c0*/  MUFU.EX2 R30, R30 ;  /* 0x0000001e001e7308 */ /* 0x000e220000000800 */
[----:B------:R-:W-:-:S07]  /*e4d0*/  FADD.FTZ R24, R36, R69 ;  /* 0x0000004524187221 */ /* 0x000fce0000010000 */
[----:B------:R-:W4:Y:S01]  /*e4e0*/  MUFU.EX2 R67, R67 ;  /* 0x0000004300437308 */ /* 0x000f220000000800 */
[----:B-1----:R-:W-:Y:S01]  /*e4f0*/  FADD.FTZ R69, R25, R82 ;  /* 0x0000005219457221 */ /* 0x002fe20000010000 */
[----:B------:R-:W-:-:S06]  /*e500*/  FFMA.FTZ R64, R131, R0, -R26 ;  /* 0x0000000083407223 */ /* 0x000fcc000001081a */
[----:B------:R-:W1:Y:S01]  /*e510*/  MUFU.EX2 R75, R75 ;  /* 0x0000004b004b7308 */ /* 0x000e620000000800 */
[----:B--2---:R-:W-:Y:S01]  /*e520*/  FADD.FTZ R85, R73, R24 ;  /* 0x0000001849557221 */ /* 0x004fe20000010000 */
[----:B---3--:R-:W-:-:S06]  /*e530*/  FADD.FTZ R69, R70, R69 ;  /* 0x0000004546457221 */ /* 0x008fcc0000010000 */
[----:B------:R-:W2:Y:S01]  /*e540*/  MUFU.EX2 R29, R29 ;  /* 0x0000001d001d7308 */ /* 0x000ea20000000800 */
[----:B------:R-:W-:Y:S01]  /*e550*/  FFMA.FTZ R71, R71, R0, -R26 ;  /* 0x0000000047477223 */ /* 0x000fe2000001081a */
[----:B------:R-:W-:-:S06]  /*e560*/  FADD.FTZ R24, R40, R85 ;  /* 0x0000005528187221 */ /* 0x000fcc0000010000 */
[----:B------:R-:W3:Y:S01]  /*e570*/  MUFU.EX2 R59, R59 ;  /* 0x0000003b003b7308 */ /* 0x000ee20000000800 */
[----:B------:R-:W-:Y:S01]  /*e580*/  FFMA.FTZ R77, R61, R0, -R26 ;  /* 0x000000003d4d7223 */ /* 0x000fe2000001081a */
[----:B0-----:R-:W-:-:S06]  /*e590*/  FADD.FTZ R82, R30, R69 ;  /* 0x000000451e527221 */ /* 0x001fcc0000010000 */
[----:B------:R-:W0:Y:S01]  /*e5a0*/  MUFU.EX2 R74, R74 ;  /* 0x0000004a004a7308 */ /* 0x000e220000000800 */
[----:B------:R-:W-:Y:S01]  /*e5b0*/  FFMA.FTZ R61, R27, R0, -R26 ;  /* 0x000000001b3d7223 */ /* 0x000fe2000001081a */
[----:B----4-:R-:W-:-:S06]  /*e5c0*/  FADD.FTZ R27, R67, R24 ;  /* 0x00000018431b7221 */ /* 0x010fcc0000010000 */
[----:B------:R-:W4:Y:S01]  /*e5d0*/  MUFU.EX2 R15, R15 ;  /* 0x0000000f000f7308 */ /* 0x000f220000000800 */
[----:B-1----:R-:W-:Y:S01]  /*e5e0*/  FADD.FTZ R82, R75, R82 ;  /* 0x000000524b527221 */ /* 0x002fe20000010000 */
[----:B------:R-:W-:-:S06]  /*e5f0*/  FFMA.FTZ R72, R107, R0, -R26 ;  /* 0x000000006b487223 */ /* 0x000fcc000001081a */
[----:B------:R-:W1:Y:S01]  /*e600*/  MUFU.EX2 R64, R64 ;  /* 0x0000004000407308 */ /* 0x000e620000000800 */
[----:B------:R-:W-:Y:S01]  /*e610*/  FADD.FTZ R24, R44, R27 ;  /* 0x0000001b2c187221 */ /* 0x000fe20000010000 */
[----:B--2---:R-:W-:-:S06]  /*e620*/  FADD.FTZ R27, R29, R82 ;  /* 0x000000521d1b7221 */ /* 0x004fcc0000010000 */
[----:B------:R-:W2:Y:S01]  /*e630*/  MUFU.EX2 R71, R71 ;  /* 0x0000004700477308 */ /* 0x000ea20000000800 */
[----:B------:R-:W-:Y:S01]  /*e640*/  FFMA.FTZ R62, R133, R0, -R26 ;  /* 0x00000000853e7223 */ /* 0x000fe2000001081a */
[----:B---3--:R-:W-:-:S06]  /*e650*/  FADD.FTZ R24, R59, R24 ;  /* 0x000000183b187221 */ /* 0x008fcc0000010000 */
[----:B------:R-:W3:Y:S01]  /*e660*/  MUFU.EX2 R42, R42 ;  /* 0x0000002a002a7308 */ /* 0x000ee20000000800 */
[----:B0-----:R-:W-:Y:S01]  /*e670*/  FADD.FTZ R27, R74, R27 ;  /* 0x0000001b4a1b7221 */ /* 0x001fe20000010000 */
[----:B------:R-:W-:-:S06]  /*e680*/  FFMA.FTZ R63, R63, R0, -R26 ;  /* 0x000000003f3f7223 */ /* 0x000fcc000001081a */
[----:B------:R-:W0:Y:S01]  /*e690*/  MUFU.EX2 R33, R33 ;  /* 0x0000002100217308 */ /* 0x000e220000000800 */
[----:B------:R-:W-:Y:S01]  /*e6a0*/  F2FP.F16.F32.PACK_AB R19, R95, R80 ;  /* 0x000000505f13723e */ /* 0x000fe200000000ff */
[----:B------:R-:W-:Y:S01]  /*e6b0*/  FFMA.FTZ R69, R31, R0, -R26 ;  /* 0x000000001f457223 */ /* 0x000fe2000001081a */
[----:B----4-:R-:W-:-:S05]  /*e6c0*/  FADD.FTZ R31, R15, R24 ;  /* 0x000000180f1f7221 */ /* 0x010fca0000010000 */
[----:B------:R-:W4:Y:S01]  /*e6d0*/  MUFU.EX2 R43, R43 ;  /* 0x0000002b002b7308 */ /* 0x000f220000000800 */
[-CC-:B------:R-:W-:Y:S01]  /*e6e0*/  FFMA.FTZ R65, R65, R0.reuse, -R26.reuse ;  /* 0x0000000041417223 */ /* 0x180fe2000001081a */
[-CC-:B------:R-:W-:Y:S01]  /*e6f0*/  FFMA.FTZ R76, R135, R0.reuse, -R26.reuse ;  /* 0x00000000874c7223 */ /* 0x180fe2000001081a */
[-CC-:B------:R-:W-:Y:S01]  /*e700*/  FFMA.FTZ R51, R51, R0.reuse, -R26.reuse ;  /* 0x0000000033337223 */ /* 0x180fe2000001081a */
[----:B------:R-:W-:-:S04]  /*e710*/  FFMA.FTZ R80, R109, R0, -R26 ;  /* 0x000000006d507223 */ /* 0x000fc8000001081a */
[----:B------:R-:W4:Y:S01]  /*e720*/  MUFU.EX2 R72, R72 ;  /* 0x0000004800487308 */ /* 0x000f220000000800 */
[-CC-:B------:R-:W-:Y:S01]  /*e730*/  FFMA.FTZ R79, R137, R0.reuse, -R26.reuse ;  /* 0x00000000894f7223 */ /* 0x180fe2000001081a */
[-CC-:B------:R-:W-:Y:S01]  /*e740*/  FFMA.FTZ R139, R139, R0.reuse, -R26.reuse ;  /* 0x000000008b8b7223 */ /* 0x180fe2000001081a */
[-CC-:B------:R-:W-:Y:S01]  /*e750*/  FFMA.FTZ R141, R141, R0.reuse, -R26.reuse ;  /* 0x000000008d8d7223 */ /* 0x180fe2000001081a */
[-CC-:B------:R-:W-:Y:S01]  /*e760*/  FFMA.FTZ R111, R111, R0.reuse, -R26.reuse ;  /* 0x000000006f6f7223 */ /* 0x180fe2000001081a */
[-CC-:B------:R-:W-:Y:S01]  /*e770*/  FFMA.FTZ R143, R143, R0.reuse, -R26.reuse ;  /* 0x000000008f8f7223 */ /* 0x180fe2000001081a */
[-CC-:B------:R-:W-:Y:S02]  /*e780*/  FFMA.FTZ R149, R149, R0.reuse, -R26.reuse ;  /* 0x0000000095957223 */ /* 0x180fe4000001081a */
[----:B------:R-:W4:Y:S01]  /*e790*/  MUFU.EX2 R34, R34 ;  /* 0x0000002200227308 */ /* 0x000f220000000800 */
[----:B------:R-:W-:Y:S01]  /*e7a0*/  FFMA.FTZ R113, R113, R0, -R26 ;  /* 0x0000000071717223 */ /* 0x000fe2000001081a */
[----:B-1----:R-:W-:Y:S01]  /*e7b0*/  FADD.FTZ R26, R64, R27 ;  /* 0x0000001b401a7221 */ /* 0x002fe20000010000 */
[----:B------:R1:W-:Y:S01]  /*e7c0*/  STSM.16.M88.4 [R23+0x24300], R16 ;  /* 0x0243001017007844 */ /* 0x0003e20000000200 */
[----:B------:R-:W-:-:S04]  /*e7d0*/  FADD.FTZ R31, R48, R31 ;  /* 0x0000001f301f7221 */ /* 0x000fc80000010000 */
[----:B------:R-:W4:Y:S08]  /*e7e0*/  MUFU.EX2 R62, R62 ;  /* 0x0000003e003e7308 */ /* 0x000f300000000800 */
[----:B------:R-:W4:Y:S01]  /*e7f0*/  MUFU.EX2 R35, R35 ;  /* 0x0000002300237308 */ /* 0x000f220000000800 */
[----:B-1----:R-:W-:Y:S01]  /*e800*/  F2FP.F16.F32.PACK_AB R16, R81, R28 ;  /* 0x0000001c5110723e */ /* 0x002fe200000000ff */
[----:B--2---:R-:W-:Y:S01]  /*e810*/  FADD.FTZ R28, R71, R26 ;  /* 0x0000001a471c7221 */ /* 0x004fe20000010000 */
[----:B------:R-:W-:-:S05]  /*e820*/  F2FP.F16.F32.PACK_AB R18, R83, R32 ;  /* 0x000000205312723e */ /* 0x000fca00000000ff */
[----:B------:R-:W1:Y:S01]  /*e830*/  MUFU.EX2 R63, R63 ;  /* 0x0000003f003f7308 */ /* 0x000e620000000800 */
[----:B---3--:R-:W-:Y:S01]  /*e840*/  FADD.FTZ R32, R42, R31 ;  /* 0x0000001f2a207221 */ /* 0x008fe20000010000 */
[----:B0-----:R-:W-:Y:S01]  /*e850*/  FADD.FTZ R31, R33, R28 ;  /* 0x0000001c211f7221 */ /* 0x001fe20000010000 */
[----:B------:R-:W-:-:S05]  /*e860*/  F2FP.F16.F32.PACK_AB R26, R67, R40 ;  /* 0x00000028431a723e */ /* 0x000fca00000000ff */
[----:B------:R-:W0:Y:S01]  /*e870*/  MUFU.EX2 R38, R38 ;  /* 0x0000002600267308 */ /* 0x000e220000000800 */
[----:B----4-:R-:W-:Y:S01]  /*e880*/  FADD.FTZ R67, R43, R32 ;  /* 0x000000202b437221 */ /* 0x010fe20000010000 */
[----:B------:R-:W-:-:S06]  /*e890*/  FADD.FTZ R31, R72, R31 ;  /* 0x0000001f481f7221 */ /* 0x000fcc0000010000 */
[----:B------:R-:W2:Y:S01]  /*e8a0*/  MUFU.EX2 R65, R65 ;  /* 0x0000004100417308 */ /* 0x000ea20000000800 */
[----:B------:R-:W-:-:S07]  /*e8b0*/  FADD.FTZ R32, R34, R67 ;  /* 0x0000004322207221 */ /* 0x000fce0000010000 */
[----:B------:R-:W3:Y:S01]  /*e8c0*/  MUFU.EX2 R57, R57 ;  /* 0x0000003900397308 */ /* 0x000ee20000000800 */
[----:B------:R-:W-:Y:S01]  /*e8d0*/  F2FP.F16.F32.PACK_AB R27, R75, R30 ;  /* 0x0000001e4b1b723e */ /* 0x000fe200000000ff */
[----:B------:R-:W-:-:S06]  /*e8e0*/  FADD.FTZ R40, R62, R31 ;  /* 0x0000001f3e287221 */ /* 0x000fcc0000010000 */
[----:B------:R-:W4:Y:S01]  /*e8f0*/  MUFU.EX2 R76, R76 ;  /* 0x0000004c004c7308 */ /* 0x000f220000000800 */
[----:B------:R-:W-:Y:S01]  /*e900*/  F2FP.F16.F32.PACK_AB R30, R48, R15 ;  /* 0x0000000f301e723e */ /* 0x000fe200000000ff */
[----:B------:R-:W-:-:S06]  /*e910*/  FADD.FTZ R15, R35, R32 ;  /* 0x00000020230f7221 */ /* 0x000fcc0000010000 */
[----:B------:R-:W4:Y:S01]  /*e920*/  MUFU.EX2 R39, R39 ;  /* 0x0000002700277308 */ /* 0x000f220000000800 */
[----:B-1----:R-:W-:-:S07]  /*e930*/  FADD.FTZ R40, R63, R40 ;  /* 0x000000283f287221 */ /* 0x002fce0000010000 */
[----:B------:R-:W1:Y:S01]  /*e940*/  MUFU.EX2 R51, R51 ;  /* 0x0000003300337308 */ /* 0x000e620000000800 */
[----:B0-----:R-:W-:Y:S01]  /*e950*/  FADD.FTZ R32, R38, R15 ;  /* 0x0000000f26207221 */ /* 0x001fe20000010000 */
[----:B--2---:R-:W-:-:S06]  /*e960*/  FADD.FTZ R15, R65, R40 ;  /* 0x00000028410f7221 */ /* 0x004fcc0000010000 */
[----:B------:R-:W0:Y:S01]  /*e970*/  MUFU.EX2 R52, R52 ;  /* 0x0000003400347308 */ /* 0x000e220000000800 */
[----:B---3--:R-:W-:-:S07]  /*e980*/  FADD.FTZ R32, R57, R32 ;  /* 0x0000002039207221 */ /* 0x008fce0000010000 */
[----:B------:R-:W2:Y:S01]  /*e990*/  MUFU.EX2 R78, R78 ;  /* 0x0000004e004e7308 */ /* 0x000ea20000000800 */
[----:B------:R-:W-:Y:S01]  /*e9a0*/  F2FP.F16.F32.PACK_AB R28, R59, R44 ;  /* 0x0000002c3b1c723e */ /* 0x000fe200000000ff */
[----:B----4-:R-:W-:-:S06]  /*e9b0*/  FADD.FTZ R44, R76, R15 ;  /* 0x0000000f4c2c7221 */ /* 0x010fcc0000010000 */
[----:B------:R-:W3:Y:S01]  /*e9c0*/  MUFU.EX2 R47, R47 ;  /* 0x0000002f002f7308 */ /* 0x000ee20000000800 */
[----:B------:R-:W-:-:S07]  /*e9d0*/  F2FP.F16.F32.PACK_AB R17, R91, R68 ;  /* 0x000000445b11723e */ /* 0x000fce00000000ff */
[----:B------:R-:W4:Y:S01]  /*e9e0*/  MUFU.EX2 R55, R55 ;  /* 0x0000003700377308 */ /* 0x000f220000000800 */
[----:B------:R-:W-:Y:S01]  /*e9f0*/  F2FP.F16.F32.PACK_AB R19, R87, R66 ;  /* 0x000000425713723e */ /* 0x000fe200000000ff */
[----:B------:R-:W-:Y:S01]  /*ea00*/  FADD.FTZ R15, R39, R32 ;  /* 0x00000020270f7221 */ /* 0x000fe20000010000 */
[----:B------:R-:W-:-:S05]  /*ea10*/  F2FP.F16.F32.PACK_AB R32, R43, R42 ;  /* 0x0000002a2b20723e */ /* 0x000fca00000000ff */
[----:B------:R-:W4:Y:S01]  /*ea20*/  MUFU.EX2 R54, R54 ;  /* 0x0000003600367308 */ /* 0x000f220000000800 */
[----:B-1----:R-:W-:-:S07]  /*ea30*/  FADD.FTZ R43, R51, R44 ;  /* 0x0000002c332b7221 */ /* 0x002fce0000010000 */
[----:B------:R-:W1:Y:S01]  /*ea40*/  MUFU.EX2 R80, R80 ;  /* 0x0000005000507308 */ /* 0x000e620000000800 */
[----:B------:R0:W-:Y:S07]  /*ea50*/  STSM.16.M88.4 [R23+0x25b00], R16 ;  /* 0x025b001017007844 */ /* 0x0001ee0000000200 */
[----:B------:R-:W1:Y:S08]  /*ea60*/  MUFU.EX2 R41, R41 ;  /* 0x0000002900297308 */ /* 0x000e700000000800 */
[----:B------:R-:W1:Y:S01]  /*ea70*/  MUFU.EX2 R79, R79 ;  /* 0x0000004f004f7308 */ /* 0x000e620000000800 */
[----:B0-----:R-:W-:Y:S01]  /*ea80*/  FADD.FTZ R16, R52, R15 ;  /* 0x0000000f34107221 */ /* 0x001fe20000010000 */
[----:B--2---:R-:W-:-:S06]  /*ea90*/  FADD.FTZ R18, R78, R43 ;  /* 0x0000002b4e127221 */ /* 0x004fcc0000010000 */
[----:B------:R-:W0:Y:S01]  /*eaa0*/  MUFU.EX2 R56, R56 ;  /* 0x0000003800387308 */ /* 0x000e220000000800 */
[----:B---3--:R-:W-:Y:S01]  /*eab0*/  FADD.FTZ R15, R47, R16 ;  /* 0x000000102f0f7221 */ /* 0x008fe20000010000 */
[----:B----4-:R-:W-:-:S06]  /*eac0*/  FADD.FTZ R17, R55, R18 ;  /* 0x0000001237117221 */ /* 0x010fcc0000010000 */
[----:B------:R-:W2:Y:S01]  /*ead0*/  MUFU.EX2 R68, R139 ;  /* 0x0000008b00447308 */ /* 0x000ea20000000800 */
[----:B------:R-:W-:Y:S01]  /*eae0*/  F2FP.F16.F32.PACK_AB R24, R73, R36 ;  /* 0x000000244918723e */ /* 0x000fe200000000ff */
[----:B------:R-:W-:-:S06]  /*eaf0*/  FADD.FTZ R16, R54, R15 ;  /* 0x0000000f36107221 */ /* 0x000fcc0000010000 */
[----:B------:R-:W3:Y:S01]  /*eb00*/  MUFU.EX2 R45, R45 ;  /* 0x0000002d002d7308 */ /* 0x000ee20000000800 */
[----:B-1----:R-:W-:-:S07]  /*eb10*/  FADD.FTZ R18, R80, R17 ;  /* 0x0000001150127221 */ /* 0x002fce0000010000 */
[----:B------:R-:W1:Y:S01]  /*eb20*/  MUFU.EX2 R141, R141 ;  /* 0x0000008d008d7308 */ /* 0x000e620000000800 */
[----:B------:R-:W-:Y:S01]  /*eb30*/  FADD.FTZ R15, R41, R16 ;  /* 0x00000010290f7221 */ /* 0x000fe20000010000 */
[----:B------:R-:W-:-:S06]  /*eb40*/  FADD.FTZ R17, R79, R18 ;  /* 0x000000124f117221 */ /* 0x000fcc0000010000 */
[----:B------:R-:W4:Y:S08]  /*eb50*/  MUFU.EX2 R58, R58 ;  /* 0x0000003a003a7308 */ /* 0x000f300000000800 */
[----:B------:R-:W4:Y:S01]  /*eb60*/  MUFU.EX2 R36, R111 ;  /* 0x0000006f00247308 */ /* 0x000f220000000800 */
[----:B0-----:R-:W-:Y:S01]  /*eb70*/  FADD.FTZ R16, R56, R15 ;  /* 0x0000000f38107221 */ /* 0x001fe20000010000 */
[----:B------:R-:W-:-:S06]  /*eb80*/  F2FP.F16.F32.PACK_AB R25, R70, R25 ;  /* 0x000000194619723e */ /* 0x000fcc00000000ff */
[----:B------:R-:W0:Y:S01]  /*eb90*/  MUFU.EX2 R49, R49 ;  /* 0x0000003100317308 */ /* 0x000e220000000800 */
[----:B--2---:R-:W-:Y:S01]  /*eba0*/  FADD.FTZ R18, R68, R17 ;  /* 0x0000001144127221 */ /* 0x004fe20000010000 */
[----:B------:R-:W-:-:S06]  /*ebb0*/  F2FP.F16.F32.PACK_AB R29, R74, R29 ;  /* 0x0000001d4a1d723e */ /* 0x000fcc00000000ff */
[----:B------:R-:W2:Y:S01]  /*ebc0*/  MUFU.EX2 R143, R143 ;  /* 0x0000008f008f7308 */ /* 0x000ea20000000800 */
[----:B------:R-:W-:Y:S01]  /*ebd0*/  F2FP.F16.F32.PACK_AB R31, R71, R64 ;  /* 0x00000040471f723e */ /* 0x000fe200000000ff */
[----:B---3--:R-:W-:-:S06]  /*ebe0*/  FADD.FTZ R15, R45, R16 ;  /* 0x000000102d0f7221 */ /* 0x008fcc0000010000 */
[----:B------:R-:W3:Y:S01]  /*ebf0*/  MUFU.EX2 R60, R60 ;  /* 0x0000003c003c7308 */ /* 0x000ee20000000800 */
[----:B-1----:R-:W-:Y:S01]  /*ec00*/  FADD.FTZ R19, R141, R18 ;  /* 0x000000128d137221 */ /* 0x002fe20000010000 */
[----:B------:R1:W-:Y:S06]  /*ec10*/  STSM.16.M88.4 [R23+0x27300], R24 ;  /* 0x0273001817007844 */ /* 0x0003ec0000000200 */
[----:B------:R-:W3:Y:S01]  /*ec20*/  MUFU.EX2 R40, R77 ;  /* 0x0000004d00287308 */ /* 0x000ee20000000800 */
[----:B------:R0:W-:Y:S01]  /*ec30*/  STSM.16.M88.4 [R23+0x28b00], R28 ;  /* 0x028b001c17007844 */ /* 0x0001e20000000200 */
[----:B----4-:R-:W-:-:S06]  /*ec40*/  FADD.FTZ R18, R58, R15 ;  /* 0x0000000f3a127221 */ /* 0x010fcc0000010000 */
[----:B------:R-:W4:Y:S01]  /*ec50*/  MUFU.EX2 R50, R50 ;  /* 0x0000003200327308 */ /* 0x000f220000000800 */
[----:B-1----:R-:W-:-:S07]  /*ec60*/  F2FP.F16.F32.PACK_AB R24, R57, R38 ;  /* 0x000000263918723e */ /* 0x002fce00000000ff */
[----:B------:R-:W1:Y:S01]  /*ec70*/  MUFU.EX2 R149, R149 ;  /* 0x0000009500957308 */ /* 0x000e620000000800 */
[----:B0-----:R-:W-:Y:S01]  /*ec80*/  FADD.FTZ R28, R36, R19 ;  /* 0x00000013241c7221 */ /* 0x001fe20000010000 */
[----:B------:R-:W-:Y:S01]  /*ec90*/  FADD.FTZ R15, R49, R18 ;  /* 0x00000012310f7221 */ /* 0x000fe20000010000 */
[----:B------:R-:W-:-:S05]  /*eca0*/  F2FP.F16.F32.PACK_AB R34, R35, R34 ;  /* 0x000000222322723e */ /* 0x000fca00000000ff */
[----:B------:R-:W0:Y:S01]  /*ecb0*/  MUFU.EX2 R30, R61 ;  /* 0x0000003d001e7308 */ /* 0x000e220000000800 */
[----:B--2---:R-:W-:Y:S01]  /*ecc0*/  FADD.FTZ R29, R143, R28 ;  /* 0x0000001c8f1d7221 */ /* 0x004fe20000010000 */
[----:B------:R-:W-:Y:S02]  /*ecd0*/  F2FP.F16.F32.PACK_AB R33, R72, R33 ;  /* 0x000000214821723e */ /* 0x000fe400000000ff */
[----:B------:R-:W-:-:S04]  /*ece0*/  F2FP.F16.F32.PACK_AB R35, R63, R62 ;  /* 0x0000003e3f23723e */ /* 0x000fc800000000ff */
[----:B------:R-:W-:Y:S01]  /*ecf0*/  MUFU.EX2 R37, R37 ;  /* 0x0000002500257308 */ /* 0x000fe20000000800 */
[----:B---3--:R-:W-:-:S07]  /*ed00*/  FADD.FTZ R15, R60, R15 ;  /* 0x0000000f3c0f7221 */ /* 0x008fce0000010000 */
[----:B------:R-:W2:Y:S01]  /*ed10*/  MUFU.EX2 R46, R46 ;  /* 0x0000002e002e7308 */ /* 0x000ea20000000800 */
[----:B------:R-:W-:-:S07]  /*ed20*/  FADD.FTZ R28, R40, R29 ;  /* 0x0000001d281c7221 */ /* 0x000fce0000010000 */
[----:B------:R-:W-:Y:S08]  /*ed30*/  MUFU.EX2 R113, R113 ;  /* 0x0000007100717308 */ /* 0x000ff00000000800 */
[----:B------:R-:W3:Y:S01]  /*ed40*/  MUFU.EX2 R38, R69 ;  /* 0x0000004500267308 */ /* 0x000ee20000000800 */
[----:B------:R4:W-:Y:S01]  /*ed50*/  STSM.16.M88.4 [R23+0x2a300], R32 ;  /* 0x02a3002017007844 */ /* 0x0009e20000000200 */
[----:B------:R-:W-:-:S02]  /*ed60*/  F2FP.F16.F32.PACK_AB R25, R76, R65 ;  /* 0x000000414c19723e */ /* 0x000fc400000000ff */
[----:B------:R-:W-:Y:S02]  /*ed70*/  F2FP.F16.F32.PACK_AB R26, R52, R39 ;  /* 0x00000027341a723e */ /* 0x000fe400000000ff */
[----:B------:R-:W-:Y:S02]  /*ed80*/  F2FP.F16.F32.PACK_AB R27, R78, R51 ;  /* 0x000000334e1b723e */ /* 0x000fe400000000ff */
[----:B------:R-:W-:Y:S02]  /*ed90*/  F2FP.F16.F32.PACK_AB R16, R54, R47 ;  /* 0x0000002f3610723e */ /* 0x000fe400000000ff */
[----:B------:R-:W-:Y:S01]  /*eda0*/  F2FP.F16.F32.PACK_AB R17, R80, R55 ;  /* 0x000000375011723e */ /* 0x000fe200000000ff */
[----:B----4-:R-:W-:Y:S01]  /*edb0*/  FADD.FTZ R32, R50, R15 ;  /* 0x0000000f32207221 */ /* 0x010fe20000010000 */
[----:B-1----:R-:W-:Y:S01]  /*edc0*/  FADD.FTZ R15, R149, R28 ;  /* 0x0000001c950f7221 */ /* 0x002fe20000010000 */
[----:B------:R-:W-:Y:S02]  /*edd0*/  F2FP.F16.F32.PACK_AB R18, R56, R41 ;  /* 0x000000293812723e */ /* 0x000fe400000000ff */
[----:B------:R-:W-:Y:S01]  /*ede0*/  FADD.FTZ R32, R53, R32 ;  /* 0x0000002035207221 */ /* 0x000fe20000010000 */
[----:B0-----:R-:W-:Y:S01]  /*edf0*/  FADD.FTZ R34, R30, R15 ;  /* 0x0000000f1e227221 */ /* 0x001fe20000010000 */
[----:B------:R-:W-:-:S02]  /*ee00*/  F2FP.F16.F32.PACK_AB R19, R68, R79 ;  /* 0x0000004f4413723e */ /* 0x000fc400000000ff */
[----:B------:R-:W-:Y:S02]  /*ee10*/  F2FP.F16.F32.PACK_AB R29, R30, R149 ;  /* 0x000000951e1d723e */ /* 0x000fe400000000ff */
[----:B--2---:R-:W-:Y:S01]  /*ee20*/  F2FP.F16.F32.PACK_AB R30, R46, R37 ;  /* 0x000000252e1e723e */ /* 0x004fe200000000ff */
[----:B------:R-:W-:Y:S01]  /*ee30*/  FADD.FTZ R37, R37, R32 ;  /* 0x0000002025257221 */ /* 0x000fe20000010000 */
[----:B---3--:R-:W-:Y:S01]  /*ee40*/  F2FP.F16.F32.PACK_AB R31, R38, R113 ;  /* 0x00000071261f723e */ /* 0x008fe200000000ff */
[----:B------:R0:W-:Y:S01]  /*ee50*/  STSM.16.M88.4 [R23+0x2bb00], R24 ;  /* 0x02bb001817007844 */ /* 0x0001e20000000200 */
[----:B------:R-:W-:Y:S01]  /*ee60*/  FADD.FTZ R113, R113, R34 ;  /* 0x0000002271717221 */ /* 0x000fe20000010000 */
[----:B------:R-:W-:Y:S02]  /*ee70*/  F2FP.F16.F32.PACK_AB R28, R53, R50 ;  /* 0x00000032351c723e */ /* 0x000fe400000000ff */
[----:B------:R1:W-:Y:S01]  /*ee80*/  STSM.16.M88.4 [R23+0x2d300], R16 ;  /* 0x02d3001017007844 */ /* 0x0003e20000000200 */
[----:B0-----:R-:W-:-:S02]  /*ee90*/  F2FP.F16.F32.PACK_AB R24, R58, R45 ;  /* 0x0000002d3a18723e */ /* 0x001fc400000000ff */
[----:B------:R-:W-:Y:S02]  /*eea0*/  F2FP.F16.F32.PACK_AB R25, R36, R141 ;  /* 0x0000008d2419723e */ /* 0x000fe400000000ff */
[----:B------:R-:W-:Y:S02]  /*eeb0*/  F2FP.F16.F32.PACK_AB R26, R60, R49 ;  /* 0x000000313c1a723e */ /* 0x000fe400000000ff */
[----:B------:R-:W-:Y:S01]  /*eec0*/  F2FP.F16.F32.PACK_AB R27, R40, R143 ;  /* 0x0000008f281b723e */ /* 0x000fe200000000ff */
[----:B-1----:R-:W-:Y:S01]  /*eed0*/  FADD.FTZ R17, R46, R37 ;  /* 0x000000252e117221 */ /* 0x002fe20000010000 */
[----:B------:R-:W-:-:S03]  /*eee0*/  FADD.FTZ R16, R38, R113 ;  /* 0x0000007126107221 */ /* 0x000fc60000010000 */
[----:B------:R-:W-:Y:S04]  /*eef0*/  STSM.16.M88.4 [R23+0x2eb00], R24 ;  /* 0x02eb001817007844 */ /* 0x000fe80000000200 */
[----:B------:R-:W-:Y:S04]  /*ef00*/  STSM.16.M88.4 [R23+0x30300], R28 ;  /* 0x0303001c17007844 */ /* 0x000fe80000000200 */
[----:B------:R-:W-:Y:S01]  /*ef10*/  STL [R1+0x18], R17 ;  /* 0x0000181101007387 */ /* 0x000fe20000100800 */
[----:B------:R0:W-:Y:S06]  /*ef20*/  MEMBAR.ALL.CTA ;  /* 0x0000000000007992 */ /* 0x0001ec0000008000 */
[----:B0-----:R-:W0:Y:S04]  /*ef30*/  FENCE.VIEW.ASYNC.S ;  /* 0x00000000000073c6 */ /* 0x001e280000000000 */
[----:B------:R1:W-:Y:S01]  /*ef40*/  STL [R1+0x1c], R16 ;  /* 0x00001c1001007387 */ /* 0x0003e20000100800 */
[----:B------:R-:W-:Y:S01]  /*ef50*/  VIADD R15, R104, 0xfffffffe ;  /* 0xfffffffe680f7836 */ /* 0x000fe20000000000 */
[----:B-1----:R-:W-:-:S05]  /*ef60*/  VIMNMX R16, RZ, R21, !PT ;  /* 0x00000015ff107248 */ /* 0x002fca0007fe0100 */
[----:B------:R1:W-:Y:S01]  /*ef70*/  STL [R1+0x44], R16 ;  /* 0x0000441001007387 */ /* 0x0003e20000100800 */
[----:B------:R-:W-:Y:S01]  /*ef80*/  ISETP.GE.AND P2, PT, R15, R16, PT ;  /* 0x000000100f00720c */ /* 0x000fe20003f46270 */
[----:B------:R-:W-:-:S04]  /*ef90*/  IMAD.MOV.U32 R71, RZ, RZ, RZ ;  /* 0x000000ffff477224 */ /* 0x000fc800078e00ff */
[--C-:B------:R-:W-:Y:S02]  /*efa0*/  IMAD.MOV.U32 R70, RZ, RZ, R71.reuse ;  /* 0x000000ffff467224 */ /* 0x100fe400078e0047 */
[--C-:B------:R-:W-:Y:S02]  /*efb0*/  IMAD.MOV.U32 R69, RZ, RZ, R71.reuse ;  /* 0x000000ffff457224 */ /* 0x100fe400078e0047 */
[--C-:B------:R-:W-:Y:S02]  /*efc0*/  IMAD.MOV.U32 R68, RZ, RZ, R71.reuse ;  /* 0x000000ffff447224 */ /* 0x100fe400078e0047 */
[--C-:B------:R-:W-:Y:S02]  /*efd0*/  IMAD.MOV.U32 R67, RZ, RZ, R71.reuse ;  /* 0x000000ffff437224 */ /* 0x100fe400078e0047 */
[--C-:B------:R-:W-:Y:S02]  /*efe0*/  IMAD.MOV.U32 R66, RZ, RZ, R71.reuse ;  /* 0x000000ffff427224 */ /* 0x100fe400078e0047 */
[----:B------:R-:W-:-:S02]  /*eff0*/  IMAD.MOV.U32 R65, RZ, RZ, R71 ;  /* 0x000000ffff417224 */ /* 0x000fc400078e0047 */
        /* <DEDUP_REMOVED lines=40> */
[----:B------:R-:W-:Y:S01]  /*f280*/  IMAD.MOV.U32 R24, RZ, RZ, R71 ;  /* 0x000000ffff187224 */ /* 0x000fe200078e0047 */
[----:B0-----:R-:W-:Y:S01]  /*f290*/  NOP ;  /* 0x0000000000007918 */ /* 0x001fe20000000000 */
[----:B-1----:R-:W-:Y:S05]  /*f2a0*/  @!P2 BRA `(.L_x_1967) ;  /* 0x0000005000f8a947 */ /* 0x002fea0003800000 */
[----:B------:R0:W-:Y:S01]  /*f2b0*/  STL [R1+0x14], R20 ;  /* 0x0000141401007387 */ /* 0x0001e20000100800 */
[----:B------:R-:W-:-:S03]  /*f2c0*/  IMAD.MOV.U32 R149, RZ, RZ, R15 ;  /* 0x000000ffff957224 */ /* 0x000fc600078e000f */
[----:B------:R0:W-:Y:S04]  /*f2d0*/  STL [R1+0xc], R14 ;  /* 0x00000c0e01007387 */ /* 0x0001e80000100800 */
[----:B------:R0:W5:Y:S01]  /*f2e0*/  LDL.LU R16, [R1+0x20] ;  /* 0x0000200001107983 */ /* 0x0001620000300800 */
        /* <DEDUP_REMOVED lines=24> */
[----:B0-----:R-:W-:-:S07]  /*f470*/  CS2R R24, SRZ ;  /* 0x0000000000187805 */ /* 0x001fce000001ff00 */
.L_x_1978:
[----:B------:R-:W2:Y:S01]  /*f480*/  LDL R0, [R1+0x34] ;  /* 0x0000340001007983 */ /* 0x000ea20000100800 */
[----:B------:R-:W-:Y:S01]  /*f490*/  VIADD R146, R15, 0x1 ;  /* 0x000000010f927836 */ /* 0x000fe20000000000 */
        /* <DEDUP_REMOVED lines=10> */
.L_x_1969:
[----:B------:R-:W-:Y:S01]  /*f540*/  IMAD R0, R146, 0x8, R22 ;  /* 0x0000000892007824 */ /* 0x000fe200078e0216 */
[----:B------:R-:W-:-:S04]  /*f550*/  SHF.L.U32 R17, R14, 0x1f, RZ ;  /* 0x0000001f0e117819 */ /* 0x000fc800000006ff */
[----:B------:R0:W1:Y:S01]  /*f560*/  SYNCS.PHASECHK.TRANS64.TRYWAIT P3, [R0+URZ+0x31c30], R17 ;  /* 0x031c3011000075a7 */ /* 0x000062000806017f */
[----:B------:R-:W-:Y:S05]  /*f570*/  @!P0 BRA `(.L_x_1970) ;  /* 0x0000000000048947 */ /* 0x000fea0003800000 */
[----:B------:R-:W-:Y:S01]  /*f580*/  BPT.TRAP 0x1 ;  /* 0x000000040000795c */ /* 0x000fe20000300000 */
.L_x_1970:
[----:B------:R-:W-:Y:S04]  /*f590*/  BSSY B0, `(.L_x_1968) ;  /* 0x0000004000007945 */ /* 0x000fe80003800000 */
[----:B-1----:R-:W-:Y:S05]  /*f5a0*/  @P3 BRA `(.L_x_1971) ;  /* 0x0000000000083947 */ /* 0x002fea0003800000 */
[----:B------:R-:W1:Y:S02]  /*f5b0*/  SYNCS.PHASECHK.TRANS64.TRYWAIT P3, [R0+URZ+0x31c30], R17 ;  /* 0x031c3011000075a7 */ /* 0x000e64000806017f */
[----:B-1----:R-:W-:Y:S05]  /*f5c0*/  @!P3 BRA `(.L_x_1972) ;  /* 0x00000120002cb947 */ /* 0x002fea0003800000 */
.L_x_1971:
[----:B------:R-:W-:Y:S05]  /*f5d0*/  BSYNC B0 ;  /* 0x0000000000007941 */ /* 0x000fea0003800000 */
.L_x_1968:
[----:B------:R-:W2:Y:S01]  /*f5e0*/  LDL R14, [R1+0x38] ;  /* 0x00003800010e7983 */ /* 0x000ea20000100800 */
[----:B------:R-:W-:Y:S05]  /*f5f0*/  WARPSYNC.ALL ;  /* 0x0000000000007948 */ /* 0x000fea0003800000 */
[----:B01----:R-:W0:Y:S01]  /*f600*/  S2R R0, SR_TID.X ;  /* 0x0000000000007919 */ /* 0x003e220000002100 */
[----:B------:R-:W-:Y:S01]  /*f610*/  IMAD.MOV.U32 R19, RZ, RZ, -0x7fffffe0 ;  /* 0x80000020ff137424 */ /* 0x000fe200078e00ff */
[C---:B------:R-:W-:Y:S01]  /*f620*/  R2UR UR44, R2.reuse ;  /* 0x00000000022c72ca */ /* 0x040fe200000e0000 */
[----:B------:R-:W-:Y:S01]  /*f630*/  IMAD.MOV.U32 R21, RZ, RZ, -0x7fffffe0 ;  /* 0x80000020ff157424 */ /* 0x000fe200078e00ff */
        /* <DEDUP_REMOVED lines=11> */
[C---:B------:R-:W-:Y:S02]  /*f6f0*/  R2UR UR52, R2.reuse ;  /* 0x00000000023472ca */ /* 0x040fe400000e0000 */
[----:B------:R-:W-:Y:S01]  /*f700*/  R2UR UR53, R3 ;  /* 0x00000000033572ca */ /* 0x000fe200000e0000 */
[----:B------:R1:W-:Y:S01]  /*f710*/  STL [R1+0x94], R25 ;  /* 0x0000941901007387 */ /* 0x0003e20000100800 */
[----:B------:R-:W-:Y:S02]  /*f720*/  R2UR UR15, R73 ;  /* 0x00000000490f72ca */ /* 0x000fe400000e0000 */
[----:B------:R-:W-:Y:S01]  /*f730*/  R2UR UR12, R2 ;  /* 0x00000000020c72ca */ /* 0x000fe200000e0000 */
[----:B------:R-:W-:Y:S01]  /*f740*/  STL [R1+0x90], R24 ;  /* 0x0000901801007387 */ /* 0x000fe20000100800 */
[----:B------:R-:W-:-:S02]  /*f750*/  R2UR UR13, R3 ;  /* 0x00000000030d72ca */ /* 0x000fc400000e0000 */
[C---:B------:R-:W-:Y:S01]  /*f760*/  R2UR UR5, R75.reuse ;  /* 0x000000004b0572ca */ /* 0x040fe200000e0000 */
[----:B------:R3:W-:Y:S01]  /*f770*/  STL [R1+0x8c], R23 ;  /* 0x00008c1701007387 */ /* 0x0007e20000100800 */
[C---:B------:R-:W-:Y:S02]  /*f780*/  R2UR UR19, R75.reuse ;  /* 0x000000004b1372ca */ /* 0x040fe400000e0000 */
[C---:B------:R-:W-:Y:S01]  /*f790*/  R2UR UR35, R75.reuse ;  /* 0x000000004b2372ca */ /* 0x040fe200000e0000 */
[----:B------:R4:W-:Y:S01]  /*f7a0*/  STL [R1+0x88], R22 ;  /* 0x0000881601007387 */ /* 0x0009e20000100800 */
[----:B0-----:R-:W-:Y:S02]  /*f7b0*/  SHF.R.U32.HI R0, RZ, 0x7, R0 ;  /* 0x00000007ff007819 */ /* 0x001fe40000011600 */
[C---:B------:R-:W-:Y:S01]  /*f7c0*/  R2UR UR33, R75.reuse ;  /* 0x000000004b2172ca */ /* 0x040fe200000e0000 */
[----:B------:R0:W-:Y:S01]  /*f7d0*/  STL [R1+0x84], R16 ;  /* 0x0000841001007387 */ /* 0x0001e20000100800 */
[----:B------:R-:W-:Y:S01]  /*f7e0*/  R2UR UR57, R75 ;  /* 0x000000004b3972ca */ /* 0x000fe200000e0000 */
[----:B------:R-:W-:Y:S01]  /*f7f0*/  VIADD R0, R0, 0x8 ;  /* 0x0000000800007836 */ /* 0x000fe20000000000 */
[C---:B------:R-:W-:Y:S01]  /*f800*/  R2UR UR11, R73.reuse ;  /* 0x00000000490b72ca */ /* 0x040fe200000e0000 */
[----:B------:R-:W-:Y:S01]  /*f810*/  IMAD.MOV.U32 R75, RZ, RZ, -0x7fffffe0 ;  /* 0x80000020ff4b7424 */ /* 0x000fe200078e00ff */
[C---:B------:R-:W-:Y:S01]  /*f820*/  R2UR UR27, R73.reuse ;  /* 0x00000000491b72ca */ /* 0x040fe200000e0000 */
[----:B------:R0:W-:Y:S01]  /*f830*/  STL [R1+0x80], R15 ;  /* 0x0000800f01007387 */ /* 0x0001e20000100800 */
[----:B------:R-:W-:-:S02]  /*f840*/  R2UR UR39, R73 ;  /* 0x00000000492772ca */ /* 0x000fc400000e0000 */
[----:B------:R-:W-:Y:S01]  /*f850*/  R2UR UR29, R73 ;  /* 0x00000000491d72ca */ /* 0x000fe200000e0000 */
[----:B------:R0:W-:Y:S01]  /*f860*/  BAR.SYNC.DEFER_BLOCKING R0, 0x100 ;  /* 0x000400000000751d */ /* 0x0001e20000010000 */
[----:B------:R-:W-:Y:S01]  /*f870*/  IMAD.U32 R73, RZ, RZ, UR5 ;  /* 0x00000005ff497e24 */ /* 0x000fe2000f8e00ff */
[C---:B------:R-:W-:Y:S02]  /*f880*/  R2UR UR5, R21.reuse ;  /* 0x00000000150572ca */ /* 0x040fe400000e0000 */
[C---:B------:R-:W-:Y:S02]  /*f890*/  R2UR UR7, R21.reuse ;  /* 0x00000000150772ca */ /* 0x040fe400000e0000 */
[C---:B------:R-:W-:Y:S02]  /*f8a0*/  R2UR UR23, R21.reuse ;  /* 0x00000000151772ca */ /* 0x040fe400000e0000 */
[C---:B------:R-:W-:Y:S02]  /*f8b0*/  R2UR UR31, R21.reuse ;  /* 0x00000000151f72ca */ /* 0x040fe400000e0000 */
[----:B------:R-:W-:-:S02]  /*f8c0*/  R2UR UR25, R21 ;  /* 0x00000000151972ca */ /* 0x000fc400000e0000 */
[C---:B------:R-:W-:Y:S02]  /*f8d0*/  R2UR UR21, R21.reuse ;  /* 0x00000000151572ca */ /* 0x040fe400000e0000 */
[----:B------:R-:W-:Y:S02]  /*f8e0*/  R2UR UR41, R21 ;  /* 0x00000000152972ca */ /* 0x000fe400000e0000 */
[----:B------:R-:W-:Y:S02]  /*f8f0*/  R2UR UR9, R77 ;  /* 0x000000004d0972ca */ /* 0x000fe400000e0000 */
[----:B------:R-:W-:Y:S02]  /*f900*/  R2UR UR16, R2 ;  /* 0x00000000021072ca */ /* 0x000fe400000e0000 */
[----:B------:R-:W-:Y:S02]  /*f910*/  R2UR UR17, R3 ;  /* 0x00000000031172ca */ /* 0x000fe400000e0000 */
[C---:B------:R-:W-:Y:S01]  /*f920*/  R2UR UR37, R77.reuse ;  /* 0x000000004d2572ca */ /* 0x040fe200000e0000 */
[----:B------:R-:W-:Y:S01]  /*f930*/  WARPGROUP.ARRIVE ;  /* 0x00000000000079c5 */ /* 0x000fe20000000000 */
[----:B------:R-:W-:-:S13]  /*f940*/  R2UR UR43, R77 ;  /* 0x000000004d2b72ca */ /* 0x000fda00000e0000 */
[----:B-1----:R-:W-:Y:S01]  /*f950*/  MOV R25, UR43 ;  /* 0x0000002b00197c02 */ /* 0x002fe20008000f00 */
[----:B------:R-:W-:Y:S01]  /*f960*/  UMOV UR43, UR33 ;  /* 0x00000021002b7c82 */ /* 0x000fe20008000000 */
[----:B------:R-:W-:Y:S01]  /*f970*/  R2UR UR33, R13 ;  /* 0x000000000d2172ca */ /* 0x000fe200000e0000 */
[----:B--2---:R-:W-:-:S04]  /*f980*/  IMAD R18, R146, 0x6c0, R14 ;  /* 0x000006c092127824 */ /* 0x004fc800078e020e */
[C---:B------:R-:W-:Y:S01]  /*f990*/  VIADD R20, R18.reuse, 0x40 ;  /* 0x0000004012147836 */ /* 0x040fe20000000000 */
[C---:B------:R-:W-:Y:S01]  /*f9a0*/  R2UR UR46, R18.reuse ;  /* 0x00000000122e72ca */ /* 0x040fe200000e0000 */
[C---:B------:R-:W-:Y:S02]  /*f9b0*/  VIADD R74, R18.reuse, 0x80 ;  /* 0x00000080124a7836 */ /* 0x040fe40000000000 */
[----:B------:R-:W-:Y:S01]  /*f9c0*/  VIADD R72, R18, 0xc0 ;  /* 0x000000c012487836 */ /* 0x000fe20000000000 */
[----:B------:R-:W-:Y:S01]  /*f9d0*/  R2UR UR50, R20 ;  /* 0x00000000143272ca */ /* 0x000fe200000e0000 */
        /* <DEDUP_REMOVED lines=8> */
[----:B------:R-:W-:Y:S01]  /*fa60*/  HGMMA.64x16x16.F32 R136, gdesc[UR44], RZ, !UPT, gsb0 ;  /* 0x002000002c8879f0 */ /* 0x000fe2000c0008ff */
        /* <DEDUP_REMOVED lines=26> */
[----:B------:R-:W-:Y:S01]  /*fc10*/  IMAD.U32 R72, RZ, RZ, UR4 ;  /* 0x00000004ff487e24 */ /* 0x000fe2000f8e00ff */
[----:B------:R-:W-:Y:S01]  /*fc20*/  R2UR UR4, R20 ;  /* 0x00000000140472ca */ /* 0x000fe200000e0000 */
[----:B------:R-:W-:Y:S01]  /*fc30*/  VIADD R20, R18, 0x2c0 ;  /* 0x000002c012147836 */ /* 0x000fe20000000000 */
[----:B------:R-:W-:Y:S01]  /*fc40*/  R2UR UR8, R76 ;  /* 0x000000004c0872ca */ /* 0x000fe200000e0000 */
[----:B------:R-:W-:-:S02]  /*fc50*/  IMAD.MOV.U32 R21, RZ, RZ, -0x7fffffe0 ;  /* 0x80000020ff157424 */ /* 0x000fc400078e00ff */
[----:B------:R-:W-:Y:S01]  /*fc60*/  VIADD R76, R18, 0x280 ;  /* 0x00000280124c7836 */ /* 0x000fe20000000000 */
[----:B------:R-:W-:Y:S01]  /*fc70*/  R2UR UR40, R20 ;  /* 0x00000000142872ca */ /* 0x000fe200000e0000 */
[----:B------:R-:W-:-:S03]  /*fc80*/  VIADD R20, R18, 0x380 ;  /* 0x0000038012147836 */ /* 0x000fc60000000000 */
[----:B------:R-:W-:Y:S01]  /*fc90*/  R2UR UR36, R76 ;  /* 0x000000004c2472ca */ /* 0x000fe200000e0000 */
[----:B------:R-:W-:Y:S01]  /*fca0*/  VIADD R76, R18, 0x340 ;  /* 0x00000340124c7836 */ /* 0x000fe20000000000 */
[----:B------:R-:W-:Y:S01]  /*fcb0*/  R2UR UR46, R20 ;  /* 0x00000000142e72ca */ /* 0x000fe200000e0000 */
[----:B------:R-:W-:Y:S01]  /*fcc0*/  VIADD R20, R18, 0x400 ;  /* 0x0000040012147836 */ /* 0x000fe20000000000 */
[----:B---3--:R-:W-:Y:S01]  /*fcd0*/  MOV R23, UR47 ;  /* 0x0000002f00177c02 */ /* 0x008fe20008000f00 */
[----:B------:R-:W-:Y:S01]  /*fce0*/  UMOV UR47, UR37 ;  /* 0x00000025002f7c82 */ /* 0x000fe20008000000 */
[----:B------:R-:W-:Y:S02]  /*fcf0*/  R2UR UR42, R76 ;  /* 0x000000004c2a72ca */ /* 0x000fe400000e0000 */
[----:B------:R-:W-:Y:S01]  /*fd00*/  R2UR UR37, R13 ;  /* 0x000000000d2572ca */ /* 0x000fe200000e0000 */
[----:B------:R-:W-:Y:S02]  /*fd10*/  WARPGROUP.DEPBAR.LE gsb0, 0x0 ;  /* 0x00008000000079c5 */ /* 0x000fe40000010000 */
[----:B------:R-:W-:-:S04]  /*fd20*/  WARPGROUP.ARRIVE ;  /* 0x00000000000079c5 */ /* 0x000fc80000000000 */
[----:B----4-:R-:W-:Y:S01]  /*fd30*/  MOV R22, UR46 ;  /* 0x0000002e00167c02 */ /* 0x010fe20008000f00 */
[----:B------:R-:W-:-:S03]  /*fd40*/  UMOV UR46, UR36 ;  /* 0x00000024002e7c82 */ /* 0x000fc60008000000 */
[----:B------:R-:W-:Y:S01]  /*fd50*/  MOV R24, UR42 ;  /* 0x0000002a00187c02 */ /* 0x000fe20008000f00 */
[----:B------:R-:W-:Y:S01]  /*fd60*/  UMOV UR42, UR32 ;  /* 0x00000020002a7c82 */ /* 0x000fe20008000000 */
[----:B------:R-:W-:Y:S01]  /*fd70*/  R2UR UR32, R12 ;  /* 0x000000000c2072ca */ /* 0x000fe200000e0000 */
[----:B------:R-:W-:Y:S01]  /*fd80*/  HGMMA.64x16x16.F32 R128, gdesc[UR48], RZ, !UPT, gsb0 ;  /* 0x00200000308079f0 */ /* 0x000fe2000c0008ff */
[----:B------:R-:W-:Y:S01]  /*fd90*/  R2UR UR50, R74 ;  /* 0x000000004a3272ca */ /* 0x000fe200000e0000 */
[----:B------:R-:W-:Y:S01]  /*fda0*/  VIADD R74, R18, 0x440 ;  /* 0x00000440124a7836 */ /* 0x000fe20000000000 */
[----:B------:R-:W-:Y:S01]  /*fdb0*/  R2UR UR51, R75 ;  /* 0x000000004b3372ca */ /* 0x000fe200000e0000 */
[----:B------:R-:W-:Y:S01]  /*fdc0*/  IMAD.MOV.U32 R75, RZ, RZ, -0x7fffffe0 ;  /* 0x80000020ff4b7424 */ /* 0x000fe200078e00ff */
[----:B------:R-:W-:Y:S02]  /*fdd0*/  R2UR UR36, R12 ;  /* 0x000000000c2472ca */ /* 0x000fe400000e0000 */
[----:B------:R-:W-:Y:S01]  /*fde0*/  R2UR UR58, R74 ;  /* 0x000000004a3a72ca */ /* 0x000fe200000e0000 */
[----:B------:R-:W-:Y:S01]  /*fdf0*/  VIADD R74, R18, 0x282 ;  /* 0x00000282124a7836 */ /* 0x000fe20000000000 */
[----:B------:R-:W-:Y:S01]  /*fe00*/  R2UR UR59, R75 ;  /* 0x000000004b3b72ca */ /* 0x000fe200000e0000 */
[----:B------:R-:W-:Y:S01]  /*fe10*/  IMAD.MOV.U32 R75, RZ, RZ, -0x7fffffe0 ;  /* 0x80000020ff4b7424 */ /* 0x000fe200078e00ff */
[----:B------:R-:W-:-:S02]  /*fe20*/  R2UR UR48, R12 ;  /* 0x000000000c3072ca */ /* 0x000fc400000e0000 */
[----:B------:R-:W-:Y:S02]  /*fe30*/  R2UR UR49, R13 ;  /* 0x000000000d3172ca */ /* 0x000fe400000e0000 */
[----:B------:R-:W-:Y:S01]  /*fe40*/  MOV R150, UR50 ;  /* 0x0000003200967c02 */ /* 0x000fe20008000f00 */
[----:B------:R-:W-:Y:S01]  /*fe50*/  UMOV UR50, UR4 ;  /* 0x0000000400327c82 */ /* 0x000fe20008000000 */
[----:B------:R-:W-:Y:S01]  /*fe60*/  MOV R151, UR51 ;  /* 0x0000003300977c02 */ /* 0x000fe20008000f00 */
[----:B------:R-:W-:Y:S01]  /*fe70*/  UMOV UR51, UR5 ;  /* 0x0000000500337c82 */ /* 0x000fe20008000000 */
[----:B------:R-:W-:Y:S02]  /*fe80*/  R2UR UR4, R2 ;  /* 0x00000000020472ca */ /* 0x000fe400000e0000 */
[----:B------:R-:W-:Y:S02]  /*fe90*/  R2UR UR5, R3 ;  /* 0x00000000030572ca */ /* 0x000fe400000e0000 */
[----:B0-----:R-:W-:Y:S01]  /*fea0*/  MOV R0, UR51 ;  /* 0x0000003300007c02 */ /* 0x001fe20008000f00 */
[----:B------:R-:W-:Y:S01]  /*feb0*/  UMOV UR51, UR29 ;  /* 0x0000001d00337c82 */ /* 0x000fe20008000000 */
[----:B------:R-:W-:Y:S01]  /*fec0*/  MOV R14, UR50 ;  /* 0x00000032000e7c02 */ /* 0x000fe20008000f00 */
[----:B------:R-:W-:Y:S01]  /*fed0*/  UMOV UR50, UR28 ;  /* 0x0000001c00327c82 */ /* 0x000fe20008000000 */
[----:B------:R-:W-:-:S02]  /*fee0*/  R2UR UR28, R12 ;  /* 0x000000000c1c72ca */ /* 0x000fc400000e0000 */
[----:B------:R-:W-:Y:S02]  /*fef0*/  R2UR UR29, R13 ;  /* 0x000000000d1d72ca */ /* 0x000fe400000e0000 */
[----:B------:R-:W-:Y:S01]  /*ff00*/  MOV R16, UR59 ;  /* 0x0000003b00107c02 */ /* 0x000fe20008000f00 */
[----:B------:R-:W-:Y:S01]  /*ff10*/  UMOV UR59, UR41 ;  /* 0x00000029003b7c82 */ /* 0x000fe20008000000 */
[----:B------:R-:W-:Y:S01]  /*ff20*/  MOV R15, UR58 ;  /* 0x0000003a000f7c02 */ /* 0x000fe20008000f00 */
[----:B------:R-:W-:Y:S01]  /*ff30*/  UMOV UR58, UR40 ;  /* 0x00000028003a7c82 */ /* 0x000fe20008000000 */
        /* <DEDUP_REMOVED lines=23> */
[----:B------:R-:W-:Y:S03]  /*100b0*/  HGMMA.64x16x16.F32 R112, gdesc[UR12], RZ, !UPT, gsb0 ;  /* 0x002000000c7079f0 */ /* 0x000fe6000c0008ff */
        /* <DEDUP_REMOVED lines=9> */
[----:B------:R-:W-:Y:S02]  /*10150*/  R2UR UR40, R8 ;  /* 0x00000000082872ca */ /* 0x000fe400000e0000 */
        /* <DEDUP_REMOVED lines=8> */
[----:B------:R-:W-:-:S02]  /*101e0*/  R2UR UR45, R9 ;  /* 0x00000000092d72ca */ /* 0x000fc400000e0000 */
[----:B------:R-:W-:Y:S01]  /*101f0*/  R2UR UR14, R20 ;  /* 0x00000000140e72ca */ /* 0x000fe200000e0000 */
[----:B------:R-:W-:Y:S01]  /*10200*/  VIADD R20, R18, 0x342 ;  /* 0x0000034212147836 */ /* 0x000fe20000000000 */
[----:B------:R-:W-:Y:S01]  /*10210*/  R2UR UR15, R21 ;  /* 0x00000000150f72ca */ /* 0x000fe200000e0000 */
[----:B------:R-:W-:Y:S01]  /*10220*/  IMAD.MOV.U32 R21, RZ, RZ, -0x7fffffe0 ;  /* 0x80000020ff157424 */ /* 0x000fe200078e00ff */
[----:B------:R-:W-:Y:S02]  /*10230*/  WARPGROUP.DEPBAR.LE gsb0, 0x0 ;  /* 0x00008000000079c5 */ /* 0x000fe40000010000 */
[----:B------:R-:W-:-:S06]  /*10240*/  WARPGROUP.ARRIVE ;  /* 0x00000000000079c5 */ /* 0x000fcc0000000000 */
[----:B------:R-:W-:Y:S01]  /*10250*/  HGMMA.64x16x16.F32 R96, gdesc[UR8], RZ, !UPT, gsb0 ;  /* 0x00200000086079f0 */ /* 0x000fe2000c0008ff */
[----:B------:R-:W-:Y:S02]  /*10260*/  R2UR UR10, R74 ;  /* 0x000000004a0a72ca */ /* 0x000fe400000e0000 */
[----:B------:R-:W-:Y:S02]  /*10270*/  R2UR UR11, R75 ;  /* 0x000000004b0b72ca */ /* 0x000fe400000e0000 */
[----:B------:R-:W-:Y:S02]  /*10280*/  R2UR UR8, R12 ;  /* 0x000000000c0872ca */ /* 0x000fe400000e0000 */
[----:B------:R-:W-:-:S07]  /*10290*/  R2UR UR9, R13 ;  /* 0x000000000d0972ca */ /* 0x000fce00000e0000 */
[----:B------:R-:W-:Y:S02]  /*102a0*/  MOV R155, UR10 ;  /* 0x0000000a009b7c02 */ /* 0x000fe40008000f00 */
[----:B------:R-:W-:Y:S02]  /*102b0*/  MOV R27, UR11 ;  /* 0x0000000b001b7c02 */ /* 0x000fe40008000f00 */
        /* <DEDUP_REMOVED lines=16> */
[----:B------:R-:W-:Y:S02]  /*103c0*/  WARPGROUP.DEPBAR.LE gsb0, 0x0 ;  /* 0x00008000000079c5 */ /* 0x000fe40000010000 */
[----:B------:R-:W-:-:S06]  /*103d0*/  WARPGROUP.ARRIVE ;  /* 0x00000000000079c5 */ /* 0x000fcc0000000000 */
[----:B------:R-:W-:Y:S01]  /*103e0*/  HGMMA.64x16x16.F32 R72, gdesc[UR24], RZ, !UPT, gsb0 ;  /* 0x00200000184879f0 */ /* 0x000fe2000c0008ff */
[----:B------:R-:W-:Y:S01]  /*103f0*/  R2UR UR26, R20 ;  /* 0x00000000141a72ca */ /* 0x000fe200000e0000 */
[----:B------:R-:W-:Y:S01]  /*10400*/  VIADD R20, R18, 0x3c2 ;  /* 0x000003c212147836 */ /* 0x000fe20000000000 */
[----:B------:R-:W-:Y:S01]  /*10410*/  R2UR UR27, R21 ;  /* 0x00000000151b72ca */ /* 0x000fe200000e0000 */
[----:B------:R-:W-:-:S10]  /*10420*/  IMAD.MOV.U32 R21, RZ, RZ, -0x7fffffe0 ;  /* 0x80000020ff157424 */ /* 0x000fd400078e00ff */
[----:B------:R-:W-:Y:S01]  /*10430*/  MOV R156, UR26 ;  /* 0x0000001a009c7c02 */ /* 0x000fe20008000f00 */
[----:B------:R-:W-:Y:S01]  /*10440*/  UMOV UR26, UR56 ;  /* 0x00000038001a7c82 */ /* 0x000fe20008000000 */
[----:B------:R-:W-:Y:S01]  /*10450*/  MOV R157, UR27 ;  /* 0x0000001b009d7c02 */ /* 0x000fe20008000f00 */
[----:B------:R-:W-:Y:S01]  /*10460*/  UMOV UR27, UR57 ;  /* 0x00000039001b7c82 */ /* 0x000fe20008000000 */
[----:B------:R-:W-:Y:S02]  /*10470*/  WARPGROUP.DEPBAR.LE gsb0, 0x0 ;  /* 0x00008000000079c5 */ /* 0x000fe40000010000 */
[----:B------:R-:W-:-:S06]  /*10480*/  WARPGROUP.ARRIVE ;  /* 0x00000000000079c5 */ /* 0x000fcc0000000000 */
[----:B------:R-:W-:Y:S01]  /*10490*/  HGMMA.64x16x16.F32 R136, gdesc[UR28], R136, gsb0 ;  /* 0x002000001c8879f0 */ /* 0x000fe20008000888 */
[C---:B------:R-:W-:Y:S02]  /*104a0*/  R2UR UR56, R8.reuse ;  /* 0x00000000083872ca */ /* 0x040fe400000e0000 */
[C---:B------:R-:W-:Y:S02]  /*104b0*/  R2UR UR57, R9.reuse ;  /* 0x00000000093972ca */ /* 0x040fe400000e0000 */
        /* <DEDUP_REMOVED lines=13> */
[----:B------:R-:W-:Y:S02]  /*10590*/  WARPGROUP.DEPBAR.LE gsb0, 0x0 ;  /* 0x00008000000079c5 */ /* 0x000fe40000010000 */
[----:B------:R-:W-:-:S06]  /*105a0*/  WARPGROUP.ARRIVE ;  /* 0x00000000000079c5 */ /* 0x000fcc0000000000 */
[----:B------:R-:W-:Y:S01]  /*105b0*/  HGMMA.64x16x16.F32 R120, gdesc[UR36], R120, gsb0 ;  /* 0x00200000247879f0 */ /* 0x000fe20008000878 */
[----:B------:R-:W-:Y:S01]  /*105c0*/  R2UR UR38, R20 ;  /* 0x00000000142672ca */ /* 0x000fe200000e0000 */
[----:B------:R-:W-:Y:S01]  /*105d0*/  VIADD R20, R18, 0x480 ;  /* 0x0000048012147836 */ /* 0x000fe20000000000 */
        /* <DEDUP_REMOVED lines=18> */
[----:B------:R-:W-:Y:S01]  /*10700*/  IMAD.MOV.U32 R21, RZ, RZ, -0x7fffffe0 ;  /* 0x80000020ff157424 */ /* 0x000fe200078e00ff */
[----:B------:R-:W-:Y:S02]  /*10710*/  R2UR UR16, R20 ;  /* 0x00000000141072ca */ /* 0x000fe400000e0000 */
[----:B------:R-:W-:Y:S01]  /*10720*/  R2UR UR11, R27 ;  /* 0x000000001b0b72ca */ /* 0x000fe200000e0000 */
[----:B------:R-:W-:Y:S02]  /*10730*/  WARPGROUP.DEPBAR.LE gsb0, 0x0 ;  /* 0x00008000000079c5 */ /* 0x000fe40000010000 */
[----:B------:R-:W-:Y:S01]  /*10740*/  WARPGROUP.ARRIVE ;  /* 0x00000000000079c5 */ /* 0x000fe20000000000 */
[----:B------:R-:W-:Y:S01]  /*10750*/  R2UR UR17, R21 ;  /* 0x00000000151172ca */ /* 0x000fe200000e0000 */
[----:B------:R-:W-:Y:S01]  /*10760*/  VIADD R20, R18, 0x4c0 ;  /* 0x000004c012147836 */ /* 0x000fe20000000000 */
[----:B------:R-:W-:Y:S01]  /*10770*/  R2UR UR10, R155 ;  /* 0x000000009b0a72ca */ /* 0x000fe200000e0000 */
[----:B------:R0:W5:Y:S02]  /*10780*/  LDL.LU R27, [R1+0x9c] ;  /* 0x00009c00011b7983 */ /* 0x0001640000300800 */
[----:B------:R-:W-:Y:S01]  /*10790*/  HGMMA.64x16x16.F32 R88, gdesc[UR4], R88, gsb0 ;  /* 0x00200000045879f0 */ /* 0x000fe20008000858 */
[----:B------:R-:W-:Y:S01]  /*107a0*/  IMAD.MOV.U32 R21, RZ, RZ, -0x7fffffe0 ;  /* 0x80000020ff157424 */ /* 0x000fe200078e00ff */
[----:B------:R-:W-:-:S02]  /*107b0*/  R2UR UR12, R20 ;  /* 0x00000000140c72ca */ /* 0x000fc400000e0000 */
[----:B------:R-:W-:Y:S01]  /*107c0*/  R2UR UR7, R26 ;  /* 0x000000001a0772ca */ /* 0x000fe200000e0000 */
[----:B------:R-:W-:Y:S02]  /*107d0*/  WARPGROUP.DEPBAR.LE gsb0, 0x0 ;  /* 0x00008000000079c5 */ /* 0x000fe40000010000 */
[----:B------:R-:W-:Y:S01]  /*107e0*/  WARPGROUP.ARRIVE ;  /* 0x00000000000079c5 */ /* 0x000fe20000000000 */
[----:B------:R-:W-:Y:S01]  /*107f0*/  R2UR UR13, R21 ;  /* 0x00000000150d72ca */ /* 0x000fe200000e0000 */
[----:B------:R-:W-:Y:S01]  /*10800*/  VIADD R20, R18, 0x500 ;  /* 0x0000050012147836 */ /* 0x000fe20000000000 */
[----:B------:R-:W-:Y:S01]  /*10810*/  R2UR UR6, R154 ;  /* 0x000000009a0672ca */ /* 0x000fe200000e0000 */
[----:B------:R0:W5:Y:S01]  /*10820*/  LDL.LU R26, [R1+0x98] ;  /* 0x00009800011a7983 */ /* 0x0001620000300800 */
[----:B------:R-:W-:Y:S01]  /*10830*/  IMAD.MOV.U32 R21, RZ, RZ, -0x7fffffe0 ;  /* 0x80000020ff157424 */ /* 0x000fe200078e00ff */
[----:B------:R-:W-:Y:S01]  /*10840*/  HGMMA.64x16x16.F32 R80, gdesc[UR52], R80, gsb0 ;  /* 0x00200000345079f0 */ /* 0x000fe20008000850 */
[----:B------:R-:W-:-:S02]  /*10850*/  R2UR UR55, R153 ;  /* 0x00000000993772ca */ /* 0x000fc400000e0000 */
[----:B------:R-:W-:Y:S02]  /*10860*/  R2UR UR54, R152 ;  /* 0x00000000983672ca */ /* 0x000fe400000e0000 */
[----:B------:R-:W-:Y:S01]  /*10870*/  R2UR UR8, R20 ;  /* 0x00000000140872ca */ /* 0x000fe200000e0000 */
[----:B------:R-:W-:Y:S01]  /*10880*/  VIADD R20, R18, 0x540 ;  /* 0x0000054012147836 */ /* 0x000fe20000000000 */
[----:B------:R-:W-:Y:S02]  /*10890*/  R2UR UR52, R8 ;  /* 0x00000000083472ca */ /* 0x000fe400000e0000 */
[----:B------:R-:W-:Y:S02]  /*108a0*/  R2UR UR53, R9 ;  /* 0x00000000093572ca */ /* 0x000fe400000e0000 */
[----:B------:R-:W-:Y:S01]  /*108b0*/  R2UR UR9, R21 ;  /* 0x00000000150972ca */ /* 0x000fe200000e0000 */
[----:B------:R-:W-:Y:S01]  /*108c0*/  IMAD.MOV.U32 R21, RZ, RZ, -0x7fffffe0 ;  /* 0x80000020ff157424 */ /* 0x000fe200078e00ff */
[----:B------:R-:W-:-:S04]  /*108d0*/  R2UR UR4, R20 ;  /* 0x00000000140472ca */ /* 0x000fc800000e0000 */
        /* <DEDUP_REMOVED lines=11> */
[----:B------:R-:W-:Y:S01]  /*10990*/  VIADD R20, R18, 0x580 ;  /* 0x0000058012147836 */ /* 0x000fe20000000000 */
[C---:B------:R-:W-:Y:S01]  /*109a0*/  R2UR UR40, R8.reuse ;  /* 0x00000000082872ca */ /* 0x040fe200000e0000 */
[----:B------:R-:W-:Y:S01]  /*109b0*/  IMAD.MOV.U32 R21, RZ, RZ, -0x7fffffe0 ;  /* 0x80000020ff157424 */ /* 0x000fe200078e00ff */
[----:B------:R-:W-:Y:S01]  /*109c0*/  R2UR UR41, R9 ;  /* 0x00000000092972ca */ /* 0x000fe200000e0000 */
[----:B------:R0:W5:Y:S01]  /*109d0*/  LDL.LU R25, [R1+0x94] ;  /* 0x0000940001197983 */ /* 0x0001620000300800 */
[----:B------:R-:W-:Y:S02]  /*109e0*/  WARPGROUP.DEPBAR.LE gsb0, 0x0 ;  /* 0x00008000000079c5 */ /* 0x000fe40000010000 */
[----:B------:R-:W-:Y:S01]  /*109f0*/  WARPGROUP.ARRIVE ;  /* 0x00000000000079c5 */ /* 0x000fe20000000000 */
[----:B------:R-:W-:Y:S01]  /*10a00*/  R2UR UR48, R8 ;  /* 0x00000000083072ca */ /* 0x000fe200000e0000 */
[----:B------:R0:W5:Y:S04]  /*10a10*/  LDL.LU R24, [R1+0x90] ;  /* 0x0000900001187983 */ /* 0x0001680000300800 */
[----:B------:R-:W-:Y:S03]  /*10a20*/  HGMMA.64x16x16.F32 R128, gdesc[UR44], R128, gsb0 ;  /* 0x002000002c8079f0 */ /* 0x000fe60008000880 */
        /* <DEDUP_REMOVED lines=10> */
[----:B------:R-:W-:Y:S02]  /*10ad0*/  R2UR UR46, R22 ;  /* 0x00000000162e72ca */ /* 0x000fe400000e0000 */
[----:B------:R-:W-:Y:S02]  /*10ae0*/  R2UR UR44, R8 ;  /* 0x00000000082c72ca */ /* 0x000fe400000e0000 */
[C---:B------:R-:W-:Y:S02]  /*10af0*/  R2UR UR45, R9.reuse ;  /* 0x00000000092d72ca */ /* 0x040fe400000e0000 */
[----:B------:R-:W-:Y:S02]  /*10b00*/  R2UR UR49, R9 ;  /* 0x00000000093172ca */ /* 0x000fe400000e0000 */
[----:B------:R-:W-:-:S02]  /*10b10*/  R2UR UR59, R16 ;  /* 0x00000000103b72ca */ /* 0x000fc400000e0000 */
[----:B------:R-:W-:Y:S02]  /*10b20*/  R2UR UR58, R15 ;  /* 0x000000000f3a72ca */ /* 0x000fe400000e0000 */
[----:B------:R-:W-:Y:S02]  /*10b30*/  R2UR UR56, R8 ;  /* 0x00000000083872ca */ /* 0x000fe400000e0000 */
[----:B------:R-:W-:Y:S01]  /*10b40*/  R2UR UR57, R9 ;  /* 0x00000000093972ca */ /* 0x000fe200000e0000 */
[----:B------:R-:W-:Y:S01]  /*10b50*/  UMOV UR40, UR16 ;  /* 0x0000001000287c82 */ /* 0x000fe20008000000 */
[----:B------:R-:W-:Y:S02]  /*10b60*/  WARPGROUP.DEPBAR.LE gsb0, 0x0 ;  /* 0x00008000000079c5 */ /* 0x000fe40000010000 */
[----:B------:R-:W-:Y:S01]  /*10b70*/  WARPGROUP.ARRIVE ;  /* 0x00000000000079c5 */ /* 0x000fe20000000000 */
[----:B------:R-:W-:Y:S01]  /*10b80*/  UMOV UR41, UR17 ;  /* 0x0000001100297c82 */ /* 0x000fe20008000000 */
[----:B------:R-:W-:Y:S01]  /*10b90*/  R2UR UR20, R20 ;  /* 0x00000000141472ca */ /* 0x000fe200000e0000 */
[----:B------:R0:W5:Y:S03]  /*10ba0*/  LDL.LU R23, [R1+0x8c] ;  /* 0x00008c0001177983 */ /* 0x0001660000300800 */
[----:B------:R-:W-:Y:S01]  /*10bb0*/  HGMMA.64x16x16.F32 R96, gdesc[UR44], R96, gsb0 ;  /* 0x002000002c6079f0 */ /* 0x000fe20008000860 */
[----:B------:R-:W-:-:S02]  /*10bc0*/  R2UR UR16, R6 ;  /* 0x00000000061072ca */ /* 0x000fc400000e0000 */
[----:B------:R-:W-:Y:S02]  /*10bd0*/  R2UR UR17, R7 ;  /* 0x00000000071172ca */ /* 0x000fe400000e0000 */
[----:B------:R-:W-:Y:S02]  /*10be0*/  R2UR UR21, R21 ;  /* 0x00000000151572ca */ /* 0x000fe400000e0000 */
[----:B------:R-:W-:Y:S02]  /*10bf0*/  R2UR UR27, R157 ;  /* 0x000000009d1b72ca */ /* 0x000fe400000e0000 */
[----:B------:R-:W-:Y:S02]  /*10c00*/  R2UR UR26, R156 ;  /* 0x000000009c1a72ca */ /* 0x000fe400000e0000 */
[----:B------:R-:W-:Y:S02]  /*10c10*/  R2UR UR24, R6 ;  /* 0x00000000061872ca */ /* 0x000fe400000e0000 */
[----:B------:R-:W-:-:S02]  /*10c20*/  R2UR UR25, R7 ;  /* 0x00000000071972ca */ /* 0x000fc400000e0000 */
[C---:B------:R-:W-:Y:S02]  /*10c30*/  R2UR UR28, R6.reuse ;  /* 0x00000000061c72ca */ /* 0x040fe400000e0000 */
[C---:B------:R-:W-:Y:S02]  /*10c40*/  R2UR UR29, R7.reuse ;  /* 0x00000000071d72ca */ /* 0x040fe400000e0000 */
[C---:B------:R-:W-:Y:S02]  /*10c50*/  R2UR UR32, R6.reuse ;  /* 0x00000000062072ca */ /* 0x040fe400000e0000 */
[C---:B------:R-:W-:Y:S02]  /*10c60*/  R2UR UR33, R7.reuse ;  /* 0x00000000072172ca */ /* 0x040fe400000e0000 */
[----:B------:R-:W-:Y:S02]  /*10c70*/  R2UR UR36, R6 ;  /* 0x00000000062472ca */ /* 0x000fe400000e0000 */
[----:B------:R-:W-:Y:S01]  /*10c80*/  R2UR UR37, R7 ;  /* 0x00000000072572ca */ /* 0x000fe200000e0000 */
[----:B------:R-:W-:Y:S01]  /*10c90*/  VIADD R20, R18, 0x5c0 ;  /* 0x000005c012147836 */ /* 0x000fe20000000000 */
[----:B------:R0:W5:Y:S01]  /*10ca0*/  LDL.LU R22, [R1+0x88] ;  /* 0x0000880001167983 */ /* 0x0001620000300800 */
[----:B------:R-:W-:-:S02]  /*10cb0*/  WARPGROUP.DEPBAR.LE gsb0, 0x0 ;  /* 0x00008000000079c5 */ /* 0x000fc40000010000 */
[----:B------:R-:W-:Y:S01]  /*10cc0*/  WARPGROUP.ARRIVE ;  /* 0x00000000000079c5 */ /* 0x000fe20000000000 */
[----:B------:R-:W-:Y:S01]  /*10cd0*/  UMOV UR44, UR12 ;  /* 0x0000000c002c7c82 */ /* 0x000fe20008000000 */
[----:B------:R-:W-:Y:S01]  /*10ce0*/  UMOV UR45, UR13 ;  /* 0x0000000d002d7c82 */ /* 0x000fe20008000000 */
[----:B------:R-:W-:Y:S01]  /*10cf0*/  IMAD.MOV.U32 R21, RZ, RZ, -0x7fffffe0 ;  /* 0x80000020ff157424 */ /* 0x000fe200078e00ff */
[----:B------:R0:W5:Y:S02]  /*10d00*/  LDL.LU R16, [R1+0x84] ;  /* 0x0000840001107983 */ /* 0x0001640000300800 */
[----:B------:R-:W-:Y:S01]  /*10d10*/  HGMMA.64x16x16.F32 R88, gdesc[UR48], R88, gsb0 ;  /* 0x00200000305879f0 */ /* 0x000fe20008000858 */
[----:B------:R-:W-:Y:S01]  /*10d20*/  R2UR UR12, R6 ;  /* 0x00000000060c72ca */ /* 0x000fe200000e0000 */
[----:B------:R0:W5:Y:S01]  /*10d30*/  LDL.LU R15, [R1+0x80] ;  /* 0x00008000010f7983 */ /* 0x0001620000300800 */
        /* <DEDUP_REMOVED lines=21> */
[----:B------:R-:W-:Y:S02]  /*10e90*/  WARPGROUP.DEPBAR.LE gsb0, 0x0 ;  /* 0x00008000000079c5 */ /* 0x000fe40000010000 */
[----:B------:R-:W-:-:S09]  /*10ea0*/  WARPGROUP.ARRIVE ;  /* 0x00000000000079c5 */ /* 0x000fd20000000000 */
        /* <DEDUP_REMOVED lines=175> */
.L_x_1974:
[----:B-----5:R-:W-:Y:S01]  /*119a0*/  SHF.L.U32 R0, R16, 0x1f, RZ ;  /* 0x0000001f10007819 */ /* 0x020fe200000006ff */
[----:B------:R-:W-:-:S04]  /*119b0*/  IMAD R14, R15, 0x8, R22 ;  /* 0x000000080f0e7824 */ /* 0x000fc800078e0216 */
[----:B------:R0:W1:Y:S01]  /*119c0*/  SYNCS.PHASECHK.TRANS64.TRYWAIT P2, [R14+URZ+0x31c50], R0 ;  /* 0x031c50000e0075a7 */ /* 0x000062000804017f */
[----:B------:R-:W-:Y:S05]  /*119d0*/  @!P0 BRA `(.L_x_1975) ;  /* 0x0000000000048947 */ /* 0x000fea0003800000 */
[----:B------:R-:W-:Y:S01]  /*119e0*/  BPT.TRAP 0x1 ;  /* 0x000000040000795c */ /* 0x000fe20000300000 */
.L_x_1975:
[----:B------:R-:W-:Y:S04]  /*119f0*/  BSSY B0, `(.L_x_1973) ;  /* 0x0000004000007945 */ /* 0x000fe80003800000 */
[----:B-1----:R-:W-:Y:S05]  /*11a00*/  @P2 BRA `(.L_x_1976) ;  /* 0x0000000000082947 */ /* 0x002fea0003800000 */
[----:B------:R-:W1:Y:S02]  /*11a10*/  SYNCS.PHASECHK.TRANS64.TRYWAIT P2, [R14+URZ+0x31c50], R0 ;  /* 0x031c50000e0075a7 */ /* 0x000e64000804017f */
[----:B-1----:R-:W-:Y:S05]  /*11a20*/  @!P2 BRA `(.L_x_1977) ;  /* 0x000000fc0028a947 */ /* 0x002fea0003800000 */
.L_x_1976:
[----:B------:R-:W-:Y:S05]  /*11a30*/  BSYNC B0 ;  /* 0x0000000000007941 */ /* 0x000fea0003800000 */
.L_x_1973:
[----:B01----:R-:W2:Y:S04]  /*11a40*/  LDL R0, [R1+0x3c] ;  /* 0x00003c0001007983 */ /* 0x003ea80000100800 */
[----:B------:R-:W3:Y:S04]  /*11a50*/  LDL R18, [R1+0x4c] ;  /* 0x00004c0001127983 */ /* 0x000ee80000100800 */
[----:B------:R-:W4:Y:S04]  /*11a60*/  LDL R17, [R1+0x48] ;  /* 0x0000480001117983 */ /* 0x000f280000100800 */
[----:B-----5:R-:W4:Y:S04]  /*11a70*/  LDL R16, [R1+0x54] ;  /* 0x0000540001107983 */ /* 0x020f280000100800 */
[----:B------:R-:W4:Y:S04]  /*11a80*/  LDL R14, [R1+0x58] ;  /* 0x00005800010e7983 */ /* 0x000f280000100800 */
[----:B------:R-:W4:Y:S04]  /*11a90*/  LDL.LU R20, [R1] ;  /* 0x0000000001147983 */ /* 0x000f280000300800 */
[----:B------:R-:W4:Y:S01]  /*11aa0*/  LDL.LU R19, [R1+0xc] ;  /* 0x00000c0001137983 */ /* 0x000f220000300800 */
[----:B------:R-:W-:Y:S05]  /*11ab0*/  WARPSYNC.ALL ;  /* 0x0000000000007948 */ /* 0x000fea0003800000 */
[----:B------:R-:W-:Y:S01]  /*11ac0*/  ULDC UR4, c[0x0][0x988] ;  /* 0x0002620000047ab9 */ /* 0x000fe20000000800 */
[----:B--2---:R-:W-:-:S04]  /*11ad0*/  IMAD R0, R0, 0xc0, RZ ;  /* 0x000000c000007824 */ /* 0x004fc800078e02ff */
[----:B------:R-:W-:-:S05]  /*11ae0*/  IMAD R0, R149, -0x90, R0 ;  /* 0xffffff7095007824 */ /* 0x000fca00078e0200 */
[----:B---3--:R-:W-:-:S05]  /*11af0*/  IADD3 R0, R0, 0x1, R18 ;  /* 0x0000000100007810 */ /* 0x008fca0007ffe012 */
[----:B----4-:R-:W-:-:S04]  /*11b00*/  IMAD.IADD R0, R0, 0x1, -R17 ;  /* 0x0000000100007824 */ /* 0x010fc800078e0a11 */
[----:B------:R-:W-:Y:S01]  /*11b10*/  IMAD R0, R16, -0x2, R0 ;  /* 0xfffffffe10007824 */ /* 0x000fe200078e0200 */
[----:B------:R-:W-:-:S03]  /*11b20*/  LOP3.LUT R20, R20, 0xfffffeff, RZ, 0xc0, !PT ;  /* 0xfffffeff14147812 */ /* 0x000fc600078ec0ff */
[----:B------:R-:W-:Y:S01]  /*11b30*/  IMAD.IADD R0, R14, 0x1, R0 ;  /* 0x000000010e007824 */ /* 0x000fe200078e0200 */
[----:B------:R-:W-:-:S03]  /*11b40*/  @P1 LOP3.LUT R20, R20, 0x100, RZ, 0xfc, !PT ;  /* 0x0000010014141812 */ /* 0x000fc600078efcff */
[----:B------:R-:W-:Y:S01]  /*11b50*/  VIADD R16, R0, 0x8 ;  /* 0x0000000800107836 */ /* 0x000fe20000000000 */
[----:B------:R-:W-:-:S04]  /*11b60*/  LOP3.LUT R20, R20, 0xffffff7f, RZ, 0xc0, !PT ;  /* 0xffffff7f14147812 */ /* 0x000fc800078ec0ff */
[----:B------:R-:W-:Y:S02]  /*11b70*/  ISETP.GT.AND P1, PT, R16, 0x71, PT ;  /* 0x000000711000780c */ /* 0x000fe40003f24270 */
[----:B------:R-:W-:-:S04]  /*11b80*/  @P0 LOP3.LUT R20, R20, 0x80, RZ, 0xfc, !PT ;  /* 0x0000008014140812 */ /* 0x000fc800078efcff */
[----:B------:R-:W-:-:S07]  /*11b90*/  LOP3.LUT R20, R20, 0xfffffdff, RZ, 0xc0, !PT ;  /* 0xfffffdff14147812 */ /* 0x000fce00078ec0ff */
[----:B------:R-:W-:Y:S02]  /*11ba0*/  @P1 LOP3.LUT R20, R20, 0x200, RZ, 0xfc, !PT ;  /* 0x0000020014141812 */ /* 0x000fe400078efcff */
[C---:B------:R-:W-:Y:S02]  /*11bb0*/  ISETP.GT.AND P1, PT, R16.reuse, 0x70, PT ;  /* 0x000000701000780c */ /* 0x040fe40003f24270 */
[----:B------:R-:W-:Y:S02]  /*11bc0*/  ISETP.GT.AND P0, PT, R16, 0x78, PT ;  /* 0x000000781000780c */ /* 0x000fe40003f04270 */
[----:B------:R-:W-:Y:S02]  /*11bd0*/  FSEL R82, R82, -INF , P1 ;  /* 0xff80000052527808 */ /* 0x000fe40000800000 */
[----:B------:R-:W-:Y:S01]  /*11be0*/  LOP3.LUT P1, RZ, R20, 0x200, RZ, 0xc0, !PT ;  /* 0x0000020014ff7812 */ /* 0x000fe2000782c0ff */
[----:B------:R0:W-:Y:S01]  /*11bf0*/  STL [R1], R20 ;  /* 0x0000001401007387 */ /* 0x0001e20000100800 */
[----:B------:R-:W-:-:S02]  /*11c00*/  FSEL R86, R86, -INF , P0 ;  /* 0xff80000056567808 */ /* 0x000fc40000000000 */
[----:B------:R-:W-:Y:S02]  /*11c10*/  FSEL R83, R83, -INF , P1 ;  /* 0xff80000053537808 */ /* 0x000fe40000800000 */
[C---:B------:R-:W-:Y:S02]  /*11c20*/  LOP3.LUT P1, RZ, R20.reuse, 0x100, RZ, 0xc0, !PT ;  /* 0x0000010014ff7812 */ /* 0x040fe4000782c0ff */
[----:B------:R-:W-:Y:S02]  /*11c30*/  LOP3.LUT P0, RZ, R20, 0x80, RZ, 0xc0, !PT ;  /* 0x0000008014ff7812 */ /* 0x000fe4000780c0ff */
[----:B0-----:R-:W2:Y:S01]  /*11c40*/  LDL.LU R20, [R1+0x18] ;  /* 0x0000180001147983 */ /* 0x001ea20000300800 */
[C---:B------:R-:W-:Y:S02]  /*11c50*/  ISETP.GT.AND P5, PT, R0.reuse, RZ, PT ;  /* 0x000000ff0000720c */ /* 0x040fe40003fa4270 */
[C---:B------:R-:W-:Y:S02]  /*11c60*/  ISETP.GT.AND P4, PT, R0.reuse, 0x1, PT ;  /* 0x000000010000780c */ /* 0x040fe40003f84270 */
[----:B------:R-:W-:-:S02]  /*11c70*/  ISETP.GT.AND P3, PT, R0, 0x8, PT ;  /* 0x000000080000780c */ /* 0x000fc40003f64270 */
[----:B------:R-:W-:Y:S02]  /*11c80*/  ISETP.GT.AND P2, PT, R0, 0x9, PT ;  /* 0x000000090000780c */ /* 0x000fe40003f44270 */
[----:B------:R-:W-:Y:S02]  /*11c90*/  FSEL R136, R136, -INF , P5 ;  /* 0xff80000088887808 */ /* 0x000fe40002800000 */
[----:B------:R-:W-:Y:S02]  /*11ca0*/  FSEL R137, R137, -INF , P4 ;  /* 0xff80000089897808 */ /* 0x000fe40002000000 */
[----:B------:R-:W-:Y:S02]  /*11cb0*/  FSEL R140, R140, -INF , P3 ;  /* 0xff8000008c8c7808 */ /* 0x000fe40001800000 */
[----:B------:R-:W-:Y:S02]  /*11cc0*/  FSEL R141, R141, -INF , P2 ;  /* 0xff8000008d8d7808 */ /* 0x000fe40001000000 */
[----:B------:R-:W-:-:S02]  /*11cd0*/  ISETP.GT.AND P5, PT, R0, 0x10, PT ;  /* 0x000000100000780c */ /* 0x000fc40003fa4270 */
[C---:B------:R-:W-:Y:S02]  /*11ce0*/  ISETP.GT.AND P4, PT, R0.reuse, 0x11, PT ;  /* 0x000000110000780c */ /* 0x040fe40003f84270 */
[C---:B------:R-:W-:Y:S02]  /*11cf0*/  ISETP.GT.AND P3, PT, R0.reuse, 0x18, PT ;  /* 0x000000180000780c */ /* 0x040fe40003f64270 */
[----:B------:R-:W-:Y:S02]  /*11d00*/  ISETP.GT.AND P2, PT, R0, 0x19, PT ;  /* 0x000000190000780c */ /* 0x000fe40003f44270 */
[----:B------:R-:W-:Y:S02]  /*11d10*/  FSEL R128, R128, -INF , P5 ;  /* 0xff80000080807808 */ /* 0x000fe40002800000 */
[----:B------:R-:W-:Y:S02]  /*11d20*/  FSEL R129, R129, -INF , P4 ;  /* 0xff80000081817808 */ /* 0x000fe40002000000 */
[----:B------:R-:W-:-:S02]  /*11d30*/  FSEL R132, R132, -INF , P3 ;  /* 0xff80000084847808 */ /* 0x000fc40001800000 */
[----:B------:R-:W-:Y:S02]  /*11d40*/  FSEL R133, R133, -INF , P2 ;  /* 0xff80000085857808 */ /* 0x000fe40001000000 */
[C---:B------:R-:W-:Y:S02]  /*11d50*/  ISETP.GT.AND P5, PT, R0.reuse, 0x20, PT ;  /* 0x000000200000780c */ /* 0x040fe40003fa4270 */
[C---:B------:R-:W-:Y:S02]  /*11d60*/  ISETP.GT.AND P4, PT, R0.reuse, 0x21, PT ;  /* 0x000000210000780c */ /* 0x040fe40003f84270 */
[C---:B------:R-:W-:Y:S02]  /*11d70*/  ISETP.GT.AND P3, PT, R0.reuse, 0x28, PT ;  /* 0x000000280000780c */ /* 0x040fe40003f64270 */
[----:B------:R-:W-:Y:S02]  /*11d80*/  ISETP.GT.AND P2, PT, R0, 0x29, PT ;  /* 0x000000290000780c */ /* 0x000fe40003f44270 */
[----:B------:R-:W-:-:S02]  /*11d90*/  FSEL R120, R120, -INF , P5 ;  /* 0xff80000078787808 */ /* 0x000fc40002800000 */
[----:B------:R-:W-:Y:S02]  /*11da0*/  FSEL R121, R121, -INF , P4 ;  /* 0xff80000079797808 */ /* 0x000fe40002000000 */
[----:B------:R-:W-:Y:S02]  /*11db0*/  FSEL R124, R124, -INF , P3 ;  /* 0xff8000007c7c7808 */ /* 0x000fe40001800000 */
[----:B------:R-:W-:Y:S02]  /*11dc0*/  FSEL R125, R125, -INF , P2 ;  /* 0xff8000007d7d7808 */ /* 0x000fe40001000000 */
[C---:B------:R-:W-:Y:S02]  /*11dd0*/  ISETP.GT.AND P5, PT, R0.reuse, 0x30, PT ;  /* 0x000000300000780c */ /* 0x040fe40003fa4270 */
        /* <DEDUP_REMOVED lines=64> */
[----:B------:R-:W-:Y:S02]  /*121e0*/  FSEL R72, R72, -INF , P5 ;  /* 0xff80000048487808 */ /* 0x000fe40002800000 */
[----:B------:R-:W-:Y:S02]  /*121f0*/  FMNMX.FTZ R0, R97, R0, !PT ;  /* 0x0000000061007209 */ /* 0x000fe40007810000 */
[----:B------:R-:W-:Y:S02]  /*12200*/  ISETP.GT.AND P5, PT, R16, RZ, PT ;  /* 0x000000ff1000720c */ /* 0x000fe40003fa4270 */
[----:B------:R-:W-:Y:S02]  /*12210*/  FMNMX.FTZ R0, R100, R0, !PT ;  /* 0x0000000064007209 */ /* 0x000fe40007810000 */
[----:B------:R-:W-:-:S02]  /*12220*/  FSEL R138, R138, -INF , P5 ;  /* 0xff8000008a8a7808 */ /* 0x000fc40002800000 */
[C---:B------:R-:W-:Y:S02]  /*12230*/  ISETP.GT.AND P5, PT, R16.reuse, 0x1, PT ;  /* 0x000000011000780c */ /* 0x040fe40003fa4270 */
[----:B------:R-:W-:Y:S02]  /*12240*/  FMNMX.FTZ R0, R101, R0, !PT ;  /* 0x0000000065007209 */ /* 0x000fe40007810000 */
[----:B------:R-:W-:Y:S02]  /*12250*/  FSEL R139, R139, -INF , P5 ;  /* 0xff8000008b8b7808 */ /* 0x000fe40002800000 */
[----:B------:R-:W-:Y:S02]  /*12260*/  ISETP.GT.AND P5, PT, R16, 0x8, PT ;  /* 0x000000081000780c */ /* 0x000fe40003fa4270 */
[----:B------:R-:W-:Y:S02]  /*12270*/  FMNMX.FTZ R0, R88, R0, !PT ;  /* 0x0000000058007209 */ /* 0x000fe40007810000 */
[----:B------:R-:W-:-:S02]  /*12280*/  FSEL R142, R142, -INF , P5 ;  /* 0xff8000008e8e7808 */ /* 0x000fc40002800000 */
[----:B------:R-:W-:Y:S02]  /*12290*/  ISETP.GT.AND P5, PT, R16, 0x9, PT ;  /* 0x000000091000780c */ /* 0x000fe40003fa4270 */
[----:B------:R-:W-:Y:S02]  /*122a0*/  FMNMX.FTZ R0, R89, R0, !PT ;  /* 0x0000000059007209 */ /* 0x000fe40007810000 */
[----:B------:R-:W-:Y:S02]  /*122b0*/  FSEL R143, R143, -INF , P5 ;  /* 0xff8000008f8f7808 */ /* 0x000fe40002800000 */
[----:B------:R-:W-:Y:S02]  /*122c0*/  FMNMX.FTZ R0, R92, R0, !PT ;  /* 0x000000005c007209 */ /* 0x000fe40007810000 */
[----:B------:R-:W-:Y:S02]  /*122d0*/  ISETP.GT.AND P5, PT, R16, 0x10, PT ;  /* 0x000000101000780c */ /* 0x000fe40003fa4270 */
[----:B------:R-:W-:-:S02]  /*122e0*/  FMNMX.FTZ R0, R93, R0, !PT ;  /* 0x000000005d007209 */ /* 0x000fc40007810000 */
        /* <DEDUP_REMOVED lines=8> */
[----:B------:R-:W-:Y:S02]  /*12370*/  FMNMX.FTZ R0, R84, R0, !PT ;  /* 0x0000000054007209 */ /* 0x000fe40007810000 */
[----:B------:R-:W-:Y:S02]  /*12380*/  FSEL R135, R135, -INF , P5 ;  /* 0xff80000087877808 */ /* 0x000fe40002800000 */
[----:B------:R-:W-:Y:S02]  /*12390*/  FMNMX.FTZ R0, R85, R0, !PT ;  /* 0x0000000055007209 */ /* 0x000fe40007810000 */
[----:B------:R-:W-:-:S02]  /*123a0*/  ISETP.GT.AND P5, PT, R16, 0x20, PT ;  /* 0x000000201000780c */ /* 0x000fc40003fa4270 */
        /* <DEDUP_REMOVED lines=8> */
[----:B------:R-:W-:Y:S02]  /*12430*/  FSEL R18, R77, -INF , P2 ;  /* 0xff8000004d127808 */ /* 0x000fe40001000000 */
[----:B------:R-:W-:Y:S02]  /*12440*/  FMNMX.FTZ R0, R76, R0, !PT ;  /* 0x000000004c007209 */ /* 0x000fe40007810000 */
[----:B------:R-:W-:Y:S02]  /*12450*/  FSEL R126, R126, -INF , P5 ;  /* 0xff8000007e7e7808 */ /* 0x000fe40002800000 */
[----:B------:R-:W-:-:S02]  /*12460*/  ISETP.GT.AND P5, PT, R16, 0x29, PT ;  /* 0x000000291000780c */ /* 0x000fc40003fa4270 */
[----:B------:R-:W-:Y:S02]  /*12470*/  FMNMX.FTZ R0, R18, R0, !PT ;  /* 0x0000000012007209 */ /* 0x000fe40007810000 */
[----:B------:R-:W-:Y:S02]  /*12480*/  FSEL R127, R127, -INF , P5 ;  /* 0xff8000007f7f7808 */ /* 0x000fe40002800000 */
        /* <DEDUP_REMOVED lines=26> */
[----:B------:R-:W-:Y:S02]  /*12630*/  ISETP.GT.AND P5, PT, R16, 0x59, PT ;  /* 0x000000591000780c */ /* 0x000fe40003fa4270 */
[----:B------:R-:W-:-:S02]  /*12640*/  FSETP.NEU.FTZ.AND P6, PT, R14, -INF , PT ;  /* 0xff8000000e00780b */ /* 0x000fc40003fdd000 */
[----:B------:R-:W-:Y:S02]  /*12650*/  FSEL R103, R103, -INF , P5 ;  /* 0xff80000067677808 */ /* 0x000fe40002800000 */
[----:B------:R-:W-:Y:S02]  /*12660*/  ISETP.GT.AND P5, PT, R16, 0x60, PT ;  /* 0x000000601000780c */ /* 0x000fe40003fa4270 */
[----:B------:R-:W-:Y:S01]  /*12670*/  FSEL R17, R14, RZ, P6 ;  /* 0x000000ff0e117208 */ /* 0x000fe20003000000 */
[----:B------:R-:W-:Y:S01]  /*12680*/  IMAD.U32 R0, RZ, RZ, UR4 ;  /* 0x00000004ff007e24 */ /* 0x000fe2000f8e00ff */
[----:B------:R-:W-:Y:S02]  /*12690*/  FSEL R90, R90, -INF , P5 ;  /* 0xff8000005a5a7808 */ /* 0x000fe40002800000 */
[----:B------:R-:W-:Y:S01]  /*126a0*/  ISETP.GT.AND P5, PT, R16, 0x61, PT ;  /* 0x000000611000780c */ /* 0x000fe20003fa4270 */
[----:B------:R-:W-:Y:S01]  /*126b0*/  FADD.FTZ R17, -R17, R19 ;  /* 0x0000001311117221 */ /* 0x000fe20000010100 */
[----:B------:R-:W-:-:S02]  /*126c0*/  FMUL.FTZ R19, R14, R0 ;  /* 0x000000000e137220 */ /* 0x000fc40000410000 */
[----:B------:R-:W-:Y:S02]  /*126d0*/  FSEL R91, R91, -INF , P5 ;  /* 0xff8000005b5b7808 */ /* 0x000fe40002800000 */
[----:B------:R-:W-:Y:S02]  /*126e0*/  ISETP.GT.AND P5, PT, R16, 0x68, PT ;  /* 0x000000681000780c */ /* 0x000fe40003fa4270 */
[----:B------:R-:W-:Y:S02]  /*126f0*/  FSEL R19, R19, RZ, P6 ;  /* 0x000000ff13137208 */ /* 0x000fe40003000000 */
[----:B------:R-:W-:Y:S02]  /*12700*/  FSEL R94, R94, -INF , P5 ;  /* 0xff8000005e5e7808 */ /* 0x000fe40002800000 */
[----:B------:R-:W-:Y:S01]  /*12710*/  ISETP.GT.AND P5, PT, R16, 0x69, PT ;  /* 0x000000691000780c */ /* 0x000fe20003fa4270 */
[-CC-:B------:R-:W-:Y:S01]  /*12720*/  FFMA.FTZ R136, R136, R0.reuse, -R19.reuse ;  /* 0x0000000088887223 */ /* 0x180fe20000010813 */
[-C--:B------:R-:W-:Y:S01]  /*12730*/  FMUL.FTZ R17, R17, R0.reuse ;  /* 0x0000000011117220 */ /* 0x080fe20000410000 */
[----:B------:R-:W-:Y:S01]  /*12740*/  FFMA.FTZ R137, R137, R0, -R19 ;  /* 0x0000000089897223 */ /* 0x000fe20000010813 */
[----:B------:R-:W-:-:S02]  /*12750*/  FSEL R95, R95, -INF , P5 ;  /* 0xff8000005f5f7808 */ /* 0x000fc40002800000 */
[C---:B------:R-:W-:Y:S01]  /*12760*/  ISETP.GT.AND P2, PT, R16.reuse, 0x80, PT ;  /* 0x000000801000780c */ /* 0x040fe20003f44270 */
[----:B------:R-:W-:Y:S01]  /*12770*/  MUFU.EX2 R21, R17 ;  /* 0x0000001100157308 */ /* 0x000fe20000000800 */
[C---:B------:R-:W-:Y:S02]  /*12780*/  ISETP.GT.AND P3, PT, R16.reuse, 0x81, PT ;  /* 0x000000811000780c */ /* 0x040fe40003f64270 */
[C---:B------:R-:W-:Y:S02]  /*12790*/  ISETP.GT.AND P4, PT, R16.reuse, 0x88, PT ;  /* 0x000000881000780c */ /* 0x040fe40003f84270 */
[C---:B------:R-:W-:Y:S02]  /*127a0*/  ISETP.GT.AND P5, PT, R16.reuse, 0x89, PT ;  /* 0x000000891000780c */ /* 0x040fe40003fa4270 */
[----:B------:R-:W-:Y:S02]  /*127b0*/  ISETP.GT.AND P6, PT, R16, 0x79, PT ;  /* 0x000000791000780c */ /* 0x000fe40003fc4270 */
[----:B------:R-:W2:Y:S08]  /*127c0*/  MUFU.EX2 R16, R136 ;  /* 0x0000008800107308 */ /* 0x000eb00000000800 */
[----:B------:R-:W0:Y:S01]  /*127d0*/  MUFU.EX2 R137, R137 ;  /* 0x0000008900897308 */ /* 0x000e220000000800 */
[-CC-:B------:R-:W-:Y:S01]  /*127e0*/  FFMA.FTZ R153, R104, R0.reuse, -R19.reuse ;  /* 0x0000000068997223 */ /* 0x180fe20000010813 */
[-CC-:B------:R-:W-:Y:S01]  /*127f0*/  FFMA.FTZ R104, R88, R0.reuse, -R19.reuse ;  /* 0x0000000058687223 */ /* 0x180fe20000010813 */
[----:B------:R-:W-:-:S02]  /*12800*/  FFMA.FTZ R88, R72, R0, -R19 ;  /* 0x0000000048587223 */ /* 0x000fc40000010813 */
[----:B------:R-:W3:Y:S01]  /*12810*/  LDL R72, [R1+0x40] ;  /* 0x0000400001487983 */ /* 0x000ee20000100800 */
[----:B--2---:R-:W-:-:S04]  /*12820*/  FFMA.FTZ R17, R21, R20, R16 ;  /* 0x0000001415117223 */ /* 0x004fc80000010010 */
[C---:B0-----:R-:W-:Y:S01]  /*12830*/  FADD.FTZ R17, R137.reuse, R17 ;  /* 0x0000001189117221 */ /* 0x041fe20000010000 */
[----:B------:R-:W-:Y:S02]  /*12840*/  F2FP.F16.F32.PACK_AB R16, R137, R16 ;  /* 0x000000108910723e */ /* 0x000fe400000000ff */
[----:B------:R-:W2:Y:S01]  /*12850*/  LDL.LU R137, [R1+0x14] ;  /* 0x0000140001897983 */ /* 0x000ea20000300800 */
[-CC-:B------:R-:W-:Y:S01]  /*12860*/  FFMA.FTZ R140, R140, R0.reuse, -R19.reuse ;  /* 0x000000008c8c7223 */ /* 0x180fe20000010813 */
[-CC-:B------:R-:W-:Y:S01]  /*12870*/  FFMA.FTZ R141, R141, R0.reuse, -R19.reuse ;  /* 0x000000008d8d7223 */ /* 0x180fe20000010813 */
[-CC-:B------:R-:W-:Y:S01]  /*12880*/  FFMA.FTZ R77, R76, R0.reuse, -R19.reuse ;  /* 0x000000004c4d7223 */ /* 0x180fe20000010813 */
[-CC-:B------:R-:W-:Y:S02]  /*12890*/  FFMA.FTZ R76, R18, R0.reuse, -R19.reuse ;  /* 0x00000000124c7223 */ /* 0x180fe40000010813 */
[----:B------:R-:W0:Y:S08]  /*128a0*/  MUFU.EX2 R18, R140 ;  /* 0x0000008c00127308 */ /* 0x000e300000000800 */
[----:B------:R-:W1:Y:S01]  /*128b0*/  MUFU.EX2 R141, R141 ;  /* 0x0000008d008d7308 */ /* 0x000e620000000800 */
[-CC-:B------:R-:W-:Y:S01]  /*128c0*/  FFMA.FTZ R151, R108, R0.reuse, -R19.reuse ;  /* 0x000000006c977223 */ /* 0x180fe20000010813 */
[-CC-:B------:R-:W-:Y:S01]  /*128d0*/  FFMA.FTZ R108, R100, R0.reuse, -R19.reuse ;  /* 0x00000000646c7223 */ /* 0x180fe20000010813 */
[-CC-:B------:R-:W-:Y:S01]  /*128e0*/  FFMA.FTZ R100, R92, R0.reuse, -R19.reuse ;  /* 0x000000005c647223 */ /* 0x180fe20000010813 */
[----:B------:R-:W-:Y:S01]  /*128f0*/  FFMA.FTZ R92, R84, R0, -R19 ;  /* 0x00000000545c7223 */ /* 0x000fe20000010813 */
[----:B0-----:R-:W-:-:S04]  /*12900*/  FADD.FTZ R17, R18, R17 ;  /* 0x0000001112117221 */ /* 0x001fc80000010000 */
[----:B-1----:R-:W-:Y:S01]  /*12910*/  FADD.FTZ R84, R141, R17 ;  /* 0x000000118d547221 */ /* 0x002fe20000010000 */
[----:B------:R-:W-:Y:S01]  /*12920*/  FSEL R87, R87, -INF , P6 ;  /* 0xff80000057577808 */ /* 0x000fe20003000000 */
[-CC-:B------:R-:W-:Y:S01]  /*12930*/  FFMA.FTZ R154, R117, R0.reuse, -R19.reuse ;  /* 0x00000000759a7223 */ /* 0x180fe20000010813 */
[-CC-:B------:R-:W-:Y:S01]  /*12940*/  FFMA.FTZ R117, R96, R0.reuse, -R19.reuse ;  /* 0x0000000060757223 */ /* 0x180fe20000010813 */
[-CC-:B------:R-:W-:Y:S01]  /*12950*/  FFMA.FTZ R96, R80, R0.reuse, -R19.reuse ;  /* 0x0000000050607223 */ /* 0x180fe20000010813 */
[-CC-:B------:R-:W-:Y:S01]  /*12960*/  FFMA.FTZ R150, R109, R0.reuse, -R19.reuse ;  /* 0x000000006d967223 */ /* 0x180fe20000010813 */
[----:B------:R-:W-:Y:S01]  /*12970*/  FSEL R80, R74, -INF , P2 ;  /* 0xff8000004a507808 */ /* 0x000fe20001000000 */
[-CC-:B------:R-:W-:Y:S01]  /*12980*/  FFMA.FTZ R109, R97, R0.reuse, -R19.reuse ;  /* 0x00000000616d7223 */ /* 0x180fe20000010813 */
[-CC-:B------:R-:W-:Y:S01]  /*12990*/  FFMA.FTZ R97, R93, R0.reuse, -R19.reuse ;  /* 0x000000005d617223 */ /* 0x180fe20000010813 */
[----:B------:R-:W-:Y:S01]  /*129a0*/  FFMA.FTZ R93, R81, R0, -R19 ;  /* 0x00000000515d7223 */ /* 0x000fe20000010813 */
[----:B------:R-:W-:-:S02]  /*129b0*/  FSEL R81, R75, -INF , P3 ;  /* 0xff8000004b517808 */ /* 0x000fc40001800000 */
[----:B------:R-:W-:Y:S02]  /*129c0*/  FSEL R78, R78, -INF , P4 ;  /* 0xff8000004e4e7808 */ /* 0x000fe40002000000 */
[----:B------:R-:W-:Y:S01]  /*129d0*/  FSEL R79, R79, -INF , P5 ;  /* 0xff8000004f4f7808 */ /* 0x000fe20002800000 */
        /* <DEDUP_REMOVED lines=16> */
[----:B------:R-:W-:-:S05]  /*12ae0*/  IMAD.MOV.U32 R73, RZ, RZ, -0x3ffffff0 ;  /* 0xc0000010ff497424 */ /* 0x000fca00078e00ff */
[C---:B------:R-:W-:Y:S02]  /*12af0*/  R2UR UR5, R73.reuse ;  /* 0x00000000490572ca */ /* 0x040fe400000e0000 */
[----:B------:R-:W-:Y:S01]  /*12b00*/  R2UR UR37, R73 ;  /* 0x00000000492572ca */ /* 0x000fe200000e0000 */
[----:B------:R-:W-:-:S05]  /*12b10*/  IMAD.MOV.U32 R73, RZ, RZ, -0x7fffffe0 ;  /* 0x80000020ff497424 */ /* 0x000fca00078e00ff */
[----:B------:R-:W-:Y:S01]  /*12b20*/  R2UR UR7, R73 ;  /* 0x00000000490772ca */ /* 0x000fe200000e0000 */
[----:B------:R-:W-:Y:S01]  /*12b30*/  WARPGROUP.ARRIVE ;  /* 0x00000000000079c5 */ /* 0x000fe20000000000 */
[----:B--2---:R-:W-:-:S04]  /*12b40*/  FMNMX.FTZ R17, R138, R137, !PT ;  /* 0x000000898a117209 */ /* 0x004fc80007810000 */
        /* <DEDUP_REMOVED lines=34> */
[----:B---3--:R-:W-:Y:S02]  /*12d70*/  LOP3.LUT R72, R72, 0x10000, RZ, 0xfc, !PT ;  /* 0x0001000048487812 */ /* 0x008fe400078efcff */
[----:B------:R-:W-:-:S03]  /*12d80*/  FMNMX.FTZ R17, R79, R17, !PT ;  /* 0x000000114f117209 */ /* 0x000fc60007810000 */
[----:B------:R-:W-:Y:S02]  /*12d90*/  VIADD R74, R72, 0x180 ;  /* 0x00000180484a7836 */ /* 0x000fe40000000000 */
[----:B------:R-:W0:Y:S03]  /*12da0*/  SHFL.BFLY PT, R19, R17, 0x2, 0x1f ;  /* 0x0c401f0011137f89 */ /* 0x000e2600000e0000 */
[----:B------:R-:W-:Y:S01]  /*12db0*/  R2UR UR8, R74 ;  /* 0x000000004a0872ca */ /* 0x000fe200000e0000 */
[----:B------:R-:W-:-:S05]  /*12dc0*/  VIADD R74, R72, 0x300 ;  /* 0x00000300484a7836 */ /* 0x000fca0000000000 */
[----:B------:R-:W-:Y:S01]  /*12dd0*/  R2UR UR12, R74 ;  /* 0x000000004a0c72ca */ /* 0x000fe200000e0000 */
[----:B------:R-:W-:-:S05]  /*12de0*/  VIADD R74, R72, 0x480 ;  /* 0x00000480484a7836 */ /* 0x000fca0000000000 */
[----:B------:R-:W-:Y:S01]  /*12df0*/  R2UR UR16, R74 ;  /* 0x000000004a1072ca */ /* 0x000fe200000e0000 */
[----:B------:R-:W-:-:S05]  /*12e00*/  VIADD R74, R72, 0x600 ;  /* 0x00000600484a7836 */ /* 0x000fca0000000000 */
[----:B------:R-:W-:Y:S01]  /*12e10*/  R2UR UR20, R74 ;  /* 0x000000004a1472ca */ /* 0x000fe200000e0000 */
[----:B------:R-:W-:Y:S01]  /*12e20*/  VIADD R74, R72, 0x780 ;  /* 0x00000780484a7836 */ /* 0x000fe20000000000 */
[----:B0-----:R-:W-:Y:S01]  /*12e30*/  FMNMX.FTZ R19, R17, R19, !PT ;  /* 0x0000001311137209 */ /* 0x001fe20007810000 */
[----:B------:R-:W-:-:S03]  /*12e40*/  VIADD R17, R22, 0x200 ;  /* 0x0000020016117836 */ /* 0x000fc60000000000 */
[----:B------:R-:W-:Y:S01]  /*12e50*/  R2UR UR24, R74 ;  /* 0x000000004a1872ca */ /* 0x000fe200000e0000 */
[C---:B------:R-:W-:Y:S01]  /*12e60*/  VIADD R74, R72.reuse, 0x900 ;  /* 0x00000900484a7836 */ /* 0x040fe20000000000 */
[----:B------:R-:W-:Y:S02]  /*12e70*/  SHF.R.U32.HI R17, RZ, 0x4, R17 ;  /* 0x00000004ff117819 */ /* 0x000fe40000011611 */
[----:B------:R-:W-:Y:S02]  /*12e80*/  R2UR UR4, R72 ;  /* 0x00000000480472ca */ /* 0x000fe400000e0000 */
[----:B------:R-:W-:Y:S02]  /*12e90*/  LOP3.LUT R17, R17, 0x3fff, RZ, 0xc0, !PT ;  /* 0x00003fff11117812 */ /* 0x000fe400078ec0ff */
[----:B------:R-:W-:Y:S01]  /*12ea0*/  R2UR UR28, R74 ;  /* 0x000000004a1c72ca */ /* 0x000fe200000e0000 */
[C---:B------:R-:W-:Y:S01]  /*12eb0*/  VIADD R74, R72.reuse, 0xa80 ;  /* 0x00000a80484a7836 */ /* 0x040fe20000000000 */
[----:B------:R-:W-:Y:S01]  /*12ec0*/  LOP3.LUT R17, R17, 0x2400000, RZ, 0xfc, !PT ;  /* 0x0240000011117812 */ /* 0x000fe200078efcff */
[----:B------:R-:W-:-:S05]  /*12ed0*/  VIADD R72, R72, 0xc00 ;  /* 0x00000c0048487836 */ /* 0x000fca0000000000 */
[----:B------:R-:W-:Y:S01]  /*12ee0*/  R2UR UR36, R72 ;  /* 0x00000000482472ca */ /* 0x000fe200000e0000 */
[----:B------:R-:W-:-:S05]  /*12ef0*/  IMAD R72, R15, 0x6c0, R17 ;  /* 0x000006c00f487824 */ /* 0x000fca00078e0211 */
[----:B------:R-:W-:-:S13]  /*12f00*/  R2UR UR6, R72 ;  /* 0x00000000480672ca */ /* 0x000fda00000e0000 */
[----:B------:R-:W-:Y:S01]  /*12f10*/  HGMMA.64x96x16.F32 R24, gdesc[UR4].tnspB, R24, gsb0 ;  /* 0x41600000041879f0 */ /* 0x000fe20008000818 */
        /* <DEDUP_REMOVED lines=55> */
[----:B------:R-:W0:Y:S01]  /*13290*/  SHFL.BFLY PT, R20, R19, 0x1, 0x1f ;  /* 0x0c201f0013147f89 */ /* 0x000e2200000e0000 */
[----:B------:R-:W-:-:S05]  /*132a0*/  IMAD.MOV.U32 R73, RZ, RZ, -0x7fffffe0 ;  /* 0x80000020ff497424 */ /* 0x000fca00078e00ff */
[----:B------:R-:W-:Y:S01]  /*132b0*/  R2UR UR39, R73 ;  /* 0x00000000492772ca */ /* 0x000fe200000e0000 */
[----:B------:R-:W-:Y:S01]  /*132c0*/  VIADD R72, R72, 0x200 ;  /* 0x0000020048487836 */ /* 0x000fe20000000000 */
[----:B0-----:R-:W-:-:S04]  /*132d0*/  FMNMX.FTZ R20, R19, R20, !PT ;  /* 0x0000001413147209 */ /* 0x001fc80007810000 */
[C---:B------:R-:W-:Y:S01]  /*132e0*/  FSETP.NEU.FTZ.AND P3, PT, R20.reuse, -INF , PT ;  /* 0xff8000001400780b */ /* 0x040fe20003f7d000 */
[----:B------:R-:W-:Y:S01]  /*132f0*/  FMUL.FTZ R73, R20, R0 ;  /* 0x0000000014497220 */ /* 0x000fe20000410000 */
[----:B------:R-:W-:-:S04]  /*13300*/  R2UR UR38, R72 ;  /* 0x00000000482672ca */ /* 0x000fc800000e0000 */
[----:B------:R-:W-:Y:S01]  /*13310*/  FSEL R73, R73, RZ, P3 ;  /* 0x000000ff49497208 */ /* 0x000fe20001800000 */
[----:B------:R-:W-:Y:S02]  /*13320*/  WARPGROUP.DEPBAR.LE gsb0, 0x0 ;  /* 0x00008000000079c5 */ /* 0x000fe40000010000 */
[----:B------:R-:W-:-:S06]  /*13330*/  WARPGROUP.ARRIVE ;  /* 0x00000000000079c5 */ /* 0x000fcc0000000000 */
[----:B------:R-:W-:Y:S01]  /*13340*/  HGMMA.64x96x16.F32 R24, gdesc[UR32].tnspB, R24, gsb0 ;  /* 0x41600000201879f0 */ /* 0x000fe20008000818 */
[----:B------:R-:W-:Y:S02]  /*13350*/  FFMA.FTZ R72, R138, R0, -R73 ;  /* 0x000000008a487223 */ /* 0x000fe40000010849 */
[----:B------:R-:W2:Y:S01]  /*13360*/  LDL.LU R138, [R1+0x1c] ;  /* 0x00001c00018a7983 */ /* 0x000ea20000300800 */
[----:B------:R-:W0:Y:S01]  /*13370*/  S2R R112, SR_TID.X ;  /* 0x0000000000707919 */ /* 0x000e220000002100 */
[----:B------:R-:W-:Y:S02]  /*13380*/  WARPGROUP.DEPBAR.LE gsb0, 0x0 ;  /* 0x00008000000079c5 */ /* 0x000fe40000010000 */
[----:B------:R-:W-:-:S06]  /*13390*/  WARPGROUP.ARRIVE ;  /* 0x00000000000079c5 */ /* 0x000fcc0000000000 */
[----:B------:R-:W-:Y:S01]  /*133a0*/  HGMMA.64x96x16.F32 R24, gdesc[UR36].tnspB, R24, gsb0 ;  /* 0x41600000241879f0 */ /* 0x000fe20008000818 */
[----:B0-----:R-:W-:Y:S02]  /*133b0*/  SHF.R.U32.HI R19, RZ, 0x7, R112 ;  /* 0x00000007ff137819 */ /* 0x001fe40000011670 */
[----:B------:R-:W-:-:S03]  /*133c0*/  ISETP.GE.U32.AND P2, PT, R112, 0x180, PT ;  /* 0x000001807000780c */ /* 0x000fc60003f46070 */
[----:B------:R-:W-:-:S05]  /*133d0*/  VIADD R17, R19, 0x9 ;  /* 0x0000000913117836 */ /* 0x000fca0000000000 */
[----:B------:R-:W-:Y:S01]  /*133e0*/  SEL R17, R17, 0x9, !P2 ;  /* 0x0000000911117807 */ /* 0x000fe20005000000 */
[----:B------:R-:W-:-:S04]  /*133f0*/  WARPGROUP.DEPBAR.LE gsb0, 0x0 ;  /* 0x00008000000079c5 */ /* 0x000fc80000010000 */
[----:B------:R0:W-:Y:S06]  /*13400*/  BAR.ARV R17, 0x100 ;  /* 0x000400110000751d */ /* 0x0001ec0000002000 */
[--C-:B0-----:R-:W-:Y:S02]  /*13410*/  @!P1 IMAD R17, R15, 0x8, R22.reuse ;  /* 0x000000080f119824 */ /* 0x101fe400078e0216 */
[----:B------:R-:W-:-:S04]  /*13420*/  @!P1 IMAD R15, R146, 0x8, R22 ;  /* 0x00000008920f9824 */ /* 0x000fc800078e0216 */
[----:B------:R-:W-:-:S05]  /*13430*/  @!P1 VIADD R15, R15, 0x31c40 ;  /* 0x00031c400f0f9836 */ /* 0x000fca0000000000 */
[----:B------:R-:W-:-:S04]  /*13440*/  @!P1 PRMT R15, RZ, 0x654, R15 ;  /* 0x00000654ff0f9816 */ /* 0x000fc8000000000f */
[----:B------:R0:W-:Y:S02]  /*13450*/  @!P1 SYNCS.ARRIVE.TRANS64.RED.A1T0 RZ, [R15+URZ], RZ ;  /* 0x000000ff0fff99a7 */ /* 0x0001e4000810043f */
[----:B0-----:R-:W-:Y:S08]  /*13460*/  MUFU.EX2 R15, R117 ;  /* 0x00000075000f7308 */ /* 0x001ff00000000800 */
[----:B------:R-:W-:Y:S08]  /*13470*/  MUFU.EX2 R117, R85 ;  /* 0x0000005500757308 */ /* 0x000ff00000000800 */
[----:B------:R0:W-:Y:S02]  /*13480*/  MUFU.EX2 R85, R76 ;  /* 0x0000004c00557308 */ /* 0x0001e40000000800 */
[----:B0-----:R-:W-:-:S05]  /*13490*/  FSEL R76, R20, RZ, P3 ;  /* 0x000000ff144c7208 */ /* 0x001fca0001800000 */
[----:B------:R-:W-:Y:S02]  /*134a0*/  FADD.FTZ R76, -R76, R137 ;  /* 0x000000894c4c7221 */ /* 0x000fe40000010100 */
[----:B------:R-:W3:Y:S01]  /*134b0*/  LDL R137, [R1+0x44] ;  /* 0x0000440001897983 */ /* 0x000ee20000100800 */
[-CC-:B------:R-:W-:Y:S01]  /*134c0*/  FFMA.FTZ R74, R139, R0.reuse, -R73.reuse ;  /* 0x000000008b4a7223 */ /* 0x180fe20000010849 */
[-CC-:B------:R-:W-:Y:S01]  /*134d0*/  FFMA.FTZ R75, R142, R0.reuse, -R73.reuse ;  /* 0x000000008e4b7223 */ /* 0x180fe20000010849 */
[----:B------:R-:W-:Y:S01]  /*134e0*/  FFMA.FTZ R112, R143, R0, -R73 ;  /* 0x000000008f707223 */ /* 0x000fe20000010849 */
[----:B------:R-:W-:Y:S01]  /*134f0*/  MUFU.EX2 R72, R72 ;  /* 0x0000004800487308 */ /* 0x000fe20000000800 */
[----:B------:R-:W-:-:S07]  /*13500*/  @!P1 VIADD R17, R17, 0x31c60 ;  /* 0x00031c6011119836 */ /* 0x000fce0000000000 */
[----:B------:R-:W0:Y:S08]  /*13510*/  MUFU.EX2 R74, R74 ;  /* 0x0000004a004a7308 */ /* 0x000e300000000800 */
[----:B------:R-:W-:Y:S08]  /*13520*/  MUFU.EX2 R75, R75 ;  /* 0x0000004b004b7308 */ /* 0x000ff00000000800 */
[----:B------:R-:W1:Y:S01]  /*13530*/  MUFU.EX2 R112, R112 ;  /* 0x0000007000707308 */ /* 0x000e620000000800 */
[----:B------:R-:W-:-:S02]  /*13540*/  @!P1 PRMT R17, RZ, 0x654, R17 ;  /* 0x00000654ff119816 */ /* 0x000fc40000000011 */
[----:B------:R-:W-:Y:S02]  /*13550*/  F2FP.F16.F32.PACK_AB R18, R141, R18 ;  /* 0x000000128d12723e */ /* 0x000fe400000000ff */
[----:B------:R0:W-:Y:S02]  /*13560*/  @!P1 SYNCS.ARRIVE.TRANS64.RED.A1T0 RZ, [R17+URZ], RZ ;  /* 0x000000ff11ff99a7 */ /* 0x0001e4000810043f */
[----:B0-----:R-:W-:Y:S02]  /*13570*/  F2FP.F16.F32.PACK_AB R17, R74, R72 ;  /* 0x000000484a11723e */ /* 0x001fe400000000ff */
[----:B-1----:R-:W-:-:S05]  /*13580*/  F2FP.F16.F32.PACK_AB R19, R112, R75 ;  /* 0x0000004b7013723e */ /* 0x002fca00000000ff */
[----:B------:R0:W-:Y:S01]  /*13590*/  STSM.16.M88.4 [R23+0x24300], R16 ;  /* 0x0243001017007844 */ /* 0x0001e20000000200 */
[----:B------:R-:W-:Y:S08]  /*135a0*/  MUFU.EX2 R129, R129 ;  /* 0x0000008100817308 */ /* 0x000ff00000000800 */
[----:B0-----:R-:W0:Y:S01]  /*135b0*/  MUFU.EX2 R16, R128 ;  /* 0x0000008000107308 */ /* 0x001e220000000800 */
[----:B------:R-:W-:-:S02]  /*135c0*/  IMAD.MOV.U32 R140, RZ, RZ, R124 ;  /* 0x000000ffff8c7224 */ /* 0x000fc400078e007c */
[----:B------:R-:W-:Y:S01]  /*135d0*/  FMUL.FTZ R76, R76, R0 ;  /* 0x000000004c4c7220 */ /* 0x000fe20000410000 */
[----:B0-----:R-:W-:-:S04]  /*135e0*/  FADD.FTZ R84, R16, R84 ;  /* 0x0000005410547221 */ /* 0x001fc80000010000 */
[----:B------:R-:W-:Y:S02]  /*135f0*/  FADD.FTZ R124, R129, R84 ;  /* 0x00000054817c7221 */ /* 0x000fe40000010000 */
[----:B------:R0:W-:Y:S02]  /*13600*/  MUFU.EX2 R84, R77 ;  /* 0x0000004d00547308 */ /* 0x0001e40000000800 */
[-CC-:B0-----:R-:W-:Y:S01]  /*13610*/  FFMA.FTZ R77, R122, R0.reuse, -R73.reuse ;  /* 0x000000007a4d7223 */ /* 0x181fe20000010849 */
[-CC-:B------:R-:W-:Y:S01]  /*13620*/  FFMA.FTZ R122, R123, R0.reuse, -R73.reuse ;  /* 0x000000007b7a7223 */ /* 0x180fe20000010849 */
[-CC-:B------:R-:W-:Y:S01]  /*13630*/  FFMA.FTZ R123, R126, R0.reuse, -R73.reuse ;  /* 0x000000007e7b7223 */ /* 0x180fe20000010849 */
[-CC-:B------:R-:W-:Y:S01]  /*13640*/  FFMA.FTZ R126, R127, R0.reuse, -R73.reuse ;  /* 0x000000007f7e7223 */ /* 0x180fe20000010849 */
[-CC-:B------:R-:W-:Y:S02]  /*13650*/  FFMA.FTZ R127, R114, R0.reuse, -R73.reuse ;  /* 0x00000000727f7223 */ /* 0x180fe40000010849 */
[----:B------:R-:W2:Y:S01]  /*13660*/  MUFU.EX2 R114, R76 ;  /* 0x0000004c00727308 */ /* 0x000ea20000000800 */
[-CC-:B------:R-:W-:Y:S01]  /*13670*/  FFMA.FTZ R113, R130, R0.reuse, -R73.reuse ;  /* 0x0000000082717223 */ /* 0x180fe20000010849 */
[----:B------:R-:W-:Y:S01]  /*13680*/  FFMA.FTZ R116, R131, R0, -R73 ;  /* 0x0000000083747223 */ /* 0x000fe20000010849 */
[----:B------:R-:W-:-:S02]  /*13690*/  IMAD.MOV.U32 R141, RZ, RZ, R120 ;  /* 0x000000ffff8d7224 */ /* 0x000fc400078e0078 */
[----:B------:R-:W-:-:S03]  /*136a0*/  FFMA.FTZ R120, R134, R0, -R73 ;  /* 0x0000000086787223 */ /* 0x000fc60000010849 */
[----:B------:R-:W0:Y:S01]  /*136b0*/  MUFU.EX2 R113, R113 ;  /* 0x0000007100717308 */ /* 0x000e220000000800 */
[----:B------:R-:W-:Y:S02]  /*136c0*/  IMAD.MOV.U32 R136, RZ, RZ, R121 ;  /* 0x000000ffff887224 */ /* 0x000fe400078e0079 */
[----:B------:R-:W-:Y:S01]  /*136d0*/  FFMA.FTZ R121, R135, R0, -R73 ;  /* 0x0000000087797223 */ /* 0x000fe20000010849 */
[----:B--2---:R-:W-:-:S04]  /*136e0*/  FFMA.FTZ R72, R114, R138, R72 ;  /* 0x0000008a72487223 */ /* 0x004fc80000010048 */
[----:B------:R-:W1:Y:S01]  /*136f0*/  MUFU.EX2 R116, R116 ;  /* 0x0000007400747308 */ /* 0x000e620000000800 */
[----:B------:R-:W-:-:S07]  /*13700*/  FADD.FTZ R72, R74, R72 ;  /* 0x000000484a487221 */ /* 0x000fce0000010000 */
[----:B------:R-:W2:Y:S01]  /*13710*/  MUFU.EX2 R132, R132 ;  /* 0x0000008400847308 */ /* 0x000ea20000000800 */
[----:B------:R-:W-:-:S07]  /*13720*/  FADD.FTZ R72, R75, R72 ;  /* 0x000000484b487221 */ /* 0x000fce0000010000 */
[----:B------:R-:W4:Y:S01]  /*13730*/  MUFU.EX2 R120, R120 ;  /* 0x0000007800787308 */ /* 0x000f220000000800 */
[----:B------:R-:W-:-:S07]  /*13740*/  FADD.FTZ R72, R112, R72 ;  /* 0x0000004870487221 */ /* 0x000fce0000010000 */
[----:B------:R-:W4:Y:S01]  /*13750*/  MUFU.EX2 R133, R133 ;  /* 0x0000008500857308 */ /* 0x000f220000000800 */
[----:B0-----:R-:W-:-:S07]  /*13760*/  FADD.FTZ R72, R113, R72 ;  /* 0x0000004871487221 */ /* 0x001fce0000010000 */
[----:B------:R-:W0:Y:S01]  /*13770*/  MUFU.EX2 R121, R121 ;  /* 0x0000007900797308 */ /* 0x000e220000000800 */
[----:B-1----:R-:W-:-:S07]  /*13780*/  FADD.FTZ R72, R116, R72 ;  /* 0x0000004874487221 */ /* 0x002fce0000010000 */
[----:B------:R-:W1:Y:S08]  /*13790*/  MUFU.EX2 R135, R141 ;  /* 0x0000008d00877308 */ /* 0x000e700000000800 */
[----:B------:R-:W1:Y:S01]  /*137a0*/  MUFU.EX2 R77, R77 ;  /* 0x0000004d004d7308 */ /* 0x000e620000000800 */
[----:B--2---:R-:W-:Y:S01]  /*137b0*/  FADD.FTZ R124, R132, R124 ;  /* 0x0000007c847c7221 */ /* 0x004fe20000010000 */
[----:B----4-:R-:W-:-:S06]  /*137c0*/  FADD.FTZ R72, R120, R72 ;  /* 0x0000004878487221 */ /* 0x010fcc0000010000 */
[----:B------:R-:W2:Y:S08]  /*137d0*/  MUFU.EX2 R136, R136 ;  /* 0x0000008800887308 */ /* 0x000eb00000000800 */
[----:B------:R-:W4:Y:S01]  /*137e0*/  MUFU.EX2 R122, R122 ;  /* 0x0000007a007a7308 */ /* 0x000f220000000800 */
[----:B------:R-:W-:Y:S01]  /*137f0*/  FADD.FTZ R124, R133, R124 ;  /* 0x0000007c857c7221 */ /* 0x000fe20000010000 */
[----:B0-----:R-:W-:-:S06]  /*13800*/  FADD.FTZ R72, R121, R72 ;  /* 0x0000004879487221 */ /* 0x001fcc0000010000 */
[----:B------:R-:W0:Y:S01]  /*13810*/  MUFU.EX2 R131, R140 ;  /* 0x0000008c00837308 */ /* 0x000e220000000800 */
[----:B------:R-:W-:Y:S01]  /*13820*/  F2FP.F16.F32.PACK_AB R16, R129, R16 ;  /* 0x000000108110723e */ /* 0x000fe200000000ff */
[----:B------:R-:W-:-:S06]  /*13830*/  FFMA.FTZ R115, R115, R0, -R73 ;  /* 0x0000000073737223 */ /* 0x000fcc0000010849 */
[----:B------:R-:W0:Y:S01]  /*13840*/  MUFU.EX2 R123, R123 ;  /* 0x0000007b007b7308 */ /* 0x000e220000000800 */
[----:B-1----:R-:W-:Y:S01]  /*13850*/  FADD.FTZ R124, R135, R124 ;  /* 0x0000007c877c7221 */ /* 0x002fe20000010000 */
[----:B------:R-:W-:-:S06]  /*13860*/  FADD.FTZ R72, R77, R72 ;  /* 0x000000484d487221 */ /* 0x000fcc0000010000 */
[----:B------:R-:W1:Y:S01]  /*13870*/  MUFU.EX2 R134, R157 ;  /* 0x0000009d00867308 */ /* 0x000e620000000800 */
[----:B------:R-:W-:-:S07]  /*13880*/  FFMA.FTZ R118, R118, R0, -R73 ;  /* 0x0000000076767223 */ /* 0x000fce0000010849 */
[----:B------:R-:W3:Y:S01]  /*13890*/  MUFU.EX2 R126, R126 ;  /* 0x0000007e007e7308 */ /* 0x000ee20000000800 */
[----:B--2---:R-:W-:Y:S01]  /*138a0*/  FADD.FTZ R76, R136, R124 ;  /* 0x0000007c884c7221 */ /* 0x004fe20000010000 */
[----:B----4-:R-:W-:-:S06]  /*138b0*/  FADD.FTZ R72, R122, R72 ;  /* 0x000000487a487221 */ /* 0x010fcc0000010000 */
[----:B------:R-:W2:Y:S01]  /*138c0*/  MUFU.EX2 R129, R156 ;  /* 0x0000009c00817308 */ /* 0x000ea20000000800 */
[----:B------:R-:W-:-:S07]  /*138d0*/  FFMA.FTZ R119, R119, R0, -R73 ;  /* 0x0000000077777223 */ /* 0x000fce0000010849 */
[----:B------:R-:W4:Y:S01]  /*138e0*/  MUFU.EX2 R127, R127 ;  /* 0x0000007f007f7308 */ /* 0x000f220000000800 */
[----:B0-----:R-:W-:Y:S01]  /*138f0*/  FADD.FTZ R76, R131, R76 ;  /* 0x0000004c834c7221 */ /* 0x001fe20000010000 */
[----:B------:R-:W-:-:S06]  /*13900*/  FFMA.FTZ R74, R95, R0, -R73 ;  /* 0x000000005f4a7223 */ /* 0x000fcc0000010849 */
[----:B------:R-:W0:Y:S01]  /*13910*/  MUFU.EX2 R130, R155 ;  /* 0x0000009b00827308 */ /* 0x000e220000000800 */
[----:B------:R-:W-:Y:S01]  /*13920*/  F2FP.F16.F32.PACK_AB R18, R133, R132 ;  /* 0x000000848512723e */ /* 0x000fe200000000ff */
[----:B------:R-:W-:Y:S01]  /*13930*/  FADD.FTZ R95, R123, R72 ;  /* 0x000000487b5f7221 */ /* 0x000fe20000010000 */
[----:B------:R-:W-:-:S05]  /*13940*/  F2FP.F16.F32.PACK_AB R17, R116, R113 ;  /* 0x000000717411723e */ /* 0x000fca00000000ff */
[----:B------:R-:W0:Y:S01]  /*13950*/  MUFU.EX2 R115, R115 ;  /* 0x0000007300737308 */ /* 0x000e220000000800 */
[----:B------:R-:W-:Y:S01]  /*13960*/  F2FP.F16.F32.PACK_AB R19, R121, R120 ;  /* 0x000000787913723e */ /* 0x000fe200000000ff */
[----:B------:R-:W-:Y:S01]  /*13970*/  FFMA.FTZ R106, R106, R0, -R73 ;  /* 0x000000006a6a7223 */ /* 0x000fe20000010849 */
[----:B-1----:R-:W-:-:S05]  /*13980*/  FADD.FTZ R76, R134, R76 ;  /* 0x0000004c864c7221 */ /* 0x002fca0000010000 */
[----:B------:R-:W1:Y:S01]  /*13990*/  MUFU.EX2 R125, R125 ;  /* 0x0000007d007d7308 */ /* 0x000e620000000800 */
[----:B------:R-:W-:Y:S01]  /*139a0*/  FFMA.FTZ R75, R83, R0, -R73 ;  /* 0x00000000534b7223 */ /* 0x000fe20000010849 */
[----:B---3--:R-:W-:-:S06]  /*139b0*/  FADD.FTZ R83, R126, R95 ;  /* 0x0000005f7e537221 */ /* 0x008fcc0000010000 */
[----:B------:R-:W-:Y:S01]  /*139c0*/  MUFU.EX2 R118, R118 ;  /* 0x0000007600767308 */ /* 0x000fe20000000800 */
[----:B------:R3:W-:Y:S01]  /*139d0*/  STSM.16.M88.4 [R23+0x25b00], R16 ;  /* 0x025b001017007844 */ /* 0x0007e20000000200 */
[----:B------:R-:W-:Y:S01]  /*139e0*/  FFMA.FTZ R107, R107, R0, -R73 ;  /* 0x000000006b6b7223 */ /* 0x000fe20000010849 */
[----:B--2---:R-:W-:-:S05]  /*139f0*/  FADD.FTZ R76, R129, R76 ;  /* 0x0000004c814c7221 */ /* 0x004fca0000010000 */
[----:B------:R-:W2:Y:S01]  /*13a00*/  MUFU.EX2 R128, R154 ;  /* 0x0000009a00807308 */ /* 0x000ea20000000800 */
[----:B----4-:R-:W-:Y:S01]  /*13a10*/  FADD.FTZ R83, R127, R83 ;  /* 0x000000537f537221 */ /* 0x010fe20000010000 */
[----:B------:R-:W-:-:S06]  /*13a20*/  FFMA.FTZ R110, R110, R0, -R73 ;  /* 0x000000006e6e7223 */ /* 0x000fcc0000010849 */
[----:B------:R-:W4:Y:S01]  /*13a30*/  MUFU.EX2 R119, R119 ;  /* 0x0000007700777308 */ /* 0x000f220000000800 */
[----:B0-----:R-:W-:Y:S01]  /*13a40*/  FADD.FTZ R76, R130, R76 ;  /* 0x0000004c824c7221 */ /* 0x001fe20000010000 */
[----:B------:R-:W-:-:S06]  /*13a50*/  FADD.FTZ R83, R115, R83 ;  /* 0x0000005373537221 */ /* 0x000fcc0000010000 */
[----:B---3--:R-:W0:Y:S01]  /*13a60*/  MUFU.EX2 R18, R153 ;  /* 0x0000009900127308 */ /* 0x008e220000000800 */
[----:B------:R-:W-:-:S07]  /*13a70*/  FFMA.FTZ R111, R111, R0, -R73 ;  /* 0x000000006f6f7223 */ /* 0x000fce0000010849 */
[----:B------:R-:W-:Y:S01]  /*13a80*/  MUFU.EX2 R106, R106 ;  /* 0x0000006a006a7308 */ /* 0x000fe20000000800 */
[----:B------:R-:W-:Y:S01]  /*13a90*/  FFMA.FTZ R95, R80, R0, -R73 ;  /* 0x00000000505f7223 */ /* 0x000fe20000010849 */
[----:B-1----:R-:W-:-:S06]  /*13aa0*/  FADD.FTZ R76, R125, R76 ;  /* 0x0000004c7d4c7221 */ /* 0x002fcc0000010000 */
[----:B------:R-:W1:Y:S01]  /*13ab0*/  MUFU.EX2 R19, R152 ;  /* 0x0000009800137308 */ /* 0x000e620000000800 */
[----:B------:R-:W-:-:S07]  /*13ac0*/  FFMA.FTZ R98, R98, R0, -R73 ;  /* 0x0000000062627223 */ /* 0x000fce0000010849 */
[----:B------:R-:W-:Y:S01]  /*13ad0*/  MUFU.EX2 R107, R107 ;  /* 0x0000006b006b7308 */ /* 0x000fe20000000800 */
[----:B------:R-:W-:Y:S01]  /*13ae0*/  FFMA.FTZ R94, R94, R0, -R73 ;  /* 0x000000005e5e7223 */ /* 0x000fe20000010849 */
[----:B--2---:R-:W-:-:S06]  /*13af0*/  FADD.FTZ R76, R128, R76 ;  /* 0x0000004c804c7221 */ /* 0x004fcc0000010000 */
[----:B------:R-:W2:Y:S01]  /*13b00*/  MUFU.EX2 R16, R151 ;  /* 0x0000009700107308 */ /* 0x000ea20000000800 */
[-CC-:B------:R-:W-:Y:S01]  /*13b10*/  FFMA.FTZ R99, R99, R0.reuse, -R73.reuse ;  /* 0x0000000063637223 */ /* 0x180fe20000010849 */
[----:B------:R-:W-:-:S06]  /*13b20*/  FFMA.FTZ R72, R82, R0, -R73 ;  /* 0x0000000052487223 */ /* 0x000fcc0000010849 */
[----:B------:R-:W3:Y:S01]  /*13b30*/  MUFU.EX2 R110, R110 ;  /* 0x0000006e006e7308 */ /* 0x000ee20000000800 */
[----:B------:R-:W-:-:S07]  /*13b40*/  FFMA.FTZ R113, R86, R0, -R73 ;  /* 0x0000000056717223 */ /* 0x000fce0000010849 */
[----:B------:R4:W-:Y:S01]  /*13b50*/  MUFU.EX2 R80, R74 ;  /* 0x0000004a00507308 */ /* 0x0009e20000000800 */
[-CC-:B------:R-:W-:Y:S01]  /*13b60*/  FFMA.FTZ R102, R102, R0.reuse, -R73.reuse ;  /* 0x0000000066667223 */ /* 0x180fe20000010849 */
[----:B------:R-:W-:Y:S01]  /*13b70*/  FFMA.FTZ R103, R103, R0, -R73 ;  /* 0x0000000067677223 */ /* 0x000fe20000010849 */
[----:B----4-:R-:W-:-:S05]  /*13b80*/  FADD.FTZ R74, R118, R83 ;  /* 0x00000053764a7221 */ /* 0x010fca0000010000 */
[----:B------:R-:W4:Y:S01]  /*13b90*/  MUFU.EX2 R17, R150 ;  /* 0x0000009600117308 */ /* 0x000f220000000800 */
[----:B------:R-:W-:Y:S01]  /*13ba0*/  FADD.FTZ R74, R119, R74 ;  /* 0x0000004a774a7221 */ /* 0x000fe20000010000 */
[----:B------:R-:W-:-:S06]  /*13bb0*/  FFMA.FTZ R90, R90, R0, -R73 ;  /* 0x000000005a5a7223 */ /* 0x000fcc0000010849 */
[----:B------:R-:W4:Y:S01]  /*13bc0*/  MUFU.EX2 R111, R111 ;  /* 0x0000006f006f7308 */ /* 0x000f220000000800 */
[-CC-:B------:R-:W-:Y:S01]  /*13bd0*/  FFMA.FTZ R91, R91, R0.reuse, -R73.reuse ;  /* 0x000000005b5b7223 */ /* 0x180fe20000010849 */
[-CC-:B------:R-:W-:Y:S01]  /*13be0*/  FFMA.FTZ R112, R87, R0.reuse, -R73.reuse ;  /* 0x0000000057707223 */ /* 0x180fe20000010849 */
[----:B0-----:R-:W-:Y:S01]  /*13bf0*/  FADD.FTZ R76, R18, R76 ;  /* 0x0000004c124c7221 */ /* 0x001fe20000010000 */
[-CC-:B------:R-:W-:Y:S01]  /*13c00*/  FFMA.FTZ R83, R78, R0.reuse, -R73.reuse ;  /* 0x000000004e537223 */ /* 0x180fe20000010849 */
[----:B------:R-:W-:-:S03]  /*13c10*/  FFMA.FTZ R86, R79, R0, -R73 ;  /* 0x000000004f567223 */ /* 0x000fc60000010849 */
[----:B------:R0:W-:Y:S01]  /*13c20*/  MUFU.EX2 R82, R94 ;  /* 0x0000005e00527308 */ /* 0x0001e20000000800 */
[----:B-1----:R-:W-:-:S07]  /*13c30*/  FADD.FTZ R76, R19, R76 ;  /* 0x0000004c134c7221 */ /* 0x002fce0000010000 */
[----:B------:R-:W1:Y:S01]  /*13c40*/  MUFU.EX2 R98, R98 ;  /* 0x0000006200627308 */ /* 0x000e620000000800 */
[----:B0-----:R-:W-:Y:S01]  /*13c50*/  FFMA.FTZ R94, R81, R0, -R73 ;  /* 0x00000000515e7223 */ /* 0x001fe20000010849 */
[----:B------:R-:W-:Y:S01]  /*13c60*/  FADD.FTZ R73, R106, R74 ;  /* 0x0000004a6a497221 */ /* 0x000fe20000010000 */
[----:B--2---:R-:W-:-:S03]  /*13c70*/  FADD.FTZ R78, R16, R76 ;  /* 0x0000004c104e7221 */ /* 0x004fc60000010000 */
[----:B------:R-:W-:Y:S02]  /*13c80*/  FADD.FTZ R73, R107, R73 ;  /* 0x000000496b497221 */ /* 0x000fe40000010000 */
[----:B------:R-:W0:Y:S02]  /*13c90*/  MUFU.EX2 R109, R109 ;  /* 0x0000006d006d7308 */ /* 0x000e240000000800 */
[----:B---3--:R-:W-:-:S06]  /*13ca0*/  FADD.FTZ R116, R110, R73 ;  /* 0x000000496e747221 */ /* 0x008fcc0000010000 */
[----:B------:R-:W2:Y:S01]  /*13cb0*/  MUFU.EX2 R99, R99 ;  /* 0x0000006300637308 */ /* 0x000ea20000000800 */
[----:B----4-:R-:W-:Y:S01]  /*13cc0*/  FADD.FTZ R79, R17, R78 ;  /* 0x0000004e114f7221 */ /* 0x010fe20000010000 */
[----:B------:R-:W-:-:S06]  /*13cd0*/  FADD.FTZ R116, R111, R116 ;  /* 0x000000746f747221 */ /* 0x000fcc0000010000 */
[----:B------:R-:W3:Y:S08]  /*13ce0*/  MUFU.EX2 R108, R108 ;  /* 0x0000006c006c7308 */ /* 0x000ef00000000800 */
[----:B------:R-:W4:Y:S01]  /*13cf0*/  MUFU.EX2 R102, R102 ;  /* 0x0000006600667308 */ /* 0x000f220000000800 */
[----:B------:R-:W-:Y:S01]  /*13d00*/  FADD.FTZ R79, R15, R79 ;  /* 0x0000004f0f4f7221 */ /* 0x000fe20000010000 */
[----:B-1----:R-:W-:-:S06]  /*13d10*/  FADD.FTZ R116, R98, R116 ;  /* 0x0000007462747221 */ /* 0x002fcc0000010000 */
[----:B------:R-:W1:Y:S01]  /*13d20*/  MUFU.EX2 R105, R105 ;  /* 0x0000006900697308 */ /* 0x000e620000000800 */
[----:B------:R-:W-:-:S07]  /*13d30*/  F2FP.F16.F32.PACK_AB R73, R122, R77 ;  /* 0x0000004d7a49723e */ /* 0x000fce00000000ff */
[----:B------:R-:W-:Y:S01]  /*13d40*/  MUFU.EX2 R103, R103 ;  /* 0x0000006700677308 */ /* 0x000fe20000000800 */
[----:B0-----:R-:W-:Y:S01]  /*13d50*/  FADD.FTZ R79, R109, R79 ;  /* 0x0000004f6d4f7221 */ /* 0x001fe20000010000 */
[----:B------:R-:W-:-:S06]  /*13d60*/  F2FP.F16.F32.PACK_AB R77, R115, R127 ;  /* 0x0000007f734d723e */ /* 0x000fcc00000000ff */
[----:B------:R-:W0:Y:S01]  /*13d70*/  MUFU.EX2 R104, R104 ;  /* 0x0000006800687308 */ /* 0x000e220000000800 */
[----:B--2---:R-:W-:Y:S01]  /*13d80*/  FADD.FTZ R115, R99, R116 ;  /* 0x0000007463737221 */ /* 0x004fe20000010000 */
[----:B------:R-:W-:-:S06]  /*13d90*/  F2FP.F16.F32.PACK_AB R74, R134, R131 ;  /* 0x00000083864a723e */ /* 0x000fcc00000000ff */
[----:B------:R-:W2:Y:S01]  /*13da0*/  MUFU.EX2 R90, R90 ;  /* 0x0000005a005a7308 */ /* 0x000ea20000000800 */
[----:B---3--:R-:W-:Y:S01]  /*13db0*/  FADD.FTZ R120, R108, R79 ;  /* 0x0000004f6c787221 */ /* 0x008fe20000010000 */
[----:B----4-:R-:W-:-:S06]  /*13dc0*/  FADD.FTZ R116, R102, R115 ;  /* 0x0000007366747221 */ /* 0x010fcc0000010000 */
[----:B------:R-:W3:Y:S01]  /*13dd0*/  MUFU.EX2 R101, R101 ;  /* 0x0000006500657308 */ /* 0x000ee20000000800 */
[----:B------:R-:W-:-:S07]  /*13de0*/  F2FP.F16.F32.PACK_AB R79, R119, R118 ;  /* 0x00000076774f723e */ /* 0x000fce00000000ff */
[----:B------:R-:W4:Y:S01]  /*13df0*/  MUFU.EX2 R91, R91 ;  /* 0x0000005b005b7308 */ /* 0x000f220000000800 */
[----:B-1----:R-:W-:-:S07]  /*13e00*/  FADD.FTZ R119, R105, R120 ;  /* 0x0000007869777221 */ /* 0x002fce0000010000 */
[----:B------:R1:W-:Y:S08]  /*13e10*/  MUFU.EX2 R81, R72 ;  /* 0x0000004800517308 */ /* 0x0003f00000000800 */
[----:B------:R0:W-:Y:S01]  /*13e20*/  MUFU.EX2 R87, R75 ;  /* 0x0000004b00577308 */ /* 0x0001e20000000800 */
[----:B-1----:R-:W-:-:S07]  /*13e30*/  F2FP.F16.F32.PACK_AB R72, R136, R135 ;  /* 0x000000878848723e */ /* 0x002fce00000000ff */
[----:B------:R-:W1:Y:S01]  /*13e40*/  MUFU.EX2 R100, R100 ;  /* 0x0000006400647308 */ /* 0x000e620000000800 */
[----:B0-----:R-:W-:-:S05]  /*13e50*/  F2FP.F16.F32.PACK_AB R75, R126, R123 ;  /* 0x0000007b7e4b723e */ /* 0x001fca00000000ff */
[----:B------:R0:W-:Y:S02]  /*13e60*/  STSM.16.M88.4 [R23+0x27300], R72 ;  /* 0x0273004817007844 */ /* 0x0001e40000000200 */
[----:B------:R-:W1:Y:S01]  /*13e70*/  MUFU.EX2 R97, R97 ;  /* 0x0000006100617308 */ /* 0x000e620000000800 */
[----:B------:R-:W-:-:S07]  /*13e80*/  FADD.FTZ R118, R104, R119 ;  /* 0x0000007768767221 */ /* 0x000fce0000010000 */
[----:B------:R-:W1:Y:S01]  /*13e90*/  MUFU.EX2 R96, R96 ;  /* 0x0000006000607308 */ /* 0x000e620000000800 */
[----:B0-----:R-:W-:Y:S01]  /*13ea0*/  F2FP.F16.F32.PACK_AB R74, R17, R16 ;  /* 0x00000010114a723e */ /* 0x001fe200000000ff */
[----:B------:R-:W-:-:S06]  /*13eb0*/  FADD.FTZ R17, R103, R116 ;  /* 0x0000007467117221 */ /* 0x000fcc0000010000 */
[----:B------:R-:W0:Y:S01]  /*13ec0*/  MUFU.EX2 R93, R93 ;  /* 0x0000005d005d7308 */ /* 0x000e220000000800 */
[----:B------:R-:W-:Y:S01]  /*13ed0*/  F2FP.F16.F32.PACK_AB R72, R19, R18 ;  /* 0x000000121348723e */ /* 0x000fe200000000ff */
[----:B--2---:R-:W-:Y:S01]  /*13ee0*/  FADD.FTZ R116, R90, R17 ;  /* 0x000000115a747221 */ /* 0x004fe20000010000 */
[----:B---3--:R-:W-:Y:S01]  /*13ef0*/  FADD.FTZ R19, R101, R118 ;  /* 0x0000007665137221 */ /* 0x008fe20000010000 */
[----:B------:R-:W-:Y:S02]  /*13f00*/  F2FP.F16.F32.PACK_AB R16, R109, R15 ;  /* 0x0000000f6d10723e */ /* 0x000fe400000000ff */
[----:B----4-:R-:W-:Y:S02]  /*13f10*/  FADD.FTZ R15, R91, R116 ;  /* 0x000000745b0f7221 */ /* 0x010fe40000010000 */
[----:B------:R-:W2:Y:S01]  /*13f20*/  MUFU.EX2 R92, R92 ;  /* 0x0000005c005c7308 */ /* 0x000ea20000000800 */
[----:B------:R-:W-:Y:S01]  /*13f30*/  F2FP.F16.F32.PACK_AB R76, R130, R129 ;  /* 0x00000081824c723e */ /* 0x000fe200000000ff */
[----:B-1----:R-:W-:Y:S01]  /*13f40*/  FADD.FTZ R118, R100, R19 ;  /* 0x0000001364767221 */ /* 0x002fe20000010000 */
[----:B------:R-:W-:Y:S01]  /*13f50*/  F2FP.F16.F32.PACK_AB R78, R128, R125 ;  /* 0x0000007d804e723e */ /* 0x000fe200000000ff */
[----:B------:R-:W-:-:S04]  /*13f60*/  FADD.FTZ R15, R82, R15 ;  /* 0x0000000f520f7221 */ /* 0x000fc80000010000 */
[----:B------:R-:W1:Y:S01]  /*13f70*/  MUFU.EX2 R113, R113 ;  /* 0x0000007100717308 */ /* 0x000e620000000800 */
[----:B------:R3:W-:Y:S01]  /*13f80*/  STSM.16.M88.4 [R23+0x28b00], R76 ;  /* 0x028b004c17007844 */ /* 0x0007e20000000200 */
[----:B------:R-:W-:-:S06]  /*13f90*/  FADD.FTZ R17, R97, R118 ;  /* 0x0000007661117221 */ /* 0x000fcc0000010000 */
[----:B------:R-:W4:Y:S08]  /*13fa0*/  MUFU.EX2 R89, R89 ;  /* 0x0000005900597308 */ /* 0x000f300000000800 */
[----:B------:R-:W4:Y:S01]  /*13fb0*/  MUFU.EX2 R112, R112 ;  /* 0x0000007000707308 */ /* 0x000f220000000800 */
[----:B---3--:R-:W-:Y:S01]  /*13fc0*/  FADD.FTZ R76, R80, R15 ;  /* 0x0000000f504c7221 */ /* 0x008fe20000010000 */
[----:B------:R-:W-:-:S03]  /*13fd0*/  FADD.FTZ R78, R96, R17 ;  /* 0x00000011604e7221 */ /* 0x000fc60000010000 */
[----:B------:R-:W-:-:S03]  /*13fe0*/  FADD.FTZ R76, R81, R76 ;  /* 0x0000004c514c7221 */ /* 0x000fc60000010000 */
[----:B------:R-:W3:Y:S01]  /*13ff0*/  MUFU.EX2 R88, R88 ;  /* 0x0000005800587308 */ /* 0x000ee20000000800 */
[----:B0-----:R-:W-:Y:S01]  /*14000*/  FADD.FTZ R15, R93, R78 ;  /* 0x0000004e5d0f7221 */ /* 0x001fe20000010000 */
[----:B------:R-:W-:-:S06]  /*14010*/  FADD.FTZ R76, R87, R76 ;  /* 0x0000004c574c7221 */ /* 0x000fcc0000010000 */
[----:B------:R-:W0:Y:S01]  /*14020*/  MUFU.EX2 R95, R95 ;  /* 0x0000005f005f7308 */ /* 0x000e220000000800 */
[----:B------:R-:W-:Y:S01]  /*14030*/  F2FP.F16.F32.PACK_AB R73, R107, R106 ;  /* 0x0000006a6b49723e */ /* 0x000fe200000000ff */
[----:B--2---:R-:W-:Y:S01]  /*14040*/  FADD.FTZ R78, R92, R15 ;  /* 0x0000000f5c4e7221 */ /* 0x004fe20000010000 */
[----:B------:R-:W-:-:S05]  /*14050*/  F2FP.F16.F32.PACK_AB R75, R111, R110 ;  /* 0x0000006e6f4b723e */ /* 0x000fca00000000ff */
[----:B------:R-:W2:Y:S01]  /*14060*/  MUFU.EX2 R94, R94 ;  /* 0x0000005e005e7308 */ /* 0x000ea20000000800 */
[----:B-1----:R-:W-:Y:S01]  /*14070*/  FADD.FTZ R15, R113, R76 ;  /* 0x0000004c710f7221 */ /* 0x002fe20000010000 */
[----:B------:R1:W-:Y:S01]  /*14080*/  STSM.16.M88.4 [R23+0x2a300], R72 ;  /* 0x02a3004817007844 */ /* 0x0003e20000000200 */
[----:B----4-:R-:W-:-:S05]  /*14090*/  FADD.FTZ R77, R89, R78 ;  /* 0x0000004e594d7221 */ /* 0x010fca0000010000 */
[----:B------:R-:W4:Y:S01]  /*140a0*/  MUFU.EX2 R83, R83 ;  /* 0x0000005300537308 */ /* 0x000f220000000800 */
[----:B------:R-:W-:-:S07]  /*140b0*/  F2FP.F16.F32.PACK_AB R18, R105, R108 ;  /* 0x0000006c6912723e */ /* 0x000fce00000000ff */
[----:B------:R-:W4:Y:S01]  /*140c0*/  MUFU.EX2 R86, R86 ;  /* 0x0000005600567308 */ /* 0x000f220000000800 */
[----:B------:R-:W-:Y:S01]  /*140d0*/  F2FP.F16.F32.PACK_AB R17, R99, R98 ;  /* 0x000000626311723e */ /* 0x000fe200000000ff */
[----:B-1----:R-:W-:Y:S01]  /*140e0*/  FADD.FTZ R72, R112, R15 ;  /* 0x0000000f70487221 */ /* 0x002fe20000010000 */
[----:B------:R-:W-:Y:S01]  /*140f0*/  F2FP.F16.F32.PACK_AB R19, R103, R102 ;  /* 0x000000666713723e */ /* 0x000fe200000000ff */
[----:B---3--:R-:W-:Y:S02]  /*14100*/  FADD.FTZ R76, R88, R77 ;  /* 0x0000004d584c7221 */ /* 0x008fe40000010000 */
[----:B0-----:R-:W-:Y:S02]  /*14110*/  FADD.FTZ R15, R95, R72 ;  /* 0x000000485f0f7221 */ /* 0x001fe40000010000 */
[----:B------:R0:W-:Y:S01]  /*14120*/  STSM.16.M88.4 [R23+0x2bb00], R16 ;  /* 0x02bb001017007844 */ /* 0x0001e20000000200 */
[----:B------:R-:W-:Y:S02]  /*14130*/  F2FP.F16.F32.PACK_AB R104, R101, R104 ;  /* 0x000000686568723e */ /* 0x000fe400000000ff */
[----:B------:R-:W-:-:S02]  /*14140*/  F2FP.F16.F32.PACK_AB R106, R97, R100 ;  /* 0x00000064616a723e */ /* 0x000fc400000000ff */
[----:B------:R-:W-:Y:S02]  /*14150*/  F2FP.F16.F32.PACK_AB R105, R91, R90 ;  /* 0x0000005a5b69723e */ /* 0x000fe400000000ff */
[----:B------:R-:W-:Y:S02]  /*14160*/  F2FP.F16.F32.PACK_AB R107, R80, R82 ;  /* 0x00000052506b723e */ /* 0x000fe400000000ff */
[----:B------:R-:W-:Y:S02]  /*14170*/  F2FP.F16.F32.PACK_AB R96, R93, R96 ;  /* 0x000000605d60723e */ /* 0x000fe400000000ff */
[----:B------:R-:W-:Y:S02]  /*14180*/  F2FP.F16.F32.PACK_AB R98, R89, R92 ;  /* 0x0000005c5962723e */ /* 0x000fe400000000ff */
[----:B------:R-:W-:Y:S01]  /*14190*/  F2FP.F16.F32.PACK_AB R97, R87, R81 ;  /* 0x000000515761723e */ /* 0x000fe200000000ff */
[----:B0-----:R-:W-:Y:S01]  /*141a0*/  FADD.FTZ R17, R117, R76 ;  /* 0x0000004c75117221 */ /* 0x001fe20000010000 */
[----:B--2---:R-:W-:Y:S01]  /*141b0*/  FADD.FTZ R16, R94, R15 ;  /* 0x0000000f5e107221 */ /* 0x004fe20000010000 */
[----:B------:R-:W-:-:S02]  /*141c0*/  F2FP.F16.F32.PACK_AB R99, R112, R113 ;  /* 0x000000717063723e */ /* 0x000fc400000000ff */
[----:B------:R-:W-:Y:S01]  /*141d0*/  F2FP.F16.F32.PACK_AB R90, R85, R84 ;  /* 0x00000054555a723e */ /* 0x000fe200000000ff */
[----:B------:R-:W-:Y:S01]  /*141e0*/  FADD.FTZ R84, R84, R17 ;  /* 0x0000001154547221 */ /* 0x000fe20000010000 */
[----:B------:R-:W-:Y:S01]  /*141f0*/  F2FP.F16.F32.PACK_AB R88, R117, R88 ;  /* 0x000000587558723e */ /* 0x000fe200000000ff */
[----:B----4-:R-:W-:Y:S01]  /*14200*/  FADD.FTZ R16, R83, R16 ;  /* 0x0000001053107221 */ /* 0x010fe20000010000 */
[----:B------:R-:W-:Y:S02]  /*14210*/  F2FP.F16.F32.PACK_AB R89, R94, R95 ;  /* 0x0000005f5e59723e */ /* 0x000fe400000000ff */
[C---:B------:R-:W-:Y:S01]  /*14220*/  F2FP.F16.F32.PACK_AB R91, R86.reuse, R83 ;  /* 0x00000053565b723e */ /* 0x040fe200000000ff */
[----:B------:R-:W-:Y:S01]  /*14230*/  STSM.16.M88.4 [R23+0x2d300], R104 ;  /* 0x02d3006817007844 */ /* 0x000fe20000000200 */
[----:B------:R-:W-:Y:S01]  /*14240*/  FADD.FTZ R17, R85, R84 ;  /* 0x0000005455117221 */ /* 0x000fe20000010000 */
[----:B------:R-:W-:Y:S02]  /*14250*/  FADD.FTZ R15, R86, R16 ;  /* 0x00000010560f7221 */ /* 0x000fe40000010000 */
[----:B------:R-:W-:Y:S04]  /*14260*/  STSM.16.M88.4 [R23+0x2eb00], R96 ;  /* 0x02eb006017007844 */ /* 0x000fe80000000200 */
[----:B------:R-:W-:Y:S01]  /*14270*/  STSM.16.M88.4 [R23+0x30300], R88 ;  /* 0x0303005817007844 */ /* 0x000fe20000000200 */
[----:B------:R-:W-:Y:S01]  /*14280*/  @!PT LDS RZ, [RZ] ;  /* 0x00000000fffff984 */ /* 0x000fe20000000800 */
[----:B------:R-:W-:Y:S01]  /*14290*/  @!PT LDS RZ, [RZ] ;  /* 0x00000000fffff984 */ /* 0x000fe20000000800 */
[----:B------:R-:W-:Y:S01]  /*142a0*/  @!PT LDS RZ, [RZ] ;  /* 0x00000000fffff984 */ /* 0x000fe20000000800 */
[----:B------:R-:W-:Y:S01]  /*142b0*/  @!PT LDS RZ, [RZ] ;  /* 0x00000000fffff984 */ /* 0x000fe20000000800 */
[----:B------:R0:W-:Y:S06]  /*142c0*/  MEMBAR.ALL.CTA ;  /* 0x0000000000007992 */ /* 0x0001ec0000008000 */
[----:B0-----:R-:W0:Y:S04]  /*142d0*/  FENCE.VIEW.ASYNC.S ;  /* 0x00000000000073c6 */ /* 0x001e280000000000 */
[----:B------:R-:W-:Y:S04]  /*142e0*/  STL [R1+0x18], R17 ;  /* 0x0000181101007387 */ /* 0x000fe80000100800 */
[----:B------:R1:W-:Y:S04]  /*142f0*/  STL [R1+0x1c], R15 ;  /* 0x00001c0f01007387 */ /* 0x0003e80000100800 */
[----:B------:R2:W5:Y:S04]  /*14300*/  LDL R16, [R1+0x20] ;  /* 0x0000200001107983 */ /* 0x0005680000100800 */
[----:B------:R2:W-:Y:S04]  /*14310*/  STL [R1+0xc], R14 ;  /* 0x00000c0e01007387 */ /* 0x0005e80000100800 */
[----:B------:R2:W-:Y:S01]  /*14320*/  STL [R1+0x14], R20 ;  /* 0x0000141401007387 */ /* 0x0005e20000100800 */
[----:B------:R-:W-:Y:S01]  /*14330*/  ISETP.GT.AND P2, PT, R149, R137, PT ;  /* 0x000000899500720c */ /* 0x000fe20003f44270 */
        /* <DEDUP_REMOVED lines=49> */
[----:B-1----:R-:W-:Y:S01]  /*14650*/  IMAD.MOV.U32 R15, RZ, RZ, R146 ;  /* 0x000000ffff0f7224 */ /* 0x002fe200078e0092 */
[----:B0-----:R-:W-:Y:S01]  /*14660*/  NOP ;  /* 0x0000000000007918 */ /* 0x001fe20000000000 */
[----:B--2---:R-:W-:Y:S05]  /*14670*/  @P2 BRA `(.L_x_1978) ;  /* 0xffffffac00802947 */ /* 0x004fea000383ffff */
[----:B------:R-:W-:-:S07]  /*14680*/  IMAD.MOV.U32 R15, RZ, RZ, R149 ;  /* 0x000000ffff0f7224 */ /* 0x000fce00078e0095 */
.L_x_1967:
[----:B------:R-:W-:-:S13]  /*14690*/  ISETP.GE.AND P2, PT, R15, RZ, PT ;  /* 0x000000ff0f00720c */ /* 0x000fda0003f46270 */
[----:B------:R-:W-:Y:S05]  /*146a0*/  @!P2 BRA `(.L_x_1979) ;  /* 0x0000004400d0a947 */ /* 0x000fea0003800000 */
[----:B------:R0:W-:Y:S01]  /*146b0*/  STL [R1+0x10], R20 ;  /* 0x0000101401007387 */ /* 0x0001e20000100800 */
[----:B------:R-:W-:-:S03]  /*146c0*/  IMAD.MOV.U32 R18, RZ, RZ, R14 ;  /* 0x000000ffff127224 */ /* 0x000fc600078e000e */
[----:B------:R0:W5:Y:S01]  /*146d0*/  LDL.LU R149, [R1+0x20] ;  /* 0x0000200001957983 */ /* 0x0001620000300800 */
[----:B------:R-:W-:-:S07]  /*146e0*/  IMAD.MOV.U32 R19, RZ, RZ, R146 ;  /* 0x000000ffff137224 */ /* 0x000fce00078e0092 */
.L_x_1990:
[----:B------:R-:W2:Y:S01]  /*146f0*/  LDL R14, [R1+0x34] ;  /* 0x00003400010e7983 */ /* 0x000ea20000100800 */
[----:B------:R-:W-:Y:S01]  /*14700*/  VIADD R146, R19, 0x1 ;  /* 0x0000000113927836 */ /* 0x000fe20000000000 */
[----:B------:R-:W-:Y:S05]  /*14710*/  YIELD ;  /* 0x0000000000007946 */ /* 0x000fea0003800000 */
[----:B------:R-:W-:-:S04]  /*14720*/  ISETP.NE.AND P3, PT, R146, 0x2, PT ;  /* 0x000000029200780c */ /* 0x000fc80003f65270 */
[----:B------:R-:W-:Y:S02]  /*14730*/  SEL R0, RZ, 0x1, P3 ;  /* 0x00000001ff007807 */ /* 0x000fe40001800000 */
[----:B------:R-:W-:Y:S02]  /*14740*/  SEL R146, R146, RZ, P3 ;  /* 0x000000ff92927207 */ /* 0x000fe40001800000 */
[----:B--2---:R-:W-:Y:S02]  /*14750*/  ISETP.NE.AND P2, PT, R14, RZ, PT ;  /* 0x000000ff0e00720c */ /* 0x004fe40003f45270 */
[----:B-----5:R-:W-:-:S05]  /*14760*/  LOP3.LUT R14, R149, R0, RZ, 0x3c, !PT ;  /* 0x00000000950e7212 */ /* 0x020fca00078e3cff */
[----:B------:R1:W-:Y:S06]  /*14770*/  STL [R1+0x20], R14 ;  /* 0x0000200e01007387 */ /* 0x0003ec0000100800 */
[----:B------:R-:W-:Y:S05]  /*14780*/  @P2 BRA `(.L_x_1980) ;  /* 0x0000000000302947 */ /* 0x000fea0003800000 */
[----:B------:R-:W-:Y:S05]  /*14790*/  @!P0 BRA `(.L_x_1981) ;  /* 0x0000000000048947 */ /* 0x000fea0003800000 */
[----:B------:R-:W-:Y:S01]  /*147a0*/  BPT.TRAP 0x1 ;  /* 0x000000040000795c */ /* 0x000fe20000300000 */
.L_x_1981:
[----:B------:R-:W-:Y:S01]  /*147b0*/  IMAD R0, R146, 0x8, R22 ;  /* 0x0000000892007824 */ /* 0x000fe200078e0216 */
[----:B------:R-:W-:-:S04]  /*147c0*/  SHF.L.U32 R17, R14, 0x1f, RZ ;  /* 0x0000001f0e117819 */ /* 0x000fc800000006ff */
[----:B------:R2:W3:Y:S01]  /*147d0*/  SYNCS.PHASECHK.TRANS64.TRYWAIT P3, [R0+URZ+0x31c30], R17 ;  /* 0x031c3011000075a7 */ /* 0x0004e2000806017f */
[----:B------:R-:W-:Y:S05]  /*147e0*/  @!P0 BRA `(.L_x_1982) ;  /* 0x0000000000048947 */ /* 0x000fea0003800000 */
[----:B------:R-:W-:Y:S01]  /*147f0*/  BPT.TRAP 0x1 ;  /* 0x000000040000795c */ /* 0x000fe20000300000 */
.L_x_1982:
[----:B------:R-:W-:Y:S04]  /*14800*/  BSSY B0, `(.L_x_1980) ;  /* 0x0000004000007945 */ /* 0x000fe80003800000 */
[----:B---3--:R-:W-:Y:S05]  /*14810*/  @P3 BRA `(.L_x_1983) ;  /* 0x0000000000083947 */ /* 0x008fea0003800000 */
[----:B------:R-:W3:Y:S02]  /*14820*/  SYNCS.PHASECHK.TRANS64.TRYWAIT P3, [R0+URZ+0x31c30], R17 ;  /* 0x031c3011000075a7 */ /* 0x000ee4000806017f */
[----:B---3--:R-:W-:Y:S05]  /*14830*/  @!P3 BRA `(.L_x_1984) ;  /* 0x000000cc00b8b947 */ /* 0x008fea0003800000 */
.L_x_1983:
[----:B------:R-:W-:Y:S05]  /*14840*/  BSYNC B0 ;  /* 0x0000000000007941 */ /* 0x000fea0003800000 */
.L_x_1980:
[----:B-1----:R-:W4:Y:S01]  /*14850*/  LDL R14, [R1+0x38] ;  /* 0x00003800010e7983 */ /* 0x002f220000100800 */
[----:B------:R-:W-:Y:S05]  /*14860*/  WARPSYNC.ALL ;  /* 0x0000000000007948 */ /* 0x000fea0003800000 */
[----:B--23--:R-:W1:Y:S01]  /*14870*/  S2R R0, SR_TID.X ;  /* 0x0000000000007919 */ /* 0x00ce620000002100 */
        /* <DEDUP_REMOVED lines=8> */
[----:B------:R-:W-:Y:S01]  /*14900*/  STL [R1+0xa0], R27 ;  /* 0x0000a01b01007387 */ /* 0x000fe20000100800 */
[----:B------:R-:W-:Y:S01]  /*14910*/  R2UR UR48, R2 ;  /* 0x00000000023072ca */ /* 0x000fe200000e0000 */
[----:B------:R-:W-:Y:S01]  /*14920*/  IMAD.MOV.U32 R77, RZ, RZ, -0x7fffffe0 ;  /* 0x80000020ff4d7424 */ /* 0x000fe200078e00ff */
[----:B------:R-:W-:Y:S01]  /*14930*/  R2UR UR49, R3 ;  /* 0x00000000033172ca */ /* 0x000fe200000e0000 */
[----:B------:R-:W-:Y:S01]  /*14940*/  STL [R1+0x9c], R26 ;  /* 0x00009c1a01007387 */ /* 0x000fe20000100800 */
[----:B------:R-:W-:-:S02]  /*14950*/  R2UR UR55, R73 ;  /* 0x00000000493772ca */ /* 0x000fc400000e0000 */
[C---:B------:R-:W-:Y:S01]  /*14960*/  R2UR UR52, R2.reuse ;  /* 0x00000000023472ca */ /* 0x040fe200000e0000 */
[----:B------:R-:W-:Y:S01]  /*14970*/  STL [R1+0x98], R25 ;  /* 0x0000981901007387 */ /* 0x000fe20000100800 */
[----:B------:R-:W-:Y:S02]  /*14980*/  R2UR UR53, R3 ;  /* 0x00000000033572ca */ /* 0x000fe400000e0000 */
        /* <DEDUP_REMOVED lines=9> */
[----:B-1----:R-:W-:Y:S01]  /*14a20*/  SHF.R.U32.HI R0, RZ, 0x7, R0 ;  /* 0x00000007ff007819 */ /* 0x002fe20000011600 */
[----:B------:R1:W-:Y:S01]  /*14a30*/  STL [R1+0x88], R19 ;  /* 0x0000881301007387 */ /* 0x0003e20000100800 */
[C---:B------:R-:W-:Y:S02]  /*14a40*/  R2UR UR9, R75.reuse ;  /* 0x000000004b0972ca */ /* 0x040fe400000e0000 */
[C---:B------:R-:W-:Y:S01]  /*14a50*/  R2UR UR37, R75.reuse ;  /* 0x000000004b2572ca */ /* 0x040fe200000e0000 */
[----:B------:R-:W-:Y:S01]  /*14a60*/  VIADD R0, R0, 0x8 ;  /* 0x0000000800007836 */ /* 0x000fe20000000000 */
[----:B------:R-:W-:Y:S01]  /*14a70*/  R2UR UR57, R75 ;  /* 0x000000004b3972ca */ /* 0x000fe200000e0000 */
[----:B------:R-:W-:Y:S01]  /*14a80*/  IMAD.MOV.U32 R75, RZ, RZ, -0x7fffffe0 ;  /* 0x80000020ff4b7424 */ /* 0x000fe200078e00ff */
[C---:B------:R-:W-:Y:S01]  /*14a90*/  R2UR UR11, R73.reuse ;  /* 0x00000000490b72ca */ /* 0x040fe200000e0000 */
[----:B------:R1:W-:Y:S01]  /*14aa0*/  STL [R1+0x84], R18 ;  /* 0x0000841201007387 */ /* 0x0003e20000100800 */
[----:B------:R-:W-:-:S02]  /*14ab0*/  R2UR UR27, R73 ;  /* 0x00000000491b72ca */ /* 0x000fc400000e0000 */
[C---:B------:R-:W-:Y:S01]  /*14ac0*/  R2UR UR39, R73.reuse ;  /* 0x00000000492772ca */ /* 0x040fe200000e0000 */
[----:B------:R1:W-:Y:S01]  /*14ad0*/  BAR.SYNC.DEFER_BLOCKING R0, 0x100 ;  /* 0x000400000000751d */ /* 0x0003e20000010000 */
[----:B------:R-:W-:Y:S01]  /*14ae0*/  R2UR UR29, R73 ;  /* 0x00000000491d72ca */ /* 0x000fe200000e0000 */
[----:B------:R-:W-:Y:S01]  /*14af0*/  IMAD.U32 R73, RZ, RZ, UR5 ;  /* 0x00000005ff497e24 */ /* 0x000fe2000f8e00ff */
[C---:B------:R-:W-:Y:S02]  /*14b00*/  R2UR UR5, R21.reuse ;  /* 0x00000000150572ca */ /* 0x040fe400000e0000 */
[C---:B------:R-:W-:Y:S02]  /*14b10*/  R2UR UR7, R21.reuse ;  /* 0x00000000150772ca */ /* 0x040fe400000e0000 */
[C---:B------:R-:W-:Y:S01]  /*14b20*/  R2UR UR23, R21.reuse ;  /* 0x00000000151772ca */ /* 0x040fe200000e0000 */
[----:B------:R1:W-:Y:S01]  /*14b30*/  STL [R1+0x80], R15 ;  /* 0x0000800f01007387 */ /* 0x0003e20000100800 */
[----:B------:R-:W-:-:S02]  /*14b40*/  R2UR UR31, R21 ;  /* 0x00000000151f72ca */ /* 0x000fc400000e0000 */
[C---:B------:R-:W-:Y:S02]  /*14b50*/  R2UR UR25, R21.reuse ;  /* 0x00000000151972ca */ /* 0x040fe400000e0000 */
[C---:B------:R-:W-:Y:S02]  /*14b60*/  R2UR UR21, R21.reuse ;  /* 0x00000000151572ca */ /* 0x040fe400000e0000 */
[----:B------:R-:W-:Y:S02]  /*14b70*/  R2UR UR41, R21 ;  /* 0x00000000152972ca */ /* 0x000fe400000e0000 */
[----:B------:R-:W-:Y:S02]  /*14b80*/  R2UR UR16, R2 ;  /* 0x00000000021072ca */ /* 0x000fe400000e0000 */
[----:B------:R-:W-:Y:S02]  /*14b90*/  R2UR UR17, R3 ;  /* 0x00000000031172ca */ /* 0x000fe400000e0000 */
[----:B------:R-:W-:-:S02]  /*14ba0*/  R2UR UR33, R77 ;  /* 0x000000004d2172ca */ /* 0x000fc400000e0000 */
[----:B------:R-:W-:Y:S01]  /*14bb0*/  R2UR UR43, R77 ;  /* 0x000000004d2b72ca */ /* 0x000fe200000e0000 */
[----:B------:R-:W-:-:S12]  /*14bc0*/  WARPGROUP.ARRIVE ;  /* 0x00000000000079c5 */ /* 0x000fd80000000000 */
[----:B--2---:R-:W-:Y:S01]  /*14bd0*/  MOV R24, UR43 ;  /* 0x0000002b00187c02 */ /* 0x004fe20008000f00 */
[----:B------:R-:W-:Y:S01]  /*14be0*/  UMOV UR43, UR33 ;  /* 0x00000021002b7c82 */ /* 0x000fe20008000000 */
[----:B------:R-:W-:Y:S01]  /*14bf0*/  R2UR UR33, R13 ;  /* 0x000000000d2172ca */ /* 0x000fe200000e0000 */
[----:B----4-:R-:W-:-:S04]  /*14c00*/  IMAD R16, R146, 0x6c0, R14 ;  /* 0x000006c092107824 */ /* 0x010fc800078e020e */
[C---:B0-----:R-:W-:Y:S01]  /*14c10*/  VIADD R20, R16.reuse, 0x40 ;  /* 0x0000004010147836 */ /* 0x041fe20000000000 */
        /* <DEDUP_REMOVED lines=13> */
[----:B------:R-:W-:Y:S01]  /*14cf0*/  R2UR UR18, R74 ;  /* 0x000000004a1272ca */ /* 0x000fe200000e0000 */
[----:B------:R-:W-:Y:S01]  /*14d00*/  VIADD R74, R16, 0x42 ;  /* 0x00000042104a7836 */ /* 0x000fe20000000000 */
[----:B------:R-:W-:Y:S01]  /*14d10*/  R2UR UR22, R20 ;  /* 0x00000000141672ca */ /* 0x000fe200000e0000 */
[C---:B------:R-:W-:Y:S01]  /*14d20*/  VIADD R20, R16.reuse, 0x2 ;  /* 0x0000000210147836 */ /* 0x040fe20000000000 */
        /* <DEDUP_REMOVED lines=22> */
[----:B---3--:R-:W-:Y:S01]  /*14e90*/  MOV R22, UR47 ;  /* 0x0000002f00167c02 */ /* 0x008fe20008000f00 */
[----:B------:R-:W-:Y:S01]  /*14ea0*/  IMAD.U32 R72, RZ, RZ, UR4 ;  /* 0x00000004ff487e24 */ /* 0x000fe2000f8e00ff */
[----:B------:R-:W-:Y:S01]  /*14eb0*/  R2UR UR4, R20 ;  /* 0x00000000140472ca */ /* 0x000fe200000e0000 */
[----:B------:R-:W-:Y:S01]  /*14ec0*/  VIADD R20, R16, 0x2c0 ;  /* 0x000002c010147836 */ /* 0x000fe20000000000 */
[----:B------:R-:W-:Y:S01]  /*14ed0*/  R2UR UR56, R74 ;  /* 0x000000004a3872ca */ /* 0x000fe200000e0000 */
[C---:B------:R-:W-:Y:S01]  /*14ee0*/  VIADD R74, R16.reuse, 0x3c0 ;  /* 0x000003c0104a7836 */ /* 0x040fe20000000000 */
[----:B------:R-:W-:Y:S01]  /*14ef0*/  UMOV UR47, UR37 ;  /* 0x00000025002f7c82 */ /* 0x000fe20008000000 */
[----:B------:R-:W-:Y:S01]  /*14f00*/  VIADD R76, R16, 0x240 ;  /* 0x00000240104c7836 */ /* 0x000fe20000000000 */
[----:B------:R-:W-:Y:S01]  /*14f10*/  R2UR UR40, R20 ;  /* 0x00000000142872ca */ /* 0x000fe200000e0000 */
[----:B------:R-:W-:Y:S01]  /*14f20*/  VIADD R20, R16, 0x380 ;  /* 0x0000038010147836 */ /* 0x000fe20000000000 */
[----:B------:R-:W-:-:S02]  /*14f30*/  R2UR UR37, R13 ;  /* 0x000000000d2572ca */ /* 0x000fc400000e0000 */
[----:B------:R-:W-:Y:S01]  /*14f40*/  R2UR UR32, R76 ;  /* 0x000000004c2072ca */ /* 0x000fe200000e0000 */
[----:B------:R-:W-:Y:S01]  /*14f50*/  VIADD R76, R16, 0x340 ;  /* 0x00000340104c7836 */ /* 0x000fe20000000000 */
[----:B------:R-:W-:Y:S01]  /*14f60*/  R2UR UR46, R20 ;  /* 0x00000000142e72ca */ /* 0x000fe200000e0000 */
[----:B------:R-:W-:-:S03]  /*14f70*/  VIADD R20, R16, 0x400 ;  /* 0x0000040010147836 */ /* 0x000fc60000000000 */
[----:B------:R-:W-:Y:S01]  /*14f80*/  R2UR UR42, R76 ;  /* 0x000000004c2a72ca */ /* 0x000fe200000e0000 */
[----:B------:R-:W-:Y:S02]  /*14f90*/  WARPGROUP.DEPBAR.LE gsb0, 0x0 ;  /* 0x00008000000079c5 */ /* 0x000fe40000010000 */
[----:B------:R-:W-:-:S06]  /*14fa0*/  WARPGROUP.ARRIVE ;  /* 0x00000000000079c5 */ /* 0x000fcc0000000000 */
[----:B-1----:R-:W-:Y:S01]  /*14fb0*/  MOV R19, UR46 ;  /* 0x0000002e00137c02 */ /* 0x002fe20008000f00 */
[----:B------:R-:W-:Y:S01]  /*14fc0*/  UMOV UR46, UR36 ;  /* 0x00000024002e7c82 */ /* 0x000fe20008000000 */
[----:B------:R-:W-:Y:S02]  /*14fd0*/  R2UR UR36, R12 ;  /* 0x000000000c2472ca */ /* 0x000fe400000e0000 */
[----:B------:R-:W-:Y:S01]  /*14fe0*/  MOV R23, UR42 ;  /* 0x0000002a00177c02 */ /* 0x000fe20008000f00 */
[----:B------:R-:W-:Y:S01]  /*14ff0*/  HGMMA.64x16x16.F32 R128, gdesc[UR48], RZ, !UPT, gsb0 ;  /* 0x00200000308079f0 */ /* 0x000fe2000c0008ff */
[----:B------:R-:W-:Y:S01]  /*15000*/  R2UR UR50, R74 ;  /* 0x000000004a3272ca */ /* 0x000fe200000e0000 */
[----:B------:R-:W-:Y:S01]  /*15010*/  VIADD R74, R16, 0x440 ;  /* 0x00000440104a7836 */ /* 0x000fe20000000000 */
[----:B------:R-:W-:Y:S01]  /*15020*/  R2UR UR51, R75 ;  /* 0x000000004b3372ca */ /* 0x000fe200000e0000 */
[----:B------:R-:W-:Y:S01]  /*15030*/  IMAD.MOV.U32 R75, RZ, RZ, -0x7fffffe0 ;  /* 0x80000020ff4b7424 */ /* 0x000fe200078e00ff */
[----:B------:R-:W-:Y:S01]  /*15040*/  UMOV UR42, UR32 ;  /* 0x00000020002a7c82 */ /* 0x000fe20008000000 */
[----:B------:R-:W-:-:S02]  /*15050*/  R2UR UR32, R12 ;  /* 0x000000000c2072ca */ /* 0x000fc400000e0000 */
[----:B------:R-:W-:Y:S01]  /*15060*/  R2UR UR58, R74 ;  /* 0x000000004a3a72ca */ /* 0x000fe200000e0000 */
[----:B------:R-:W-:Y:S01]  /*15070*/  VIADD R74, R16, 0x282 ;  /* 0x00000282104a7836 */ /* 0x000fe20000000000 */
[----:B------:R-:W-:Y:S01]  /*15080*/  R2UR UR59, R75 ;  /* 0x000000004b3b72ca */ /* 0x000fe200000e0000 */
[----:B------:R-:W-:Y:S01]  /*15090*/  IMAD.MOV.U32 R75, RZ, RZ, -0x7fffffe0 ;  /* 0x80000020ff4b7424 */ /* 0x000fe200078e00ff */
[----:B------:R-:W-:Y:S02]  /*150a0*/  R2UR UR48, R12 ;  /* 0x000000000c3072ca */ /* 0x000fe400000e0000 */
[----:B------:R-:W-:Y:S01]  /*150b0*/  MOV R151, UR50 ;  /* 0x0000003200977c02 */ /* 0x000fe20008000f00 */
        /* <DEDUP_REMOVED lines=9> */
[----:B------:R-:W-:Y:S02]  /*15150*/  R2UR UR28, R12 ;  /* 0x000000000c1c72ca */ /* 0x000fe400000e0000 */
[C---:B------:R-:W-:Y:S02]  /*15160*/  R2UR UR29, R13.reuse ;  /* 0x000000000d1d72ca */ /* 0x040fe400000e0000 */
[----:B------:R-:W-:-:S02]  /*15170*/  R2UR UR49, R13 ;  /* 0x000000000d3172ca */ /* 0x000fc400000e0000 */
        /* <DEDUP_REMOVED lines=149> */
[----:B------:R-:W-:Y:S01]  /*15ad0*/  R2UR UR8, R20 ;  /* 0x00000000140872ca */ /* 0x000fe200000e0000 */
[----:B------:R0:W5:Y:S01]  /*15ae0*/  LDL.LU R25, [R1+0x98] ;  /* 0x0000980001197983 */ /* 0x0001620000300800 */
[----:B------:R-:W-:Y:S01]  /*15af0*/  R2UR UR55, R154 ;  /* 0x000000009a3772ca */ /* 0x000fe200000e0000 */
[----:B------:R-:W-:Y:S01]  /*15b00*/  VIADD R20, R16, 0x540 ;  /* 0x0000054010147836 */ /* 0x000fe20000000000 */
[----:B------:R-:W-:-:S02]  /*15b10*/  R2UR UR54, R153 ;  /* 0x00000000993672ca */ /* 0x000fc400000e0000 */
        /* <DEDUP_REMOVED lines=273> */
.L_x_1986:
[----:B------:R-:W-:Y:S01]  /*16c30*/  SHF.L.U32 R0, R149, 0x1f, RZ ;  /* 0x0000001f95007819 */ /* 0x000fe200000006ff */
[----:B-----5:R-:W-:-:S04]  /*16c40*/  IMAD R14, R19, 0x8, R22 ;  /* 0x00000008130e7824 */ /* 0x020fc800078e0216 */
[----:B------:R0:W1:Y:S01]  /*16c50*/  SYNCS.PHASECHK.TRANS64.TRYWAIT P2, [R14+URZ+0x31c50], R0 ;  /* 0x031c50000e0075a7 */ /* 0x000062000804017f */
[----:B------:R-:W-:Y:S05]  /*16c60*/  @!P0 BRA `(.L_x_1987) ;  /* 0x0000000000048947 */ /* 0x000fea0003800000 */
[----:B------:R-:W-:Y:S01]  /*16c70*/  BPT.TRAP 0x1 ;  /* 0x000000040000795c */ /* 0x000fe20000300000 */
.L_x_1987:
[----:B------:R-:W-:Y:S04]  /*16c80*/  BSSY B0, `(.L_x_1985) ;  /* 0x0000004000007945 */ /* 0x000fe80003800000 */
[----:B-1----:R-:W-:Y:S05]  /*16c90*/  @P2 BRA `(.L_x_1988) ;  /* 0x0000000000082947 */ /* 0x002fea0003800000 */
[----:B------:R-:W1:Y:S02]  /*16ca0*/  SYNCS.PHASECHK.TRANS64.TRYWAIT P2, [R14+URZ+0x31c50], R0 ;  /* 0x031c50000e0075a7 */ /* 0x000e64000804017f */
[----:B-1----:R-:W-:Y:S05]  /*16cb0*/  @!P2 BRA `(.L_x_1989) ;  /* 0x000000a800aca947 */ /* 0x002fea0003800000 */
.L_x_1988:
[----:B------:R-:W-:Y:S05]  /*16cc0*/  BSYNC B0 ;  /* 0x0000000000007941 */ /* 0x000fea0003800000 */
.L_x_1985:
[----:B------:R-:W2:Y:S04]  /*16cd0*/  LDL.LU R20, [R1+0x18] ;  /* 0x0000180001147983 */ /* 0x000ea80000300800 */
[----:B------:R-:W3:Y:S01]  /*16ce0*/  LDL.LU R154, [R1+0x10] ;  /* 0x00001000019a7983 */ /* 0x000ee20000300800 */
[----:B01---5:R-:W-:Y:S01]  /*16cf0*/  FMNMX.FTZ R0, R136, R18, !PT ;  /* 0x0000001288007209 */ /* 0x023fe20007810000 */
        /* <DEDUP_REMOVED lines=42> */
[C---:B------:R-:W-:Y:S01]  /*16fa0*/  FADD.FTZ R16, -R14.reuse, R18 ;  /* 0x000000120e107221 */ /* 0x040fe20000010100 */
[----:B------:R-:W-:-:S03]  /*16fb0*/  FMUL.FTZ R17, R14, R0 ;  /* 0x000000000e117220 */ /* 0x000fc60000410000 */
[-C--:B------:R-:W-:Y:S01]  /*16fc0*/  FMUL.FTZ R16, R16, R0.reuse ;  /* 0x0000000010107220 */ /* 0x080fe20000410000 */
[-CC-:B------:R-:W-:Y:S01]  /*16fd0*/  FFMA.FTZ R136, R136, R0.reuse, -R17.reuse ;  /* 0x0000000088887223 */ /* 0x180fe20000010811 */
[-CC-:B------:R-:W-:Y:S01]  /*16fe0*/  FFMA.FTZ R137, R137, R0.reuse, -R17.reuse ;  /* 0x0000000089897223 */ /* 0x180fe20000010811 */
[-CC-:B------:R-:W-:Y:S01]  /*16ff0*/  FFMA.FTZ R151, R132, R0.reuse, -R17.reuse ;  /* 0x0000000084977223 */ /* 0x180fe20000010811 */
[----:B------:R-:W-:Y:S01]  /*17000*/  MUFU.EX2 R21, R16 ;  /* 0x0000001000157308 */ /* 0x000fe20000000800 */
[-CC-:B------:R-:W-:Y:S01]  /*17010*/  FFMA.FTZ R132, R124, R0.reuse, -R17.reuse ;  /* 0x000000007c847223 */ /* 0x180fe20000010811 */
[-CC-:B------:R-:W-:Y:S01]  /*17020*/  FFMA.FTZ R140, R140, R0.reuse, -R17.reuse ;  /* 0x000000008c8c7223 */ /* 0x180fe20000010811 */
[----:B------:R-:W4:Y:S01]  /*17030*/  LDL R124, [R1+0x40] ;  /* 0x00004000017c7983 */ /* 0x000f220000100800 */
        /* <DEDUP_REMOVED lines=34> */
[----:B------:R-:W-:Y:S01]  /*17260*/  FFMA.FTZ R80, R77, R0, -R17 ;  /* 0x000000004d507223 */ /* 0x000fe20000010811 */
[----:B------:R-:W-:Y:S01]  /*17270*/  WARPGROUP.ARRIVE ;  /* 0x00000000000079c5 */ /* 0x000fe20000000000 */
[----:B0-----:R-:W4:Y:S01]  /*17280*/  LDL.LU R136, [R1+0x1c] ;  /* 0x00001c0001887983 */ /* 0x001f220000300800 */
[----:B--2---:R-:W-:-:S04]  /*17290*/  FFMA.FTZ R17, R21, R20, R16 ;  /* 0x0000001415117223 */ /* 0x004fc80000010010 */
[C---:B-1----:R-:W-:Y:S01]  /*172a0*/  FADD.FTZ R17, R137.reuse, R17 ;  /* 0x0000001189117221 */ /* 0x042fe20000010000 */
[----:B------:R-:W-:-:S03]  /*172b0*/  F2FP.F16.F32.PACK_AB R16, R137, R16 ;  /* 0x000000108910723e */ /* 0x000fc600000000ff */
[----:B------:R-:W-:-:S04]  /*172c0*/  FADD.FTZ R17, R18, R17 ;  /* 0x0000001112117221 */ /* 0x000fc80000010000 */
[----:B------:R-:W-:Y:S01]  /*172d0*/  FADD.FTZ R137, R141, R17 ;  /* 0x000000118d897221 */ /* 0x000fe20000010000 */
[----:B---3--:R-:W-:-:S04]  /*172e0*/  FMNMX.FTZ R17, R138, R154, !PT ;  /* 0x0000009a8a117209 */ /* 0x008fc80007810000 */
        /* <DEDUP_REMOVED lines=76> */
[----:B------:R-:W-:-:S05]  /*177b0*/  VIADD R17, R22, 0x200 ;  /* 0x0000020016117836 */ /* 0x000fca0000000000 */
[----:B------:R-:W-:-:S04]  /*177c0*/  SHF.R.U32.HI R17, RZ, 0x4, R17 ;  /* 0x00000004ff117819 */ /* 0x000fc80000011611 */
[----:B------:R-:W-:-:S04]  /*177d0*/  LOP3.LUT R17, R17, 0x3fff, RZ, 0xc0, !PT ;  /* 0x00003fff11117812 */ /* 0x000fc800078ec0ff */
[----:B------:R-:W-:-:S05]  /*177e0*/  LOP3.LUT R17, R17, 0x2400000, RZ, 0xfc, !PT ;  /* 0x0240000011117812 */ /* 0x000fca00078efcff */
[----:B------:R-:W-:-:S04]  /*177f0*/  IMAD R72, R19, 0x6c0, R17 ;  /* 0x000006c013487824 */ /* 0x000fc800078e0211 */
        /* <DEDUP_REMOVED lines=20> */
[----:B----4-:R-:W-:-:S02]  /*17940*/  LOP3.LUT R72, R124, 0x10000, RZ, 0xfc, !PT ;  /* 0x000100007c487812 */ /* 0x010fc400078efcff */
[----:B------:R-:W-:Y:S02]  /*17950*/  R2UR UR5, R73 ;  /* 0x00000000490572ca */ /* 0x000fe400000e0000 */
        /* <DEDUP_REMOVED lines=64> */
[----:B------:R-:W-:Y:S02]  /*17d60*/  FADD.FTZ R17, -R20, R154 ;  /* 0x0000009a14117221 */ /* 0x000fe40000010100 */
[----:B------:R-:W0:Y:S02]  /*17d70*/  S2R R154, SR_TID.X ;  /* 0x00000000009a7919 */ /* 0x000e240000002100 */
[----:B------:R-:W-:-:S04]  /*17d80*/  FMUL.FTZ R17, R17, R0 ;  /* 0x0000000011117220 */ /* 0x000fc80000410000 */
[----:B------:R-:W-:Y:S08]  /*17d90*/  MUFU.EX2 R124, R17 ;  /* 0x00000011007c7308 */ /* 0x000ff00000000800 */
[----:B------:R-:W1:Y:S01]  /*17da0*/  MUFU.EX2 R17, R138 ;  /* 0x0000008a00117308 */ /* 0x000e620000000800 */
[----:B------:R-:W-:Y:S02]  /*17db0*/  WARPGROUP.DEPBAR.LE gsb0, 0x0 ;  /* 0x00008000000079c5 */ /* 0x000fe40000010000 */
[----:B------:R-:W-:-:S06]  /*17dc0*/  WARPGROUP.ARRIVE ;  /* 0x00000000000079c5 */ /* 0x000fcc0000000000 */
[----:B------:R-:W-:Y:S01]  /*17dd0*/  HGMMA.64x96x16.F32 R24, gdesc[UR36].tnspB, R24, gsb0 ;  /* 0x41600000241879f0 */ /* 0x000fe20008000818 */
[----:B------:R-:W2:Y:S01]  /*17de0*/  MUFU.EX2 R139, R139 ;  /* 0x0000008b008b7308 */ /* 0x000ea20000000800 */
[----:B0-----:R-:W-:Y:S02]  /*17df0*/  SHF.R.U32.HI R140, RZ, 0x7, R154 ;  /* 0x00000007ff8c7819 */ /* 0x001fe4000001169a */
[----:B------:R-:W-:-:S03]  /*17e00*/  ISETP.GE.U32.AND P2, PT, R154, 0x180, PT ;  /* 0x000001809a00780c */ /* 0x000fc60003f46070 */
[----:B------:R-:W-:Y:S02]  /*17e10*/  VIADD R72, R140, 0x9 ;  /* 0x000000098c487836 */ /* 0x000fe40000000000 */
[----:B------:R-:W-:Y:S01]  /*17e20*/  MUFU.EX2 R142, R142 ;  /* 0x0000008e008e7308 */ /* 0x000fe20000000800 */
[----:B-1----:R-:W-:Y:S02]  /*17e30*/  FFMA.FTZ R73, R124, R136, R17 ;  /* 0x000000887c497223 */ /* 0x002fe40000010011 */
[----:B------:R-:W-:-:S05]  /*17e40*/  SEL R72, R72, 0x9, !P2 ;  /* 0x0000000948487807 */ /* 0x000fca0005000000 */
[----:B------:R-:W-:Y:S01]  /*17e50*/  MUFU.EX2 R143, R143 ;  /* 0x0000008f008f7308 */ /* 0x000fe20000000800 */
[----:B------:R-:W-:-:S04]  /*17e60*/  @!P1 IMAD R74, R146, 0x8, R22 ;  /* 0x00000008924a9824 */ /* 0x000fc800078e0216 */
[----:B------:R-:W-:Y:S01]  /*17e70*/  @!P1 VIADD R74, R74, 0x31c40 ;  /* 0x00031c404a4a9836 */ /* 0x000fe20000000000 */
[----:B------:R-:W-:Y:S02]  /*17e80*/  F2FP.F16.F32.PACK_AB R18, R141, R18 ;  /* 0x000000128d12723e */ /* 0x000fe400000000ff */
[----:B--2---:R-:W-:Y:S02]  /*17e90*/  F2FP.F16.F32.PACK_AB R17, R139, R17 ;  /* 0x000000118b11723e */ /* 0x004fe400000000ff */
[----:B------:R-:W-:Y:S01]  /*17ea0*/  @!P1 PRMT R74, RZ, 0x654, R74 ;  /* 0x00000654ff4a9816 */ /* 0x000fe2000000004a */
[----:B------:R-:W0:Y:S08]  /*17eb0*/  MUFU.EX2 R153, R153 ;  /* 0x0000009900997308 */ /* 0x000e300000000800 */
[----:B------:R-:W-:Y:S08]  /*17ec0*/  MUFU.EX2 R131, R131 ;  /* 0x0000008300837308 */ /* 0x000ff00000000800 */
[----:B------:R-:W-:Y:S01]  /*17ed0*/  MUFU.EX2 R151, R151 ;  /* 0x0000009700977308 */ /* 0x000fe20000000800 */
[----:B0-----:R-:W-:-:S07]  /*17ee0*/  FADD.FTZ R137, R153, R137 ;  /* 0x0000008999897221 */ /* 0x001fce0000010000 */
[----:B------:R-:W-:Y:S08]  /*17ef0*/  MUFU.EX2 R135, R135 ;  /* 0x0000008700877308 */ /* 0x000ff00000000800 */
[----:B------:R-:W-:Y:S01]  /*17f00*/  MUFU.EX2 R149, R149 ;  /* 0x0000009500957308 */ /* 0x000fe20000000800 */
[----:B------:R-:W-:Y:S02]  /*17f10*/  WARPGROUP.DEPBAR.LE gsb0, 0x0 ;  /* 0x00008000000079c5 */ /* 0x000fe40000010000 */
[----:B------:R0:W-:Y:S06]  /*17f20*/  BAR.ARV R72, 0x100 ;  /* 0x000400480000751d */ /* 0x0001ec0000002000 */
[----:B------:R-:W-:Y:S01]  /*17f30*/  @!P1 SYNCS.ARRIVE.TRANS64.RED.A1T0 RZ, [R74+URZ], RZ ;  /* 0x000000ff4aff99a7 */ /* 0x000fe2000810043f */
[----:B0-----:R-:W-:Y:S01]  /*17f40*/  FADD.FTZ R72, R139, R73 ;  /* 0x000000498b487221 */ /* 0x001fe20000010000 */
[----:B------:R-:W-:-:S04]  /*17f50*/  @!P1 IMAD R73, R19, 0x8, R22 ;  /* 0x0000000813499824 */ /* 0x000fc800078e0216 */
[----:B------:R-:W-:Y:S01]  /*17f60*/  @!P1 VIADD R73, R73, 0x31c60 ;  /* 0x00031c6049499836 */ /* 0x000fe20000000000 */
[----:B------:R-:W-:-:S04]  /*17f70*/  F2FP.F16.F32.PACK_AB R19, R143, R142 ;  /* 0x0000008e8f13723e */ /* 0x000fc800000000ff */
[----:B------:R-:W-:-:S04]  /*17f80*/  @!P1 PRMT R73, RZ, 0x654, R73 ;  /* 0x00000654ff499816 */ /* 0x000fc80000000049 */
[----:B------:R0:W-:Y:S01]  /*17f90*/  @!P1 SYNCS.ARRIVE.TRANS64.RED.A1T0 RZ, [R73+URZ], RZ ;  /* 0x000000ff49ff99a7 */ /* 0x0001e2000810043f */
[----:B------:R1:W-:Y:S01]  /*17fa0*/  STSM.16.M88.4 [R23+0x24300], R16 ;  /* 0x0243001017007844 */ /* 0x0003e20000000200 */
[----:B------:R-:W-:Y:S01]  /*17fb0*/  FADD.FTZ R72, R142, R72 ;  /* 0x000000488e487221 */ /* 0x000fe20000010000 */
[----:B-1----:R-:W1:Y:S08]  /*17fc0*/  MUFU.EX2 R17, R130 ;  /* 0x0000008200117308 */ /* 0x002e700000000800 */
[----:B------:R-:W2:Y:S01]  /*17fd0*/  MUFU.EX2 R16, R152 ;  /* 0x0000009800107308 */ /* 0x000ea20000000800 */
[----:B------:R-:W-:-:S07]  /*17fe0*/  FADD.FTZ R72, R143, R72 ;  /* 0x000000488f487221 */ /* 0x000fce0000010000 */
[----:B------:R-:W3:Y:S01]  /*17ff0*/  MUFU.EX2 R19, R134 ;  /* 0x0000008600137308 */ /* 0x000ee20000000800 */
[----:B-1----:R-:W-:-:S07]  /*18000*/  FADD.FTZ R72, R17, R72 ;  /* 0x0000004811487221 */ /* 0x002fce0000010000 */
[----:B------:R-:W1:Y:S01]  /*18010*/  MUFU.EX2 R18, R150 ;  /* 0x0000009600127308 */ /* 0x000e620000000800 */
[----:B--2---:R-:W-:Y:S01]  /*18020*/  FADD.FTZ R137, R16, R137 ;  /* 0x0000008910897221 */ /* 0x004fe20000010000 */
[----:B------:R-:W-:-:S06]  /*18030*/  FADD.FTZ R72, R131, R72 ;  /* 0x0000004883487221 */ /* 0x000fcc0000010000 */
[----:B0-----:R-:W0:Y:S01]  /*18040*/  MUFU.EX2 R73, R122 ;  /* 0x0000007a00497308 */ /* 0x001e220000000800 */
[----:B------:R-:W-:Y:S01]  /*18050*/  FADD.FTZ R137, R151, R137 ;  /* 0x0000008997897221 */ /* 0x000fe20000010000 */
[----:B---3--:R-:W-:-:S06]  /*18060*/  FADD.FTZ R72, R19, R72 ;  /* 0x0000004813487221 */ /* 0x008fcc0000010000 */
[----:B------:R-:W2:Y:S08]  /*18070*/  MUFU.EX2 R133, R133 ;  /* 0x0000008500857308 */ /* 0x000eb00000000800 */
[----:B------:R-:W3:Y:S01]  /*18080*/  MUFU.EX2 R123, R123 ;  /* 0x0000007b007b7308 */ /* 0x000ee20000000800 */
[----:B-1----:R-:W-:Y:S01]  /*18090*/  FADD.FTZ R137, R18, R137 ;  /* 0x0000008912897221 */ /* 0x002fe20000010000 */
[----:B------:R-:W-:-:S06]  /*180a0*/  FADD.FTZ R72, R135, R72 ;  /* 0x0000004887487221 */ /* 0x000fcc0000010000 */
[----:B------:R-:W-:Y:S08]  /*180b0*/  MUFU.EX2 R132, R132 ;  /* 0x0000008400847308 */ /* 0x000ff00000000800 */
[----:B------:R-:W1:Y:S01]  /*180c0*/  MUFU.EX2 R75, R126 ;  /* 0x0000007e004b7308 */ /* 0x000e620000000800 */
[----:B------:R-:W-:Y:S01]  /*180d0*/  FADD.FTZ R137, R149, R137 ;  /* 0x0000008995897221 */ /* 0x000fe20000010000 */
[----:B0-----:R-:W-:-:S06]  /*180e0*/  FADD.FTZ R72, R73, R72 ;  /* 0x0000004849487221 */ /* 0x001fcc0000010000 */
[----:B------:R-:W-:Y:S08]  /*180f0*/  MUFU.EX2 R74, R129 ;  /* 0x00000081004a7308 */ /* 0x000ff00000000800 */
[----:B------:R-:W0:Y:S01]  /*18100*/  MUFU.EX2 R127, R127 ;  /* 0x0000007f007f7308 */ /* 0x000e220000000800 */
[----:B--2---:R-:W-:Y:S01]  /*18110*/  FADD.FTZ R137, R133, R137 ;  /* 0x0000008985897221 */ /* 0x004fe20000010000 */
[----:B---3--:R-:W-:-:S06]  /*18120*/  FADD.FTZ R72, R123, R72 ;  /* 0x000000487b487221 */ /* 0x008fcc0000010000 */
[----:B------:R-:W2:Y:S08]  /*18130*/  MUFU.EX2 R129, R128 ;  /* 0x0000008000817308 */ /* 0x000eb00000000800 */
[----:B------:R-:W-:Y:S08]  /*18140*/  MUFU.EX2 R136, R81 ;  /* 0x0000005100887308 */ /* 0x000ff00000000800 */
[----:B------:R-:W3:Y:S01]  /*18150*/  MUFU.EX2 R81, R114 ;  /* 0x0000007200517308 */ /* 0x000ee20000000800 */
[----:B-1----:R-:W-:-:S07]  /*18160*/  FADD.FTZ R72, R75, R72 ;  /* 0x000000484b487221 */ /* 0x002fce0000010000 */
[----:B------:R-:W1:Y:S08]  /*18170*/  MUFU.EX2 R125, R125 ;  /* 0x0000007d007d7308 */ /* 0x000e700000000800 */
[----:B------:R-:W-:Y:S08]  /*18180*/  MUFU.EX2 R128, R121 ;  /* 0x0000007900807308 */ /* 0x000ff00000000800 */
[----:B------:R-:W4:Y:S08]  /*18190*/  MUFU.EX2 R115, R115 ;  /* 0x0000007300737308 */ /* 0x000f300000000800 */
[----:B------:R-:W-:Y:S01]  /*181a0*/  MUFU.EX2 R121, R117 ;  /* 0x0000007500797308 */ /* 0x000fe20000000800 */
[----:B0-----:R-:W-:-:S07]  /*181b0*/  FADD.FTZ R72, R127, R72 ;  /* 0x000000487f487221 */ /* 0x001fce0000010000 */
[----:B------:R-:W-:Y:S08]  /*181c0*/  MUFU.EX2 R117, R113 ;  /* 0x0000007100757308 */ /* 0x000ff00000000800 */
[----:B------:R0:W-:Y:S08]  /*181d0*/  MUFU.EX2 R113, R80 ;  /* 0x0000005000717308 */ /* 0x0001f00000000800 */
[----:B------:R-:W4:Y:S01]  /*181e0*/  MUFU.EX2 R118, R118 ;  /* 0x0000007600767308 */ /* 0x000f220000000800 */
[----:B0-----:R-:W-:-:S04]  /*181f0*/  FADD.FTZ R80, R132, R137 ;  /* 0x0000008984507221 */ /* 0x001fc80000010000 */
[----:B------:R-:W-:-:S03]  /*18200*/  FADD.FTZ R80, R74, R80 ;  /* 0x000000504a507221 */ /* 0x000fc60000010000 */
[----:B------:R-:W0:Y:S01]  /*18210*/  MUFU.EX2 R120, R120 ;  /* 0x0000007800787308 */ /* 0x000e220000000800 */
[----:B--2---:R-:W-:Y:S01]  /*18220*/  FADD.FTZ R80, R129, R80 ;  /* 0x0000005081507221 */ /* 0x004fe20000010000 */
[----:B---3--:R-:W-:-:S06]  /*18230*/  FADD.FTZ R72, R81, R72 ;  /* 0x0000004851487221 */ /* 0x008fcc0000010000 */
[----:B------:R-:W2:Y:S01]  /*18240*/  MUFU.EX2 R119, R119 ;  /* 0x0000007700777308 */ /* 0x000ea20000000800 */
[----:B-1----:R-:W-:Y:S01]  /*18250*/  FADD.FTZ R80, R125, R80 ;  /* 0x000000507d507221 */ /* 0x002fe20000010000 */
[----:B----4-:R-:W-:-:S06]  /*18260*/  FADD.FTZ R114, R115, R72 ;  /* 0x0000004873727221 */ /* 0x010fcc0000010000 */
[----:B------:R-:W1:Y:S01]  /*18270*/  MUFU.EX2 R106, R106 ;  /* 0x0000006a006a7308 */ /* 0x000e620000000800 */
[----:B------:R-:W-:Y:S01]  /*18280*/  FADD.FTZ R80, R128, R80 ;  /* 0x0000005080507221 */ /* 0x000fe20000010000 */
[----:B------:R-:W-:-:S06]  /*18290*/  FADD.FTZ R114, R118, R114 ;  /* 0x0000007276727221 */ /* 0x000fcc0000010000 */
[----:B------:R-:W3:Y:S08]  /*182a0*/  MUFU.EX2 R116, R116 ;  /* 0x0000007400747308 */ /* 0x000ef00000000800 */
[----:B------:R-:W-:Y:S01]  /*182b0*/  MUFU.EX2 R107, R107 ;  /* 0x0000006b006b7308 */ /* 0x000fe20000000800 */
[----:B0-----:R-:W-:Y:S01]  /*182c0*/  FADD.FTZ R80, R120, R80 ;  /* 0x0000005078507221 */ /* 0x001fe20000010000 */
[----:B--2---:R-:W-:-:S06]  /*182d0*/  FADD.FTZ R122, R119, R114 ;  /* 0x00000072777a7221 */ /* 0x004fcc0000010000 */
[----:B------:R-:W-:Y:S01]  /*182e0*/  MUFU.EX2 R110, R110 ;  /* 0x0000006e006e7308 */ /* 0x000fe20000000800 */
[----:B------:R-:W-:Y:S01]  /*182f0*/  FADD.FTZ R80, R121, R80 ;  /* 0x0000005079507221 */ /* 0x000fe20000010000 */
[----:B-1----:R-:W-:-:S06]  /*18300*/  FADD.FTZ R122, R106, R122 ;  /* 0x0000007a6a7a7221 */ /* 0x002fcc0000010000 */
[----:B------:R-:W0:Y:S08]  /*18310*/  MUFU.EX2 R112, R112 ;  /* 0x0000007000707308 */ /* 0x000e300000000800 */
[----:B------:R-:W1:Y:S01]  /*18320*/  MUFU.EX2 R111, R111 ;  /* 0x0000006f006f7308 */ /* 0x000e620000000800 */
[----:B---3--:R-:W-:-:S07]  /*18330*/  FADD.FTZ R80, R116, R80 ;  /* 0x0000005074507221 */ /* 0x008fce0000010000 */
[----:B------:R-:W2:Y:S08]  /*18340*/  MUFU.EX2 R109, R109 ;  /* 0x0000006d006d7308 */ /* 0x000eb00000000800 */
[----:B------:R-:W3:Y:S01]  /*18350*/  MUFU.EX2 R98, R98 ;  /* 0x0000006200627308 */ /* 0x000ee20000000800 */
[----:B------:R-:W-:-:S07]  /*18360*/  FADD.FTZ R80, R117, R80 ;  /* 0x0000005075507221 */ /* 0x000fce0000010000 */
[----:B------:R-:W4:Y:S01]  /*18370*/  MUFU.EX2 R108, R108 ;  /* 0x0000006c006c7308 */ /* 0x000f220000000800 */
[----:B------:R-:W-:-:S07]  /*18380*/  F2FP.F16.F32.PACK_AB R16, R16, R153 ;  /* 0x000000991010723e */ /* 0x000fce00000000ff */
[----:B------:R-:W4:Y:S01]  /*18390*/  MUFU.EX2 R99, R99 ;  /* 0x0000006300637308 */ /* 0x000f220000000800 */
[----:B------:R-:W-:-:S07]  /*183a0*/  F2FP.F16.F32.PACK_AB R17, R131, R17 ;  /* 0x000000118311723e */ /* 0x000fce00000000ff */
[----:B------:R1:W-:Y:S01]  /*183b0*/  MUFU.EX2 R114, R82 ;  /* 0x0000005200727308 */ /* 0x0003e20000000800 */
[----:B------:R-:W-:Y:S01]  /*183c0*/  F2FP.F16.F32.PACK_AB R18, R18, R151 ;  /* 0x000000971212723e */ /* 0x000fe200000000ff */
[----:B0-----:R-:W-:Y:S01]  /*183d0*/  FADD.FTZ R80, R112, R80 ;  /* 0x0000005070507221 */ /* 0x001fe20000010000 */
[----:B------:R-:W-:Y:S01]  /*183e0*/  F2FP.F16.F32.PACK_AB R19, R135, R19 ;  /* 0x000000138713723e */ /* 0x000fe200000000ff */
[----:B-1----:R-:W-:-:S04]  /*183f0*/  FADD.FTZ R82, R107, R122 ;  /* 0x0000007a6b527221 */ /* 0x002fc80000010000 */
[----:B------:R-:W0:Y:S01]  /*18400*/  MUFU.EX2 R105, R105 ;  /* 0x0000006900697308 */ /* 0x000e220000000800 */
[----:B------:R-:W-:Y:S01]  /*18410*/  FADD.FTZ R126, R110, R82 ;  /* 0x000000526e7e7221 */ /* 0x000fe20000010000 */
[----:B------:R-:W-:-:S06]  /*18420*/  F2FP.F16.F32.PACK_AB R73, R123, R73 ;  /* 0x000000497b49723e */ /* 0x000fcc00000000ff */
[----:B------:R-:W1:Y:S01]  /*18430*/  MUFU.EX2 R102, R102 ;  /* 0x0000006600667308 */ /* 0x000e620000000800 */
[----:B------:R-:W-:Y:S01]  /*18440*/  FADD.FTZ R123, R111, R126 ;  /* 0x0000007e6f7b7221 */ /* 0x000fe20000010000 */
[----:B------:R-:W-:Y:S01]  /*18450*/  F2FP.F16.F32.PACK_AB R75, R127, R75 ;  /* 0x0000004b7f4b723e */ /* 0x000fe200000000ff */
[----:B------:R3:W-:Y:S05]  /*18460*/  STSM.16.M88.4 [R23+0x25b00], R16 ;  /* 0x025b001017007844 */ /* 0x0007ea0000000200 */
[----:B------:R-:W1:Y:S01]  /*18470*/  MUFU.EX2 R104, R104 ;  /* 0x0000006800687308 */ /* 0x000e620000000800 */
[----:B--2---:R-:W-:-:S07]  /*18480*/  FADD.FTZ R127, R109, R80 ;  /* 0x000000506d7f7221 */ /* 0x004fce0000010000 */
[----:B------:R-:W2:Y:S01]  /*18490*/  MUFU.EX2 R103, R103 ;  /* 0x0000006700677308 */ /* 0x000ea20000000800 */
[----:B------:R-:W-:Y:S01]  /*184a0*/  F2FP.F16.F32.PACK_AB R72, R133, R149 ;  /* 0x000000958548723e */ /* 0x000fe200000000ff */
[----:B---3--:R-:W-:Y:S01]  /*184b0*/  FADD.FTZ R16, R98, R123 ;  /* 0x0000007b62107221 */ /* 0x008fe20000010000 */
[----:B------:R-:W-:-:S05]  /*184c0*/  F2FP.F16.F32.PACK_AB R74, R74, R132 ;  /* 0x000000844a4a723e */ /* 0x000fca00000000ff */
[----:B------:R-:W3:Y:S01]  /*184d0*/  MUFU.EX2 R101, R101 ;  /* 0x0000006500657308 */ /* 0x000ee20000000800 */
[----:B----4-:R-:W-:Y:S01]  /*184e0*/  FADD.FTZ R126, R108, R127 ;  /* 0x0000007f6c7e7221 */ /* 0x010fe20000010000 */
[----:B------:R-:W-:-:S06]  /*184f0*/  FADD.FTZ R17, R99, R16 ;  /* 0x0000001063117221 */ /* 0x000fcc0000010000 */
[----:B------:R-:W4:Y:S01]  /*18500*/  MUFU.EX2 R90, R90 ;  /* 0x0000005a005a7308 */ /* 0x000f220000000800 */
[----:B------:R1:W-:Y:S01]  /*18510*/  STSM.16.M88.4 [R23+0x27300], R72 ;  /* 0x0273004817007844 */ /* 0x0003e20000000200 */
[----:B0-----:R-:W-:-:S06]  /*18520*/  FADD.FTZ R19, R105, R126 ;  /* 0x0000007e69137221 */ /* 0x001fcc0000010000 */
[----:B------:R-:W0:Y:S08]  /*18530*/  MUFU.EX2 R100, R100 ;  /* 0x0000006400647308 */ /* 0x000e300000000800 */
[----:B------:R-:W0:Y:S01]  /*18540*/  MUFU.EX2 R91, R91 ;  /* 0x0000005b005b7308 */ /* 0x000e220000000800 */
[----:B-1----:R-:W-:Y:S01]  /*18550*/  FADD.FTZ R72, R102, R17 ;  /* 0x0000001166487221 */ /* 0x002fe20000010000 */
[----:B------:R-:W-:-:S06]  /*18560*/  FADD.FTZ R18, R104, R19 ;  /* 0x0000001368127221 */ /* 0x000fcc0000010000 */
[----:B------:R-:W1:Y:S01]  /*18570*/  MUFU.EX2 R97, R97 ;  /* 0x0000006100617308 */ /* 0x000e620000000800 */
[----:B--2---:R-:W-:-:S07]  /*18580*/  FADD.FTZ R73, R103, R72 ;  /* 0x0000004867497221 */ /* 0x004fce0000010000 */
[----:B------:R-:W2:Y:S01]  /*18590*/  MUFU.EX2 R94, R94 ;  /* 0x0000005e005e7308 */ /* 0x000ea20000000800 */
[----:B---3--:R-:W-:Y:S01]  /*185a0*/  FADD.FTZ R75, R101, R18 ;  /* 0x00000012654b7221 */ /* 0x008fe20000010000 */
[----:B----4-:R-:W-:-:S06]  /*185b0*/  FADD.FTZ R72, R90, R73 ;  /* 0x000000495a487221 */ /* 0x010fcc0000010000 */
[----:B------:R-:W3:Y:S08]  /*185c0*/  MUFU.EX2 R96, R96 ;  /* 0x0000006000607308 */ /* 0x000ef00000000800 */
[----:B------:R-:W4:Y:S01]  /*185d0*/  MUFU.EX2 R95, R95 ;  /* 0x0000005f005f7308 */ /* 0x000f220000000800 */
[----:B0-----:R-:W-:Y:S01]  /*185e0*/  FADD.FTZ R74, R100, R75 ;  /* 0x0000004b644a7221 */ /* 0x001fe20000010000 */
[----:B------:R-:W-:-:S06]  /*185f0*/  FADD.FTZ R73, R91, R72 ;  /* 0x000000485b497221 */ /* 0x000fcc0000010000 */
[----:B------:R-:W0:Y:S01]  /*18600*/  MUFU.EX2 R93, R93 ;  /* 0x0000005d005d7308 */ /* 0x000e220000000800 */
[----:B-1----:R-:W-:Y:S01]  /*18610*/  FADD.FTZ R75, R97, R74 ;  /* 0x0000004a614b7221 */ /* 0x002fe20000010000 */
[----:B--2---:R-:W-:-:S06]  /*18620*/  FADD.FTZ R72, R94, R73 ;  /* 0x000000495e487221 */ /* 0x004fcc0000010000 */
[----:B------:R-:W-:Y:S08]  /*18630*/  MUFU.EX2 R92, R92 ;  /* 0x0000005c005c7308 */ /* 0x000ff00000000800 */
[----:B------:R1:W2:Y:S01]  /*18640*/  MUFU.EX2 R122, R83 ;  /* 0x00000053007a7308 */ /* 0x0002a20000000800 */
[----:B---3--:R-:W-:Y:S01]  /*18650*/  FADD.FTZ R74, R96, R75 ;  /* 0x0000004b604a7221 */ /* 0x008fe20000010000 */
[----:B------:R-:W-:-:S06]  /*18660*/  F2FP.F16.F32.PACK_AB R80, R125, R129 ;  /* 0x000000817d50723e */ /* 0x000fcc00000000ff */
[----:B------:R-:W3:Y:S01]  /*18670*/  MUFU.EX2 R89, R89 ;  /* 0x0000005900597308 */ /* 0x000ee20000000800 */
[----:B------:R-:W-:Y:S01]  /*18680*/  F2FP.F16.F32.PACK_AB R81, R115, R81 ;  /* 0x000000517351723e */ /* 0x000fe200000000ff */
[----:B----4-:R-:W-:Y:S01]  /*18690*/  FADD.FTZ R73, R95, R72 ;  /* 0x000000485f497221 */ /* 0x010fe20000010000 */
[----:B------:R-:W-:-:S05]  /*186a0*/  F2FP.F16.F32.PACK_AB R82, R120, R128 ;  /* 0x000000807852723e */ /* 0x000fca00000000ff */
[----:B------:R-:W4:Y:S01]  /*186b0*/  MUFU.EX2 R86, R86 ;  /* 0x0000005600567308 */ /* 0x000f220000000800 */
[----:B-1----:R-:W-:Y:S02]  /*186c0*/  F2FP.F16.F32.PACK_AB R83, R119, R118 ;  /* 0x000000767753723e */ /* 0x002fe400000000ff */
[----:B------:R-:W-:Y:S02]  /*186d0*/  F2FP.F16.F32.PACK_AB R16, R116, R121 ;  /* 0x000000797410723e */ /* 0x000fe400000000ff */
[----:B------:R-:W-:-:S03]  /*186e0*/  F2FP.F16.F32.PACK_AB R17, R107, R106 ;  /* 0x0000006a6b11723e */ /* 0x000fc600000000ff */
[----:B------:R-:W1:Y:S01]  /*186f0*/  MUFU.EX2 R88, R88 ;  /* 0x0000005800587308 */ /* 0x000e620000000800 */
[----:B------:R-:W-:Y:S02]  /*18700*/  F2FP.F16.F32.PACK_AB R18, R112, R117 ;  /* 0x000000757012723e */ /* 0x000fe400000000ff */
[----:B------:R-:W-:Y:S01]  /*18710*/  F2FP.F16.F32.PACK_AB R19, R111, R110 ;  /* 0x0000006e6f13723e */ /* 0x000fe200000000ff */
[----:B0-----:R-:W-:-:S04]  /*18720*/  FADD.FTZ R75, R93, R74 ;  /* 0x0000004a5d4b7221 */ /* 0x001fc80000010000 */
[----:B------:R-:W0:Y:S01]  /*18730*/  MUFU.EX2 R87, R87 ;  /* 0x0000005700577308 */ /* 0x000e220000000800 */
[----:B------:R-:W-:Y:S01]  /*18740*/  FADD.FTZ R73, R114, R73 ;  /* 0x0000004972497221 */ /* 0x000fe20000010000 */
[----:B------:R-:W-:Y:S06]  /*18750*/  STSM.16.M88.4 [R23+0x28b00], R80 ;  /* 0x028b005017007844 */ /* 0x000fec0000000200 */
[----:B------:R-:W0:Y:S01]  /*18760*/  MUFU.EX2 R85, R85 ;  /* 0x0000005500557308 */ /* 0x000e220000000800 */
[----:B------:R3:W-:Y:S01]  /*18770*/  STSM.16.M88.4 [R23+0x2a300], R16 ;  /* 0x02a3001017007844 */ /* 0x0007e20000000200 */
[----:B--2---:R-:W-:-:S06]  /*18780*/  FADD.FTZ R73, R122, R73 ;  /* 0x000000497a497221 */ /* 0x004fcc0000010000 */
[----:B------:R-:W2:Y:S08]  /*18790*/  MUFU.EX2 R76, R76 ;  /* 0x0000004c004c7308 */ /* 0x000eb00000000800 */
[----:B------:R-:W2:Y:S01]  /*187a0*/  MUFU.EX2 R84, R84 ;  /* 0x0000005400547308 */ /* 0x000ea20000000800 */
[----:B---3--:R-:W-:-:S07]  /*187b0*/  FADD.FTZ R16, R92, R75 ;  /* 0x0000004b5c107221 */ /* 0x008fce0000010000 */
[----:B------:R-:W3:Y:S01]  /*187c0*/  MUFU.EX2 R77, R77 ;  /* 0x0000004d004d7308 */ /* 0x000ee20000000800 */
[----:B------:R-:W-:Y:S01]  /*187d0*/  FADD.FTZ R17, R89, R16 ;  /* 0x0000001059117221 */ /* 0x000fe20000010000 */
[----:B----4-:R-:W-:-:S06]  /*187e0*/  FADD.FTZ R16, R86, R73 ;  /* 0x0000004956107221 */ /* 0x010fcc0000010000 */
[----:B------:R-:W-:Y:S01]  /*187f0*/  MUFU.EX2 R75, R78 ;  /* 0x0000004e004b7308 */ /* 0x000fe20000000800 */
[----:B-1----:R-:W-:-:S07]  /*18800*/  FADD.FTZ R18, R88, R17 ;  /* 0x0000001158127221 */ /* 0x002fce0000010000 */
[----:B------:R-:W1:Y:S01]  /*18810*/  MUFU.EX2 R79, R79 ;  /* 0x0000004f004f7308 */ /* 0x000e620000000800 */
[----:B0-----:R-:W-:Y:S01]  /*18820*/  FADD.FTZ R17, R87, R16 ;  /* 0x0000001057117221 */ /* 0x001fe20000010000 */
[----:B------:R-:W-:Y:S01]  /*18830*/  FADD.FTZ R19, R85, R18 ;  /* 0x0000001255137221 */ /* 0x000fe20000010000 */
[----:B------:R-:W-:Y:S02]  /*18840*/  F2FP.F16.F32.PACK_AB R108, R108, R109 ;  /* 0x0000006d6c6c723e */ /* 0x000fe400000000ff */
[----:B--2---:R-:W-:Y:S01]  /*18850*/  FADD.FTZ R16, R76, R17 ;  /* 0x000000114c107221 */ /* 0x004fe20000010000 */
[----:B------:R-:W-:Y:S01]  /*18860*/  F2FP.F16.F32.PACK_AB R109, R99, R98 ;  /* 0x00000062636d723e */ /* 0x000fe200000000ff */
[----:B------:R-:W-:Y:S01]  /*18870*/  FADD.FTZ R19, R84, R19 ;  /* 0x0000001354137221 */ /* 0x000fe20000010000 */
[----:B------:R-:W-:Y:S01]  /*18880*/  F2FP.F16.F32.PACK_AB R110, R104, R105 ;  /* 0x00000069686e723e */ /* 0x000fe200000000ff */
[----:B---3--:R-:W-:Y:S01]  /*18890*/  FADD.FTZ R16, R77, R16 ;  /* 0x000000104d107221 */ /* 0x008fe20000010000 */
        /* <DEDUP_REMOVED lines=9> */
[----:B------:R-:W-:Y:S01]  /*18930*/  F2FP.F16.F32.PACK_AB R84, R84, R85 ;  /* 0x000000555454723e */ /* 0x000fe200000000ff */
[----:B------:R-:W-:Y:S01]  /*18940*/  FADD.FTZ R18, R136, R19 ;  /* 0x0000001388127221 */ /* 0x000fe20000010000 */
[----:B------:R-:W-:Y:S02]  /*18950*/  F2FP.F16.F32.PACK_AB R85, R77, R76 ;  /* 0x0000004c4d55723e */ /* 0x000fe400000000ff */
[----:B------:R-:W-:Y:S02]  /*18960*/  F2FP.F16.F32.PACK_AB R86, R113, R136 ;  /* 0x000000887156723e */ /* 0x000fe400000000ff */
[----:B-1----:R-:W-:Y:S01]  /*18970*/  F2FP.F16.F32.PACK_AB R87, R79, R75 ;  /* 0x0000004b4f57723e */ /* 0x002fe200000000ff */
[----:B------:R1:W-:Y:S01]  /*18980*/  STSM.16.M88.4 [R23+0x2bb00], R108 ;  /* 0x02bb006c17007844 */ /* 0x0003e20000000200 */
[----:B------:R-:W-:Y:S01]  /*18990*/  FADD.FTZ R16, R75, R16 ;  /* 0x000000104b107221 */ /* 0x000fe20000010000 */
[----:B------:R-:W-:-:S02]  /*189a0*/  FADD.FTZ R17, R113, R18 ;  /* 0x0000001271117221 */ /* 0x000fc40000010000 */
[----:B------:R1:W-:Y:S01]  /*189b0*/  STSM.16.M88.4 [R23+0x2d300], R100 ;  /* 0x02d3006417007844 */ /* 0x0003e20000000200 */
[----:B------:R-:W-:-:S03]  /*189c0*/  FADD.FTZ R16, R79, R16 ;  /* 0x000000104f107221 */ /* 0x000fc60000010000 */
[----:B------:R1:W-:Y:S04]  /*189d0*/  STSM.16.M88.4 [R23+0x2eb00], R92 ;  /* 0x02eb005c17007844 */ /* 0x0003e80000000200 */
[----:B------:R1:W-:Y:S01]  /*189e0*/  STSM.16.M88.4 [R23+0x30300], R84 ;  /* 0x0303005417007844 */ /* 0x0003e20000000200 */
[----:B------:R-:W-:Y:S01]  /*189f0*/  @!PT LDS RZ, [RZ] ;  /* 0x00000000fffff984 */ /* 0x000fe20000000800 */
[----:B------:R-:W-:Y:S01]  /*18a00*/  @!PT LDS RZ, [RZ] ;  /* 0x00000000fffff984 */ /* 0x000fe20000000800 */
[----:B------:R-:W-:Y:S01]  /*18a10*/  @!PT LDS RZ, [RZ] ;  /* 0x00000000fffff984 */ /* 0x000fe20000000800 */
[----:B------:R-:W-:Y:S01]  /*18a20*/  @!PT LDS RZ, [RZ] ;  /* 0x00000000fffff984 */ /* 0x000fe20000000800 */
[----:B------:R0:W-:Y:S06]  /*18a30*/  MEMBAR.ALL.CTA ;  /* 0x0000000000007992 */ /* 0x0001ec0000008000 */
[----:B0-----:R-:W0:Y:S04]  /*18a40*/  FENCE.VIEW.ASYNC.S ;  /* 0x00000000000073c6 */ /* 0x001e280000000000 */
[----:B------:R1:W-:Y:S04]  /*18a50*/  STL [R1+0x18], R17 ;  /* 0x0000181101007387 */ /* 0x0003e80000100800 */
[----:B------:R1:W-:Y:S04]  /*18a60*/  STL [R1+0x1c], R16 ;  /* 0x00001c1001007387 */ /* 0x0003e80000100800 */
[----:B------:R1:W5:Y:S04]  /*18a70*/  LDL R149, [R1+0x20] ;  /* 0x0000200001957983 */ /* 0x0003680000100800 */
[----:B------:R1:W-:Y:S01]  /*18a80*/  STL [R1+0x10], R20 ;  /* 0x0000101401007387 */ /* 0x0003e20000100800 */
[----:B------:R-:W-:Y:S01]  /*18a90*/  ISETP.GT.AND P2, PT, R15, RZ, PT ;  /* 0x000000ff0f00720c */ /* 0x000fe20003f44270 */
        /* <DEDUP_REMOVED lines=53> */
.L_x_1979:
[----:B------:R-:W-:Y:S05]  /*18df0*/  WARPSYNC.ALL ;  /* 0x0000000000007948 */ /* 0x000fea0003800000 */
[----:B------:R-:W-:Y:S06]  /*18e00*/  BAR.ARV 0x8, 0x1a0 ;  /* 0x0206800000007b1d */ /* 0x000fec0000002000 */
[----:B------:R-:W-:Y:S05]  /*18e10*/  @!P0 BRA `(.L_x_1991) ;  /* 0x0000000000048947 */ /* 0x000fea0003800000 */
[----:B------:R-:W-:Y:S01]  /*18e20*/  BPT.TRAP 0x1 ;  /* 0x000000040000795c */ /* 0x000fe20000300000 */
.L_x_1991:
[----:B------:R-:W2:Y:S01]  /*18e30*/  LDL R2, [R1+0x20] ;  /* 0x0000200001027983 */ /* 0x000ea20000100800 */
[----:B------:R-:W-:Y:S01]  /*18e40*/  IMAD R9, R146, 0x8, R22 ;  /* 0x0000000892097824 */ /* 0x000fe200078e0216 */
[----:B--2---:R-:W-:-:S04]  /*18e50*/  SHF.L.U32 R4, R2, 0x1f, RZ ;  /* 0x0000001f02047819 */ /* 0x004fc800000006ff */
[----:B------:R0:W1:Y:S01]  /*18e60*/  SYNCS.PHASECHK.TRANS64.TRYWAIT P2, [R9+URZ+0x31c50], R4 ;  /* 0x031c5004090075a7 */ /* 0x000062000804017f */
[----:B------:R-:W-:Y:S05]  /*18e70*/  @!P0 BRA `(.L_x_1992) ;  /* 0x0000000000048947 */ /* 0x000fea0003800000 */
[----:B------:R-:W-:Y:S01]  /*18e80*/  BPT.TRAP 0x1 ;  /* 0x000000040000795c */ /* 0x000fe20000300000 */
.L_x_1992:
[----:B------:R-:W2:Y:S01]  /*18e90*/  LDL.LU R2, [R1+0x40] ;  /* 0x0000400001027983 */ /* 0x000ea20000300800 */
[----:B------:R-:W-:Y:S02]  /*18ea0*/  VIADD R22, R22, 0x200 ;  /* 0x0000020016167836 */ /* 0x000fe40000000000 */
[----:B------:R-:W-:-:S03]  /*18eb0*/  IMAD.MOV.U32 R3, RZ, RZ, -0x3ffffff0 ;  /* 0xc0000010ff037424 */ /* 0x000fc600078e00ff */
[----:B------:R-:W-:-:S04]  /*18ec0*/  SHF.R.U32.HI R22, RZ, 0x4, R22 ;  /* 0x00000004ff167819 */ /* 0x000fc80000011616 */
[----:B------:R-:W-:-:S04]  /*18ed0*/  LOP3.LUT R22, R22, 0x3fff, RZ, 0xc0, !PT ;  /* 0x00003fff16167812 */ /* 0x000fc800078ec0ff */
[----:B------:R-:W-:Y:S02]  /*18ee0*/  LOP3.LUT R5, R22, 0x2400000, RZ, 0xfc, !PT ;  /* 0x0240000016057812 */ /* 0x000fe400078efcff */
[----:B--2---:R-:W-:Y:S01]  /*18ef0*/  LOP3.LUT R2, R2, 0x10000, RZ, 0xfc, !PT ;  /* 0x0001000002027812 */ /* 0x004fe200078efcff */
[----:B-1----:R-:W-:Y:S06]  /*18f00*/  @P2 BRA `(.L_x_1993) ;  /* 0x0000000000082947 */ /* 0x002fec0003800000 */
[----:B------:R-:W1:Y:S02]  /*18f10*/  SYNCS.PHASECHK.TRANS64.TRYWAIT P0, [R9+URZ+0x31c50], R4 ;  /* 0x031c5004090075a7 */ /* 0x000e64000800017f */
[----:B-1----:R-:W-:Y:S05]  /*18f20*/  @!P0 BRA `(.L_x_1994) ;  /* 0x0000008800248947 */ /* 0x002fea0003800000 */
.L_x_1993:
[----:B01----:R-:W-:Y:S01]  /*18f30*/  IMAD R4, R146, 0x6c0, R5 ;  /* 0x000006c092047824 */ /* 0x003fe200078e0205 */
        /* <DEDUP_REMOVED lines=13> */
[----:B------:R-:W-:-:S03]  /*19010*/  IMAD.MOV.U32 R3, RZ, RZ, -0x3ffffff0 ;  /* 0xc0000010ff037424 */ /* 0x000fc600078e00ff */
[----:B------:R-:W4:Y:S01]  /*19020*/  LDL.LU R12, [R1+0x20] ;  /* 0x00002000010c7983 */ /* 0x000f220000300800 */
[----:B------:R-:W-:Y:S02]  /*19030*/  IMAD.MOV.U32 R5, RZ, RZ, -0x7fffffe0 ;  /* 0x80000020ff057424 */ /* 0x000fe400078e00ff */
[----:B------:R-:W-:-:S03]  /*19040*/  VIADD R146, R146, 0x1 ;  /* 0x0000000192927836 */ /* 0x000fc60000000000 */
        /* <DEDUP_REMOVED lines=9> */
[----:B------:R-:W-:Y:S01]  /*190e0*/  ISETP.NE.AND P0, PT, R146, 0x2, PT ;  /* 0x000000029200780c */ /* 0x000fe20003f05270 */
        /* <DEDUP_REMOVED lines=68> */
[----:B--2---:R-:W0:Y:S01]  /*19530*/  SHFL.BFLY PT, R2, R13, 0x2, 0x1f ;  /* 0x0c401f000d027f89 */ /* 0x004e2200000e0000 */
[----:B------:R-:W-:Y:S02]  /*19540*/  R2UR UR5, R3 ;  /* 0x00000000030572ca */ /* 0x000fe400000e0000 */
[----:B------:R-:W-:Y:S01]  /*19550*/  R2UR UR6, R4 ;  /* 0x00000000040672ca */ /* 0x000fe200000e0000 */
[----:B---3--:R-:W1:Y:S01]  /*19560*/  SHFL.BFLY PT, R3, R8, 0x2, 0x1f ;  /* 0x0c401f0008037f89 */ /* 0x008e6200000e0000 */
[----:B------:R-:W-:Y:S01]  /*19570*/  R2UR UR7, R5 ;  /* 0x00000000050772ca */ /* 0x000fe200000e0000 */
[----:B0-----:R-:W-:Y:S01]  /*19580*/  FADD.FTZ R2, R2, R13 ;  /* 0x0000000d02027221 */ /* 0x001fe20000010000 */
[----:B-1----:R-:W-:-:S04]  /*19590*/  FADD.FTZ R4, R3, R8 ;  /* 0x0000000803047221 */ /* 0x002fc80000010000 */
[----:B------:R-:W0:Y:S04]  /*195a0*/  SHFL.BFLY PT, R3, R2, 0x1, 0x1f ;  /* 0x0c201f0002037f89 */ /* 0x000e2800000e0000 */
[----:B------:R-:W1:Y:S01]  /*195b0*/  SHFL.BFLY PT, R5, R4, 0x1, 0x1f ;  /* 0x0c201f0004057f89 */ /* 0x000e6200000e0000 */
[----:B0-----:R-:W-:Y:S01]  /*195c0*/  FADD.FTZ R8, R2, R3 ;  /* 0x0000000302087221 */ /* 0x001fe20000010000 */
[----:B------:R-:W-:Y:S01]  /*195d0*/  IMAD.MOV.U32 R3, RZ, RZ, RZ ;  /* 0x000000ffff037224 */ /* 0x000fe200078e00ff */
[----:B------:R-:W-:Y:S01]  /*195e0*/  SEL R2, RZ, 0x1, P0 ;  /* 0x00000001ff027807 */ /* 0x000fe20000000000 */
[----:B-1----:R-:W-:Y:S02]  /*195f0*/  FADD.FTZ R10, R4, R5 ;  /* 0x00000005040a7221 */ /* 0x002fe40000010000 */
[----:B------:R-:W-:-:S02]  /*19600*/  FSETP.NE.FTZ.AND P2, PT, R8, RZ, PT ;  /* 0x000000ff0800720b */ /* 0x000fc40003f55000 */
[----:B----4-:R-:W-:Y:S02]  /*19610*/  LOP3.LUT R12, R12, R2, RZ, 0x3c, !PT ;  /* 0x000000020c0c7212 */ /* 0x010fe400078e3cff */
[----:B------:R-:W-:-:S09]  /*19620*/  FSETP.NE.FTZ.AND P3, PT, R10, RZ, PT ;  /* 0x000000ff0a00720b */ /* 0x000fd20003f75000 */
[----:B------:R-:W0:Y:S08]  /*19630*/  @P2 MUFU.LG2 R6, R8 ;  /* 0x0000000800062308 */ /* 0x000e300000000c00 */
[----:B------:R1:W-:Y:S01]  /*19640*/  @P2 MUFU.RCP R3, R8 ;  /* 0x0000000800032308 */ /* 0x0003e20000001000 */
[----:B------:R-:W-:Y:S02]  /*19650*/  WARPGROUP.DEPBAR.LE gsb0, 0x0 ;  /* 0x00008000000079c5 */ /* 0x000fe40000010000 */
[----:B-1----:R-:W2:Y:S01]  /*19660*/  LDL.LU R8, [R1+0x70] ;  /* 0x0000700001087983 */ /* 0x002ea20000300800 */
[----:B------:R-:W-:-:S04]  /*19670*/  WARPGROUP.ARRIVE ;  /* 0x00000000000079c5 */ /* 0x000fc80000000000 */
[----:B------:R-:W1:Y:S02]  /*19680*/  @P3 MUFU.LG2 R7, R10 ;  /* 0x0000000a00073308 */ /* 0x000e640000000c00 */
[----:B------:R-:W-:Y:S01]  /*19690*/  HGMMA.64x96x16.F32 R24, gdesc[UR4].tnspB, R24, gsb0 ;  /* 0x41600000041879f0 */ /* 0x000fe20008000818 */
[----:B------:R-:W-:Y:S01]  /*196a0*/  IMAD.MOV.U32 R2, RZ, RZ, RZ ;  /* 0x000000ffff027224 */ /* 0x000fe200078e00ff */
[----:B------:R3:W-:Y:S05]  /*196b0*/  STL [R1+0x20], R12 ;  /* 0x0000200c01007387 */ /* 0x0007ea0000100800 */
[----:B------:R-:W4:Y:S01]  /*196c0*/  @P3 MUFU.RCP R2, R10 ;  /* 0x0000000a00023308 */ /* 0x000f220000001000 */
[----:B------:R-:W-:-:S02]  /*196d0*/  @!P1 VIADD R4, R9, 0x31c60 ;  /* 0x00031c6009049836 */ /* 0x000fc40000000000 */
[C---:B------:R-:W-:Y:S01]  /*196e0*/  @P2 FMUL.FTZ R5, R0.reuse, 0.69314718246459960938 ;  /* 0x3f31721800052820 */ /* 0x040fe20000410000 */
[----:B------:R-:W-:Y:S01]  /*196f0*/  @P3 FMUL.FTZ R0, R0, 0.69314718246459960938 ;  /* 0x3f31721800003820 */ /* 0x000fe20000410000 */
[----:B0-----:R-:W-:Y:S01]  /*19700*/  @P2 FMUL.FTZ R6, R6, 0.69314718246459960938 ;  /* 0x3f31721806062820 */ /* 0x001fe20000410000 */
[----:B-1----:R-:W-:Y:S01]  /*19710*/  @P3 FMUL.FTZ R7, R7, 0.69314718246459960938 ;  /* 0x3f31721807073820 */ /* 0x002fe20000410000 */
[----:B------:R-:W-:Y:S01]  /*19720*/  IMAD.MOV.U32 R21, RZ, RZ, -0x800000 ;  /* 0xff800000ff157424 */ /* 0x000fe200078e00ff */
[----:B------:R-:W-:Y:S01]  /*19730*/  @!P1 PRMT R4, RZ, 0x654, R4 ;  /* 0x00000654ff049816 */ /* 0x000fe20000000004 */
[----:B------:R-:W-:Y:S02]  /*19740*/  IMAD.MOV.U32 R72, RZ, RZ, -0x800000 ;  /* 0xff800000ff487424 */ /* 0x000fe400078e00ff */
[----:B------:R-:W-:Y:S01]  /*19750*/  @P2 FFMA.FTZ R21, R5, R14, R6 ;  /* 0x0000000e05152223 */ /* 0x000fe20000010006 */
[----:B------:R-:W-:Y:S01]  /*19760*/  @P3 FFMA.FTZ R72, R0, R20, R7 ;  /* 0x0000001400483223 */ /* 0x000fe20000010007 */
[----:B------:R-:W-:Y:S01]  /*19770*/  SEL R146, R146, RZ, P0 ;  /* 0x000000ff92927207 */ /* 0x000fe20000000000 */
[----:B------:R-:W-:-:S02]  /*19780*/  WARPGROUP.DEPBAR.LE gsb0, 0x0 ;  /* 0x00008000000079c5 */ /* 0x000fc40000010000 */
        /* <DEDUP_REMOVED lines=20> */
[-C--:B----4-:R-:W-:Y:S01]  /*198d0*/  FMUL.FTZ R64, R43, R2.reuse ;  /* 0x000000022b407220 */ /* 0x090fe20000410000 */
        /* <DEDUP_REMOVED lines=31> */
.L_x_1920:
[----:B------:R-:W2:Y:S01]  /*19ad0*/  LDL R62, [R1+0x68] ;  /* 0x00006800013e7983 */ /* 0x000ea20000100800 */
[----:B------:R-:W-:Y:S05]  /*19ae0*/  WARPSYNC.ALL ;  /* 0x0000000000007948 */ /* 0x000fea0003800000 */
[----:B------:R-:W1:Y:S01]  /*19af0*/  S2UR UR5, SR_CgaCtaId ;  /* 0x00000000000579c3 */ /* 0x000e620000008800 */
[----:B------:R-:W-:Y:S01]  /*19b00*/  UMOV UR4, 0x400 ;  /* 0x0000040000047882 */ /* 0x000fe20000000000 */
[----:B------:R-:W3:Y:S01]  /*19b10*/  S2R R2, SR_TID.X ;  /* 0x0000000000027919 */ /* 0x000ee20000002100 */
[----:B------:R-:W-:Y:S01]  /*19b20*/  BSSY B0, `(.L_x_1995) ;  /* 0x0000186000007945 */ /* 0x000fe20003800000 */
[----:B-1----:R-:W-:-:S06]  /*19b30*/  ULEA UR4, UR5, UR4, 0x18 ;  /* 0x0000000405047291 */ /* 0x002fcc000f8ec03f */
[----:B------:R-:W-:Y:S01]  /*19b40*/  IMAD.U32 R22, RZ, RZ, UR4 ;  /* 0x00000004ff167e24 */ /* 0x000fe2000f8e00ff */
[----:B------:R-:W-:Y:S01]  /*19b50*/  BAR.SYNC.DEFER_BLOCKING 0x5, 0x1a0 ;  /* 0x0146800000007b1d */ /* 0x000fe20000010000 */
[----:B---3--:R-:W-:-:S05]  /*19b60*/  VIADD R66, R2, 0xffffff80 ;  /* 0xffffff8002427836 */ /* 0x008fca0000000000 */
[----:B------:R-:W-:-:S04]  /*19b70*/  SHF.R.S32.HI R47, RZ, 0x1f, R66 ;  /* 0x0000001fff2f7819 */ /* 0x000fc80000011442 */
[----:B------:R-:W-:-:S04]  /*19b80*/  LEA.HI R2, R47, R66, RZ, 0x2 ;  /* 0x000000422f027211 */ /* 0x000fc800078f10ff */
[----:B------:R-:W-:-:S05]  /*19b90*/  LOP3.LUT R2, R2, 0x1ffffffc, RZ, 0xc0, !PT ;  /* 0x1ffffffc02027812 */ /* 0x000fca00078ec0ff */
[----:B------:R-:W-:Y:S01]  /*19ba0*/  IMAD.IADD R2, R66, 0x1, -R2 ;  /* 0x0000000142027824 */ /* 0x000fe200078e0a02 */
[----:B0-----:R-:W0:Y:S03]  /*19bb0*/  LDS.128 R4, [R22+0x31cd0] ;  /* 0x031cd00016047984 */ /* 0x001e260000000c00 */
[----:B------:R-:W-:Y:S01]  /*19bc0*/  IMAD.SHL.U32 R34, R2, 0x8, RZ ;  /* 0x0000000802227824 */ /* 0x000fe200078e00ff */
[----:B0-----:R0:W-:Y:S04]  /*19bd0*/  STL.64 [R1+0x38], R4 ;  /* 0x0000380401007387 */ /* 0x0011e80000100a00 */
[----:B------:R0:W-:Y:S01]  /*19be0*/  STL.64 [R1+0x40], R6 ;  /* 0x0000400601007387 */ /* 0x0001e20000100a00 */
[----:B--2---:R-:W-:Y:S01]  /*19bf0*/  SHF.R.S32.HI R26, RZ, 0x1f, R62 ;  /* 0x0000001fff1a7819 */ /* 0x004fe2000001143e */
[----:B------:R-:W-:-:S03]  /*19c00*/  IMAD.SHL.U32 R50, R62, 0x4, RZ ;  /* 0x000000043e327824 */ /* 0x000fc600078e00ff */
[----:B------:R-:W-:Y:S01]  /*19c10*/  SHF.L.U64.HI R27, R62, 0x2, R26 ;  /* 0x000000023e1b7819 */ /* 0x000fe2000001021a */
[----:B------:R-:W-:Y:S06]  /*19c20*/  BAR.ARV 0x4, 0x1a0 ;  /* 0x0106800000007b1d */ /* 0x000fec0000002000 */
[----:B0-----:R-:W-:Y:S05]  /*19c30*/  @P1 BRA `(.L_x_1996) ;  /* 0x0000000c00dc1947 */ /* 0x001fea0003800000 */
[----:B------:R-:W2:Y:S01]  /*19c40*/  LDL R4, [R1+0x7c] ;  /* 0x00007c0001047983 */ /* 0x000ea20000100800 */
[----:B------:R-:W-:Y:S05]  /*19c50*/  WARPSYNC.ALL ;  /* 0x0000000000007948 */ /* 0x000fea0003800000 */
[----:B------:R-:W0:Y:S01]  /*19c60*/  S2R R5, SR_SWINHI ;  /* 0x0000000000057919 */ /* 0x000e220000002f00 */
[----:B------:R-:W-:Y:S01]  /*19c70*/  F2FP.F16.F32.PACK_AB R12, R13, R12 ;  /* 0x0000000c0d0c723e */ /* 0x000fe200000000ff */
[----:B------:R-:W-:Y:S01]  /*19c80*/  ULDC.64 UR4, c[0x0][0xbd8] ;  /* 0x0002f60000047ab9 */ /* 0x000fe20000000a00 */
[----:B------:R-:W-:Y:S01]  /*19c90*/  F2FP.F16.F32.PACK_AB R14, R15, R14 ;  /* 0x0000000e0f0e723e */ /* 0x000fe200000000ff */
[----:B------:R-:W-:Y:S01]  /*19ca0*/  ULDC.64 UR6, c[0x0][0x208] ;  /* 0x0000820000067ab9 */ /* 0x000fe20000000a00 */
[----:B------:R-:W-:-:S02]  /*19cb0*/  F2FP.F16.F32.PACK_AB R13, R81, R78 ;  /* 0x0000004e510d723e */ /* 0x000fc400000000ff */
[----:B------:R-:W-:Y:S02]  /*19cc0*/  F2FP.F16.F32.PACK_AB R15, R79, R76 ;  /* 0x0000004c4f0f723e */ /* 0x000fe400000000ff */
[----:B------:R-:W-:Y:S02]  /*19cd0*/  MOV R2, R22 ;  /* 0x0000001600027202 */ /* 0x000fe40000000f00 */
[----:B0-----:R-:W-:Y:S02]  /*19ce0*/  MOV R3, R5 ;  /* 0x0000000500037202 */ /* 0x001fe40000000f00 */
[----:B------:R-:W-:Y:S01]  /*19cf0*/  LEA.HI R47, R47, R66, RZ, 0x7 ;  /* 0x000000422f2f7211 */ /* 0x000fe200078f38ff */
[----:B------:R-:W-:Y:S01]  /*19d00*/  BAR.SYNC.DEFER_BLOCKING 0x1, 0x180 ;  /* 0x0046000000007b1d */ /* 0x000fe20000010000 */
[----:B--2---:R-:W-:-:S03]  /*19d10*/  IMAD.WIDE R10, R4, 0x2, R2 ;  /* 0x00000002040a7825 */ /* 0x004fc600078e0202 */
[C---:B------:R-:W-:Y:S02]  /*19d20*/  LOP3.LUT R9, R10.reuse, 0x180, RZ, 0xc0, !PT ;  /* 0x000001800a097812 */ /* 0x040fe400078ec0ff */
[C---:B------:R-:W-:Y:S02]  /*19d30*/  IADD3 R55, P4, R10.reuse, 0x20, RZ ;  /* 0x000000200a377810 */ /* 0x040fe40007f9e0ff */
[C---:B------:R-:W-:Y:S02]  /*19d40*/  IADD3 R59, P3, R10.reuse, 0x3000, RZ ;  /* 0x000030000a3b7810 */ /* 0x040fe40007f7e0ff */
[----:B------:R-:W-:Y:S01]  /*19d50*/  IADD3 R63, P2, R10, 0x3020, RZ ;  /* 0x000030200a3f7810 */ /* 0x000fe20007f5e0ff */
[--C-:B------:R-:W-:Y:S01]  /*19d60*/  IMAD.X R5, RZ, RZ, R11.reuse, P4 ;  /* 0x000000ffff057224 */ /* 0x100fe200020e060b */
[----:B------:R-:W-:Y:S01]  /*19d70*/  SHF.R.U64 R9, R9, 0x3, RZ ;  /* 0x0000000309097819 */ /* 0x000fe200000012ff */
[----:B------:R-:W-:Y:S01]  /*19d80*/  IMAD.X R7, RZ, RZ, R11, P3 ;  /* 0x000000ffff077224 */ /* 0x000fe200018e060b */
[----:B------:R-:W-:-:S02]  /*19d90*/  LOP3.LUT R4, R55, 0x180, RZ, 0xc0, !PT ;  /* 0x0000018037047812 */ /* 0x000fc400078ec0ff */
[----:B------:R-:W-:Y:S02]  /*19da0*/  LOP3.LUT R6, R59, 0x180, RZ, 0xc0, !PT ;  /* 0x000001803b067812 */ /* 0x000fe400078ec0ff */
[----:B------:R-:W-:Y:S02]  /*19db0*/  LOP3.LUT R8, R63, 0x180, RZ, 0xc0, !PT ;  /* 0x000001803f087812 */ /* 0x000fe400078ec0ff */
        /* <DEDUP_REMOVED lines=8> */
[----:B------:R-:W-:-:S02]  /*19e40*/  SHF.R.U64 R8, R8, 0x3, RZ ;  /* 0x0000000308087819 */ /* 0x000fc400000012ff */
[----:B------:R-:W-:Y:S02]  /*19e50*/  LOP3.LUT R4, R4, R55, RZ, 0x3c, !PT ;  /* 0x0000003704047212 */ /* 0x000fe400078e3cff */
[----:B------:R-:W-:Y:S02]  /*19e60*/  LOP3.LUT R6, R6, R59, RZ, 0x3c, !PT ;  /* 0x0000003b06067212 */ /* 0x000fe400078e3cff */
[----:B------:R-:W-:Y:S02]  /*19e70*/  MOV R11, R10 ;  /* 0x0000000a000b7202 */ /* 0x000fe40000000f00 */
[----:B-----5:R-:W-:Y:S02]  /*19e80*/  LOP3.LUT R16, R67, 0x180, RZ, 0xc0, !PT ;  /* 0x0000018043107812 */ /* 0x020fe400078ec0ff */
[----:B------:R-:W-:Y:S01]  /*19e90*/  LOP3.LUT R18, R71, 0x180, RZ, 0xc0, !PT ;  /* 0x0000018047127812 */ /* 0x000fe200078ec0ff */
[----:B------:R0:W-:Y:S01]  /*19ea0*/  STSM.16.M88.4 [R11], R12 ;  /* 0x0000000c0b007844 */ /* 0x0001e20000000200 */
[----:B------:R-:W-:-:S02]  /*19eb0*/  LOP3.LUT R8, R8, R63, RZ, 0x3c, !PT ;  /* 0x0000003f08087212 */ /* 0x000fc400078e3cff */
[----:B------:R-:W-:Y:S02]  /*19ec0*/  MOV R59, R4 ;  /* 0x00000004003b7202 */ /* 0x000fe40000000f00 */
[----:B------:R-:W-:Y:S02]  /*19ed0*/  MOV R58, R6 ;  /* 0x00000006003a7202 */ /* 0x000fe40000000f00 */
[----:B------:R-:W-:Y:S02]  /*19ee0*/  SHF.R.U64 R16, R16, 0x3, RZ ;  /* 0x0000000310107819 */ /* 0x000fe400000012ff */
[----:B------:R-:W-:Y:S02]  /*19ef0*/  SHF.R.U64 R18, R18, 0x3, RZ ;  /* 0x0000000312127819 */ /* 0x000fe400000012ff */
[----:B------:R-:W-:Y:S02]  /*19f00*/  MOV R55, R8 ;  /* 0x0000000800377202 */ /* 0x000fe40000000f00 */
[----:B------:R-:W-:-:S02]  /*19f10*/  F2FP.F16.F32.PACK_AB R4, R77, R0 ;  /* 0x000000004d04723e */ /* 0x000fc400000000ff */
[----:B------:R-:W-:Y:S02]  /*19f20*/  F2FP.F16.F32.PACK_AB R5, R68, R61 ;  /* 0x0000003d4405723e */ /* 0x000fe400000000ff */
[----:B------:R-:W-:Y:S02]  /*19f30*/  F2FP.F16.F32.PACK_AB R6, R75, R20 ;  /* 0x000000144b06723e */ /* 0x000fe400000000ff */
[----:B------:R-:W-:Y:S02]  /*19f40*/  F2FP.F16.F32.PACK_AB R7, R69, R60 ;  /* 0x0000003c4507723e */ /* 0x000fe400000000ff */
[----:B------:R-:W-:Y:S02]  /*19f50*/  F2FP.F16.F32.PACK_AB R8, R73, R24 ;  /* 0x000000184908723e */ /* 0x000fe400000000ff */
[----:B------:R-:W-:Y:S01]  /*19f60*/  F2FP.F16.F32.PACK_AB R9, R64, R57 ;  /* 0x000000394009723e */ /* 0x000fe200000000ff */
[----:B------:R-:W-:Y:S01]  /*19f70*/  STSM.16.M88.4 [R59], R4 ;  /* 0x000000043b007844 */ /* 0x000fe20000000200 */
[----:B------:R-:W-:-:S02]  /*19f80*/  F2FP.F16.F32.PACK_AB R10, R74, R25 ;  /* 0x000000194a0a723e */ /* 0x000fc400000000ff */
[----:B0-----:R-:W-:Y:S02]  /*19f90*/  F2FP.F16.F32.PACK_AB R11, R65, R56 ;  /* 0x00000038410b723e */ /* 0x001fe400000000ff */
[----:B------:R-:W-:Y:S02]  /*19fa0*/  LOP3.LUT R16, R16, R67, RZ, 0x3c, !PT ;  /* 0x0000004310107212 */ /* 0x000fe400078e3cff */
[----:B------:R-:W-:Y:S01]  /*19fb0*/  LOP3.LUT R18, R18, R71, RZ, 0x3c, !PT ;  /* 0x0000004712127212 */ /* 0x000fe200078e3cff */
[----:B------:R0:W-:Y:S01]  /*19fc0*/  STSM.16.M88.4 [R58], R8 ;  /* 0x000000083a007844 */ /* 0x0001e20000000200 */
[----:B------:R-:W-:Y:S02]  /*19fd0*/  ISETP.NE.U32.AND P1, PT, RZ, UR4, PT ;  /* 0x00000004ff007c0c */ /* 0x000fe4000bf25070 */
[----:B------:R-:W-:Y:S02]  /*19fe0*/  MOV R24, R16 ;  /* 0x0000001000187202 */ /* 0x000fe40000000f00 */
[----:B------:R-:W-:-:S02]  /*19ff0*/  MOV R20, R18 ;  /* 0x0000001200147202 */ /* 0x000fc40000000f00 */
[----:B------:R-:W-:Y:S02]  /*1a000*/  F2FP.F16.F32.PACK_AB R12, R49, R28 ;  /* 0x0000001c310c723e */ /* 0x000fe400000000ff */
[----:B------:R-:W-:Y:S02]  /*1a010*/  F2FP.F16.F32.PACK_AB R13, R53, R46 ;  /* 0x0000002e350d723e */ /* 0x000fe400000000ff */
[----:B------:R-:W-:Y:S02]  /*1a020*/  F2FP.F16.F32.PACK_AB R14, R48, R29 ;  /* 0x0000001d300e723e */ /* 0x000fe400000000ff */
[----:B------:R-:W-:Y:S02]  /*1a030*/  F2FP.F16.F32.PACK_AB R15, R54, R43 ;  /* 0x0000002b360f723e */ /* 0x000fe400000000ff */
[----:B------:R-:W-:Y:S01]  /*1a040*/  F2FP.F16.F32.PACK_AB R16, R45, R32 ;  /* 0x000000202d10723e */ /* 0x000fe200000000ff */
[----:B------:R-:W-:Y:S01]  /*1a050*/  IMAD.MOV.U32 R32, RZ, RZ, RZ ;  /* 0x000000ffff207224 */ /* 0x000fe200078e00ff */
[----:B0-----:R-:W-:Y:S01]  /*1a060*/  IADD3 R8, P0, R50, UR4, RZ ;  /* 0x0000000432087c10 */ /* 0x001fe2000ff1e0ff */
[----:B------:R0:W-:Y:S01]  /*1a070*/  STSM.16.M88.4 [R55], R12 ;  /* 0x0000000c37007844 */ /* 0x0001e20000000200 */
[----:B------:R-:W-:-:S02]  /*1a080*/  F2FP.F16.F32.PACK_AB R17, R51, R42 ;  /* 0x0000002a3311723e */ /* 0x000fc400000000ff */
[----:B------:R-:W-:Y:S02]  /*1a090*/  F2FP.F16.F32.PACK_AB R18, R44, R33 ;  /* 0x000000212c12723e */ /* 0x000fe400000000ff */
[----:B------:R-:W-:Y:S02]  /*1a0a0*/  F2FP.F16.F32.PACK_AB R19, R52, R39 ;  /* 0x000000273413723e */ /* 0x000fe400000000ff */
[----:B------:R-:W-:Y:S02]  /*1a0b0*/  F2FP.F16.F32.PACK_AB R4, R41, R36 ;  /* 0x000000242904723e */ /* 0x000fe400000000ff */
[----:B------:R-:W-:Y:S01]  /*1a0c0*/  F2FP.F16.F32.PACK_AB R5, R35, R30 ;  /* 0x0000001e2305723e */ /* 0x000fe200000000ff */
[----:B------:R0:W-:Y:S01]  /*1a0d0*/  STSM.16.M88.4 [R24], R16 ;  /* 0x0000001018007844 */ /* 0x0001e20000000200 */
[----:B------:R-:W-:Y:S02]  /*1a0e0*/  F2FP.F16.F32.PACK_AB R6, R40, R37 ;  /* 0x000000252806723e */ /* 0x000fe400000000ff */
[----:B------:R-:W-:-:S02]  /*1a0f0*/  F2FP.F16.F32.PACK_AB R7, R38, R31 ;  /* 0x0000001f2607723e */ /* 0x000fc400000000ff */
[----:B------:R-:W-:Y:S02]  /*1a100*/  ISETP.NE.AND.EX P1, PT, RZ, UR5, PT, P1 ;  /* 0x00000005ff007c0c */ /* 0x000fe4000bf25310 */
[----:B------:R-:W-:Y:S01]  /*1a110*/  IADD3.X R9, R27, UR5, RZ, P0, !PT ;  /* 0x000000051b097c10 */ /* 0x000fe200087fe4ff */
[----:B------:R-:W-:Y:S01]  /*1a120*/  ULDC.64 UR4, c[0x0][0xbe0] ;  /* 0x0002f80000047ab9 */ /* 0x000fe20000000a00 */
[----:B------:R0:W-:Y:S01]  /*1a130*/  STSM.16.M88.4 [R20], R4 ;  /* 0x0000000414007844 */ /* 0x0001e20000000200 */
[----:B------:R-:W-:Y:S01]  /*1a140*/  BAR.SYNC.DEFER_BLOCKING 0x1, 0x180 ;  /* 0x0046000000007b1d */ /* 0x000fe20000010000 */
[----:B------:R-:W-:-:S04]  /*1a150*/  ISETP.NE.U32.AND P0, PT, RZ, UR4, PT ;  /* 0x00000004ff007c0c */ /* 0x000fc8000bf05070 */
[----:B------:R-:W-:-:S13]  /*1a160*/  ISETP.NE.AND.EX P0, PT, RZ, UR5, PT, P0 ;  /* 0x00000005ff007c0c */ /* 0x000fda000bf05300 */
[----:B------:R-:W-:Y:S01]  /*1a170*/  @P0 IADD3 R50, P2, R50, UR4, RZ ;  /* 0x0000000432320c10 */ /* 0x000fe2000ff5e0ff */
[----:B------:R-:W-:Y:S02]  /*1a180*/  ULDC UR4, c[0x0][0xa88] ;  /* 0x0002a20000047ab9 */ /* 0x000fe40000000800 */
[----:B------:R-:W-:Y:S01]  /*1a190*/  IMAD.U32 R0, RZ, RZ, UR4 ;  /* 0x00000004ff007e24 */ /* 0x000fe2000f8e00ff */
[----:B------:R-:W-:Y:S01]  /*1a1a0*/  @P0 IADD3.X R51, R27, UR5, RZ, P2, !PT ;  /* 0x000000051b330c10 */ /* 0x000fe200097fe4ff */
[----:B------:R0:W5:Y:S04]  /*1a1b0*/  @P1 LDG.E R32, desc[UR6][R8.64] ;  /* 0x0000000608201981 */ /* 0x000168000c1e1900 */
[----:B------:R0:W5:Y:S01]  /*1a1c0*/  @P0 LDG.E R0, desc[UR6][R50.64] ;  /* 0x0000000632000981 */ /* 0x000162000c1e1900 */
[----:B------:R-:W-:Y:S05]  /*1a1d0*/  @P0 BRA `(.L_x_1997) ;  /* 0x0000000000140947 */ /* 0x000fea0003800000 */
[----:B------:R-:W-:Y:S05]  /*1a1e0*/  @!P1 BRA `(.L_x_1997) ;  /* 0x0000000000109947 */ /* 0x000fea0003800000 */
[----:B------:R-:W-:Y:S02]  /*1a1f0*/  ULDC.64 UR4, c[0x0][0x208] ;  /* 0x0000820000047ab9 */ /* 0x000fe40000000a00 */
[----:B0-----:R-:W2:Y:S04]  /*1a200*/  LDG.E R5, desc[UR4][R8.64] ;  /* 0x0000000408057981 */ /* 0x001ea8000c1e1900 */
[----:B-----5:R-:W2:Y:S02]  /*1a210*/  LDG.E R0, desc[UR4][R8.64+0x4] ;  /* 0x0000040408007981 */ /* 0x020ea4000c1e1900 */
[----:B--2---:R-:W-:-:S07]  /*1a220*/  IMAD.IADD R0, R0, 0x1, -R5 ;  /* 0x0000000100007824 */ /* 0x004fce00078e0a05 */
.L_x_1997:
[----:B0-----:R-:W2:Y:S01]  /*1a230*/  LDL.64 R4, [R1+0x60] ;  /* 0x0000600001047983 */ /* 0x001ea20000100a00 */
[----:B------:R-:W-:-:S03]  /*1a240*/  ULDC.64 UR4, c[0x0][0xb70] ;  /* 0x0002dc0000047ab9 */ /* 0x000fc60000000a00 */
[----:B------:R-:W3:Y:S04]  /*1a250*/  LDL R8, [R1+0x58] ;  /* 0x0000580001087983 */ /* 0x000ee80000100800 */
[----:B------:R-:W4:Y:S04]  /*1a260*/  LDL.LU R44, [R1+0x6c] ;  /* 0x00006c00012c7983 */ /* 0x000f280000300800 */
[----:B------:R-:W2:Y:S04]  /*1a270*/  LDL.64 R42, [R1+0x60] ;  /* 0x00006000012a7983 */ /* 0x000ea80000100a00 */
[----:B------:R-:W3:Y:S01]  /*1a280*/  LDL.LU R41, [R1+0x74] ;  /* 0x0000740001297983 */ /* 0x000ee20000300800 */
[----:B-----5:R-:W-:Y:S01]  /*1a290*/  SHF.R.S32.HI R33, RZ, 0x1f, R32 ;  /* 0x0000001fff217819 */ /* 0x020fe20000011420 */
[----:B------:R-:W-:Y:S01]  /*1a2a0*/  ULDC.64 UR6, c[0x0][0x208] ;  /* 0x0000820000067ab9 */ /* 0x000fe20000000a00 */
[----:B------:R-:W-:-:S02]  /*1a2b0*/  SEL R40, R26, RZ, !P1 ;  /* 0x000000ff1a287207 */ /* 0x000fc40004800000 */
[----:B------:R-:W-:Y:S02]  /*1a2c0*/  SEL R39, R62, RZ, !P1 ;  /* 0x000000ff3e277207 */ /* 0x000fe40004800000 */
[----:B------:R-:W-:-:S05]  /*1a2d0*/  LOP3.LUT R47, R47, 0xffffff80, RZ, 0xc0, !PT ;  /* 0xffffff802f2f7812 */ /* 0x000fca00078ec0ff */
[----:B------:R-:W-:-:S05]  /*1a2e0*/  IMAD.IADD R47, R66, 0x1, -R47 ;  /* 0x00000001422f7824 */ /* 0x000fca00078e0a2f */
[----:B------:R-:W-:Y:S02]  /*1a2f0*/  LOP3.LUT P0, RZ, R47, 0x3, RZ, 0xc0, !PT ;  /* 0x000000032fff7812 */ /* 0x000fe4000780c0ff */
[----:B------:R-:W-:Y:S01]  /*1a300*/  SHF.R.S32.HI R35, RZ, 0x1f, R34 ;  /* 0x0000001fff237819 */ /* 0x000fe20000011422 */
[----:B------:R-:W-:Y:S01]  /*1a310*/  BSSY B1, `(.L_x_1998) ;  /* 0x000006f000017945 */ /* 0x000fe20003800000 */
[----:B----4-:R-:W-:Y:S01]  /*1a320*/  SHF.R.S32.HI R38, RZ, 0x1f, R44 ;  /* 0x0000001fff267819 */ /* 0x010fe2000001142c */
[----:B--2---:R-:W-:-:S04]  /*1a330*/  IMAD.MOV.U32 R42, RZ, RZ, R4 ;  /* 0x000000ffff2a7224 */ /* 0x004fc800078e0004 */
[----:B------:R-:W-:Y:S02]  /*1a340*/  IMAD R4, R38, UR4, RZ ;  /* 0x0000000426047c24 */ /* 0x000fe4000f8e02ff */
[----:B------:R-:W-:Y:S02]  /*1a350*/  IMAD R5, R42, 0x20, R34 ;  /* 0x000000202a057824 */ /* 0x000fe400078e0222 */
[----:B------:R-:W-:Y:S02]  /*1a360*/  IMAD R7, R44, UR5, R4 ;  /* 0x000000052c077c24 */ /* 0x000fe4000f8e0204 */
[----:B------:R-:W-:-:S04]  /*1a370*/  IMAD.WIDE R2, R5, 0x2, R2 ;  /* 0x0000000205027825 */ /* 0x000fc800078e0202 */
[----:B------:R-:W-:Y:S01]  /*1a380*/  IMAD.WIDE.U32 R4, R44, UR4, R32 ;  /* 0x000000042c047c25 */ /* 0x000fe2000f8e0020 */
[----:B------:R-:W-:Y:S01]  /*1a390*/  ULDC.64 UR4, c[0x0][0xb78] ;  /* 0x0002de0000047ab9 */ /* 0x000fe20000000a00 */
[C---:B------:R-:W-:Y:S02]  /*1a3a0*/  IADD3 R25, P2, R2.reuse, 0x1800, RZ ;  /* 0x0000180002197810 */ /* 0x040fe40007f5e0ff */
[----:B------:R-:W-:Y:S01]  /*1a3b0*/  IMAD.IADD R5, R5, 0x1, R7 ;  /* 0x0000000105057824 */ /* 0x000fe200078e0207 */
[----:B------:R-:W-:Y:S01]  /*1a3c0*/  IADD3 R17, P1, R2, 0x3000, RZ ;  /* 0x0000300002117810 */ /* 0x000fe20007f3e0ff */
[----:B------:R-:W-:Y:S01]  /*1a3d0*/  IMAD R6, R40, UR4, RZ ;  /* 0x0000000428067c24 */ /* 0x000fe2000f8e02ff */
[----:B------:R-:W-:Y:S01]  /*1a3e0*/  LOP3.LUT R24, R25, 0x180, RZ, 0xc0, !PT ;  /* 0x0000018019187812 */ /* 0x000fe200078ec0ff */
[----:B---3--:R-:W-:Y:S01]  /*1a3f0*/  IMAD R11, R41, 0xc0, R8 ;  /* 0x000000c0290b7824 */ /* 0x008fe200078e0208 */
[----:B------:R-:W-:Y:S01]  /*1a400*/  IADD3 R13, P5, R2, 0x4800, RZ ;  /* 0x00004800020d7810 */ /* 0x000fe20007fbe0ff */
[----:B------:R-:W-:Y:S01]  /*1a410*/  IMAD.WIDE.U32 R4, R39, UR4, R4 ;  /* 0x0000000427047c25 */ /* 0x000fe2000f8e0004 */
[----:B------:R-:W-:-:S02]  /*1a420*/  SHF.R.U64 R24, R24, 0x3, RZ ;  /* 0x0000000318187819 */ /* 0x000fc400000012ff */
[----:B------:R-:W-:Y:S01]  /*1a430*/  SHF.R.S32.HI R7, RZ, 0x1f, R11 ;  /* 0x0000001fff077819 */ /* 0x000fe2000001140b */
[----:B------:R-:W-:Y:S01]  /*1a440*/  IMAD R6, R39, UR5, R6 ;  /* 0x0000000527067c24 */ /* 0x000fe2000f8e0206 */
[----:B------:R-:W-:Y:S01]  /*1a450*/  IADD3 R4, P3, R11, R4, RZ ;  /* 0x000000040b047210 */ /* 0x000fe20007f7e0ff */
[----:B------:R-:W-:Y:S01]  /*1a460*/  ULDC.64 UR4, c[0x0][0xb40] ;  /* 0x0002d00000047ab9 */ /* 0x000fe20000000a00 */
[----:B------:R-:W-:Y:S01]  /*1a470*/  LOP3.LUT R24, R24, R25, RZ, 0x3c, !PT ;  /* 0x0000001918187212 */ /* 0x000fe200078e3cff */
[----:B------:R-:W-:Y:S01]  /*1a480*/  IMAD.X R25, RZ, RZ, R3, P2 ;  /* 0x000000ffff197224 */ /* 0x000fe200010e0603 */
[----:B------:R-:W-:Y:S01]  /*1a490*/  IADD3.X R7, R7, R5, R6, P3, !PT ;  /* 0x0000000507077210 */ /* 0x000fe20001ffe406 */
[----:B------:R-:W-:Y:S01]  /*1a4a0*/  VIADD R5, R11, 0x8 ;  /* 0x000000080b057836 */ /* 0x000fe20000000000 */
[----:B------:R-:W-:Y:S02]  /*1a4b0*/  LEA R36, P3, R4, UR4, 0x2 ;  /* 0x0000000404247c11 */ /* 0x000fe4000f8610ff */
[----:B------:R-:W-:-:S02]  /*1a4c0*/  IADD3 R9, P4, R2, 0x6000, RZ ;  /* 0x0000600002097810 */ /* 0x000fc40007f9e0ff */
[----:B------:R-:W-:Y:S01]  /*1a4d0*/  LEA.HI.X R37, R4, UR5, R7, 0x2, P3 ;  /* 0x0000000504257c11 */ /* 0x000fe200098f1407 */
[----:B------:R-:W-:Y:S01]  /*1a4e0*/  ULDC.64 UR4, c[0x0][0xaa0] ;  /* 0x0002a80000047ab9 */ /* 0x000fe20000000a00 */
[C---:B------:R-:W-:Y:S02]  /*1a4f0*/  LOP3.LUT R4, R2.reuse, 0x180, RZ, 0xc0, !PT ;  /* 0x0000018002047812 */ /* 0x040fe400078ec0ff */
[----:B------:R-:W-:Y:S02]  /*1a500*/  IADD3 R7, P2, R2, 0x7800, RZ ;  /* 0x0000780002077810 */ /* 0x000fe40007f5e0ff */
[-C--:B------:R-:W-:Y:S02]  /*1a510*/  ISETP.GE.OR P3, PT, R11, R0.reuse, P0 ;  /* 0x000000000b00720c */ /* 0x080fe40000766670 */
[----:B------:R-:W-:Y:S02]  /*1a520*/  ISETP.GE.OR P0, PT, R5, R0, P0 ;  /* 0x000000000500720c */ /* 0x000fe40000706670 */
[----:B------:R-:W-:-:S02]  /*1a530*/  LOP3.LUT R16, R17, 0x180, RZ, 0xc0, !PT ;  /* 0x0000018011107812 */ /* 0x000fc400078ec0ff */
[----:B------:R-:W-:Y:S02]  /*1a540*/  LOP3.LUT R12, R13, 0x180, RZ, 0xc0, !PT ;  /* 0x000001800d0c7812 */ /* 0x000fe400078ec0ff */
[----:B------:R-:W-:Y:S02]  /*1a550*/  LOP3.LUT R8, R9, 0x180, RZ, 0xc0, !PT ;  /* 0x0000018009087812 */ /* 0x000fe400078ec0ff */
[----:B------:R-:W-:Y:S02]  /*1a560*/  SHF.R.U64 R5, R4, 0x3, RZ ;  /* 0x0000000304057819 */ /* 0x000fe400000012ff */
[----:B------:R-:W-:Y:S01]  /*1a570*/  LOP3.LUT R4, R7, 0x180, RZ, 0xc0, !PT ;  /* 0x0000018007047812 */ /* 0x000fe200078ec0ff */
[----:B------:R0:W-:Y:S01]  /*1a580*/  @!P3 STG.E desc[UR6][R36.64], R21 ;  /* 0x000000152400b986 */ /* 0x0001e2000c101906 */
[----:B------:R-:W-:Y:S02]  /*1a590*/  SHF.R.U64 R16, R16, 0x3, RZ ;  /* 0x0000000310107819 */ /* 0x000fe400000012ff */
[----:B------:R-:W-:Y:S01]  /*1a5a0*/  SHF.R.U64 R12, R12, 0x3, RZ ;  /* 0x000000030c0c7819 */ /* 0x000fe200000012ff */
[----:B------:R1:W-:Y:S01]  /*1a5b0*/  @!P0 STG.E desc[UR6][R36.64+0x20], R72 ;  /* 0x0000204824008986 */ /* 0x0003e2000c101906 */
[----:B------:R-:W-:-:S02]  /*1a5c0*/  SHF.R.U64 R8, R8, 0x3, RZ ;  /* 0x0000000308087819 */ /* 0x000fc400000012ff */
[----:B------:R-:W-:Y:S01]  /*1a5d0*/  SHF.R.U64 R4, R4, 0x3, RZ ;  /* 0x0000000304047819 */ /* 0x000fe200000012ff */
[----:B------:R-:W5:Y:S01]  /*1a5e0*/  LD.E.128 R24, desc[UR6][R24.64] ;  /* 0x0000000618187980 */ /* 0x000f62000c101d00 */
[----:B------:R-:W-:Y:S01]  /*1a5f0*/  LOP3.LUT R16, R16, R17, RZ, 0x3c, !PT ;  /* 0x0000001110107212 */ /* 0x000fe200078e3cff */
[--C-:B------:R-:W-:Y:S01]  /*1a600*/  IMAD.X R17, RZ, RZ, R3.reuse, P1 ;  /* 0x000000ffff117224 */ /* 0x100fe200008e0603 */
[----:B------:R-:W-:Y:S01]  /*1a610*/  LOP3.LUT R12, R12, R13, RZ, 0x3c, !PT ;  /* 0x0000000d0c0c7212 */ /* 0x000fe200078e3cff */
[--C-:B------:R-:W-:Y:S01]  /*1a620*/  IMAD.X R13, RZ, RZ, R3.reuse, P5 ;  /* 0x000000ffff0d7224 */ /* 0x100fe200028e0603 */
[----:B------:R-:W-:Y:S01]  /*1a630*/  LOP3.LUT R8, R8, R9, RZ, 0x3c, !PT ;  /* 0x0000000908087212 */ /* 0x000fe200078e3cff */
[--C-:B------:R-:W-:Y:S01]  /*1a640*/  IMAD.X R9, RZ, RZ, R3.reuse, P4 ;  /* 0x000000ffff097224 */ /* 0x100fe200020e0603 */
[----:B------:R-:W-:Y:S01]  /*1a650*/  LOP3.LUT R2, R5, R2, RZ, 0x3c, !PT ;  /* 0x0000000205027212 */ /* 0x000fe200078e3cff */
[----:B------:R-:W-:Y:S01]  /*1a660*/  IMAD.X R5, RZ, RZ, R3, P2 ;  /* 0x000000ffff057224 */ /* 0x000fe200010e0603 */
[----:B------:R-:W-:Y:S01]  /*1a670*/  LOP3.LUT R4, R4, R7, RZ, 0x3c, !PT ;  /* 0x0000000704047212 */ /* 0x000fe200078e3cff */
[----:B------:R-:W5:Y:S04]  /*1a680*/  LD.E.128 R16, desc[UR6][R16.64] ;  /* 0x0000000610107980 */ /* 0x000f68000c101d00 */
[----:B------:R2:W5:Y:S04]  /*1a690*/  LD.E.128 R28, desc[UR6][R2.64] ;  /* 0x00000006021c7980 */ /* 0x000568000c101d00 */
        /* <DEDUP_REMOVED lines=8> */
[----:B---3--:R-:W3:Y:S01]  /*1a720*/  FENCE.VIEW.ASYNC.S ;  /* 0x00000000000073c6 */ /* 0x008ee20000000000 */
[----:B------:R-:W-:Y:S01]  /*1a730*/  SHF.R.S32.HI R43, RZ, 0x1f, R42 ;  /* 0x0000001fff2b7819 */ /* 0x000fe2000001142a */
[----:B------:R-:W-:-:S02]  /*1a740*/  IMAD R33, R33, UR4, RZ ;  /* 0x0000000421217c24 */ /* 0x000fc4000f8e02ff */
[C---:B0-----:R-:W-:Y:S02]  /*1a750*/  IMAD.WIDE.U32 R20, R32.reuse, UR4, R34 ;  /* 0x0000000420147c25 */ /* 0x041fe4000f8e0022 */
[----:B------:R1:W-:Y:S02]  /*1a760*/  STL [R1+0x64], R43 ;  /* 0x0000642b01007387 */ /* 0x0003e40000100800 */
[----:B------:R-:W-:Y:S01]  /*1a770*/  IMAD R33, R32, UR5, R33 ;  /* 0x0000000520217c24 */ /* 0x000fe2000f8e0221 */
[----:B------:R-:W-:Y:S01]  /*1a780*/  ULDC.64 UR4, c[0x0][0xae0] ;  /* 0x0002b80000047ab9 */ /* 0x000fe20000000a00 */
[----:B------:R-:W-:Y:S02]  /*1a790*/  IMAD R35, R41, -0xc0, R0 ;  /* 0xffffff4029237824 */ /* 0x000fe400078e0200 */
[----:B--2---:R-:W-:Y:S02]  /*1a7a0*/  IMAD R2, R38, UR4, RZ ;  /* 0x0000000426027c24 */ /* 0x004fe4000f8e02ff */
[----:B------:R-:W-:Y:S01]  /*1a7b0*/  IMAD.IADD R21, R21, 0x1, R33 ;  /* 0x0000000115157824 */ /* 0x000fe200078e0221 */
[----:B------:R-:W-:Y:S01]  /*1a7c0*/  ISETP.GE.AND P0, PT, R42, R35, PT ;  /* 0x000000232a00720c */ /* 0x000fe20003f06270 */
[----:B------:R-:W-:-:S02]  /*1a7d0*/  VIADD R32, R22, 0x31c20 ;  /* 0x00031c2016207836 */ /* 0x000fc40000000000 */
[----:B------:R-:W-:Y:S02]  /*1a7e0*/  VIADD R0, R42, 0x60 ;  /* 0x000000602a007836 */ /* 0x000fe40000000000 */
[C---:B------:R-:W-:Y:S02]  /*1a7f0*/  IMAD R33, R44.reuse, UR5, R2 ;  /* 0x000000052c217c24 */ /* 0x040fe4000f8e0202 */
[----:B------:R-:W-:Y:S01]  /*1a800*/  IMAD.WIDE.U32 R2, R44, UR4, R20 ;  /* 0x000000042c027c25 */ /* 0x000fe2000f8e0014 */
[----:B------:R-:W-:Y:S01]  /*1a810*/  ULDC.64 UR4, c[0x0][0xae8] ;  /* 0x0002ba0000047ab9 */ /* 0x000fe20000000a00 */
[----:B------:R-:W-:Y:S02]  /*1a820*/  ISETP.GE.AND P3, PT, R0, R35, PT ;  /* 0x000000230000720c */ /* 0x000fe40003f66270 */
[----:B------:R-:W-:Y:S01]  /*1a830*/  PRMT R32, RZ, 0x654, R32 ;  /* 0x00000654ff207816 */ /* 0x000fe20000000020 */
[----:B------:R-:W-:Y:S02]  /*1a840*/  IMAD.IADD R3, R3, 0x1, R33 ;  /* 0x0000000103037824 */ /* 0x000fe400078e0221 */
[----:B------:R-:W-:Y:S01]  /*1a850*/  IMAD R0, R40, UR4, RZ ;  /* 0x0000000428007c24 */ /* 0x000fe2000f8e02ff */
[----:B---3--:R0:W-:Y:S03]  /*1a860*/  SYNCS.ARRIVE.TRANS64.RED.A1T0 RZ, [R32+URZ], RZ ;  /* 0x000000ff20ff79a7 */ /* 0x0081e6000810043f */
[----:B------:R-:W-:-:S02]  /*1a870*/  IMAD R35, R39, UR5, R0 ;  /* 0x0000000527237c24 */ /* 0x000fc4000f8e0200 */
[----:B0-----:R-:W-:-:S04]  /*1a880*/  IMAD.WIDE.U32 R32, R39, UR4, R2 ;  /* 0x0000000427207c25 */ /* 0x001fc8000f8e0002 */
[----:B------:R-:W-:-:S04]  /*1a890*/  IMAD.WIDE R20, R41, 0xc0, R42 ;  /* 0x000000c029147825 */ /* 0x000fc800078e022a */
[----:B------:R-:W-:Y:S01]  /*1a8a0*/  IMAD.IADD R39, R33, 0x1, R35 ;  /* 0x0000000121277824 */ /* 0x000fe200078e0223 */
[----:B-1----:R-:W-:Y:S06]  /*1a8b0*/  @P0 BRA `(.L_x_1999) ;  /* 0x0000000000500947 */ /* 0x002fec0003800000 */
        /* <DEDUP_REMOVED lines=20> */
.L_x_1999:
[----:B------:R-:W-:Y:S05]  /*1aa00*/  BSYNC B1 ;  /* 0x0000000000017941 */ /* 0x000fea0003800000 */
.L_x_1998:
[----:B------:R-:W-:Y:S05]  /*1aa10*/  @P3 BRA `(.L_x_2000) ;  /* 0x0000000800583947 */ /* 0x000fea0003800000 */
[----:B0----5:R-:W-:Y:S01]  /*1aa20*/  IADD3 R9, P0, R20, 0x60, RZ ;  /* 0x0000006014097810 */ /* 0x021fe20007f1e0ff */
[----:B------:R-:W-:Y:S01]  /*1aa30*/  ULDC.64 UR4, c[0x0][0xad8] ;  /* 0x0002b60000047ab9 */ /* 0x000fe20000000a00 */
[----:B------:R-:W-:Y:S01]  /*1aa40*/  IMAD.MOV.U32 R2, RZ, RZ, R32 ;  /* 0x000000ffff027224 */ /* 0x000fe200078e0020 */
[----:B------:R-:W-:Y:S01]  /*1aa50*/  ULDC.64 UR6, c[0x0][0xa80] ;  /* 0x0002a00000067ab9 */ /* 0x000fe20000000a00 */
[----:B------:R-:W-:Y:S01]  /*1aa60*/  IMAD.MOV.U32 R3, RZ, RZ, R39 ;  /* 0x000000ffff037224 */ /* 0x000fe200078e0027 */
[----:B------:R-:W-:Y:S01]  /*1aa70*/  ULDC.64 UR8, c[0x0][0x208] ;  /* 0x0000820000087ab9 */ /* 0x000fe20000000a00 */
[----:B------:R-:W-:Y:S02]  /*1aa80*/  IMAD.X R20, RZ, RZ, R21, P0 ;  /* 0x000000ffff147224 */ /* 0x000fe400000e0615 */
[----:B------:R-:W-:-:S04]  /*1aa90*/  IMAD.WIDE.U32 R2, R9, UR4, R2 ;  /* 0x0000000409027c25 */ /* 0x000fc8000f8e0002 */
[----:B------:R-:W-:Y:S01]  /*1aaa0*/  IMAD R20, R20, UR4, RZ ;  /* 0x0000000414147c24 */ /* 0x000fe2000f8e02ff */
[----:B------:R-:W-:Y:S01]  /*1aab0*/  ULDC UR4, c[0x0][0xa8c] ;  /* 0x0002a30000047ab9 */ /* 0x000fe20000000800 */
[C---:B------:R-:W-:Y:S01]  /*1aac0*/  VIADD R0, R34.reuse, 0x20 ;  /* 0x0000002022007836 */ /* 0x040fe20000000000 */
[----:B------:R-:W-:Y:S01]  /*1aad0*/  ISETP.GE.AND P1, PT, R34, UR4, PT ;  /* 0x0000000422007c0c */ /* 0x000fe2000bf26270 */
[----:B------:R-:W-:Y:S01]  /*1aae0*/  IMAD R9, R9, UR5, R20 ;  /* 0x0000000509097c24 */ /* 0x000fe2000f8e0214 */
[----:B------:R-:W-:Y:S01]  /*1aaf0*/  LEA R8, P0, R2, UR6, 0x1 ;  /* 0x0000000602087c11 */ /* 0x000fe2000f8008ff */
[----:B------:R-:W-:Y:S01]  /*1ab00*/  VIADD R34, R34, 0x40 ;  /* 0x0000004022227836 */ /* 0x000fe20000000000 */
[----:B------:R-:W-:Y:S01]  /*1ab10*/  ISETP.GE.AND P2, PT, R0, UR4, PT ;  /* 0x0000000400007c0c */ /* 0x000fe2000bf46270 */
[----:B------:R-:W-:-:S05]  /*1ab20*/  IMAD.IADD R3, R3, 0x1, R9 ;  /* 0x0000000103037824 */ /* 0x000fca00078e0209 */
[----:B------:R-:W-:Y:S02]  /*1ab30*/  LEA.HI.X R9, R2, UR7, R3, 0x1, P0 ;  /* 0x0000000702097c11 */ /* 0x000fe400080f0c03 */
[----:B------:R-:W-:-:S03]  /*1ab40*/  ISETP.GE.AND P0, PT, R34, UR4, PT ;  /* 0x0000000422007c0c */ /* 0x000fc6000bf06270 */
[----:B------:R1:W-:Y:S04]  /*1ab50*/  @!P1 STG.E.128 desc[UR8][R8.64], R24 ;  /* 0x0000001808009986 */ /* 0x0003e8000c101d08 */
[----:B------:R1:W-:Y:S06]  /*1ab60*/  @!P2 STG.E.128 desc[UR8][R8.64+0x40], R12 ;  /* 0x0000400c0800a986 */ /* 0x0003ec000c101d08 */
[----:B------:R-:W-:Y:S05]  /*1ab70*/  @P0 BRA `(.L_x_2000) ;  /* 0x0000000800000947 */ /* 0x000fea0003800000 */
[----:B------:R-:W-:Y:S02]  /*1ab80*/  ULDC.64 UR4, c[0x0][0x208] ;  /* 0x0000820000047ab9 */ /* 0x000fe40000000a00 */
[----:B------:R2:W-:Y:S01]  /*1ab90*/  STG.E.128 desc[UR4][R8.64+0x80], R4 ;  /* 0x0000800408007986 */ /* 0x0005e2000c101d04 */
[----:B------:R-:W-:Y:S05]  /*1aba0*/  BRA `(.L_x_2000) ;  /* 0x0000000400f47947 */ /* 0x000fea0003800000 */
.L_x_1996:
[----:B------:R-:W-:Y:S01]  /*1abb0*/  ULDC.64 UR4, c[0x0][0xbd8] ;  /* 0x0002f60000047ab9 */ /* 0x000fe20000000a00 */
[----:B------:R-:W-:Y:S01]  /*1abc0*/  IMAD.MOV.U32 R7, RZ, RZ, RZ ;  /* 0x000000ffff077224 */ /* 0x000fe200078e00ff */
[----:B------:R-:W-:Y:S01]  /*1abd0*/  ISETP.NE.U32.AND P0, PT, RZ, UR4, PT ;  /* 0x00000004ff007c0c */ /* 0x000fe2000bf05070 */
[----:B------:R-:W-:Y:S01]  /*1abe0*/  ULDC.64 UR6, c[0x0][0x208] ;  /* 0x0000820000067ab9 */ /* 0x000fe20000000a00 */
[----:B------:R-:W-:Y:S02]  /*1abf0*/  IADD3 R2, P1, R50, UR4, RZ ;  /* 0x0000000432027c10 */ /* 0x000fe4000ff3e0ff */
[----:B------:R-:W-:Y:S02]  /*1ac00*/  ISETP.NE.AND.EX P0, PT, RZ, UR5, PT, P0 ;  /* 0x00000005ff007c0c */ /* 0x000fe4000bf05300 */
[----:B------:R-:W-:Y:S01]  /*1ac10*/  IADD3.X R3, R27, UR5, RZ, P1, !PT ;  /* 0x000000051b037c10 */ /* 0x000fe20008ffe4ff */
[----:B------:R-:W-:Y:S02]  /*1ac20*/  ULDC.64 UR4, c[0x0][0xbe0] ;  /* 0x0002f80000047ab9 */ /* 0x000fe40000000a00 */
[----:B------:R-:W-:-:S04]  /*1ac30*/  ISETP.NE.U32.AND P1, PT, RZ, UR4, PT ;  /* 0x00000004ff007c0c */ /* 0x000fc8000bf25070 */
[----:B------:R-:W-:-:S04]  /*1ac40*/  ISETP.NE.AND.EX P1, PT, RZ, UR5, PT, P1 ;  /* 0x00000005ff007c0c */ /* 0x000fc8000bf25310 */
[----:B------:R0:W5:Y:S09]  /*1ac50*/  @P0 LDG.E R7, desc[UR6][R2.64] ;  /* 0x0000000602070981 */ /* 0x000172000c1e1900 */
[----:B------:R-:W-:Y:S01]  /*1ac60*/  @P1 IADD3 R50, P2, R50, UR4, RZ ;  /* 0x0000000432321c10 */ /* 0x000fe2000ff5e0ff */
[----:B------:R-:W-:-:S02]  /*1ac70*/  ULDC UR4, c[0x0][0xa88] ;  /* 0x0002a20000047ab9 */ /* 0x000fc40000000800 */
[----:B------:R-:W-:Y:S01]  /*1ac80*/  IMAD.U32 R0, RZ, RZ, UR4 ;  /* 0x00000004ff007e24 */ /* 0x000fe2000f8e00ff */
[----:B------:R-:W-:Y:S02]  /*1ac90*/  @P1 IADD3.X R51, R27, UR5, RZ, P2, !PT ;  /* 0x000000051b331c10 */ /* 0x000fe400097fe4ff */
[----:B------:R-:W-:-:S03]  /*1aca0*/  ISETP.GT.AND P2, PT, R66, 0xbf, PT ;  /* 0x000000bf4200780c */ /* 0x000fc60003f44270 */
[----:B------:R0:W5:Y:S01]  /*1acb0*/  @P1 LDG.E R0, desc[UR6][R50.64] ;  /* 0x0000000632001981 */ /* 0x000162000c1e1900 */
[----:B------:R-:W-:Y:S09]  /*1acc0*/  @P1 BRA `(.L_x_2001) ;  /* 0x0000000000141947 */ /* 0x000ff20003800000 */
[----:B------:R-:W-:Y:S05]  /*1acd0*/  @!P0 BRA `(.L_x_2001) ;  /* 0x0000000000108947 */ /* 0x000fea0003800000 */
[----:B------:R-:W-:Y:S02]  /*1ace0*/  ULDC.64 UR4, c[0x0][0x208] ;  /* 0x0000820000047ab9 */ /* 0x000fe40000000a00 */
[----:B------:R-:W2:Y:S04]  /*1acf0*/  LDG.E R5, desc[UR4][R2.64] ;  /* 0x0000000402057981 */ /* 0x000ea8000c1e1900 */
[----:B-----5:R-:W2:Y:S02]  /*1ad00*/  LDG.E R0, desc[UR4][R2.64+0x4] ;  /* 0x0000040402007981 */ /* 0x020ea4000c1e1900 */
[----:B--2---:R-:W-:-:S07]  /*1ad10*/  IMAD.IADD R0, R0, 0x1, -R5 ;  /* 0x0000000100007824 */ /* 0x004fce00078e0a05 */
.L_x_2001:
[----:B------:R-:W2:Y:S04]  /*1ad20*/  LDL R9, [R1+0x6c] ;  /* 0x00006c0001097983 */ /* 0x000ea80000100800 */
[----:B------:R1:W5:Y:S01]  /*1ad30*/  LDL R10, [R1+0x74] ;  /* 0x00007400010a7983 */ /* 0x0003620000100800 */
[----:B------:R-:W-:Y:S01]  /*1ad40*/  BSSY B1, `(.L_x_2002) ;  /* 0x000001e000017945 */ /* 0x000fe20003800000 */
[----:B------:R-:W-:Y:S02]  /*1ad50*/  SHF.R.S32.HI R35, RZ, 0x1f, R34 ;  /* 0x0000001fff237819 */ /* 0x000fe40000011422 */
[----:B------:R-:W-:Y:S02]  /*1ad60*/  SEL R11, R62, RZ, !P0 ;  /* 0x000000ff3e0b7207 */ /* 0x000fe40004000000 */
[----:B------:R-:W-:-:S02]  /*1ad70*/  SEL R26, R26, RZ, !P0 ;  /* 0x000000ff1a1a7207 */ /* 0x000fc40004000000 */
[----:B-----5:R-:W-:Y:S02]  /*1ad80*/  SHF.R.S32.HI R6, RZ, 0x1f, R7 ;  /* 0x0000001fff067819 */ /* 0x020fe40000011407 */
[----:B--2---:R-:W-:Y:S01]  /*1ad90*/  SHF.R.S32.HI R8, RZ, 0x1f, R9 ;  /* 0x0000001fff087819 */ /* 0x004fe20000011409 */
[----:B-1----:R-:W-:Y:S06]  /*1ada0*/  @P2 BRA `(.L_x_2003) ;  /* 0x00000000005c2947 */ /* 0x002fec0003800000 */
[----:B0-----:R-:W0:Y:S02]  /*1adb0*/  S2R R2, SR_TID.X ;  /* 0x0000000000027919 */ /* 0x001e240000002100 */
[----:B0-----:R-:W-:-:S04]  /*1adc0*/  IMAD R2, R10, 0xc0, R2 ;  /* 0x000000c00a027824 */ /* 0x001fc800078e0202 */
[----:B------:R-:W-:-:S05]  /*1add0*/  VIADD R3, R2, 0xffffff80 ;  /* 0xffffff8002037836 */ /* 0x000fca0000000000 */
[----:B------:R-:W-:-:S13]  /*1ade0*/  ISETP.GE.AND P0, PT, R3, R0, PT ;  /* 0x000000000300720c */ /* 0x000fda0003f06270 */
[----:B------:R-:W-:Y:S05]  /*1adf0*/  @P0 BRA `(.L_x_2003) ;  /* 0x0000000000480947 */ /* 0x000fea0003800000 */
[C---:B------:R-:W-:Y:S01]  /*1ae00*/  IADD3 R2, P0, R3.reuse, R7, RZ ;  /* 0x0000000703027210 */ /* 0x040fe20007f1e0ff */
[----:B------:R-:W-:Y:S01]  /*1ae10*/  ULDC.64 UR4, c[0x0][0xb70] ;  /* 0x0002dc0000047ab9 */ /* 0x000fe20000000a00 */
[----:B------:R-:W-:Y:S01]  /*1ae20*/  ULDC.64 UR6, c[0x0][0x208] ;  /* 0x0000820000067ab9 */ /* 0x000fe20000000a00 */
        /* <DEDUP_REMOVED lines=15> */
.L_x_2003:
[----:B------:R-:W-:Y:S05]  /*1af20*/  BSYNC B1 ;  /* 0x0000000000017941 */ /* 0x000fea0003800000 */
.L_x_2002:
[----:B------:R-:W2:Y:S01]  /*1af30*/  LDL.64 R12, [R1+0x60] ;  /* 0x00006000010c7983 */ /* 0x000ea20000100a00 */
[----:B------:R-:W-:Y:S01]  /*1af40*/  ULDC.64 UR4, c[0x0][0xaa0] ;  /* 0x0002a80000047ab9 */ /* 0x000fe20000000a00 */
[----:B------:R-:W-:Y:S01]  /*1af50*/  BSSY B1, `(.L_x_2004) ;  /* 0x000002b000017945 */ /* 0x000fe20003800000 */
[----:B-1----:R-:W-:Y:S02]  /*1af60*/  IMAD R4, R6, UR4, RZ ;  /* 0x0000000406047c24 */ /* 0x002fe4000f8e02ff */
[----:B0-----:R-:W-:-:S04]  /*1af70*/  IMAD.WIDE.U32 R2, R7, UR4, R34 ;  /* 0x0000000407027c25 */ /* 0x001fc8000f8e0022 */
        /* <DEDUP_REMOVED lines=40> */
.L_x_2005:
[----:B------:R-:W-:Y:S05]  /*1b200*/  BSYNC B1 ;  /* 0x0000000000017941 */ /* 0x000fea0003800000 */
.L_x_2004:
        /* <DEDUP_REMOVED lines=23> */
.L_x_2000:
[----:B------:R-:W-:Y:S05]  /*1b380*/  BSYNC B0 ;  /* 0x0000000000007941 */ /* 0x000fea0003800000 */
.L_x_1995:
[----:B------:R-:W4:Y:S01]  /*1b390*/  LDL R0, [R1+0x44] ;  /* 0x0000440001007983 */ /* 0x000f220000100800 */
[----:B------:R-:W-:Y:S02]  /*1b3a0*/  ULDC UR4, c[0x0][0xc14] ;  /* 0x0003050000047ab9 */ /* 0x000fe40000000800 */
[----:B----4-:R-:W-:-:S13]  /*1b3b0*/  ISETP.GE.AND P0, PT, R0, UR4, PT ;  /* 0x0000000400007c0c */ /* 0x010fda000bf06270 */
[----:B------:R-:W-:Y:S05]  /*1b3c0*/  @!P0 BRA `(.L_x_2006) ;  /* 0xfffffe5c00748947 */ /* 0x000fea000383ffff */
[----:B------:R-:W-:Y:S05]  /*1b3d0*/  BRA `(.L_x_1854) ;  /* 0x0000005800b47947 */ /* 0x000fea0003800000 */
.L_x_1852:
[----:B------:R-:W-:-:S08]  /*1b3e0*/  NOP ;  /* 0x0000000000007918 */ /* 0x000fd00000000000 */
[----:B------:R-:W0:-:S00]  /*1b3f0*/  USETMAXREG.DEALLOC.CTAPOOL 0x20 ;  /* 0x00000020000079c8 */ /* 0x000e0000080e0500 */
        /* <DEDUP_REMOVED lines=8> */
[----:B------:R-:W-:Y:S01]  /*1b480*/  ULDC.64 UR6, c[0x0][0x208] ;  /* 0x0000820000067ab9 */ /* 0x000fe20000000a00 */
        /* <DEDUP_REMOVED lines=16> */
[----:B------:R-:W0:Y:S01]  /*1b590*/  S2UR UR6, SR_CTAID.X ;  /* 0x00000000000679c3 */ /* 0x000e220000002500 */
[----:B------:R-:W-:Y:S02]  /*1b5a0*/  IMAD.MOV.U32 R16, RZ, RZ, RZ ;  /* 0x000000ffff107224 */ /* 0x000fe400078e00ff */
[----:B------:R-:W-:Y:S01]  /*1b5b0*/  IMAD.MOV.U32 R19, RZ, RZ, RZ ;  /* 0x000000ffff137224 */ /* 0x000fe200078e00ff */
[----:B--2---:R-:W1:Y:S02]  /*1b5c0*/  SHFL.UP PT, R4, R0, 0x1, RZ ;  /* 0x0420000000047989 */ /* 0x004e6400000e00ff */
[----:B-1----:R-:W-:-:S05]  /*1b5d0*/  SEL R5, R4, RZ, P1 ;  /* 0x000000ff04057207 */ /* 0x002fca0000800000 */
[----:B------:R-:W-:-:S05]  /*1b5e0*/  IMAD.IADD R5, R0, 0x1, R5 ;  /* 0x0000000100057824 */ /* 0x000fca00078e0205 */
[----:B------:R-:W1:Y:S02]  /*1b5f0*/  SHFL.UP PT, R4, R5, 0x2, RZ ;  /* 0x0440000005047989 */ /* 0x000e6400000e00ff */
[----:B-1----:R-:W-:-:S05]  /*1b600*/  SEL R4, R4, RZ, P0 ;  /* 0x000000ff04047207 */ /* 0x002fca0000000000 */
[----:B------:R-:W-:-:S05]  /*1b610*/  IMAD.IADD R4, R5, 0x1, R4 ;  /* 0x0000000105047824 */ /* 0x000fca00078e0204 */
[----:B------:R-:W1:Y:S01]  /*1b620*/  SHFL.UP PT, R6, R4, 0x4, RZ ;  /* 0x0480000004067989 */ /* 0x000e6200000e00ff */
[----:B------:R-:W-:-:S04]  /*1b630*/  ISETP.GE.U32.AND P0, PT, R28, 0x4, PT ;  /* 0x000000041c00780c */ /* 0x000fc80003f06070 */
[----:B-1----:R-:W-:-:S05]  /*1b640*/  SEL R3, R6, RZ, P0 ;  /* 0x000000ff06037207 */ /* 0x002fca0000000000 */
[----:B------:R-:W-:-:S05]  /*1b650*/  IMAD.IADD R3, R4, 0x1, R3 ;  /* 0x0000000104037824 */ /* 0x000fca00078e0203 */
[----:B------:R-:W1:Y:S01]  /*1b660*/  SHFL.UP PT, R2, R3, 0x8, RZ ;  /* 0x0500000003027989 */ /* 0x000e6200000e00ff */
[----:B------:R-:W-:Y:S02]  /*1b670*/  @P0 LOP3.LUT R7, R7, 0x8, RZ, 0xfc, !PT ;  /* 0x0000000807070812 */ /* 0x000fe400078efcff */
[----:B------:R-:W-:-:S04]  /*1b680*/  ISETP.GE.U32.AND P0, PT, R28, 0x8, PT ;  /* 0x000000081c00780c */ /* 0x000fc80003f06070 */
[----:B-1----:R-:W-:-:S05]  /*1b690*/  SEL R2, R2, RZ, P0 ;  /* 0x000000ff02027207 */ /* 0x002fca0000000000 */
[----:B------:R-:W-:-:S05]  /*1b6a0*/  IMAD.IADD R2, R3, 0x1, R2 ;  /* 0x0000000103027824 */ /* 0x000fca00078e0202 */
[----:B------:R-:W1:Y:S01]  /*1b6b0*/  SHFL.UP PT, R5, R2, 0x10, RZ ;  /* 0x0600000002057989 */ /* 0x000e6200000e00ff */
[----:B------:R-:W-:-:S04]  /*1b6c0*/  LOP3.LUT R7, R7, 0xfffffffb, RZ, 0xc0, !PT ;  /* 0xfffffffb07077812 */ /* 0x000fc800078ec0ff */
[----:B------:R-:W-:Y:S02]  /*1b6d0*/  @P0 LOP3.LUT R7, R7, 0x4, RZ, 0xfc, !PT ;  /* 0x0000000407070812 */ /* 0x000fe400078efcff */
[----:B------:R-:W-:-:S04]  /*1b6e0*/  ISETP.GE.U32.AND P0, PT, R28, 0x10, PT ;  /* 0x000000101c00780c */ /* 0x000fc80003f06070 */
[----:B-1----:R-:W-:-:S05]  /*1b6f0*/  SEL R5, R5, RZ, P0 ;  /* 0x000000ff05057207 */ /* 0x002fca0000000000 */
[----:B------:R-:W-:-:S05]  /*1b700*/  IMAD.IADD R5, R2, 0x1, R5 ;  /* 0x0000000102057824 */ /* 0x000fca00078e0205 */
[----:B------:R-:W1:Y:S01]  /*1b710*/  SHFL.IDX PT, R4, R5, 0x1f, 0x1f ;  /* 0x03e01f0005047f89 */ /* 0x000e6200000e0000 */
[----:B------:R-:W-:-:S04]  /*1b720*/  LOP3.LUT R7, R7, 0xfffffffd, RZ, 0xc0, !PT ;  /* 0xfffffffd07077812 */ /* 0x000fc800078ec0ff */
[----:B------:R-:W-:-:S05]  /*1b730*/  @P0 LOP3.LUT R7, R7, 0x2, RZ, 0xfc, !PT ;  /* 0x0000000207070812 */ /* 0x000fca00078efcff */
[----:B------:R2:W-:Y:S01]  /*1b740*/  STL [R1], R7 ;  /* 0x0000000701007387 */ /* 0x0005e20000100800 */
[----:B-1----:R-:W-:-:S05]  /*1b750*/  IMAD R4, R4, UR4, RZ ;  /* 0x0000000404047c24 */ /* 0x002fca000f8e02ff */
[----:B0-----:R-:W-:Y:S01]  /*1b760*/  ISETP.GT.AND P0, PT, R4, UR6, PT ;  /* 0x0000000604007c0c */ /* 0x001fe2000bf04270 */
[----:B------:R-:W-:-:S12]  /*1b770*/  IMAD.MOV.U32 R3, RZ, RZ, R4 ;  /* 0x000000ffff037224 */ /* 0x000fd800078e0004 */
[----:B--2---:R-:W-:Y:S05]  /*1b780*/  @P0 BRA `(.L_x_2007) ;  /* 0x0000000000bc0947 */ /* 0x004fea0003800000 */
[----:B------:R-:W-:Y:S01]  /*1b790*/  IMAD.MOV.U32 R4, RZ, RZ, R3 ;  /* 0x000000ffff047224 */ /* 0x000fe200078e0003 */
[----:B------:R-:W-:Y:S01]  /*1b7a0*/  ULDC UR5, c[0x0][0xc14] ;  /* 0x0003050000057ab9 */ /* 0x000fe20000000800 */
[----:B------:R-:W-:Y:S01]  /*1b7b0*/  IMAD.MOV.U32 R19, RZ, RZ, RZ ;  /* 0x000000ffff137224 */ /* 0x000fe200078e00ff */
[----:B------:R-:W-:Y:S01]  /*1b7c0*/  ULDC UR7, c[0x0][0xc14] ;  /* 0x0003050000077ab9 */ /* 0x000fe20000000800 */
[----:B------:R-:W-:-:S05]  /*1b7d0*/  ULDC UR4, c[0x0][0xc10] ;  /* 0x0003040000047ab9 */ /* 0x000fca0000000800 */
.L_x_2011:
        /* <DEDUP_REMOVED lines=15> */
.L_x_2010:
[----:B------:R-:W-:Y:S05]  /*1b8d0*/  BSYNC B0 ;  /* 0x0000000000007941 */ /* 0x000fea0003800000 */
.L_x_2009:
        /* <DEDUP_REMOVED lines=26> */
.L_x_2007:
        /* <DEDUP_REMOVED lines=21> */
.L_x_2012:
        /* <DEDUP_REMOVED lines=59> */
.L_x_2008:
[----:B------:R-:W-:Y:S02]  /*1bf80*/  IMAD.MOV.U32 R17, RZ, RZ, RZ ;  /* 0x000000ffff117224 */ /* 0x000fe400078e00ff */
[----:B------:R-:W-:Y:S02]  /*1bf90*/  IMAD.U32 R16, RZ, RZ, UR6 ;  /* 0x00000006ff107e24 */ /* 0x000fe4000f8e00ff */
[----:B------:R-:W-:-:S07]  /*1bfa0*/  IMAD.MOV.U32 R18, RZ, RZ, RZ ;  /* 0x000000ffff127224 */ /* 0x000fce00078e00ff */
.L_x_2013:
        /* <DEDUP_REMOVED lines=18> */
.L_x_2100:
[----:B--2---:R-:W2:Y:S01]  /*1c0d0*/  LDC.64 R2, c[0x0][0xc60] ;  /* 0x00031800ff027b82 */ /* 0x004ea20000000a00 */
[----:B------:R-:W-:Y:S01]  /*1c0e0*/  ULDC.64 UR4, c[0x0][0x208] ;  /* 0x0000820000047ab9 */ /* 0x000fe20000000a00 */
[----:B--2---:R-:W-:-:S05]  /*1c0f0*/  IMAD.WIDE R2, R19, 0x4, R2 ;  /* 0x0000000413027825 */ /* 0x004fca00078e0202 */
[----:B0-----:R-:W0:Y:S01]  /*1c100*/  LDG.E R29, desc[UR4][R2.64] ;  /* 0x00000004021d7981 */ /* 0x001e22000c1e1900 */
[----:B------:R-:W-:Y:S05]  /*1c110*/  YIELD ;  /* 0x0000000000007946 */ /* 0x000fea0003800000 */
[----:B------:R-:W-:Y:S01]  /*1c120*/  ULDC.64 UR4, c[0x0][0xa28] ;  /* 0x00028a0000047ab9 */ /* 0x000fe20000000a00 */
[----:B------:R-:W-:Y:S02]  /*1c130*/  CS2R R10, SRZ ;  /* 0x00000000000a7805 */ /* 0x000fe4000001ff00 */
[----:B------:R-:W-:Y:S01]  /*1c140*/  ISETP.NE.U32.AND P1, PT, RZ, UR4, PT ;  /* 0x00000004ff007c0c */ /* 0x000fe2000bf25070 */
[----:B------:R-:W-:Y:S01]  /*1c150*/  ULDC.64 UR6, c[0x0][0x208] ;  /* 0x0000820000067ab9 */ /* 0x000fe20000000a00 */
[----:B------:R-:W-:Y:S01]  /*1c160*/  ULDC.64 UR8, c[0x0][0xa08] ;  /* 0x0002820000087ab9 */ /* 0x000fe20000000a00 */
[----:B------:R-:W-:Y:S01]  /*1c170*/  ULDC.64 UR10, c[0x0][0xa10] ;  /* 0x00028400000a7ab9 */ /* 0x000fe20000000a00 */
[----:B------:R-:W-:-:S02]  /*1c180*/  ISETP.NE.AND.EX P1, PT, RZ, UR5, PT, P1 ;  /* 0x00000005ff007c0c */ /* 0x000fc4000bf25310 */
[----:B0-----:R-:W-:Y:S01]  /*1c190*/  SHF.R.S32.HI R0, RZ, 0x1f, R29 ;  /* 0x0000001fff007819 */ /* 0x001fe2000001141d */
[----:B------:R-:W-:-:S10]  /*1c1a0*/  IMAD.SHL.U32 R13, R29, 0x4, RZ ;  /* 0x000000041d0d7824 */ /* 0x000fd400078e00ff */
[C---:B------:R-:W-:Y:S02]  /*1c1b0*/  @P1 LEA R2, P0, R29.reuse, UR4, 0x2 ;  /* 0x000000041d021c11 */ /* 0x040fe4000f8010ff */
[C-C-:B------:R-:W-:Y:S02]  /*1c1c0*/  SHF.L.U64.HI R12, R29.reuse, 0x2, R0.reuse ;  /* 0x000000021d0c7819 */ /* 0x140fe40000010200 */
[----:B------:R-:W-:Y:S01]  /*1c1d0*/  @P1 LEA.HI.X R3, R29, UR5, R0, 0x2, P0 ;  /* 0x000000051d031c11 */ /* 0x000fe200080f1400 */
[----:B------:R-:W-:Y:S01]  /*1c1e0*/  ULDC.64 UR4, c[0x0][0xa18] ;  /* 0x0002860000047ab9 */ /* 0x000fe20000000a00 */
[----:B------:R-:W-:Y:S01]  /*1c1f0*/  STL [R1+0x4], R13 ;  /* 0x0000040d01007387 */ /* 0x000fe20000100800 */
[----:B------:R-:W-:-:S03]  /*1c200*/  ISETP.NE.U32.AND P0, PT, RZ, UR4, PT ;  /* 0x00000004ff007c0c */ /* 0x000fc6000bf05070 */
[----:B------:R0:W5:Y:S01]  /*1c210*/  @P1 LDG.E R10, desc[UR6][R2.64] ;  /* 0x00000006020a1981 */ /* 0x000162000c1e1900 */
[----:B------:R-:W-:-:S03]  /*1c220*/  ISETP.NE.AND.EX P0, PT, RZ, UR5, PT, P0 ;  /* 0x00000005ff007c0c */ /* 0x000fc6000bf05300 */
[----:B------:R-:W-:Y:S10]  /*1c230*/  STL [R1+0x8], R12 ;  /* 0x0000080c01007387 */ /* 0x000ff40000100800 */
[----:B------:R-:W-:-:S04]  /*1c240*/  @P0 IADD3 R8, P2, R13, UR4, RZ ;  /* 0x000000040d080c10 */ /* 0x000fc8000ff5e0ff */
[----:B------:R-:W-:Y:S01]  /*1c250*/  @P0 IADD3.X R9, R12, UR5, RZ, P2, !PT ;  /* 0x000000050c090c10 */ /* 0x000fe200097fe4ff */
[----:B------:R-:W-:Y:S02]  /*1c260*/  ULDC.64 UR4, c[0x0][0xa00] ;  /* 0x0002800000047ab9 */ /* 0x000fe40000000a00 */
[----:B------:R-:W-:-:S04]  /*1c270*/  ISETP.NE.U32.AND P2, PT, RZ, UR4, PT ;  /* 0x00000004ff007c0c */ /* 0x000fc8000bf45070 */
[----:B------:R-:W-:Y:S02]  /*1c280*/  ISETP.NE.AND.EX P2, PT, RZ, UR5, PT, P2 ;  /* 0x00000005ff007c0c */ /* 0x000fe4000bf45320 */
[----:B0-----:R-:W-:-:S04]  /*1c290*/  IADD3 R2, P1, R13, UR4, RZ ;  /* 0x000000040d027c10 */ /* 0x001fc8000ff3e0ff */
[----:B------:R-:W-:-:S07]  /*1c2a0*/  IADD3.X R3, R12, UR5, RZ, P1, !PT ;  /* 0x000000050c037c10 */ /* 0x000fce0008ffe4ff */
[----:B------:R-:W2:Y:S01]  /*1c2b0*/  @P2 LDG.E R11, desc[UR6][R2.64] ;  /* 0x00000006020b2981 */ /* 0x000ea2000c1e1900 */
[----:B------:R-:W-:Y:S01]  /*1c2c0*/  ULDC UR4, c[0x0][0x288] ;  /* 0x0000a20000047ab9 */ /* 0x000fe20000000800 */
[----:B------:R-:W-:-:S04]  /*1c2d0*/  IADD3 R6, P1, R13, UR8, RZ ;  /* 0x000000080d067c10 */ /* 0x000fc8000ff3e0ff */
[----:B------:R-:W-:Y:S02]  /*1c2e0*/  IADD3.X R7, R12, UR9, RZ, P1, !PT ;  /* 0x000000090c077c10 */ /* 0x000fe40008ffe4ff */
[----:B------:R-:W-:-:S04]  /*1c2f0*/  IADD3 R4, P1, R13, UR10, RZ ;  /* 0x0000000a0d047c10 */ /* 0x000fc8000ff3e0ff */
[----:B------:R-:W-:Y:S02]  /*1c300*/  IADD3.X R5, R12, UR11, RZ, P1, !PT ;  /* 0x0000000b0c057c10 */ /* 0x000fe40008ffe4ff */
[----:B------:R-:W-:-:S04]  /*1c310*/  ISETP.NE.U32.AND P1, PT, RZ, UR8, PT ;  /* 0x00000008ff007c0c */ /* 0x000fc8000bf25070 */
[----:B------:R-:W-:Y:S02]  /*1c320*/  ISETP.NE.AND.EX P3, PT, RZ, UR9, PT, P1 ;  /* 0x00000009ff007c0c */ /* 0x000fe4000bf65310 */
        /* <DEDUP_REMOVED lines=11> */
[----:B------:R-:W-:Y:S01]  /*1c3e0*/  UIMAD UR4, UR4, UR5, URZ ;  /* 0x00000005040472a4 */ /* 0x000fe2000f8e023f */
[----:B------:R-:W-:Y:S02]  /*1c3f0*/  ULDC UR6, c[0x0][0x338] ;  /* 0x0000ce0000067ab9 */ /* 0x000fe40000000800 */
[----:B0-----:R-:W-:-:S03]  /*1c400*/  IMAD.U32 R8, RZ, RZ, UR6 ;  /* 0x00000006ff087e24 */ /* 0x001fc6000f8e00ff */
[----:B------:R-:W-:Y:S01]  /*1c410*/  IMAD.U32 R9, RZ, RZ, UR4 ;  /* 0x00000004ff097e24 */ /* 0x000fe2000f8e00ff */
[----:B------:R-:W-:Y:S06]  /*1c420*/  @P0 BRA `(.L_x_2015) ;  /* 0x0000000000140947 */ /* 0x000fec0003800000 */
[----:B------:R-:W-:Y:S05]  /*1c430*/  @!P2 BRA `(.L_x_2015) ;  /* 0x000000000010a947 */ /* 0x000fea0003800000 */
[----:B------:R-:W-:Y:S02]  /*1c440*/  ULDC.64 UR4, c[0x0][0x208] ;  /* 0x0000820000047ab9 */ /* 0x000fe40000000a00 */
[----:B------:R-:W2:Y:S04]  /*1c450*/  LDG.E R0, desc[UR4][R2.64] ;  /* 0x0000000402007981 */ /* 0x000ea8000c1e1900 */
[----:B-----5:R-:W2:Y:S02]  /*1c460*/  LDG.E R11, desc[UR4][R2.64+0x4] ;  /* 0x00000404020b7981 */ /* 0x020ea4000c1e1900 */
[----:B--2---:R-:W-:-:S07]  /*1c470*/  IMAD.IADD R11, R11, 0x1, -R0 ;  /* 0x000000010b0b7824 */ /* 0x004fce00078e0a00 */
.L_x_2015:
[----:B------:R-:W-:Y:S01]  /*1c480*/  IMAD.MOV.U32 R23, RZ, RZ, RZ ;  /* 0x000000ffff177224 */ /* 0x000fe200078e00ff */
[----:B------:R-:W-:-:S05]  /*1c490*/  ULDC.64 UR4, c[0x0][0x208] ;  /* 0x0000820000047ab9 */ /* 0x000fca0000000a00 */
[----:B------:R-:W2:Y:S01]  /*1c4a0*/  @P3 LDG.E R23, desc[UR4][R6.64] ;  /* 0x0000000406173981 */ /* 0x000ea2000c1e1900 */
[----:B------:R-:W-:-:S06]  /*1c4b0*/  IMAD.MOV.U32 R0, RZ, RZ, RZ ;  /* 0x000000ffff007224 */ /* 0x000fcc00078e00ff */
[----:B------:R0:W5:Y:S01]  /*1c4c0*/  @P1 LDG.E R0, desc[UR4][R4.64] ;  /* 0x0000000404001981 */ /* 0x000162000c1e1900 */
[----:B------:R-:W-:Y:S02]  /*1c4d0*/  ULDC.64 UR4, c[0x0][0xa20] ;  /* 0x0002880000047ab9 */ /* 0x000fe40000000a00 */
[----:B------:R-:W-:-:S04]  /*1c4e0*/  ISETP.NE.U32.AND P0, PT, RZ, UR4, PT ;  /* 0x00000004ff007c0c */ /* 0x000fc8000bf05070 */
[----:B------:R-:W-:Y:S01]  /*1c4f0*/  ISETP.NE.AND.EX P0, PT, RZ, UR5, PT, P0 ;  /* 0x00000005ff007c0c */ /* 0x000fe2000bf05300 */
[----:B--2--5:R-:W-:-:S12]  /*1c500*/  IMAD.IADD R23, R23, 0x1, R10 ;  /* 0x0000000117177824 */ /* 0x024fd800078e020a */
[----:B0-----:R-:W-:Y:S05]  /*1c510*/  @!P0 BRA `(.L_x_2016) ;  /* 0x0000000000148947 */ /* 0x001fea0003800000 */
[----:B------:R-:W-:Y:S01]  /*1c520*/  IADD3 R2, P0, R13, UR4, RZ ;  /* 0x000000040d027c10 */ /* 0x000fe2000ff1e0ff */
[----:B------:R-:W-:-:S03]  /*1c530*/  ULDC.64 UR6, c[0x0][0x208] ;  /* 0x0000820000067ab9 */ /* 0x000fc60000000a00 */
[----:B------:R-:W-:-:S05]  /*1c540*/  IADD3.X R3, R12, UR5, RZ, P0, !PT ;  /* 0x000000050c037c10 */ /* 0x000fca00087fe4ff */
[----:B------:R0:W5:Y:S01]  /*1c550*/  LDG.E R9, desc[UR6][R2.64] ;  /* 0x0000000602097981 */ /* 0x000162000c1e1900 */
[----:B------:R-:W-:Y:S05]  /*1c560*/  BRA `(.L_x_2017) ;  /* 0x0000000000147947 */ /* 0x000fea0003800000 */
.L_x_2016:
[----:B------:R-:W-:Y:S05]  /*1c570*/  @!P3 BRA `(.L_x_2017) ;  /* 0x000000000010b947 */ /* 0x000fea0003800000 */
[----:B------:R-:W-:Y:S02]  /*1c580*/  ULDC.64 UR4, c[0x0][0x208] ;  /* 0x0000820000047ab9 */ /* 0x000fe40000000a00 */
[----:B------:R-:W2:Y:S04]  /*1c590*/  LDG.E R2, desc[UR4][R6.64] ;  /* 0x0000000406027981 */ /* 0x000ea8000c1e1900 */
[----:B------:R-:W2:Y:S02]  /*1c5a0*/  LDG.E R9, desc[UR4][R6.64+0x4] ;  /* 0x0000040406097981 */ /* 0x000ea4000c1e1900 */
[----:B--2---:R-:W-:-:S07]  /*1c5b0*/  IMAD.IADD R9, R9, 0x1, -R2 ;  /* 0x0000000109097824 */ /* 0x004fce00078e0a02 */
.L_x_2017:
[----:B------:R-:W-:Y:S02]  /*1c5c0*/  ULDC.64 UR4, c[0x0][0x208] ;  /* 0x0000820000047ab9 */ /* 0x000fe40000000a00 */
[----:B0-----:R-:W2:Y:S04]  /*1c5d0*/  @P1 LDG.E R3, desc[UR4][R4.64] ;  /* 0x0000000404031981 */ /* 0x001ea8000c1e1900 */
[----:B------:R-:W2:Y:S01]  /*1c5e0*/  @P1 LDG.E R2, desc[UR4][R4.64+0x4] ;  /* 0x0000040404021981 */ /* 0x000ea2000c1e1900 */
[----:B-----5:R-:W-:Y:S01]  /*1c5f0*/  IMAD.IADD R9, R9, 0x1, -R10 ;  /* 0x0000000109097824 */ /* 0x020fe200078e0a0a */
[----:B------:R-:W-:Y:S01]  /*1c600*/  BSSY B0, `(.L_x_2018) ;  /* 0x00000de000007945 */ /* 0x000fe20003800000 */
[----:B------:R-:W-:Y:S01]  /*1c610*/  PLOP3.LUT P2, PT, PT, PT, PT, 0x80, 0x0 ;  /* 0x000000000000781c */ /* 0x000fe20003f4f070 */
[----:B--2---:R-:W-:-:S02]  /*1c620*/  @P1 IMAD.IADD R8, R2, 0x1, -R3 ;  /* 0x0000000102081824 */ /* 0x004fc400078e0a03 */
[----:B------:R-:W-:-:S05]  /*1c630*/  IMAD R2, R17, 0xc0, RZ ;  /* 0x000000c011027824 */ /* 0x000fca00078e02ff */
[----:B------:R-:W-:Y:S01]  /*1c640*/  IADD3 R11, -R11, 0x14f, R2 ;  /* 0x0000014f0b0b7810 */ /* 0x000fe20007ffe102 */
[----:B------:R-:W-:-:S04]  /*1c650*/  IMAD.IADD R2, R9, 0x1, R8 ;  /* 0x0000000109027824 */ /* 0x000fc800078e0208 */
[C---:B------:R-:W-:Y:S02]  /*1c660*/  VIADD R3, R2.reuse, 0x8f ;  /* 0x0000008f02037836 */ /* 0x040fe40000000000 */
[----:B------:R-:W-:Y:S02]  /*1c670*/  IMAD.IADD R11, R2, 0x1, R11 ;  /* 0x00000001020b7824 */ /* 0x000fe400078e020b */
[----:B------:R-:W-:-:S04]  /*1c680*/  IMAD.HI R3, R3, 0x38e38e39, RZ ;  /* 0x38e38e3903037827 */ /* 0x000fc800078e02ff */
[----:B------:R-:W-:Y:S01]  /*1c690*/  IMAD.HI R11, R11, 0x38e38e39, RZ ;  /* 0x38e38e390b0b7827 */ /* 0x000fe200078e02ff */
[----:B------:R-:W-:-:S04]  /*1c6a0*/  SHF.R.U32.HI R2, RZ, 0x1f, R3 ;  /* 0x0000001fff027819 */ /* 0x000fc80000011603 */
[----:B------:R-:W-:Y:S02]  /*1c6b0*/  SHF.R.U32.HI R4, RZ, 0x1f, R11 ;  /* 0x0000001fff047819 */ /* 0x000fe4000001160b */
[----:B------:R-:W-:Y:S02]  /*1c6c0*/  LEA.HI.SX32 R2, R3, R2, 0x1b ;  /* 0x0000000203027211 */ /* 0x000fe400078fdaff */
[----:B------:R-:W-:-:S04]  /*1c6d0*/  LEA.HI.SX32 R11, R11, R4, 0x1b ;  /* 0x000000040b0b7211 */ /* 0x000fc800078fdaff */
[----:B------:R-:W-:Y:S01]  /*1c6e0*/  VIMNMX R6, R2, R11, PT ;  /* 0x0000000b02067248 */ /* 0x000fe20003fe0100 */
[----:B------:R-:W-:-:S04]  /*1c6f0*/  IMAD.MOV R2, RZ, RZ, -R9 ;  /* 0x000000ffff027224 */ /* 0x000fc800078e0a09 */
[----:B------:R-:W-:Y:S01]  /*1c700*/  IMAD R3, R6, 0x90, -R9 ;  /* 0x0000009006037824 */ /* 0x000fe200078e0a09 */
[----:B------:R-:W-:Y:S01]  /*1c710*/  VIMNMX R2, RZ, R2, !PT ;  /* 0x00000002ff027248 */ /* 0x000fe20007fe0100 */
[----:B------:R0:W-:Y:S03]  /*1c720*/  STL [R1], R6 ;  /* 0x0000000601007387 */ /* 0x0001e60000100800 */
[----:B------:R-:W-:-:S04]  /*1c730*/  VIMNMX R3, R3, R8, PT ;  /* 0x0000000803037248 */ /* 0x000fc80003fe0100 */
[----:B------:R-:W-:-:S13]  /*1c740*/  ISETP.GT.AND P0, PT, R3, R2, PT ;  /* 0x000000020300720c */ /* 0x000fda0003f04270 */
[----:B------:R-:W-:Y:S02]  /*1c750*/  @P0 VIADD R5, R3, 0x8f ;  /* 0x0000008f03050836 */ /* 0x000fe40000000000 */
[----:B------:R-:W-:-:S04]  /*1c760*/  IMAD.WIDE.U32 R2, R2, 0x38e38e39, RZ ;  /* 0x38e38e3902027825 */ /* 0x000fc800078e00ff */
[----:B------:R-:W-:Y:S01]  /*1c770*/  @P0 IMAD.HI R5, R5, 0x38e38e39, RZ ;  /* 0x38e38e3905050827 */ /* 0x000fe200078e02ff */
[----:B------:R-:W-:-:S04]  /*1c780*/  SHF.R.U32.HI R4, RZ, 0x5, R3 ;  /* 0x00000005ff047819 */ /* 0x000fc80000011603 */
[----:B------:R-:W-:Y:S01]  /*1c790*/  @P0 SHF.R.U32.HI R2, RZ, 0x1f, R5 ;  /* 0x0000001fff020819 */ /* 0x000fe20000011605 */
[----:B------:R-:W-:-:S03]  /*1c7a0*/  IMAD.MOV.U32 R3, RZ, RZ, R4 ;  /* 0x000000ffff037224 */ /* 0x000fc600078e0004 */
[----:B------:R-:W-:-:S04]  /*1c7b0*/  @P0 LEA.HI.SX32 R3, R5, R2, 0x1b ;  /* 0x0000000205030211 */ /* 0x000fc800078fdaff */
[----:B------:R-:W-:-:S13]  /*1c7c0*/  ISETP.GT.AND P0, PT, R3, R4, PT ;  /* 0x000000040300720c */ /* 0x000fda0003f04270 */
[----:B0-----:R-:W-:Y:S05]  /*1c7d0*/  @!P0 BRA `(.L_x_2019) ;  /* 0x0000000c00008947 */ /* 0x001fea0003800000 */
[----:B------:R-:W0:Y:S01]  /*1c7e0*/  LDC R2, c[0x0][0x428] ;  /* 0x00010a00ff027b82 */ /* 0x000e220000000800 */
[----:B------:R-:W-:Y:S01]  /*1c7f0*/  UMOV UR4, 0xffffffff ;  /* 0xffffffff00047882 */ /* 0x000fe20000000000 */
[----:B0-----:R-:W-:Y:S01]  /*1c800*/  ISETP.NE.AND P0, PT, R2, 0x1, PT ;  /* 0x000000010200780c */ /* 0x001fe20003f05270 */
[----:B------:R-:W-:-:S12]  /*1c810*/  IMAD.MOV.U32 R2, RZ, RZ, R18 ;  /* 0x000000ffff027224 */ /* 0x000fd800078e0012 */
[----:B------:R-:W0:Y:S08]  /*1c820*/  @P0 LDC R5, c[0x0][0x42c] ;  /* 0x00010b00ff050b82 */ /* 0x000e300000000800 */
[----:B------:R-:W2:Y:S01]  /*1c830*/  @P0 LDC R6, c[0x0][0x430] ;  /* 0x00010c00ff060b82 */ /* 0x000ea20000000800 */
[----:B0-----:R-:W-:-:S05]  /*1c840*/  @P0 IMAD.HI.U32 R5, R18, R5, RZ ;  /* 0x0000000512050227 */ /* 0x001fca00078e00ff */
[----:B--2---:R-:W-:Y:S02]  /*1c850*/  @P0 SHF.R.U32.HI R2, RZ, R6, R5 ;  /* 0x00000006ff020219 */ /* 0x004fe40000011605 */
[----:B------:R-:W-:Y:S01]  /*1c860*/  SEL R5, R29, RZ, !P1 ;  /* 0x000000ff1d057207 */ /* 0x000fe20004800000 */
[----:B------:R-:W-:Y:S06]  /*1c870*/  BRA.DIV UR4, `(.L_x_2020) ;  /* 0x0000004e04e47947 */ /* 0x000fec000b800000 */
.L_x_2146:
[----:B------:R-:W-:-:S03]  /*1c880*/  UMOV UR4, 0xffffffff ;  /* 0xffffffff00047882 */ /* 0x000fc60000000000 */
[----:B------:R-:W-:Y:S05]  /*1c890*/  BRA.DIV UR4, `(.L_x_2021) ;  /* 0x0000005204107947 */ /* 0x000fea000b800000 */
[----:B------:R-:W-:-:S13]  /*1c8a0*/  ELECT P6, URZ, PT ;  /* 0x00000000003f782f */ /* 0x000fda00038c0000 */
.L_x_2149:
        /* <DEDUP_REMOVED lines=12> */
.L_x_2150:
[----:B------:R-:W-:Y:S05]  /*1c970*/  BSYNC B1 ;  /* 0x0000000000017941 */ /* 0x000fea0003800000 */
.L_x_2022:
[----:B------:R-:W-:Y:S04]  /*1c980*/  BSSY B1, `(.L_x_2024) ;  /* 0x0000049000017945 */ /* 0x000fe80003800000 */
[----:B------:R-:W-:Y:S05]  /*1c990*/  @!P6 BRA `(.L_x_2025) ;  /* 0x00000004001ce947 */ /* 0x000fea0003800000 */
[----:B------:R-:W-:Y:S01]  /*1c9a0*/  IMAD R8, R25, 0x8, R6 ;  /* 0x0000000819087824 */ /* 0x000fe200078e0206 */
[----:B0-----:R-:W-:-:S04]  /*1c9b0*/  SHF.L.U32 R7, R26, 0x1f, RZ ;  /* 0x0000001f1a077819 */ /* 0x001fc800000006ff */
[----:B------:R-:W0:Y:S02]  /*1c9c0*/  SYNCS.PHASECHK.TRANS64.TRYWAIT P0, [R8+URZ+0x31ca0], R7 ;  /* 0x031ca007080075a7 */ /* 0x000e24000800017f */
[----:B0-----:R-:W-:Y:S05]  /*1c9d0*/  @!P0 BRA `(.L_x_2026) ;  /* 0x0000004c00f48947 */ /* 0x001fea0003800000 */
.L_x_2151:
        /* <DEDUP_REMOVED lines=9> */
.L_x_2027:
        /* <DEDUP_REMOVED lines=28> */
.L_x_2152:
[----:B------:R-:W-:Y:S05]  /*1cc30*/  @P1 BRA `(.L_x_2029) ;  /* 0x0000000000141947 */ /* 0x000fea0003800000 */
[----:B------:R-:W-:Y:S01]  /*1cc40*/  ISETP.NE.AND P0, PT, R28, RZ, PT ;  /* 0x000000ff1c00720c */ /* 0x000fe20003f05270 */
[----:B0-2---:R-:W-:-:S04]  /*1cc50*/  IMAD.MOV.U32 R7, RZ, RZ, 0x6c00 ;  /* 0x00006c00ff077424 */ /* 0x005fc800078e00ff */
[----:B------:R3:W-:Y:S08]  /*1cc60*/  SYNCS.ARRIVE.TRANS64 RZ, [R8+URZ+0x31cb0], R7 ;  /* 0x031cb00708ff79a7 */ /* 0x0007f0000800003f */
[----:B------:R-:W-:Y:S05]  /*1cc70*/  @!P0 BRA `(.L_x_2029) ;  /* 0x0000000000048947 */ /* 0x000fea0003800000 */
[----:B------:R-:W-:Y:S01]  /*1cc80*/  BPT.TRAP 0x1 ;  /* 0x000000040000795c */ /* 0x000fe20000300000 */
.L_x_2029:
        /* <DEDUP_REMOVED lines=24> */
.L_x_2025:
[----:B------:R-:W-:Y:S05]  /*1ce10*/  BSYNC B1 ;  /* 0x0000000000017941 */ /* 0x000fea0003800000 */
.L_x_2024:
        /* <DEDUP_REMOVED lines=9> */
.L_x_2036:
[----:B------:R-:W-:Y:S05]  /*1ceb0*/  YIELD ;  /* 0x0000000000007946 */ /* 0x000fea0003800000 */
[----:B------:R-:W-:Y:S04]  /*1cec0*/  BSSY B1, `(.L_x_2030) ;  /* 0x0000048000017945 */ /* 0x000fe80003800000 */
[----:B------:R-:W-:Y:S05]  /*1ced0*/  @!P6 BRA `(.L_x_2031) ;  /* 0x000000040018e947 */ /* 0x000fea0003800000 */
[----:B------:R-:W-:Y:S01]  /*1cee0*/  IMAD R7, R25, 0x8, R6 ;  /* 0x0000000819077824 */ /* 0x000fe200078e0206 */
[----:B------:R-:W-:-:S04]  /*1cef0*/  SHF.L.U32 R8, R26, 0x1f, RZ ;  /* 0x0000001f1a087819 */ /* 0x000fc800000006ff */
[----:B------:R-:W0:Y:S02]  /*1cf00*/  SYNCS.PHASECHK.TRANS64.TRYWAIT P0, [R7+URZ+0x31ca0], R8 ;  /* 0x031ca008070075a7 */ /* 0x000e24000800017f */
[----:B0-----:R-:W-:Y:S05]  /*1cf10*/  @!P0 BRA `(.L_x_2032) ;  /* 0x0000004800cc8947 */ /* 0x001fea0003800000 */
.L_x_2153:
        /* <DEDUP_REMOVED lines=9> */
.L_x_2033:
        /* <DEDUP_REMOVED lines=27> */
.L_x_2154:
[----:B------:R-:W-:Y:S05]  /*1d160*/  @P0 BRA `(.L_x_2035) ;  /* 0x0000000000140947 */ /* 0x000fea0003800000 */
[----:B------:R-:W-:Y:S01]  /*1d170*/  ISETP.NE.AND P1, PT, R28, RZ, PT ;  /* 0x000000ff1c00720c */ /* 0x000fe20003f25270 */
[----:B0-2---:R-:W-:-:S04]  /*1d180*/  IMAD.MOV.U32 R8, RZ, RZ, 0x6c00 ;  /* 0x00006c00ff087424 */ /* 0x005fc800078e00ff */
[----:B------:R3:W-:Y:S08]  /*1d190*/  SYNCS.ARRIVE.TRANS64 RZ, [R7+URZ+0x31cb0], R8 ;  /* 0x031cb00807ff79a7 */ /* 0x0007f0000800003f */
[----:B------:R-:W-:Y:S05]  /*1d1a0*/  @!P1 BRA `(.L_x_2035) ;  /* 0x0000000000049947 */ /* 0x000fea0003800000 */
[----:B------:R-:W-:Y:S01]  /*1d1b0*/  BPT.TRAP 0x1 ;  /* 0x000000040000795c */ /* 0x000fe20000300000 */
.L_x_2035:
        /* <DEDUP_REMOVED lines=24> */
.L_x_2031:
[----:B------:R-:W-:Y:S05]  /*1d340*/  BSYNC B1 ;  /* 0x0000000000017941 */ /* 0x000fea0003800000 */
.L_x_2030:
[----:B------:R-:W-:-:S05]  /*1d350*/  VIADD R25, R25, 0x1 ;  /* 0x0000000119197836 */ /* 0x000fca0000000000 */
[----:B------:R-:W-:-:S04]  /*1d360*/  ISETP.NE.AND P0, PT, R25, 0x2, PT ;  /* 0x000000021900780c */ /* 0x000fc80003f05270 */
[----:B0-23--:R-:W-:Y:S02]  /*1d370*/  SEL R7, RZ, 0x1, P0 ;  /* 0x00000001ff077807 */ /* 0x00dfe40000000000 */
[----:B------:R-:W-:Y:S02]  /*1d380*/  SEL R25, R25, RZ, P0 ;  /* 0x000000ff19197207 */ /* 0x000fe40000000000 */
[C---:B------:R-:W-:Y:S02]  /*1d390*/  ISETP.GT.AND P0, PT, R3.reuse, R4, PT ;  /* 0x000000040300720c */ /* 0x040fe40003f04270 */
[----:B------:R-:W-:Y:S01]  /*1d3a0*/  LOP3.LUT R26, R26, R7, RZ, 0x3c, !PT ;  /* 0x000000071a1a7212 */ /* 0x000fe200078e3cff */
[----:B------:R-:W-:-:S04]  /*1d3b0*/  VIADD R7, R3, 0xffffffff ;  /* 0xffffffff03077836 */ /* 0x000fc80000000000 */
[----:B------:R-:W-:-:S06]  /*1d3c0*/  IMAD.MOV.U32 R3, RZ, RZ, R7 ;  /* 0x000000ffff037224 */ /* 0x000fcc00078e0007 */
[----:B------:R-:W-:Y:S05]  /*1d3d0*/  @P0 BRA `(.L_x_2036) ;  /* 0xfffffff800b40947 */ /* 0x000fea000383ffff */
.L_x_2019:
[----:B------:R-:W-:Y:S05]  /*1d3e0*/  BSYNC B0 ;  /* 0x0000000000007941 */ /* 0x000fea0003800000 */
.L_x_2018:
[----:B------:R-:W2:Y:S01]  /*1d3f0*/  LDL R7, [R1] ;  /* 0x0000000001077983 */ /* 0x000ea20000100800 */
        /* <DEDUP_REMOVED lines=21> */
.L_x_2038:
        /* <DEDUP_REMOVED lines=22> */
.L_x_2040:
        /* <DEDUP_REMOVED lines=19> */
.L_x_2042:
        /* <DEDUP_REMOVED lines=16> */
.L_x_2041:
[----:B------:R-:W2:Y:S01]  /*1d8e0*/  LDL.LU R2, [R1+0x4] ;  /* 0x0000040001027983 */ /* 0x000ea20000300800 */
[----:B------:R-:W-:Y:S01]  /*1d8f0*/  ULDC.64 UR4, c[0x0][0x9f8] ;  /* 0x00027e0000047ab9 */ /* 0x000fe20000000a00 */
[----:B------:R-:W0:Y:S02]  /*1d900*/  LDC R0, c[0x0][0x428] ;  /* 0x00010a00ff007b82 */ /* 0x000e240000000800 */
[----:B------:R-:W3:Y:S04]  /*1d910*/  LDL.LU R21, [R1+0x8] ;  /* 0x0000080001157983 */ /* 0x000ee80000300800 */
[----:B------:R-:W4:Y:S01]  /*1d920*/  LDL.LU R20, [R1+0x10] ;  /* 0x0000100001147983 */ /* 0x000f220000300800 */
[----:B------:R-:W-:Y:S01]  /*1d930*/  ISETP.NE.U32.AND P0, PT, RZ, UR4, PT ;  /* 0x00000004ff007c0c */ /* 0x000fe2000bf05070 */
[----:B------:R-:W-:Y:S01]  /*1d940*/  IMAD.MOV.U32 R6, RZ, RZ, R29 ;  /* 0x000000ffff067224 */ /* 0x000fe200078e001d */
[----:B------:R-:W-:-:S02]  /*1d950*/  ULDC.64 UR6, c[0x0][0x208] ;  /* 0x0000820000067ab9 */ /* 0x000fc40000000a00 */
        /* <DEDUP_REMOVED lines=21> */
.L_x_2043:
        /* <DEDUP_REMOVED lines=14> */
.L_x_2044:
        /* <DEDUP_REMOVED lines=13> */
.L_x_2045:
        /* <DEDUP_REMOVED lines=18> */
.L_x_2157:
[----:B------:R-:W-:Y:S01]  /*1dd80*/  UMOV UR4, 0xffffffff ;  /* 0xffffffff00047882 */ /* 0x000fe20000000000 */
[----:B------:R-:W-:Y:S02]  /*1dd90*/  SHF.R.S32.HI R12, RZ, 0x1f, R6 ;  /* 0x0000001fff0c7819 */ /* 0x000fe40000011406 */
[----:B------:R-:W-:Y:S05]  /*1dda0*/  BRA.DIV UR4, `(.L_x_2047) ;  /* 0x0000003e04847947 */ /* 0x000fea000b800000 */
[----:B------:R-:W-:-:S13]  /*1ddb0*/  ELECT P6, URZ, PT ;  /* 0x00000000003f782f */ /* 0x000fda00038c0000 */
.L_x_2160:
        /* <DEDUP_REMOVED lines=23> */
.L_x_2049:
[----:B------:R-:W-:Y:S01]  /*1df30*/  IMAD R5, R22, 0x8, R27 ;  /* 0x0000000816057824 */ /* 0x000fe200078e021b */
[----:B------:R-:W-:-:S04]  /*1df40*/  SHF.L.U32 R4, R24, 0x1f, RZ ;  /* 0x0000001f18047819 */ /* 0x000fc800000006ff */
[----:B------:R-:W2:Y:S02]  /*1df50*/  SYNCS.PHASECHK.TRANS64.TRYWAIT P0, [R5+URZ+0x31c40], R4 ;  /* 0x031c4004050075a7 */ /* 0x000ea4000800017f */
[----:B--2---:R-:W-:Y:S05]  /*1df60*/  @!P0 BRA `(.L_x_2050) ;  /* 0x0000003c00348947 */ /* 0x004fea0003800000 */
.L_x_2161:
        /* <DEDUP_REMOVED lines=9> */
.L_x_2051:
        /* <DEDUP_REMOVED lines=28> */
.L_x_2048:
        /* <DEDUP_REMOVED lines=44> */
.L_x_2162:
[----:B------:R-:W-:Y:S05]  /*1e480*/  BSYNC B0 ;  /* 0x0000000000007941 */ /* 0x000fea0003800000 */
.L_x_2052:
[----:B------:R-:W2:Y:S01]  /*1e490*/  LDL R5, [R1] ;  /* 0x0000000001057983 */ /* 0x000ea20000100800 */
[----:B------:R-:W-:Y:S01]  /*1e4a0*/  BSSY B0, `(.L_x_2054) ;  /* 0x0000168000007945 */ /* 0x000fe20003800000 */
[----:B--2---:R-:W-:-:S13]  /*1e4b0*/  ISETP.GE.AND P0, PT, R5, 0x2, PT ;  /* 0x000000020500780c */ /* 0x004fda0003f06270 */
[----:B------:R-:W-:Y:S05]  /*1e4c0*/  @!P0 BRA `(.L_x_2055) ;  /* 0x0000001400948947 */ /* 0x000fea0003800000 */
[C---:B0-----:R-:W-:Y:S01]  /*1e4d0*/  LOP3.LUT R4, R5.reuse, 0x1, RZ, 0xc0, !PT ;  /* 0x0000000105047812 */ /* 0x041fe200078ec0ff */
[----:B------:R-:W-:Y:S01]  /*1e4e0*/  VIADD R11, R5, 0xfffffffe ;  /* 0xfffffffe050b7836 */ /* 0x000fe20000000000 */
[----:B------:R-:W-:Y:S02]  /*1e4f0*/  BSSY B1, `(.L_x_2056) ;  /* 0x0000079000017945 */ /* 0x000fe40003800000 */
[----:B------:R-:W-:Y:S01]  /*1e500*/  ISETP.NE.U32.AND P0, PT, R4, 0x1, PT ;  /* 0x000000010400780c */ /* 0x000fe20003f05070 */
[----:B------:R-:W-:-:S12]  /*1e510*/  IMAD.MOV.U32 R9, RZ, RZ, R11 ;  /* 0x000000ffff097224 */ /* 0x000fd800078e000b */
[----:B------:R-:W-:Y:S05]  /*1e520*/  @!P0 BRA `(.L_x_2057) ;  /* 0x0000000400d48947 */ /* 0x000fea0003800000 */
        /* <DEDUP_REMOVED lines=31> */
.L_x_2060:
[----:B0-----:R-:W-:Y:S01]  /*1e720*/  IMAD R3, R10, 0x8, R27 ;  /* 0x000000080a037824 */ /* 0x001fe200078e021b */
[----:B------:R-:W-:-:S04]  /*1e730*/  SHF.L.U32 R2, R13, 0x1f, RZ ;  /* 0x0000001f0d027819 */ /* 0x000fc800000006ff */
[----:B------:R-:W0:Y:S02]  /*1e740*/  SYNCS.PHASECHK.TRANS64.TRYWAIT P0, [R3+URZ+0x31c40], R2 ;  /* 0x031c4002030075a7 */ /* 0x000e24000800017f */
[----:B0-----:R-:W-:Y:S05]  /*1e750*/  @!P0 BRA `(.L_x_2061) ;  /* 0x0000003400608947 */ /* 0x001fea0003800000 */
.L_x_2163:
        /* <DEDUP_REMOVED lines=9> */
.L_x_2062:
        /* <DEDUP_REMOVED lines=31> */
.L_x_2164:
[----:B------:R-:W-:Y:S05]  /*1e9e0*/  @P1 BRA `(.L_x_2064) ;  /* 0x0000000000181947 */ /* 0x000fea0003800000 */
[----:B------:R-:W-:Y:S01]  /*1e9f0*/  ISETP.NE.AND P0, PT, R28, RZ, PT ;  /* 0x000000ff1c00720c */ /* 0x000fe20003f05270 */
[----:B0-----:R-:W-:Y:S02]  /*1ea00*/  IMAD R2, R22, 0x8, R27 ;  /* 0x0000000816027824 */ /* 0x001fe400078e021b */
[----:B------:R-:W-:-:S04]  /*1ea10*/  IMAD.MOV.U32 R3, RZ, RZ, 0x6c00 ;  /* 0x00006c00ff037424 */ /* 0x000fc800078e00ff */
[----:B------:R2:W-:Y:S06]  /*1ea20*/  SYNCS.ARRIVE.TRANS64 RZ, [R2+URZ+0x31c50], R3 ;  /* 0x031c500302ff79a7 */ /* 0x0005ec000800003f */
[----:B------:R-:W-:Y:S05]  /*1ea30*/  @!P0 BRA `(.L_x_2064) ;  /* 0x0000000000048947 */ /* 0x000fea0003800000 */
[----:B------:R-:W-:Y:S01]  /*1ea40*/  BPT.TRAP 0x1 ;  /* 0x000000040000795c */ /* 0x000fe20000300000 */
.L_x_2064:
        /* <DEDUP_REMOVED lines=30> */
.L_x_2059:
[----:B------:R-:W-:Y:S05]  /*1ec30*/  BSYNC B2 ;  /* 0x0000000000027941 */ /* 0x000fea0003800000 */
.L_x_2058:
[----:B------:R-:W2:Y:S01]  /*1ec40*/  LDL.LU R2, [R1] ;  /* 0x0000000001027983 */ /* 0x000ea20000300800 */
[----:B------:R-:W-:Y:S02]  /*1ec50*/  IMAD.MOV.U32 R22, RZ, RZ, R10 ;  /* 0x000000ffff167224 */ /* 0x000fe400078e000a */
[----:B------:R-:W-:Y:S02]  /*1ec60*/  IMAD.MOV.U32 R24, RZ, RZ, R13 ;  /* 0x000000ffff187224 */ /* 0x000fe400078e000d */
[----:B--2---:R-:W-:-:S07]  /*1ec70*/  VIADD R9, R2, 0xfffffffd ;  /* 0xfffffffd02097836 */ /* 0x004fce0000000000 */
.L_x_2057:
[----:B------:R-:W-:Y:S05]  /*1ec80*/  BSYNC B1 ;  /* 0x0000000000017941 */ /* 0x000fea0003800000 */
.L_x_2056:
[----:B------:R-:W-:-:S13]  /*1ec90*/  ISETP.NE.AND P0, PT, R11, RZ, PT ;  /* 0x000000ff0b00720c */ /* 0x000fda0003f05270 */
[----:B------:R-:W-:Y:S05]  /*1eca0*/  @!P0 BRA `(.L_x_2055) ;  /* 0x0000000c009c8947 */ /* 0x000fea0003800000 */
[----:B------:R-:W-:-:S07]  /*1ecb0*/  IMAD.MOV.U32 R4, RZ, RZ, R8 ;  /* 0x000000ffff047224 */ /* 0x000fce00078e0008 */
.L_x_2079:
        /* <DEDUP_REMOVED lines=32> */
.L_x_2067:
[----:B------:R-:W-:Y:S01]  /*1eec0*/  IMAD R3, R10, 0x8, R27 ;  /* 0x000000080a037824 */ /* 0x000fe200078e021b */
[----:B------:R-:W-:-:S04]  /*1eed0*/  SHF.L.U32 R2, R11, 0x1f, RZ ;  /* 0x0000001f0b027819 */ /* 0x000fc800000006ff */
[----:B------:R-:W2:Y:S02]  /*1eee0*/  SYNCS.PHASECHK.TRANS64.TRYWAIT P0, [R3+URZ+0x31c40], R2 ;  /* 0x031c4002030075a7 */ /* 0x000ea4000800017f */
[----:B--2---:R-:W-:Y:S05]  /*1eef0*/  @!P0 BRA `(.L_x_2068) ;  /* 0x0000002c00a08947 */ /* 0x004fea0003800000 */
.L_x_2165:
        /* <DEDUP_REMOVED lines=9> */
.L_x_2069:
        /* <DEDUP_REMOVED lines=31> */
.L_x_2166:
[----:B------:R-:W-:Y:S05]  /*1f180*/  @P0 BRA `(.L_x_2071) ;  /* 0x0000000000140947 */ /* 0x000fea0003800000 */
[----:B------:R-:W-:Y:S01]  /*1f190*/  ISETP.NE.AND P1, PT, R28, RZ, PT ;  /* 0x000000ff1c00720c */ /* 0x000fe20003f25270 */
[----:B------:R-:W-:-:S04]  /*1f1a0*/  IMAD.MOV.U32 R2, RZ, RZ, 0x6c00 ;  /* 0x00006c00ff027424 */ /* 0x000fc800078e00ff */
[----:B------:R2:W-:Y:S08]  /*1f1b0*/  SYNCS.ARRIVE.TRANS64 RZ, [R3+URZ+0x50], R2 ;  /* 0x0000500203ff79a7 */ /* 0x0005f0000800003f */
[----:B------:R-:W-:Y:S05]  /*1f1c0*/  @!P1 BRA `(.L_x_2071) ;  /* 0x0000000000049947 */ /* 0x000fea0003800000 */
[----:B------:R-:W-:Y:S01]  /*1f1d0*/  BPT.TRAP 0x1 ;  /* 0x000000040000795c */ /* 0x000fe20000300000 */
.L_x_2071:
        /* <DEDUP_REMOVED lines=30> */
.L_x_2066:
[----:B------:R-:W-:Y:S05]  /*1f3c0*/  BSYNC B1 ;  /* 0x0000000000017941 */ /* 0x000fea0003800000 */
.L_x_2065:
        /* <DEDUP_REMOVED lines=31> */
.L_x_2074:
[----:B--2---:R-:W-:Y:S01]  /*1f5c0*/  IMAD R2, R22, 0x8, R27 ;  /* 0x0000000816027824 */ /* 0x004fe200078e021b */
[----:B------:R-:W-:-:S04]  /*1f5d0*/  SHF.L.U32 R3, R24, 0x1f, RZ ;  /* 0x0000001f18037819 */ /* 0x000fc800000006ff */
[----:B------:R-:W2:Y:S02]  /*1f5e0*/  SYNCS.PHASECHK.TRANS64.TRYWAIT P0, [R2+URZ+0x31c40], R3 ;  /* 0x031c4003020075a7 */ /* 0x000ea4000800017f */
[----:B--2---:R-:W-:Y:S05]  /*1f5f0*/  @!P0 BRA `(.L_x_2075) ;  /* 0x0000002800088947 */ /* 0x004fea0003800000 */
.L_x_2167:
        /* <DEDUP_REMOVED lines=9> */
.L_x_2076:
        /* <DEDUP_REMOVED lines=33> */
.L_x_2168:
[----:B------:R-:W-:Y:S05]  /*1f8a0*/  @P0 BRA `(.L_x_2078) ;  /* 0x0000000000140947 */ /* 0x000fea0003800000 */
[----:B------:R-:W-:Y:S01]  /*1f8b0*/  ISETP.NE.AND P1, PT, R28, RZ, PT ;  /* 0x000000ff1c00720c */ /* 0x000fe20003f25270 */
[----:B------:R-:W-:-:S04]  /*1f8c0*/  IMAD.MOV.U32 R3, RZ, RZ, 0x6c00 ;  /* 0x00006c00ff037424 */ /* 0x000fc800078e00ff */
[----:B------:R2:W-:Y:S08]  /*1f8d0*/  SYNCS.ARRIVE.TRANS64 RZ, [R2+URZ+0x50], R3 ;  /* 0x0000500302ff79a7 */ /* 0x0005f0000800003f */
[----:B------:R-:W-:Y:S05]  /*1f8e0*/  @!P1 BRA `(.L_x_2078) ;  /* 0x0000000000049947 */ /* 0x000fea0003800000 */
[----:B------:R-:W-:Y:S01]  /*1f8f0*/  BPT.TRAP 0x1 ;  /* 0x000000040000795c */ /* 0x000fe20000300000 */
.L_x_2078:
        /* <DEDUP_REMOVED lines=29> */
.L_x_2073:
[----:B------:R-:W-:Y:S05]  /*1fad0*/  BSYNC B1 ;  /* 0x0000000000017941 */ /* 0x000fea0003800000 */
.L_x_2072:
[C---:B------:R-:W-:Y:S01]  /*1fae0*/  ISETP.GT.AND P0, PT, R9.reuse, 0x1, PT ;  /* 0x000000010900780c */ /* 0x040fe20003f04270 */
[----:B0-2---:R-:W-:-:S04]  /*1faf0*/  VIADD R2, R9, 0xfffffffe ;  /* 0xfffffffe09027836 */ /* 0x005fc80000000000 */
[----:B------:R-:W-:-:S08]  /*1fb00*/  IMAD.MOV.U32 R9, RZ, RZ, R2 ;  /* 0x000000ffff097224 */ /* 0x000fd000078e0002 */
[----:B------:R-:W-:Y:S05]  /*1fb10*/  @P0 BRA `(.L_x_2079) ;  /* 0xfffffff000680947 */ /* 0x000fea000383ffff */
.L_x_2055:
[----:B------:R-:W-:Y:S05]  /*1fb20*/  BSYNC B0 ;  /* 0x0000000000007941 */ /* 0x000fea0003800000 */
.L_x_2054:
[----:B------:R-:W-:Y:S01]  /*1fb30*/  ISETP.NE.AND P0, PT, R28, RZ, PT ;  /* 0x000000ff1c00720c */ /* 0x000fe20003f05270 */
[----:B------:R-:W-:-:S12]  /*1fb40*/  BSSY B0, `(.L_x_2080) ;  /* 0x000000f000007945 */ /* 0x000fd80003800000 */
[----:B------:R-:W-:Y:S05]  /*1fb50*/  @P0 BRA `(.L_x_2081) ;  /* 0x0000000000340947 */ /* 0x000fea0003800000 */
[----:B------:R-:W2:Y:S01]  /*1fb60*/  S2R R9, SR_LANEID ;  /* 0x0000000000097919 */ /* 0x000ea20000000000 */
[----:B------:R-:W-:Y:S01]  /*1fb70*/  VOTEU.ANY UR4, UPT, PT ;  /* 0x0000000000047886 */ /* 0x000fe200038e0100 */
[----:B------:R-:W3:Y:S01]  /*1fb80*/  LDC.64 R2, c[0x0][0xc38] ;  /* 0x00030e00ff027b82 */ /* 0x000ee20000000a00 */
[----:B0-----:R-:W2:Y:S01]  /*1fb90*/  FLO.U32 R4, UR4 ;  /* 0x0000000400047d00 */ /* 0x001ea200080e0000 */
[----:B------:R-:W-:-:S07]  /*1fba0*/  ULDC.64 UR6, c[0x0][0x208] ;  /* 0x0000820000067ab9 */ /* 0x000fce0000000a00 */
[----:B------:R-:W3:Y:S01]  /*1fbb0*/  POPC R5, UR4 ;  /* 0x0000000400057d09 */ /* 0x000ee20008000000 */
[----:B--2---:R-:W-:-:S13]  /*1fbc0*/  ISETP.EQ.U32.AND P0, PT, R4, R9, PT ;  /* 0x000000090400720c */ /* 0x004fda0003f02070 */
[----:B---3--:R-:W2:Y:S01]  /*1fbd0*/  @P0 ATOMG.E.ADD.STRONG.GPU PT, R3, desc[UR6][R2.64], R5 ;  /* 0x00000005020309a8 */ /* 0x008ea200081ee1c6 */
[----:B------:R-:W0:Y:S02]  /*1fbe0*/  S2R R6, SR_LTMASK ;  /* 0x0000000000067919 */ /* 0x000e240000003900 */
[----:B0-----:R-:W-:-:S04]  /*1fbf0*/  LOP3.LUT R6, R6, UR4, RZ, 0xc0, !PT ;  /* 0x0000000406067c12 */ /* 0x001fc8000f8ec0ff */
[----:B------:R-:W0:Y:S01]  /*1fc00*/  POPC R9, R6 ;  /* 0x0000000600097309 */ /* 0x000e220000000000 */
[----:B--2---:R-:W0:Y:S02]  /*1fc10*/  SHFL.IDX PT, R4, R3, R4, 0x1f ;  /* 0x00001f0403047589 */ /* 0x004e2400000e0000 */
[----:B0-----:R-:W-:-:S07]  /*1fc20*/  IADD3 R16, R4, UR36, R9 ;  /* 0x0000002404107c10 */ /* 0x001fce000fffe009 */
.L_x_2081:
[----:B------:R-:W-:Y:S05]  /*1fc30*/  BSYNC B0 ;  /* 0x0000000000007941 */ /* 0x000fea0003800000 */
.L_x_2080:
[----:B------:R-:W-:Y:S04]  /*1fc40*/  BSSY B0, `(.L_x_2082) ;  /* 0x000002b000007945 */ /* 0x000fe80003800000 */
[----:B------:R-:W-:Y:S05]  /*1fc50*/  @!P6 BRA `(.L_x_2083) ;  /* 0x0000000000a4e947 */ /* 0x000fea0003800000 */
[----:B------:R-:W-:Y:S01]  /*1fc60*/  IMAD R3, R22, 0x8, R27 ;  /* 0x0000000816037824 */ /* 0x000fe200078e021b */
[----:B------:R-:W-:-:S04]  /*1fc70*/  SHF.L.U32 R2, R24, 0x1f, RZ ;  /* 0x0000001f18027819 */ /* 0x000fc800000006ff */
[----:B------:R-:W2:Y:S02]  /*1fc80*/  SYNCS.PHASECHK.TRANS64.TRYWAIT P0, [R3+URZ+0x31c60], R2 ;  /* 0x031c6002030075a7 */ /* 0x000ea4000800017f */
[----:B--2---:R-:W-:Y:S05]  /*1fc90*/  @!P0 BRA `(.L_x_2084) ;  /* 0x0000002000888947 */ /* 0x004fea0003800000 */
.L_x_2169:
        /* <DEDUP_REMOVED lines=9> */
.L_x_2085:
        /* <DEDUP_REMOVED lines=28> */
.L_x_2083:
[----:B------:R-:W-:Y:S05]  /*1fef0*/  BSYNC B0 ;  /* 0x0000000000007941 */ /* 0x000fea0003800000 */
.L_x_2082:
[----:B------:R-:W-:-:S05]  /*1ff00*/  VIADD R22, R22, 0x1 ;  /* 0x0000000116167836 */ /* 0x000fca0000000000 */
[----:B------:R-:W-:-:S04]  /*1ff10*/  ISETP.NE.AND P0, PT, R22, 0x2, PT ;  /* 0x000000021600780c */ /* 0x000fc80003f05270 */
[----:B0-2---:R-:W-:Y:S02]  /*1ff20*/  SEL R3, RZ, 0x1, P0 ;  /* 0x00000001ff037807 */ /* 0x005fe40000000000 */
[----:B------:R-:W-:Y:S02]  /*1ff30*/  SEL R22, R22, RZ, P0 ;  /* 0x000000ff16167207 */ /* 0x000fe40000000000 */
[----:B------:R-:W-:-:S07]  /*1ff40*/  LOP3.LUT R24, R24, R3, RZ, 0x3c, !PT ;  /* 0x0000000318187212 */ /* 0x000fce00078e3cff */
.L_x_2039:
[----:B------:R-:W-:Y:S05]  /*1ff50*/  BSYNC B6 ;  /* 0x0000000000067941 */ /* 0x000fea0003800000 */
.L_x_2037:
[----:B------:R-:W-:-:S03]  /*1ff60*/  UMOV UR4, 0xffffffff ;  /* 0xffffffff00047882 */ /* 0x000fc60000000000 */
[----:B------:R-:W-:Y:S05]  /*1ff70*/  BRA.DIV UR4, `(.L_x_2086) ;  /* 0x0000001e04e47947 */ /* 0x000fea000b800000 */
[----:B------:R0:W2:Y:S04]  /*1ff80*/  SHFL.IDX PT, R4, R16, RZ, 0x1f ;  /* 0x00001fff10047589 */ /* 0x0000a800000e0000 */
[----:B------:R0:W3:Y:S02]  /*1ff90*/  SHFL.IDX PT, R5, R16, 0x1, 0x1f ;  /* 0x00201f0010057f89 */ /* 0x0000e400000e0000 */
.L_x_2173:
        /* <DEDUP_REMOVED lines=8> */
[----:B------:R-:W4:Y:S01]  /*20020*/  LDC.64 R2, c[0x0][0xc58] ;  /* 0x00031600ff027b82 */ /* 0x000f220000000a00 */
[----:B------:R-:W-:Y:S01]  /*20030*/  ULDC.64 UR4, c[0x0][0x208] ;  /* 0x0000820000047ab9 */ /* 0x000fe20000000a00 */
[----:B----4-:R-:W-:-:S06]  /*20040*/  IMAD.WIDE R2, R7, 0x4, R2 ;  /* 0x0000000407027825 */ /* 0x010fcc00078e0202 */
[----:B------:R4:W5:Y:S02]  /*20050*/  LDG.E R2, desc[UR4][R2.64] ;  /* 0x0000000402027981 */ /* 0x000964000c1e1900 */
.L_x_2088:
[----:B------:R-:W-:Y:S05]  /*20060*/  BSYNC B0 ;  /* 0x0000000000007941 */ /* 0x000fea0003800000 */
.L_x_2087:
        /* <DEDUP_REMOVED lines=23> */
.L_x_2181:
[----:B------:R-:W-:Y:S02]  /*201e0*/  ULDC UR4, c[0x0][0xc10] ;  /* 0x0003040000047ab9 */ /* 0x000fe40000000800 */
[----:B------:R-:W-:-:S04]  /*201f0*/  IMAD.U32 R7, RZ, RZ, UR4 ;  /* 0x00000004ff077e24 */ /* 0x000fc8000f8e00ff */
[----:B----4-:R-:W-:-:S04]  /*20200*/  IMAD R14, R14, R7, RZ ;  /* 0x000000070e0e7224 */ /* 0x010fc800078e02ff */
[----:B---3--:R-:W-:-:S05]  /*20210*/  IMAD.IADD R5, R5, 0x1, R14 ;  /* 0x0000000105057824 */ /* 0x008fca00078e020e */
[----:B--2---:R-:W-:-:S13]  /*20220*/  ISETP.GT.AND P0, PT, R5, R4, PT ;  /* 0x000000040500720c */ /* 0x004fda0003f04270 */
[----:B------:R-:W-:Y:S05]  /*20230*/  @P0 BRA `(.L_x_2090) ;  /* 0x0000000000b00947 */ /* 0x000fea0003800000 */
[----:B------:R-:W2:Y:S02]  /*20240*/  LDC R0, c[0x0][0xc14] ;  /* 0x00030500ff007b82 */ /* 0x000ea40000000800 */
.L_x_2095:
        /* <DEDUP_REMOVED lines=9> */
[----:B------:R-:W2:Y:S01]  /*202e0*/  LDC.64 R2, c[0x0][0xc58] ;  /* 0x00031600ff027b82 */ /* 0x000ea20000000a00 */
[----:B------:R-:W-:Y:S01]  /*202f0*/  ULDC.64 UR4, c[0x0][0x208] ;  /* 0x0000820000047ab9 */ /* 0x000fe20000000a00 */
[----:B--2---:R-:W-:-:S06]  /*20300*/  IMAD.WIDE R2, R7, 0x4, R2 ;  /* 0x0000000407027825 */ /* 0x004fcc00078e0202 */
[----:B------:R2:W5:Y:S02]  /*20310*/  LDG.E R2, desc[UR4][R2.64] ;  /* 0x0000000402027981 */ /* 0x000564000c1e1900 */
.L_x_2093:
[----:B------:R-:W-:Y:S05]  /*20320*/  BSYNC B0 ;  /* 0x0000000000007941 */ /* 0x000fea0003800000 */
.L_x_2092:
        /* <DEDUP_REMOVED lines=23> */
.L_x_2189:
[----:B------:R-:W-:Y:S02]  /*204a0*/  ULDC UR4, c[0x0][0xc10] ;  /* 0x0003040000047ab9 */ /* 0x000fe40000000800 */
[----:B------:R-:W-:-:S04]  /*204b0*/  IMAD.U32 R7, RZ, RZ, UR4 ;  /* 0x00000004ff077e24 */ /* 0x000fc8000f8e00ff */
[----:B--2---:R-:W-:-:S04]  /*204c0*/  IMAD R14, R14, R7, RZ ;  /* 0x000000070e0e7224 */ /* 0x004fc800078e02ff */
[----:B------:R-:W-:-:S05]  /*204d0*/  IMAD.IADD R5, R14, 0x1, R5 ;  /* 0x000000010e057824 */ /* 0x000fca00078e0205 */
[----:B------:R-:W-:-:S13]  /*204e0*/  ISETP.GT.AND P0, PT, R5, R4, PT ;  /* 0x000000040500720c */ /* 0x000fda0003f04270 */
[----:B------:R-:W-:Y:S05]  /*204f0*/  @!P0 BRA `(.L_x_2095) ;  /* 0xfffffffc00548947 */ /* 0x000fea000383ffff */
.L_x_2090:
        /* <DEDUP_REMOVED lines=8> */
.L_x_2193:
[----:B------:R-:W-:Y:S01]  /*20580*/  ISETP.NE.AND P0, PT, R3, RZ, PT ;  /* 0x000000ff0300720c */ /* 0x000fe20003f05270 */
[----:B------:R-:W-:-:S12]  /*20590*/  IMAD.MOV.U32 R14, RZ, RZ, RZ ;  /* 0x000000ffff0e7224 */ /* 0x000fd800078e00ff */
[----:B------:R-:W-:Y:S05]  /*205a0*/  @!P0 BRA `(.L_x_2097) ;  /* 0x0000000000108947 */ /* 0x000fea0003800000 */
[----:B------:R-:W-:Y:S01]  /*205b0*/  UMOV UR4, 0xffffffff ;  /* 0xffffffff00047882 */ /* 0x000fe20000000000 */
[----:B------:R-:W-:Y:S02]  /*205c0*/  VIADD R12, R5, 0xffffffff ;  /* 0xffffffff050c7836 */ /* 0x000fe40000000000 */
[----:B------:R-:W-:Y:S05]  /*205d0*/  BRA.DIV UR4, `(.L_x_2098) ;  /* 0x0000002204807947 */ /* 0x000fea000b800000 */
[----:B------:R4:W0:Y:S02]  /*205e0*/  SHFL.IDX PT, R14, R8, R12, 0x1f ;  /* 0x00001f0c080e7589 */ /* 0x00082400000e0000 */
.L_x_2097:
        /* <DEDUP_REMOVED lines=68> */
.L_x_2091:
[----:B------:R-:W-:Y:S01]  /*20a30*/  UMOV UR4, URZ ;  /* 0x0000003f00047c82 */ /* 0x000fe20008000000 */
[----:B------:R-:W-:Y:S01]  /*20a40*/  UMOV UR5, URZ ;  /* 0x0000003f00057c82 */ /* 0x000fe20008000000 */
[----:B------:R-:W-:Y:S01]  /*20a50*/  ULDC UR6, c[0x0][0xc14] ;  /* 0x0003050000067ab9 */ /* 0x000fe20000000800 */
[----:B------:R-:W-:Y:S02]  /*20a60*/  IMAD.MOV.U32 R16, RZ, RZ, R4 ;  /* 0x000000ffff107224 */ /* 0x000fe400078e0004 */
[----:B------:R-:W-:Y:S02]  /*20a70*/  IMAD.U32 R17, RZ, RZ, UR4 ;  /* 0x00000004ff117e24 */ /* 0x000fe4000f8e00ff */
[----:B------:R-:W-:Y:S02]  /*20a80*/  IMAD.U32 R18, RZ, RZ, UR5 ;  /* 0x00000005ff127e24 */ /* 0x000fe4000f8e00ff */
[----:B------:R-:W-:-:S07]  /*20a90*/  IMAD.U32 R19, RZ, RZ, UR6 ;  /* 0x00000006ff137e24 */ /* 0x000fce000f8e00ff */
.L_x_2099:
        /* <DEDUP_REMOVED lines=10> */
.L_x_2014:
        /* <DEDUP_REMOVED lines=12> */
.L_x_2196:
[----:B------:R-:W-:Y:S05]  /*20c00*/  BSYNC B0 ;  /* 0x0000000000007941 */ /* 0x000fea0003800000 */
.L_x_2101:
[----:B------:R-:W-:-:S03]  /*20c10*/  UMOV UR4, 0xffffffff ;  /* 0xffffffff00047882 */ /* 0x000fc60000000000 */
[----:B------:R-:W-:Y:S05]  /*20c20*/  BRA.DIV UR4, `(.L_x_2103) ;  /* 0x0000001e04247947 */ /* 0x000fea000b800000 */
[----:B0-----:R-:W0:Y:S02]  /*20c30*/  S2R R0, SR_TID.X ;  /* 0x0000000000007919 */ /* 0x001e240000002100 */
[----:B0-----:R-:W-:-:S04]  /*20c40*/  SHF.R.U32.HI R0, RZ, 0x5, R0 ;  /* 0x00000005ff007819 */ /* 0x001fc80000011600 */
[----:B------:R-:W-:-:S05]  /*20c50*/  LOP3.LUT R0, R0, 0x3, RZ, 0xc0, !PT ;  /* 0x0000000300007812 */ /* 0x000fca00078ec0ff */
[----:B------:R0:W2:Y:S02]  /*20c60*/  SHFL.IDX PT, R14, R0, RZ, 0x1f ;  /* 0x00001fff000e7589 */ /* 0x0000a400000e0000 */
.L_x_2199:
[----:B--2---:R-:W-:-:S13]  /*20c70*/  ISETP.NE.AND P0, PT, R14, RZ, PT ;  /* 0x000000ff0e00720c */ /* 0x004fda0003f05270 */
[----:B------:R-:W-:Y:S05]  /*20c80*/  @P0 BRA `(.L_x_1854) ;  /* 0x0000000000880947 */ /* 0x000fea0003800000 */
[----:B------:R-:W-:-:S03]  /*20c90*/  UMOV UR4, 0xffffffff ;  /* 0xffffffff00047882 */ /* 0x000fc60000000000 */
[----:B------:R-:W-:Y:S05]  /*20ca0*/  BRA.DIV UR4, `(.L_x_2104) ;  /* 0x0000001e04387947 */ /* 0x000fea000b800000 */
[----:B------:R-:W-:-:S13]  /*20cb0*/  ELECT P6, URZ, PT ;  /* 0x00000000003f782f */ /* 0x000fda00038c0000 */
.L_x_2202:
[----:B------:R-:W-:Y:S05]  /*20cc0*/  @!P6 BRA `(.L_x_1854) ;  /* 0x000000000078e947 */ /* 0x000fea0003800000 */
[----:B------:R-:W-:-:S06]  /*20cd0*/  ULOP3.LUT UR4, UR60, 0x2, URZ, 0xfc, !UPT ;  /* 0x000000023c047892 */ /* 0x000fcc000f8efc3f */
[----:B0-----:R-:W-:-:S05]  /*20ce0*/  IMAD.U32 R0, RZ, RZ, UR4 ;  /* 0x00000004ff007e24 */ /* 0x001fca000f8e00ff */
[----:B------:R-:W-:-:S13]  /*20cf0*/  ISETP.NE.AND P2, PT, R0, 0x3, PT ;  /* 0x000000030000780c */ /* 0x000fda0003f45270 */
[----:B------:R-:W-:Y:S05]  /*20d00*/  @!P2 BRA `(.L_x_2105) ;  /* 0x000000000004a947 */ /* 0x000fea0003800000 */
[----:B------:R-:W-:Y:S01]  /*20d10*/  BPT.TRAP 0x1 ;  /* 0x000000040000795c */ /* 0x000fe20000300000 */
.L_x_2105:
        /* <DEDUP_REMOVED lines=12> */
.L_x_2203:
[----:B------:R-:W2:Y:S02]  /*20de0*/  SYNCS.PHASECHK.TRANS64.TRYWAIT P0, [R3+URZ], R0 ;  /* 0x00000000030075a7 */ /* 0x000ea4000800017f */
[----:B--2---:R-:W-:Y:S05]  /*20df0*/  @!P0 BRA `(.L_x_2107) ;  /* 0x0000001c00188947 */ /* 0x004fea0003800000 */
.L_x_2204:
[----:B------:R-:W-:Y:S05]  /*20e00*/  @!P2 BRA `(.L_x_2108) ;  /* 0x000000000004a947 */ /* 0x000fea0003800000 */
[----:B------:R-:W-:Y:S01]  /*20e10*/  BPT.TRAP 0x1 ;  /* 0x000000040000795c */ /* 0x000fe20000300000 */
.L_x_2108:
[----:B--2---:R-:W-:-:S04]  /*20e20*/  VIADD R3, R9, 0x31c60 ;  /* 0x00031c6009037836 */ /* 0x004fc80000000000 */
[----:B------:R-:W-:-:S04]  /*20e30*/  IMAD R5, R22, 0x8, R3 ;  /* 0x0000000816057824 */ /* 0x000fc800078e0203 */
[----:B------:R-:W2:Y:S02]  /*20e40*/  SYNCS.PHASECHK.TRANS64.TRYWAIT P0, [R5+URZ], R2 ;  /* 0x00000002050075a7 */ /* 0x000ea4000800017f */
[----:B--2---:R-:W-:Y:S05]  /*20e50*/  @!P0 BRA `(.L_x_2109) ;  /* 0x0000001c00148947 */ /* 0x004fea0003800000 */
.L_x_2205:
[----:B------:R-:W-:-:S07]  /*20e60*/  IMAD R3, R4, 0x8, R3 ;  /* 0x0000000804037824 */ /* 0x000fce00078e0203 */
.L_x_2110:
[----:B---3--:R3:W4:Y:S02]  /*20e70*/  SYNCS.PHASECHK.TRANS64.TRYWAIT P0, [R3+URZ], R0 ;  /* 0x00000000030075a7 */ /* 0x008724000800017f */
[----:B----4-:R-:W-:Y:S05]  /*20e80*/  @!P0 NANOSLEEP.SYNCS 0x989680 ;  /* 0x009896800000895d */ /* 0x010fea0003900000 */
[----:B------:R-:W4:Y:S02]  /*20e90*/  @!P0 SYNCS.PHASECHK.TRANS64 P0, [R3+URZ], R0 ;  /* 0x00000000030085a7 */ /* 0x000f24000800007f */
[----:B----4-:R-:W-:Y:S05]  /*20ea0*/  @!P0 BRA `(.L_x_2110) ;  /* 0xfffffffc00f08947 */ /* 0x010fea000383ffff */
.L_x_1854:
[----:B------:R-:W-:Y:S05]  /*20eb0*/  BSYNC B7 ;  /* 0x0000000000077941 */ /* 0x000fea0003800000 */
.L_x_1851:
[----:B------:R-:W-:Y:S05]  /*20ec0*/  EXIT ;  /* 0x000000000000794d */ /* 0x000fea0003800000 */
.L_x_1870:
[----:B0-----:R0:W1:Y:S02]  /*20ed0*/  SYNCS.PHASECHK.TRANS64.TRYWAIT P5, [R15+URZ+0x31c90], R86 ;  /* 0x031c90560f0075a7 */ /* 0x00106400080a017f */
[----:B-1----:R-:W-:Y:S05]  /*20ee0*/  @!P5 NANOSLEEP.SYNCS 0x989680 ;  /* 0x009896800000d95d */ /* 0x002fea0003900000 */
[----:B------:R-:W1:Y:S02]  /*20ef0*/  @!P5 SYNCS.PHASECHK.TRANS64 P5, [R15+URZ+0x31c90], R86 ;  /* 0x031c90560f00d5a7 */ /* 0x000e6400080a007f */
[----:B-1----:R-:W-:Y:S05]  /*20f00*/  @!P5 BRA `(.L_x_1870) ;  /* 0xfffffffc00f0d947 */ /* 0x002fea000383ffff */
[----:B------:R-:W-:Y:S05]  /*20f10*/  BRA `(.L_x_2111) ;  /* 0xfffffe2000607947 */ /* 0x000fea000383ffff */
.L_x_1898:
[----:B0-----:R0:W1:Y:S02]  /*20f20*/  SYNCS.PHASECHK.TRANS64.TRYWAIT P5, [R15+URZ+0x31c90], R86 ;  /* 0x031c90560f0075a7 */ /* 0x00106400080a017f */
[----:B-1----:R-:W-:Y:S05]  /*20f30*/  @!P5 NANOSLEEP.SYNCS 0x989680 ;  /* 0x009896800000d95d */ /* 0x002fea0003900000 */
[----:B------:R-:W1:Y:S02]  /*20f40*/  @!P5 SYNCS.PHASECHK.TRANS64 P5, [R15+URZ+0x31c90], R86 ;  /* 0x031c90560f00d5a7 */ /* 0x000e6400080a007f */
[----:B-1----:R-:W-:Y:S05]  /*20f50*/  @!P5 BRA `(.L_x_1898) ;  /* 0xfffffffc00f0d947 */ /* 0x002fea000383ffff */
[----:B------:R-:W-:Y:S05]  /*20f60*/  BRA `(.L_x_2112) ;  /* 0xfffffe3800ec7947 */ /* 0x000fea000383ffff */
.L_x_1911:
[----:B0-----:R0:W1:Y:S02]  /*20f70*/  SYNCS.PHASECHK.TRANS64.TRYWAIT P4, [R15+URZ+0x31c90], R86 ;  /* 0x031c90560f0075a7 */ /* 0x001064000808017f */
[----:B-1----:R-:W-:Y:S05]  /*20f80*/  @!P4 NANOSLEEP.SYNCS 0x989680 ;  /* 0x009896800000c95d */ /* 0x002fea0003900000 */
[----:B------:R-:W1:Y:S02]  /*20f90*/  @!P4 SYNCS.PHASECHK.TRANS64 P4, [R15+URZ+0x31c90], R86 ;  /* 0x031c90560f00c5a7 */ /* 0x000e64000808007f */
[----:B-1----:R-:W-:Y:S05]  /*20fa0*/  @!P4 BRA `(.L_x_1911) ;  /* 0xfffffffc00f0c947 */ /* 0x002fea000383ffff */
[----:B------:R-:W-:Y:S05]  /*20fb0*/  BRA `(.L_x_2113) ;  /* 0xfffffe5400307947 */ /* 0x000fea000383ffff */
.L_x_1915:
[----:B--2---:R2:W3:Y:S02]  /*20fc0*/  SYNCS.PHASECHK.TRANS64.TRYWAIT P3, [R15+URZ+0x31cb0], R86 ;  /* 0x031cb0560f0075a7 */ /* 0x0044e4000806017f */
[----:B---3--:R-:W-:Y:S05]  /*20fd0*/  @!P3 NANOSLEEP.SYNCS 0x989680 ;  /* 0x009896800000b95d */ /* 0x008fea0003900000 */
[----:B------:R-:W3:Y:S02]  /*20fe0*/  @!P3 SYNCS.PHASECHK.TRANS64 P3, [R15+URZ+0x31cb0], R86 ;  /* 0x031cb0560f00b5a7 */ /* 0x000ee4000806007f */
[----:B---3--:R-:W-:Y:S05]  /*20ff0*/  @!P3 BRA `(.L_x_1915) ;  /* 0xfffffffc00f0b947 */ /* 0x008fea000383ffff */
[----:B------:R-:W-:Y:S05]  /*21000*/  BRA `(.L_x_2114) ;  /* 0xfffffe5400cc7947 */ /* 0x000fea000383ffff */
.L_x_1921:
[----:B------:R-:W-:Y:S01]  /*21010*/  BSSY B0, `(.L_x_2115) ;  /* 0x0000007000007945 */ /* 0x000fe20003800000 */
[----:B------:R-:W-:Y:S02]  /*21020*/  IMAD.MOV.U32 R12, RZ, RZ, RZ ;  /* 0x000000ffff0c7224 */ /* 0x000fe400078e00ff */
[----:B------:R-:W-:Y:S02]  /*21030*/  IMAD.MOV.U32 R11, RZ, RZ, 0x1f ;  /* 0x0000001fff0b7424 */ /* 0x000fe400078e00ff */
[----:B------:R-:W-:-:S07]  /*21040*/  IMAD.MOV.U32 R15, RZ, RZ, -0x1 ;  /* 0xffffffffff0f7424 */ /* 0x000fce00078e00ff */
[----:B-----5:R-:W-:Y:S05]  /*21050*/  WARPSYNC.COLLECTIVE R15, `(.L_x_2116) ;  /* 0x000000000f087348 */ /* 0x020fea0003c00000 */
[----:B------:R0:W1:Y:S02]  /*21060*/  SHFL.IDX P6, R14, R13, R12, R11 ;  /* 0x0000000c0d0e7389 */ /* 0x00006400000c000b */
[----:B01---5:R-:W-:Y:S01]  /*21070*/  ENDCOLLECTIVE ;  /* 0x000000000000791b */ /* 0x023fe20003800000 */
.L_x_2116:
[----:B------:R-:W-:Y:S05]  /*21080*/  BSYNC B0 ;  /* 0x0000000000007941 */ /* 0x000fea0003800000 */
.L_x_2115:
[----:B------:R0:W-:Y:S01]  /*21090*/  STL [R1+0x34], R14 ;  /* 0x0000340e01007387 */ /* 0x0001e20000100800 */
[----:B------:R-:W-:Y:S05]  /*210a0*/  BRA `(.L_x_2117) ;  /* 0xfffffe5c00487947 */ /* 0x000fea000383ffff */
.L_x_1934:
[----:B------:R-:W-:Y:S01]  /*210b0*/  BSSY B1, `(.L_x_2118) ;  /* 0x0000007000017945 */ /* 0x000fe20003800000 */
[----:B------:R-:W-:Y:S02]  /*210c0*/  IMAD.MOV.U32 R12, RZ, RZ, RZ ;  /* 0x000000ffff0c7224 */ /* 0x000fe400078e00ff */
[----:B------:R-:W-:Y:S02]  /*210d0*/  IMAD.MOV.U32 R11, RZ, RZ, 0x1e1f ;  /* 0x00001e1fff0b7424 */ /* 0x000fe400078e00ff */
[----:B------:R-:W-:-:S07]  /*210e0*/  IMAD.MOV.U32 R15, RZ, RZ, -0x1 ;  /* 0xffffffffff0f7424 */ /* 0x000fce00078e00ff */
[----:B------:R-:W-:Y:S05]  /*210f0*/  WARPSYNC.COLLECTIVE R15, `(.L_x_2119) ;  /* 0x000000000f087348 */ /* 0x000fea0003c00000 */
[----:B------:R0:W1:Y:S02]  /*21100*/  SHFL.IDX P6, R14, R13, R12, R11 ;  /* 0x0000000c0d0e7389 */ /* 0x00006400000c000b */
[----:B01----:R-:W-:Y:S01]  /*21110*/  ENDCOLLECTIVE ;  /* 0x000000000000791b */ /* 0x003fe20003800000 */
.L_x_2119:
[----:B------:R-:W-:Y:S05]  /*21120*/  BSYNC B1 ;  /* 0x0000000000017941 */ /* 0x000fea0003800000 */
.L_x_2118:
[----:B------:R-:W-:Y:S05]  /*21130*/  BRA `(.L_x_2120) ;  /* 0xfffffe6800847947 */ /* 0x000fea000383ffff */
.L_x_1935:
        /* <DEDUP_REMOVED lines=8> */
.L_x_2122:
[----:B------:R-:W-:Y:S05]  /*211c0*/  BSYNC B1 ;  /* 0x0000000000017941 */ /* 0x000fea0003800000 */
.L_x_2121:
[----:B------:R-:W-:Y:S05]  /*211d0*/  BRA `(.L_x_2123) ;  /* 0xfffffe6800687947 */ /* 0x000fea000383ffff */
.L_x_1936:
        /* <DEDUP_REMOVED lines=8> */
.L_x_2125:
[----:B------:R-:W-:Y:S05]  /*21260*/  BSYNC B1 ;  /* 0x0000000000017941 */ /* 0x000fea0003800000 */
.L_x_2124:
[----:B------:R-:W-:Y:S05]  /*21270*/  BRA `(.L_x_2126) ;  /* 0xfffffe68004c7947 */ /* 0x000fea000383ffff */
.L_x_1937:
        /* <DEDUP_REMOVED lines=8> */
.L_x_2128:
[----:B------:R-:W-:Y:S05]  /*21300*/  BSYNC B1 ;  /* 0x0000000000017941 */ /* 0x000fea0003800000 */
.L_x_2127:
[----:B------:R-:W-:Y:S05]  /*21310*/  BRA `(.L_x_2129) ;  /* 0xfffffe6800307947 */ /* 0x000fea000383ffff */
.L_x_1939:
[----:B0-----:R0:W1:Y:S02]  /*21320*/  SYNCS.PHASECHK.TRANS64.TRYWAIT P1, [R22+URZ+0x31c00], R3 ;  /* 0x031c0003160075a7 */ /* 0x001064000802017f */
[----:B-1----:R-:W-:Y:S05]  /*21330*/  @!P1 NANOSLEEP.SYNCS 0x989680 ;  /* 0x009896800000995d */ /* 0x002fea0003900000 */
[----:B------:R-:W1:Y:S02]  /*21340*/  @!P1 SYNCS.PHASECHK.TRANS64 P1, [R22+URZ+0x31c00], R3 ;  /* 0x031c0003160095a7 */ /* 0x000e64000802007f */
[----:B-1----:R-:W-:Y:S05]  /*21350*/  @!P1 BRA `(.L_x_1939) ;  /* 0xfffffffc00f09947 */ /* 0x002fea000383ffff */
[----:B------:R-:W-:Y:S05]  /*21360*/  BRA `(.L_x_2130) ;  /* 0xfffffe6800987947 */ /* 0x000fea000383ffff */
.L_x_1953:
[----:B------:R-:W-:Y:S01]  /*21370*/  BSSY B1, `(.L_x_2131) ;  /* 0x0000007000017945 */ /* 0x000fe20003800000 */
[----:B------:R-:W-:Y:S02]  /*21380*/  IMAD.MOV.U32 R12, RZ, RZ, RZ ;  /* 0x000000ffff0c7224 */ /* 0x000fe400078e00ff */
[----:B------:R-:W-:Y:S02]  /*21390*/  IMAD.MOV.U32 R11, RZ, RZ, 0x1e1f ;  /* 0x00001e1fff0b7424 */ /* 0x000fe400078e00ff */
[----:B------:R-:W-:-:S07]  /*213a0*/  IMAD.MOV.U32 R15, RZ, RZ, -0x1 ;  /* 0xffffffffff0f7424 */ /* 0x000fce00078e00ff */
[----:B------:R-:W-:Y:S05]  /*213b0*/  WARPSYNC.COLLECTIVE R15, `(.L_x_2132) ;  /* 0x000000000f087348 */ /* 0x000fea0003c00000 */
[----:B------:R0:W1:Y:S02]  /*213c0*/  SHFL.IDX P6, R14, R13, R12, R11 ;  /* 0x0000000c0d0e7389 */ /* 0x00006400000c000b */
[----:B01----:R-:W-:Y:S01]  /*213d0*/  ENDCOLLECTIVE ;  /* 0x000000000000791b */ /* 0x003fe20003800000 */
.L_x_2132:
[----:B------:R-:W-:Y:S05]  /*213e0*/  BSYNC B1 ;  /* 0x0000000000017941 */ /* 0x000fea0003800000 */
.L_x_2131:
[----:B------:R-:W-:Y:S05]  /*213f0*/  BRA `(.L_x_2133) ;  /* 0xfffffe8000a07947 */ /* 0x000fea000383ffff */
.L_x_1954:
        /* <DEDUP_REMOVED lines=8> */
.L_x_2135:
[----:B------:R-:W-:Y:S05]  /*21480*/  BSYNC B1 ;  /* 0x0000000000017941 */ /* 0x000fea0003800000 */
.L_x_2134:
[----:B------:R-:W-:Y:S05]  /*21490*/  BRA `(.L_x_2136) ;  /* 0xfffffe8000847947 */ /* 0x000fea000383ffff */
.L_x_1955:
        /* <DEDUP_REMOVED lines=8> */
.L_x_2138:
[----:B------:R-:W-:Y:S05]  /*21520*/  BSYNC B1 ;  /* 0x0000000000017941 */ /* 0x000fea0003800000 */
.L_x_2137:
[----:B------:R-:W-:Y:S05]  /*21530*/  BRA `(.L_x_2139) ;  /* 0xfffffe8000687947 */ /* 0x000fea000383ffff */
.L_x_1956:
        /* <DEDUP_REMOVED lines=8> */
.L_x_2141:
[----:B------:R-:W-:Y:S05]  /*215c0*/  BSYNC B1 ;  /* 0x0000000000017941 */ /* 0x000fea0003800000 */
.L_x_2140:
[----:B------:R-:W-:Y:S05]  /*215d0*/  BRA `(.L_x_2142) ;  /* 0xfffffe80004c7947 */ /* 0x000fea000383ffff */
.L_x_1958:
[----:B0-----:R0:W1:Y:S02]  /*215e0*/  SYNCS.PHASECHK.TRANS64.TRYWAIT P1, [R22+URZ+0x31c00], R3 ;  /* 0x031c0003160075a7 */ /* 0x001064000802017f */
[----:B-1----:R-:W-:Y:S05]  /*215f0*/  @!P1 NANOSLEEP.SYNCS 0x989680 ;  /* 0x009896800000995d */ /* 0x002fea0003900000 */
[----:B------:R-:W1:Y:S02]  /*21600*/  @!P1 SYNCS.PHASECHK.TRANS64 P1, [R22+URZ+0x31c00], R3 ;  /* 0x031c0003160095a7 */ /* 0x000e64000802007f */
[----:B-1----:R-:W-:Y:S05]  /*21610*/  @!P1 BRA `(.L_x_1958) ;  /* 0xfffffffc00f09947 */ /* 0x002fea000383ffff */
[----:B------:R-:W-:Y:S05]  /*21620*/  BRA `(.L_x_2143) ;  /* 0xfffffe8000b87947 */ /* 0x000fea000383ffff */
.L_x_1966:
[----:B--2---:R2:W4:Y:S02]  /*21630*/  SYNCS.PHASECHK.TRANS64.TRYWAIT P1, [R21+URZ+0x31c30], R4 ;  /* 0x031c3004150075a7 */ /* 0x004524000802017f */
[----:B----4-:R-:W-:Y:S05]  /*21640*/  @!P1 NANOSLEEP.SYNCS 0x989680 ;  /* 0x009896800000995d */ /* 0x010fea0003900000 */
[----:B------:R-:W4:Y:S02]  /*21650*/  @!P1 SYNCS.PHASECHK.TRANS64 P1, [R21+URZ+0x31c30], R4 ;  /* 0x031c3004150095a7 */ /* 0x000f24000802007f */
[----:B----4-:R-:W-:Y:S05]  /*21660*/  @!P1 BRA `(.L_x_1966) ;  /* 0xfffffffc00f09947 */ /* 0x010fea000383ffff */
[----:B------:R-:W-:Y:S05]  /*21670*/  BRA `(.L_x_1965) ;  /* 0xfffffe98004c7947 */ /* 0x000fea000383ffff */
.L_x_1972:
[----:B-1----:R1:W2:Y:S02]  /*21680*/  SYNCS.PHASECHK.TRANS64.TRYWAIT P3, [R0+URZ+0x31c30], R17 ;  /* 0x031c3011000075a7 */ /* 0x0022a4000806017f */
[----:B--2---:R-:W-:Y:S05]  /*21690*/  @!P3 NANOSLEEP.SYNCS 0x989680 ;  /* 0x009896800000b95d */ /* 0x004fea0003900000 */
[----:B------:R-:W2:Y:S02]  /*216a0*/  @!P3 SYNCS.PHASECHK.TRANS64 P3, [R0+URZ+0x31c30], R17 ;  /* 0x031c30110000b5a7 */ /* 0x000ea4000806007f */
[----:B--2---:R-:W-:Y:S05]  /*216b0*/  @!P3 BRA `(.L_x_1972) ;  /* 0xfffffffc00f0b947 */ /* 0x004fea000383ffff */
[----:B------:R-:W-:Y:S05]  /*216c0*/  BRA `(.L_x_1971) ;  /* 0xfffffedc00c07947 */ /* 0x000fea000383ffff */
.L_x_1977:
[----:B-1----:R1:W2:Y:S02]  /*216d0*/  SYNCS.PHASECHK.TRANS64.TRYWAIT P2, [R14+URZ+0x31c50], R0 ;  /* 0x031c50000e0075a7 */ /* 0x0022a4000804017f */
[----:B--2---:R-:W-:Y:S05]  /*216e0*/  @!P2 NANOSLEEP.SYNCS 0x989680 ;  /* 0x009896800000a95d */ /* 0x004fea0003900000 */
[----:B------:R-:W2:Y:S02]  /*216f0*/  @!P2 SYNCS.PHASECHK.TRANS64 P2, [R14+URZ+0x31c50], R0 ;  /* 0x031c50000e00a5a7 */ /* 0x000ea4000804007f */
[----:B--2---:R-:W-:Y:S05]  /*21700*/  @!P2 BRA `(.L_x_1977) ;  /* 0xfffffffc00f0a947 */ /* 0x004fea000383ffff */
[----:B------:R-:W-:Y:S05]  /*21710*/  BRA `(.L_x_1976) ;  /* 0xffffff0000c47947 */ /* 0x000fea000383ffff */
.L_x_1984:
[----:B---3--:R3:W4:Y:S02]  /*21720*/  SYNCS.PHASECHK.TRANS64.TRYWAIT P3, [R0+URZ+0x31c30], R17 ;  /* 0x031c3011000075a7 */ /* 0x008724000806017f */
[----:B----4-:R-:W-:Y:S05]  /*21730*/  @!P3 NANOSLEEP.SYNCS 0x989680 ;  /* 0x009896800000b95d */ /* 0x010fea0003900000 */
[----:B------:R-:W4:Y:S02]  /*21740*/  @!P3 SYNCS.PHASECHK.TRANS64 P3, [R0+URZ+0x31c30], R17 ;  /* 0x031c30110000b5a7 */ /* 0x000f24000806007f */
[----:B----4-:R-:W-:Y:S05]  /*21750*/  @!P3 BRA `(.L_x_1984) ;  /* 0xfffffffc00f0b947 */ /* 0x010fea000383ffff */
[----:B------:R-:W-:Y:S05]  /*21760*/  BRA `(.L_x_1983) ;  /* 0xffffff3000347947 */ /* 0x000fea000383ffff */
.L_x_1989:
[----:B-1----:R1:W2:Y:S02]  /*21770*/  SYNCS.PHASECHK.TRANS64.TRYWAIT P2, [R14+URZ+0x31c50], R0 ;  /* 0x031c50000e0075a7 */ /* 0x0022a4000804017f */
[----:B--2---:R-:W-:Y:S05]  /*21780*/  @!P2 NANOSLEEP.SYNCS 0x989680 ;  /* 0x009896800000a95d */ /* 0x004fea0003900000 */
[----:B------:R-:W2:Y:S02]  /*21790*/  @!P2 SYNCS.PHASECHK.TRANS64 P2, [R14+URZ+0x31c50], R0 ;  /* 0x031c50000e00a5a7 */ /* 0x000ea4000804007f */
[----:B--2---:R-:W-:Y:S05]  /*217a0*/  @!P2 BRA `(.L_x_1989) ;  /* 0xfffffffc00f0a947 */ /* 0x004fea000383ffff */
[----:B------:R-:W-:Y:S05]  /*217b0*/  BRA `(.L_x_1988) ;  /* 0xffffff5400407947 */ /* 0x000fea000383ffff */
.L_x_1994:
[----:B-1----:R1:W2:Y:S02]  /*217c0*/  SYNCS.PHASECHK.TRANS64.TRYWAIT P0, [R9+URZ+0x31c50], R4 ;  /* 0x031c5004090075a7 */ /* 0x0022a4000800017f */
[----:B--2---:R-:W-:Y:S05]  /*217d0*/  @!P0 NANOSLEEP.SYNCS 0x989680 ;  /* 0x009896800000895d */ /* 0x004fea0003900000 */
[----:B------:R-:W2:Y:S02]  /*217e0*/  @!P0 SYNCS.PHASECHK.TRANS64 P0, [R9+URZ+0x31c50], R4 ;  /* 0x031c5004090085a7 */ /* 0x000ea4000800007f */
[----:B--2---:R-:W-:Y:S05]  /*217f0*/  @!P0 BRA `(.L_x_1994) ;  /* 0xfffffffc00f08947 */ /* 0x004fea000383ffff */
[----:B------:R-:W-:Y:S05]  /*21800*/  BRA `(.L_x_1993) ;  /* 0xffffff7400c87947 */ /* 0x000fea000383ffff */
.L_x_2020:
        /* <DEDUP_REMOVED lines=11> */
.L_x_2145:
[----:B------:R-:W-:Y:S05]  /*218c0*/  BSYNC B1 ;  /* 0x0000000000017941 */ /* 0x000fea0003800000 */
.L_x_2144:
[----:B------:R-:W-:Y:S05]  /*218d0*/  BRA `(.L_x_2146) ;  /* 0xffffffac00e87947 */ /* 0x000fea000383ffff */
.L_x_2021:
[----:B------:R-:W-:Y:S01]  /*218e0*/  BSSY B1, `(.L_x_2147) ;  /* 0x0000006000017945 */ /* 0x000fe20003800000 */
[----:B------:R-:W-:-:S07]  /*218f0*/  IMAD.MOV.U32 R15, RZ, RZ, -0x1 ;  /* 0xffffffffff0f7424 */ /* 0x000fce00078e00ff */
[----:B-1----:R-:W-:Y:S05]  /*21900*/  WARPSYNC.COLLECTIVE R15, `(.L_x_2148) ;  /* 0x000000000f0c7348 */ /* 0x002fea0003c00000 */
[----:B------:R-:W-:Y:S02]  /*21910*/  ELECT P6, UR62, PT ;  /* 0x00000000003e782f */ /* 0x000fe400038c0000 */
[----:B------:R-:W-:Y:S01]  /*21920*/  MOV R14, UR62 ;  /* 0x0000003e000e7c02 */ /* 0x000fe20008000f00 */
[----:B-1----:R-:W-:Y:S10]  /*21930*/  ENDCOLLECTIVE ;  /* 0x000000000000791b */ /* 0x002ff40003800000 */
.L_x_2148:
[----:B------:R-:W-:Y:S05]  /*21940*/  BSYNC B1 ;  /* 0x0000000000017941 */ /* 0x000fea0003800000 */
.L_x_2147:
[----:B------:R-:W-:Y:S05]  /*21950*/  BRA `(.L_x_2149) ;  /* 0xffffffac00d47947 */ /* 0x000fea000383ffff */
.L_x_2023:
[----:B0-----:R0:W2:Y:S02]  /*21960*/  SYNCS.PHASECHK.TRANS64.TRYWAIT P0, [R6+URZ+0x31c20], R7 ;  /* 0x031c2007060075a7 */ /* 0x0010a4000800017f */
[----:B--2---:R-:W-:Y:S05]  /*21970*/  @!P0 NANOSLEEP.SYNCS 0x989680 ;  /* 0x009896800000895d */ /* 0x004fea0003900000 */
[----:B------:R-:W2:Y:S02]  /*21980*/  @!P0 SYNCS.PHASECHK.TRANS64 P0, [R6+URZ+0x31c20], R7 ;  /* 0x031c2007060085a7 */ /* 0x000ea4000800007f */
[----:B--2---:R-:W-:Y:S05]  /*21990*/  @!P0 BRA `(.L_x_2023) ;  /* 0xfffffffc00f08947 */ /* 0x004fea000383ffff */
[----:B------:R-:W-:Y:S05]  /*219a0*/  BRA `(.L_x_2150) ;  /* 0xffffffac00f07947 */ /* 0x000fea000383ffff */
.L_x_2026:
[----:B0-----:R0:W2:Y:S02]  /*219b0*/  SYNCS.PHASECHK.TRANS64.TRYWAIT P0, [R8+URZ+0x31ca0], R7 ;  /* 0x031ca007080075a7 */ /* 0x0010a4000800017f */
[----:B--2---:R-:W-:Y:S05]  /*219c0*/  @!P0 NANOSLEEP.SYNCS 0x989680 ;  /* 0x009896800000895d */ /* 0x004fea0003900000 */
[----:B------:R-:W2:Y:S02]  /*219d0*/  @!P0 SYNCS.PHASECHK.TRANS64 P0, [R8+URZ+0x31ca0], R7 ;  /* 0x031ca007080085a7 */ /* 0x000ea4000800007f */
[----:B--2---:R-:W-:Y:S05]  /*219e0*/  @!P0 BRA `(.L_x_2026) ;  /* 0xfffffffc00f08947 */ /* 0x004fea000383ffff */
[----:B------:R-:W-:Y:S05]  /*219f0*/  BRA `(.L_x_2151) ;  /* 0xffffffac00f87947 */ /* 0x000fea000383ffff */
.L_x_2028:
[----:B--2---:R2:W3:Y:S02]  /*21a00*/  SYNCS.PHASECHK.TRANS64.TRYWAIT P0, [R8+URZ+0x31cc0], R7 ;  /* 0x031cc007080075a7 */ /* 0x0044e4000800017f */
[----:B---3--:R-:W-:Y:S05]  /*21a10*/  @!P0 NANOSLEEP.SYNCS 0x989680 ;  /* 0x009896800000895d */ /* 0x008fea0003900000 */
[----:B------:R-:W3:Y:S02]  /*21a20*/  @!P0 SYNCS.PHASECHK.TRANS64 P0, [R8+URZ+0x31cc0], R7 ;  /* 0x031cc007080085a7 */ /* 0x000ee4000800007f */
[----:B---3--:R-:W-:Y:S05]  /*21a30*/  @!P0 BRA `(.L_x_2028) ;  /* 0xfffffffc00f08947 */ /* 0x008fea000383ffff */
[----:B------:R-:W-:Y:S05]  /*21a40*/  BRA `(.L_x_2152) ;  /* 0xffffffb000787947 */ /* 0x000fea000383ffff */
.L_x_2032:
[----:B0-----:R0:W2:Y:S02]  /*21a50*/  SYNCS.PHASECHK.TRANS64.TRYWAIT P0, [R7+URZ+0x31ca0], R8 ;  /* 0x031ca008070075a7 */ /* 0x0010a4000800017f */
[----:B--2---:R-:W-:Y:S05]  /*21a60*/  @!P0 NANOSLEEP.SYNCS 0x989680 ;  /* 0x009896800000895d */ /* 0x004fea0003900000 */
[----:B------:R-:W2:Y:S02]  /*21a70*/  @!P0 SYNCS.PHASECHK.TRANS64 P0, [R7+URZ+0x31ca0], R8 ;  /* 0x031ca008070085a7 */ /* 0x000ea4000800007f */
[----:B--2---:R-:W-:Y:S05]  /*21a80*/  @!P0 BRA `(.L_x_2032) ;  /* 0xfffffffc00f08947 */ /* 0x004fea000383ffff */
[----:B------:R-:W-:Y:S05]  /*21a90*/  BRA `(.L_x_2153) ;  /* 0xffffffb400207947 */ /* 0x000fea000383ffff */
.L_x_2034:
[----:B--2---:R2:W3:Y:S02]  /*21aa0*/  SYNCS.PHASECHK.TRANS64.TRYWAIT P1, [R7+URZ+0x31cc0], R8 ;  /* 0x031cc008070075a7 */ /* 0x0044e4000802017f */
[----:B---3--:R-:W-:Y:S05]  /*21ab0*/  @!P1 NANOSLEEP.SYNCS 0x989680 ;  /* 0x009896800000995d */ /* 0x008fea0003900000 */
[----:B------:R-:W3:Y:S02]  /*21ac0*/  @!P1 SYNCS.PHASECHK.TRANS64 P1, [R7+URZ+0x31cc0], R8 ;  /* 0x031cc008070095a7 */ /* 0x000ee4000802007f */
[----:B---3--:R-:W-:Y:S05]  /*21ad0*/  @!P1 BRA `(.L_x_2034) ;  /* 0xfffffffc00f09947 */ /* 0x008fea000383ffff */
[----:B------:R-:W-:Y:S05]  /*21ae0*/  BRA `(.L_x_2154) ;  /* 0xffffffb4009c7947 */ /* 0x000fea000383ffff */
.L_x_2046:
        /* <DEDUP_REMOVED lines=11> */
.L_x_2156:
[----:B------:R-:W-:Y:S05]  /*21ba0*/  BSYNC B0 ;  /* 0x0000000000007941 */ /* 0x000fea0003800000 */
.L_x_2155:
[----:B------:R-:W-:Y:S05]  /*21bb0*/  BRA `(.L_x_2157) ;  /* 0xffffffc000707947 */ /* 0x000fea000383ffff */
.L_x_2047:
[----:B------:R-:W-:Y:S01]  /*21bc0*/  BSSY B0, `(.L_x_2158) ;  /* 0x0000006000007945 */ /* 0x000fe20003800000 */
[----:B------:R-:W-:-:S07]  /*21bd0*/  IMAD.MOV.U32 R15, RZ, RZ, -0x1 ;  /* 0xffffffffff0f7424 */ /* 0x000fce00078e00ff */
[----:B-1----:R-:W-:Y:S05]  /*21be0*/  WARPSYNC.COLLECTIVE R15, `(.L_x_2159) ;  /* 0x000000000f0c7348 */ /* 0x002fea0003c00000 */
[----:B------:R-:W-:Y:S02]  /*21bf0*/  ELECT P6, UR62, PT ;  /* 0x00000000003e782f */ /* 0x000fe400038c0000 */
[----:B------:R-:W-:Y:S01]  /*21c00*/  MOV R14, UR62 ;  /* 0x0000003e000e7c02 */ /* 0x000fe20008000f00 */
[----:B-1----:R-:W-:Y:S10]  /*21c10*/  ENDCOLLECTIVE ;  /* 0x000000000000791b */ /* 0x002ff40003800000 */
.L_x_2159:
[----:B------:R-:W-:Y:S05]  /*21c20*/  BSYNC B0 ;  /* 0x0000000000007941 */ /* 0x000fea0003800000 */
.L_x_2158:
[----:B------:R-:W-:Y:S05]  /*21c30*/  BRA `(.L_x_2160) ;  /* 0xffffffc000607947 */ /* 0x000fea000383ffff */
.L_x_2050:
[----:B--2---:R2:W3:Y:S02]  /*21c40*/  SYNCS.PHASECHK.TRANS64.TRYWAIT P0, [R5+URZ+0x31c40], R4 ;  /* 0x031c4004050075a7 */ /* 0x0044e4000800017f */
[----:B---3--:R-:W-:Y:S05]  /*21c50*/  @!P0 NANOSLEEP.SYNCS 0x989680 ;  /* 0x009896800000895d */ /* 0x008fea0003900000 */
[----:B------:R-:W3:Y:S02]  /*21c60*/  @!P0 SYNCS.PHASECHK.TRANS64 P0, [R5+URZ+0x31c40], R4 ;  /* 0x031c4004050085a7 */ /* 0x000ee4000800007f */
[----:B---3--:R-:W-:Y:S05]  /*21c70*/  @!P0 BRA `(.L_x_2050) ;  /* 0xfffffffc00f08947 */ /* 0x008fea000383ffff */
[----:B------:R-:W-:Y:S05]  /*21c80*/  BRA `(.L_x_2161) ;  /* 0xffffffc000b87947 */ /* 0x000fea000383ffff */
.L_x_2053:
[----:B0-----:R0:W2:Y:S02]  /*21c90*/  SYNCS.PHASECHK.TRANS64.TRYWAIT P0, [R27+URZ+0x31c20], R4 ;  /* 0x031c20041b0075a7 */ /* 0x0010a4000800017f */
[----:B--2---:R-:W-:Y:S05]  /*21ca0*/  @!P0 NANOSLEEP.SYNCS 0x989680 ;  /* 0x009896800000895d */ /* 0x004fea0003900000 */
[----:B------:R-:W2:Y:S02]  /*21cb0*/  @!P0 SYNCS.PHASECHK.TRANS64 P0, [R27+URZ+0x31c20], R4 ;  /* 0x031c20041b0085a7 */ /* 0x000ea4000800007f */
[----:B--2---:R-:W-:Y:S05]  /*21cc0*/  @!P0 BRA `(.L_x_2053) ;  /* 0xfffffffc00f08947 */ /* 0x004fea000383ffff */
[----:B------:R-:W-:Y:S05]  /*21cd0*/  BRA `(.L_x_2162) ;  /* 0xffffffc400e87947 */ /* 0x000fea000383ffff */
.L_x_2061:
[----:B0-----:R0:W2:Y:S02]  /*21ce0*/  SYNCS.PHASECHK.TRANS64.TRYWAIT P0, [R3+URZ+0x31c40], R2 ;  /* 0x031c4002030075a7 */ /* 0x0010a4000800017f */
[----:B--2---:R-:W-:Y:S05]  /*21cf0*/  @!P0 NANOSLEEP.SYNCS 0x989680 ;  /* 0x009896800000895d */ /* 0x004fea0003900000 */
[----:B------:R-:W2:Y:S02]  /*21d00*/  @!P0 SYNCS.PHASECHK.TRANS64 P0, [R3+URZ+0x31c40], R2 ;  /* 0x031c4002030085a7 */ /* 0x000ea4000800007f */
[----:B--2---:R-:W-:Y:S05]  /*21d10*/  @!P0 BRA `(.L_x_2061) ;  /* 0xfffffffc00f08947 */ /* 0x004fea000383ffff */
[----:B------:R-:W-:Y:S05]  /*21d20*/  BRA `(.L_x_2163) ;  /* 0xffffffc8008c7947 */ /* 0x000fea000383ffff */
.L_x_2063:
[----:B0-----:R0:W2:Y:S02]  /*21d30*/  SYNCS.PHASECHK.TRANS64.TRYWAIT P0, [R2+URZ+0x60], R5 ;  /* 0x00006005020075a7 */ /* 0x0010a4000800017f */
[----:B--2---:R-:W-:Y:S05]  /*21d40*/  @!P0 NANOSLEEP.SYNCS 0x989680 ;  /* 0x009896800000895d */ /* 0x004fea0003900000 */
[----:B------:R-:W2:Y:S02]  /*21d50*/  @!P0 SYNCS.PHASECHK.TRANS64 P0, [R2+URZ+0x60], R5 ;  /* 0x00006005020085a7 */ /* 0x000ea4000800007f */
[----:B--2---:R-:W-:Y:S05]  /*21d60*/  @!P0 BRA `(.L_x_2063) ;  /* 0xfffffffc00f08947 */ /* 0x004fea000383ffff */
[----:B------:R-:W-:Y:S05]  /*21d70*/  BRA `(.L_x_2164) ;  /* 0xffffffcc00187947 */ /* 0x000fea000383ffff */
.L_x_2068:
[----:B--2---:R2:W3:Y:S02]  /*21d80*/  SYNCS.PHASECHK.TRANS64.TRYWAIT P0, [R3+URZ+0x31c40], R2 ;  /* 0x031c4002030075a7 */ /* 0x0044e4000800017f */
[----:B---3--:R-:W-:Y:S05]  /*21d90*/  @!P0 NANOSLEEP.SYNCS 0x989680 ;  /* 0x009896800000895d */ /* 0x008fea0003900000 */
[----:B------:R-:W3:Y:S02]  /*21da0*/  @!P0 SYNCS.PHASECHK.TRANS64 P0, [R3+URZ+0x31c40], R2 ;  /* 0x031c4002030085a7 */ /* 0x000ee4000800007f */
[----:B---3--:R-:W-:Y:S05]  /*21db0*/  @!P0 BRA `(.L_x_2068) ;  /* 0xfffffffc00f08947 */ /* 0x008fea000383ffff */
[----:B------:R-:W-:Y:S05]  /*21dc0*/  BRA `(.L_x_2165) ;  /* 0xffffffd0004c7947 */ /* 0x000fea000383ffff */
.L_x_2070:
[----:B0-----:R0:W2:Y:S02]  /*21dd0*/  SYNCS.PHASECHK.TRANS64.TRYWAIT P1, [R3+URZ+0x60], R24 ;  /* 0x00006018030075a7 */ /* 0x0010a4000802017f */
[----:B--2---:R-:W-:Y:S05]  /*21de0*/  @!P1 NANOSLEEP.SYNCS 0x989680 ;  /* 0x009896800000995d */ /* 0x004fea0003900000 */
[----:B------:R-:W2:Y:S02]  /*21df0*/  @!P1 SYNCS.PHASECHK.TRANS64 P1, [R3+URZ+0x60], R24 ;  /* 0x00006018030095a7 */ /* 0x000ea4000802007f */
[----:B--2---:R-:W-:Y:S05]  /*21e00*/  @!P1 BRA `(.L_x_2070) ;  /* 0xfffffffc00f09947 */ /* 0x004fea000383ffff */
[----:B------:R-:W-:Y:S05]  /*21e10*/  BRA `(.L_x_2166) ;  /* 0xffffffd000d87947 */ /* 0x000fea000383ffff */
.L_x_2075:
[----:B--2---:R2:W3:Y:S02]  /*21e20*/  SYNCS.PHASECHK.TRANS64.TRYWAIT P0, [R2+URZ+0x31c40], R3 ;  /* 0x031c4003020075a7 */ /* 0x0044e4000800017f */
[----:B---3--:R-:W-:Y:S05]  /*21e30*/  @!P0 NANOSLEEP.SYNCS 0x989680 ;  /* 0x009896800000895d */ /* 0x008fea0003900000 */
[----:B------:R-:W3:Y:S02]  /*21e40*/  @!P0 SYNCS.PHASECHK.TRANS64 P0, [R2+URZ+0x31c40], R3 ;  /* 0x031c4003020085a7 */ /* 0x000ee4000800007f */
[----:B---3--:R-:W-:Y:S05]  /*21e50*/  @!P0 BRA `(.L_x_2075) ;  /* 0xfffffffc00f08947 */ /* 0x008fea000383ffff */
[----:B------:R-:W-:Y:S05]  /*21e60*/  BRA `(.L_x_2167) ;  /* 0xffffffd400e47947 */ /* 0x000fea000383ffff */
.L_x_2077:
[----:B0-----:R0:W2:Y:S02]  /*21e70*/  SYNCS.PHASECHK.TRANS64.TRYWAIT P1, [R2+URZ+0x60], R11 ;  /* 0x0000600b020075a7 */ /* 0x0010a4000802017f */
[----:B--2---:R-:W-:Y:S05]  /*21e80*/  @!P1 NANOSLEEP.SYNCS 0x989680 ;  /* 0x009896800000995d */ /* 0x004fea0003900000 */
[----:B------:R-:W2:Y:S02]  /*21e90*/  @!P1 SYNCS.PHASECHK.TRANS64 P1, [R2+URZ+0x60], R11 ;  /* 0x0000600b020095a7 */ /* 0x000ea4000802007f */
[----:B--2---:R-:W-:Y:S05]  /*21ea0*/  @!P1 BRA `(.L_x_2077) ;  /* 0xfffffffc00f09947 */ /* 0x004fea000383ffff */
[----:B------:R-:W-:Y:S05]  /*21eb0*/  BRA `(.L_x_2168) ;  /* 0xffffffd800787947 */ /* 0x000fea000383ffff */
.L_x_2084:
[----:B--2---:R2:W3:Y:S02]  /*21ec0*/  SYNCS.PHASECHK.TRANS64.TRYWAIT P0, [R3+URZ+0x31c60], R2 ;  /* 0x031c6002030075a7 */ /* 0x0044e4000800017f */
[----:B---3--:R-:W-:Y:S05]  /*21ed0*/  @!P0 NANOSLEEP.SYNCS 0x989680 ;  /* 0x009896800000895d */ /* 0x008fea0003900000 */
[----:B------:R-:W3:Y:S02]  /*21ee0*/  @!P0 SYNCS.PHASECHK.TRANS64 P0, [R3+URZ+0x31c60], R2 ;  /* 0x031c6002030085a7 */ /* 0x000ee4000800007f */
[----:B---3--:R-:W-:Y:S05]  /*21ef0*/  @!P0 BRA `(.L_x_2084) ;  /* 0xfffffffc00f08947 */ /* 0x008fea000383ffff */
[----:B------:R-:W-:Y:S05]  /*21f00*/  BRA `(.L_x_2169) ;  /* 0xffffffdc00647947 */ /* 0x000fea000383ffff */
.L_x_2086:
[----:B------:R-:W-:Y:S01]  /*21f10*/  BSSY B0, `(.L_x_2170) ;  /* 0x0000008000007945 */ /* 0x000fe20003800000 */
[----:B------:R-:W-:Y:S02]  /*21f20*/  IMAD.MOV.U32 R13, RZ, RZ, R16 ;  /* 0x000000ffff0d7224 */ /* 0x000fe400078e0010 */
[----:B------:R-:W-:Y:S02]  /*21f30*/  IMAD.MOV.U32 R12, RZ, RZ, RZ ;  /* 0x000000ffff0c7224 */ /* 0x000fe400078e00ff */
[----:B------:R-:W-:Y:S02]  /*21f40*/  IMAD.MOV.U32 R11, RZ, RZ, 0x1f ;  /* 0x0000001fff0b7424 */ /* 0x000fe400078e00ff */
[----:B------:R-:W-:-:S07]  /*21f50*/  IMAD.MOV.U32 R15, RZ, RZ, -0x1 ;  /* 0xffffffffff0f7424 */ /* 0x000fce00078e00ff */
[----:B-1----:R-:W-:Y:S05]  /*21f60*/  WARPSYNC.COLLECTIVE R15, `(.L_x_2171) ;  /* 0x000000000f087348 */ /* 0x002fea0003c00000 */
[----:B------:R0:W2:Y:S02]  /*21f70*/  SHFL.IDX P6, R14, R13, R12, R11 ;  /* 0x0000000c0d0e7389 */ /* 0x0000a400000c000b */
[----:B012---:R-:W-:Y:S01]  /*21f80*/  ENDCOLLECTIVE ;  /* 0x000000000000791b */ /* 0x007fe20003800000 */
.L_x_2171:
[----:B------:R-:W-:Y:S05]  /*21f90*/  BSYNC B0 ;  /* 0x0000000000007941 */ /* 0x000fea0003800000 */
.L_x_2170:
        /* <DEDUP_REMOVED lines=8> */
.L_x_2172:
[----:B------:R-:W-:Y:S01]  /*22020*/  IMAD.MOV.U32 R5, RZ, RZ, R14 ;  /* 0x000000ffff057224 */ /* 0x000fe200078e000e */
[----:B------:R-:W-:Y:S06]  /*22030*/  BRA `(.L_x_2173) ;  /* 0xffffffdc00d87947 */ /* 0x000fec000383ffff */
.L_x_2089:
        /* <DEDUP_REMOVED lines=8> */
.L_x_2175:
[----:B------:R-:W-:Y:S05]  /*220c0*/  BSYNC B0 ;  /* 0x0000000000007941 */ /* 0x000fea0003800000 */
.L_x_2174:
        /* <DEDUP_REMOVED lines=10> */
.L_x_2176:
        /* <DEDUP_REMOVED lines=8> */
.L_x_2177:
        /* <DEDUP_REMOVED lines=8> */
.L_x_2178:
        /* <DEDUP_REMOVED lines=8> */
.L_x_2179:
        /* <DEDUP_REMOVED lines=8> */
.L_x_2180:
[----:B------:R-:W-:Y:S05]  /*22370*/  BRA `(.L_x_2181) ;  /* 0xffffffdc00987947 */ /* 0x000fea000383ffff */
.L_x_2094:
        /* <DEDUP_REMOVED lines=8> */
.L_x_2183:
[----:B------:R-:W-:Y:S05]  /*22400*/  BSYNC B0 ;  /* 0x0000000000007941 */ /* 0x000fea0003800000 */
.L_x_2182:
        /* <DEDUP_REMOVED lines=10> */
.L_x_2184:
        /* <DEDUP_REMOVED lines=8> */
.L_x_2185:
        /* <DEDUP_REMOVED lines=8> */
.L_x_2186:
        /* <DEDUP_REMOVED lines=8> */
.L_x_2187:
        /* <DEDUP_REMOVED lines=8> */
.L_x_2188:
[----:B------:R-:W-:Y:S05]  /*226b0*/  BRA `(.L_x_2189) ;  /* 0xffffffdc00787947 */ /* 0x000fea000383ffff */
.L_x_2096:
[----:B------:R-:W-:Y:S01]  /*226c0*/  BSSY B0, `(.L_x_2190) ;  /* 0x0000006000007945 */ /* 0x000fe20003800000 */
[----:B------:R-:W-:Y:S01]  /*226d0*/  PLOP3.LUT P6, PT, P6, PT, PT, 0x8, 0x0 ;  /* 0x000000000000781c */ /* 0x000fe200037ce170 */
[----:B------:R-:W-:-:S12]  /*226e0*/  IMAD.MOV.U32 R15, RZ, RZ, -0x1 ;  /* 0xffffffffff0f7424 */ /* 0x000fd800078e00ff */
[----:B01----:R-:W-:Y:S05]  /*226f0*/  WARPSYNC.COLLECTIVE R15, `(.L_x_2191) ;  /* 0x000000000f087348 */ /* 0x003fea0003c00000 */
[----:B------:R-:W-:Y:S01]  /*22700*/  VOTE.ANY R14, PT, P6 ;  /* 0x00000000000e7806 */ /* 0x000fe200030e0100 */
[----:B01----:R-:W-:Y:S06]  /*22710*/  ENDCOLLECTIVE ;  /* 0x000000000000791b */ /* 0x003fec0003800000 */
.L_x_2191:
[----:B------:R-:W-:Y:S05]  /*22720*/  BSYNC B0 ;  /* 0x0000000000007941 */ /* 0x000fea0003800000 */
.L_x_2190:
        /* <DEDUP_REMOVED lines=9> */
.L_x_2192:
[----:B------:R-:W-:Y:S01]  /*227c0*/  IMAD.MOV.U32 R17, RZ, RZ, R14 ;  /* 0x000000ffff117224 */ /* 0x000fe200078e000e */
[----:B------:R-:W-:Y:S06]  /*227d0*/  BRA `(.L_x_2193) ;  /* 0xffffffdc00687947 */ /* 0x000fec000383ffff */
.L_x_2098:
[----:B------:R-:W-:Y:S01]  /*227e0*/  BSSY B0, `(.L_x_2194) ;  /* 0x0000007000007945 */ /* 0x000fe20003800000 */
[----:B------:R-:W-:Y:S02]  /*227f0*/  IMAD.MOV.U32 R13, RZ, RZ, R8 ;  /* 0x000000ffff0d7224 */ /* 0x000fe400078e0008 */
[----:B------:R-:W-:Y:S02]  /*22800*/  IMAD.MOV.U32 R11, RZ, RZ, 0x1f ;  /* 0x0000001fff0b7424 */ /* 0x000fe400078e00ff */
[----:B------:R-:W-:-:S07]  /*22810*/  IMAD.MOV.U32 R15, RZ, RZ, -0x1 ;  /* 0xffffffffff0f7424 */ /* 0x000fce00078e00ff */
[----:B0123--:R-:W-:Y:S05]  /*22820*/  WARPSYNC.COLLECTIVE R15, `(.L_x_2195) ;  /* 0x000000000f087348 */ /* 0x00ffea0003c00000 */
[----:B------:R4:W0:Y:S02]  /*22830*/  SHFL.IDX P6, R14, R13, R12, R11 ;  /* 0x0000000c0d0e7389 */ /* 0x00082400000c000b */
[----:B01234-:R-:W-:Y:S01]  /*22840*/  ENDCOLLECTIVE ;  /* 0x000000000000791b */ /* 0x01ffe20003800000 */
.L_x_2195:
[----:B------:R-:W-:Y:S05]  /*22850*/  BSYNC B0 ;  /* 0x0000000000007941 */ /* 0x000fea0003800000 */
.L_x_2194:
[----:B------:R-:W-:Y:S05]  /*22860*/  BRA `(.L_x_2097) ;  /* 0xffffffdc00607947 */ /* 0x000fea000383ffff */
.L_x_2102:
[----:B0-----:R0:W2:Y:S02]  /*22870*/  SYNCS.PHASECHK.TRANS64.TRYWAIT P0, [R9+URZ+0x31c20], R0 ;  /* 0x031c2000090075a7 */ /* 0x0010a4000800017f */
[----:B--2---:R-:W-:Y:S05]  /*22880*/  @!P0 NANOSLEEP.SYNCS 0x989680 ;  /* 0x009896800000895d */ /* 0x004fea0003900000 */
[----:B------:R-:W2:Y:S02]  /*22890*/  @!P0 SYNCS.PHASECHK.TRANS64 P0, [R9+URZ+0x31c20], R0 ;  /* 0x031c2000090085a7 */ /* 0x000ea4000800007f */
[----:B--2---:R-:W-:Y:S05]  /*228a0*/  @!P0 BRA `(.L_x_2102) ;  /* 0xfffffffc00f08947 */ /* 0x004fea000383ffff */
[----:B------:R-:W-:Y:S05]  /*228b0*/  BRA `(.L_x_2196) ;  /* 0xffffffe000d07947 */ /* 0x000fea000383ffff */
.L_x_2103:
        /* <DEDUP_REMOVED lines=11> */
.L_x_2198:
[----:B------:R-:W-:Y:S05]  /*22970*/  BSYNC B0 ;  /* 0x0000000000007941 */ /* 0x000fea0003800000 */
.L_x_2197:
[----:B------:R-:W-:Y:S05]  /*22980*/  BRA `(.L_x_2199) ;  /* 0xffffffe000b87947 */ /* 0x000fea000383ffff */
.L_x_2104:
[----:B------:R-:W-:Y:S01]  /*22990*/  BSSY B0, `(.L_x_2200) ;  /* 0x0000006000007945 */ /* 0x000fe20003800000 */
[----:B------:R-:W-:-:S07]  /*229a0*/  IMAD.MOV.U32 R15, RZ, RZ, -0x1 ;  /* 0xffffffffff0f7424 */ /* 0x000fce00078e00ff */
[----:B01----:R-:W-:Y:S05]  /*229b0*/  WARPSYNC.COLLECTIVE R15, `(.L_x_2201) ;  /* 0x000000000f0c7348 */ /* 0x003fea0003c00000 */
[----:B------:R-:W-:Y:S02]  /*229c0*/  ELECT P6, UR62, PT ;  /* 0x00000000003e782f */ /* 0x000fe400038c0000 */
[----:B------:R-:W-:Y:S01]  /*229d0*/  MOV R14, UR62 ;  /* 0x0000003e000e7c02 */ /* 0x000fe20008000f00 */
[----:B01----:R-:W-:Y:S10]  /*229e0*/  ENDCOLLECTIVE ;  /* 0x000000000000791b */ /* 0x003ff40003800000 */
.L_x_2201:
[----:B------:R-:W-:Y:S05]  /*229f0*/  BSYNC B0 ;  /* 0x0000000000007941 */ /* 0x000fea0003800000 */
.L_x_2200:
[----:B------:R-:W-:Y:S05]  /*22a00*/  BRA `(.L_x_2202) ;  /* 0xffffffe000ac7947 */ /* 0x000fea000383ffff */
.L_x_2106:
[----:B0-----:R0:W2:Y:S02]  /*22a10*/  SYNCS.PHASECHK.TRANS64.TRYWAIT P0, [R7+URZ], R2 ;  /* 0x00000002070075a7 */ /* 0x0010a4000800017f */
[----:B--2---:R-:W-:Y:S05]  /*22a20*/  @!P0 NANOSLEEP.SYNCS 0x989680 ;  /* 0x009896800000895d */ /* 0x004fea0003900000 */
[----:B------:R-:W2:Y:S02]  /*22a30*/  @!P0 SYNCS.PHASECHK.TRANS64 P0, [R7+URZ], R2 ;  /* 0x00000002070085a7 */ /* 0x000ea4000800007f */
[----:B--2---:R-:W-:Y:S05]  /*22a40*/  @!P0 BRA `(.L_x_2106) ;  /* 0xfffffffc00f08947 */ /* 0x004fea000383ffff */
[----:B------:R-:W-:Y:S05]  /*22a50*/  BRA `(.L_x_2203) ;  /* 0xffffffe000e07947 */ /* 0x000fea000383ffff */
.L_x_2107:
[----:B--2---:R2:W3:Y:S02]  /*22a60*/  SYNCS.PHASECHK.TRANS64.TRYWAIT P0, [R3+URZ], R0 ;  /* 0x00000000030075a7 */ /* 0x0044e4000800017f */
[----:B---3--:R-:W-:Y:S05]  /*22a70*/  @!P0 NANOSLEEP.SYNCS 0x989680 ;  /* 0x009896800000895d */ /* 0x008fea0003900000 */
[----:B------:R-:W3:Y:S02]  /*22a80*/  @!P0 SYNCS.PHASECHK.TRANS64 P0, [R3+URZ], R0 ;  /* 0x00000000030085a7 */ /* 0x000ee4000800007f */
[----:B---3--:R-:W-:Y:S05]  /*22a90*/  @!P0 BRA `(.L_x_2107) ;  /* 0xfffffffc00f08947 */ /* 0x008fea000383ffff */
[----:B------:R-:W-:Y:S05]  /*22aa0*/  BRA `(.L_x_2204) ;  /* 0xffffffe000d47947 */ /* 0x000fea000383ffff */
.L_x_2109:
[----:B--2---:R2:W3:Y:S02]  /*22ab0*/  SYNCS.PHASECHK.TRANS64.TRYWAIT P0, [R5+URZ], R2 ;  /* 0x00000002050075a7 */ /* 0x0044e4000800017f */
[----:B---3--:R-:W-:Y:S05]  /*22ac0*/  @!P0 NANOSLEEP.SYNCS 0x989680 ;  /* 0x009896800000895d */ /* 0x008fea0003900000 */
[----:B------:R-:W3:Y:S02]  /*22ad0*/  @!P0 SYNCS.PHASECHK.TRANS64 P0, [R5+URZ], R2 ;  /* 0x00000002050085a7 */ /* 0x000ee4000800007f */
[----:B---3--:R-:W-:Y:S05]  /*22ae0*/  @!P0 BRA `(.L_x_2109) ;  /* 0xfffffffc00f08947 */ /* 0x008fea000383ffff */
[----:B------:R-:W-:Y:S05]  /*22af0*/  BRA `(.L_x_2205) ;  /* 0xffffffe000d87947 */ /* 0x000fea000383ffff */
.L_x_2206:
        /* <DEDUP_REMOVED lines=16> */
.L_x_2215:


//--------------------- .nv.global.init           --------------------------
	.section	.nv.global.init,"aw",@progbits
.nv.global.init:
	.type		$str$20,@object
	.size		$str$20,($str$21 - $str$20)
$str$20:
        /*0000*/ 	.byte	0x28, 0x61, 0x64, 0x64, 0x72, 0x65, 0x73, 0x73, 0x20, 0x26, 0x20, 0x6d, 0x61, 0x73, 0x6b, 0x29
        /*0010*/ 	.byte	0x20, 0x3d, 0x3d, 0x20, 0x30, 0x00
	.type		$str$21,@object
	.size		$str$21,(__unnamed_5 - $str$21)
$str$21:
        /*0016*/ 	.byte	0x2f, 0x74, 0x6d, 0x70, 0x2f, 0x6f, 0x73, 0x73, 0x5f, 0x6b, 0x65, 0x72, 0x6e, 0x65, 0x6c, 0x73
        /*0026*/ 	.byte	0x5f, 0x73, 0x72, 0x63, 0x2f, 0x66, 0x6c, 0x61, 0x73, 0x68, 0x5f, 0x61, 0x74, 0x74, 0x65, 0x6e
        /*0036*/ 	.byte	0x74, 0x69, 0x6f, 0x6e, 0x2f, 0x63, 0x73, 0x72, 0x63, 0x2f, 0x63, 0x75, 0x74, 0x6c, 0x61, 0x73
        /*0046*/ 	.byte	0x73, 0x2f, 0x69, 0x6e, 0x63, 0x6c, 0x75, 0x64, 0x65, 0x2f, 0x63, 0x75, 0x74, 0x65, 0x2f, 0x70
        /*0056*/ 	.byte	0x6f, 0x69, 0x6e, 0x74, 0x65, 0x72, 0x5f, 0x66, 0x6c, 0x61, 0x67, 0x67, 0x65, 0x64, 0x2e, 0x68
        /*0066*/ 	.byte	0x70, 0x70, 0x00
	.type		__unnamed_5,@object
	.size		__unnamed_5,(__unnamed_4 - __unnamed_5)
__unnamed_5:
        /* <DEDUP_REMOVED lines=24> */
	.type		__unnamed_4,@object
	.size		__unnamed_4,(__unnamed_9 - __unnamed_4)
__unnamed_4:
        /* <DEDUP_REMOVED lines=24> */
	.type		__unnamed_9,@object
	.size		__unnamed_9,(__unnamed_3 - __unnamed_9)
__unnamed_9:
        /* <DEDUP_REMOVED lines=24> */
        /*04e9*/ 	.byte	0x00
	.type		__unnamed_3,@object
	.size		__unnamed_3,(__unnamed_7 - __unnamed_3)
__unnamed_3:
        /* <DEDUP_REMOVED lines=29> */
	.type		__unnamed_7,@object
	.size		__unnamed_7,(__unnamed_2 - __unnamed_7)
__unnamed_7:
        /* <DEDUP_REMOVED lines=29> */
	.type		__unnamed_2,@object
	.size		__unnamed_2,(__unnamed_8 - __unnamed_2)
__unnamed_2:
        /* <DEDUP_REMOVED lines=29> */
	.type		__unnamed_8,@object
	.size		__unnamed_8,(__unnamed_1 - __unnamed_8)
__unnamed_8:
        /* <DEDUP_REMOVED lines=29> */
	.type		__unnamed_1,@object
	.size		__unnamed_1,(__unnamed_6 - __unnamed_1)
__unnamed_1:
        /* <DEDUP_REMOVED lines=28> */
        /*0dda*/ 	.byte	0x31, 0x33, 0x38, 0x32, 0x34, 0x3e, 0x3e, 0x3e, 0x3e, 0x3e, 0x20, 0x26, 0x5d, 0x00
	.type		__unnamed_6,@object
	.size		__unnamed_6,(.L_5 - __unnamed_6)
__unnamed_6:
        /* <DEDUP_REMOVED lines=29> */
.L_5:


//--------------------- .nv.shared._ZN7cutlass13device_kernelIN5flash11enable_sm90INS1_16FlashAttnFwdSm90INS1_25CollectiveMainloopFwdSm90ILi2EN4cute5tupleIJNS5_1CILi1EEES8_S8_EEENS6_IJNS7_ILi192EEENS7_ILi144EEENS7_ILi96EEEEEELi96ENS_6half_tEfNS_4arch4Sm90ELb0ELb0ELb0ELb0ELb0ELb0ELb0ELb0ELb1ELb0ELb0ELb0EEENS1_21CollectiveEpilogueFwdINS6_IJSA_SC_SB_EEES9_SE_SG_Li384ELb0ELb0ELb0ELb0EEENS1_29StaticPersistentTileSchedulerILb0EEEEEEEEEvNT_6ParamsE --------------------------
	.section	.nv.shared._ZN7cutlass13device_kernelIN5flash11enable_sm90INS1_16FlashAttnFwdSm90INS1_25CollectiveMainloopFwdSm90ILi2EN4cute5tupleIJNS5_1CILi1EEES8_S8_EEENS6_IJNS7_ILi192EEENS7_ILi144EEENS7_ILi96EEEEEELi96ENS_6half_tEfNS_4arch4Sm90ELb0ELb0ELb0ELb0ELb0ELb0ELb0ELb0ELb1ELb0ELb0ELb0EEENS1_21CollectiveEpilogueFwdINS6_IJSA_SC_SB_EEES9_SE_SG_Li384ELb0ELb0ELb0ELb0EEENS1_29StaticPersistentTileSchedulerILb0EEEEEEEEEvNT_6ParamsE,"aw",@nobits
	.sectionflags	@""
	.align	16
	.zero		1024


//--------------------- .nv.shared.reserved.0     --------------------------
	.section	.nv.shared.reserved.0,"aw",@nobits
	.weak		__nv_reservedSMEM_offset_0_alias
	.size		__nv_reservedSMEM_offset_0_alias, 0, 0
	.other		__nv_reservedSMEM_offset_0_alias,@"STO_CUDA_RESERVED_SHARED STV_DEFAULT"
__nv_reservedSMEM_offset_0_alias:
	.zero		0


//--------------------- .nv.global                --------------------------
	.section	.nv.global,"aw",@nobits
.nv.global:
	.type		_ZN65_INTERNAL_2621eed2_29_flash_fwd_hdim96_fp16_sm90_cu_ef95aea4_43854cute1_E,@object
	.size		_ZN65_INTERNAL_2621eed2_29_flash_fwd_hdim96_fp16_sm90_cu_ef95aea4_43854cute1_E,(_ZN65_INTERNAL_2621eed2_29_flash_fwd_hdim96_fp16_sm90_cu_ef95aea4_43854cuda3std3__45__cpo6cbeginE - _ZN65_INTERNAL_2621eed2_29_flash_fwd_hdim96_fp16_sm90_cu_ef95aea4_43854cute1_E)
_ZN65_INTERNAL_2621eed2_29_flash_fwd_hdim96_fp16_sm90_cu_ef95aea4_43854cute1_E:
	.zero		1
	.type		_ZN65_INTERNAL_2621eed2_29_flash_fwd_hdim96_fp16_sm90_cu_ef95aea4_43854cuda3std3__45__cpo6cbeginE,@object
	.size		_ZN65_INTERNAL_2621eed2_29_flash_fwd_hdim96_fp16_sm90_cu_ef95aea4_43854cuda3std3__45__cpo6cbeginE,(_ZN65_INTERNAL_2621eed2_29_flash_fwd_hdim96_fp16_sm90_cu_ef95aea4_43854cuda3std3__48in_placeE - _ZN65_INTERNAL_2621eed2_29_flash_fwd_hdim96_fp16_sm90_cu_ef95aea4_43854cuda3std3__45__cpo6cbeginE)
_ZN65_INTERNAL_2621eed2_29_flash_fwd_hdim96_fp16_sm90_cu_ef95aea4_43854cuda3std3__45__cpo6cbeginE:
	.zero		1
	.type		_ZN65_INTERNAL_2621eed2_29_flash_fwd_hdim96_fp16_sm90_cu_ef95aea4_43854cuda3std3__48in_placeE,@object
	.size		_ZN65_INTERNAL_2621eed2_29_flash_fwd_hdim96_fp16_sm90_cu_ef95aea4_43854cuda3std3__48in_placeE,(_ZN65_INTERNAL_2621eed2_29_flash_fwd_hdim96_fp16_sm90_cu_ef95aea4_43854cuda3std6ranges3__45__cpo9iter_moveE - _ZN65_INTERNAL_2621eed2_29_flash_fwd_hdim96_fp16_sm90_cu_ef95aea4_43854cuda3std3__48in_placeE)
_ZN65_INTERNAL_2621eed2_29_flash_fwd_hdim96_fp16_sm90_cu_ef95aea4_43854cuda3std3__48in_placeE:
	.zero		1
	.type		_ZN65_INTERNAL_2621eed2_29_flash_fwd_hdim96_fp16_sm90_cu_ef95aea4_43854cuda3std6ranges3__45__cpo9iter_moveE,@object
	.size		_ZN65_INTERNAL_2621eed2_29_flash_fwd_hdim96_fp16_sm90_cu_ef95aea4_43854cuda3std6ranges3__45__cpo9iter_moveE,(_ZN65_INTERNAL_2621eed2_29_flash_fwd_hdim96_fp16_sm90_cu_ef95aea4_43854cuda3std3__45__cpo5beginE - _ZN65_INTERNAL_2621eed2_29_flash_fwd_hdim96_fp16_sm90_cu_ef95aea4_43854cuda3std6ranges3__45__cpo9iter_moveE)
_ZN65_INTERNAL_2621eed2_29_flash_fwd_hdim96_fp16_sm90_cu_ef95aea4_43854cuda3std6ranges3__45__cpo9iter_moveE:
	.zero		1
	.type		_ZN65_INTERNAL_2621eed2_29_flash_fwd_hdim96_fp16_sm90_cu_ef95aea4_43854cuda3std3__45__cpo5beginE,@object
	.size		_ZN65_INTERNAL_2621eed2_29_flash_fwd_hdim96_fp16_sm90_cu_ef95aea4_43854cuda3std3__45__cpo5beginE,(_ZN65_INTERNAL_2621eed2_29_flash_fwd_hdim96_fp16_sm90_cu_ef95aea4_43854cuda3std3__467_GLOBAL__N__2621eed2_29_flash_fwd_hdim96_fp16_sm90_cu_ef95aea4_43856ignoreE - _ZN65_INTERNAL_2621eed2_29_flash_fwd_hdim96_fp16_sm90_cu_ef95aea4_43854cuda3std3__45__cpo5beginE)
_ZN65_INTERNAL_2621eed2_29_flash_fwd_hdim96_fp16_sm90_cu_ef95aea4_43854cuda3std3__45__cpo5beginE:
	.zero		1
	.type		_ZN65_INTERNAL_2621eed2_29_flash_fwd_hdim96_fp16_sm90_cu_ef95aea4_43854cuda3std3__467_GLOBAL__N__2621eed2_29_flash_fwd_hdim96_fp16_sm90_cu_ef95aea4_43856ignoreE,@object
	.size		_ZN65_INTERNAL_2621eed2_29_flash_fwd_hdim96_fp16_sm90_cu_ef95aea4_43854cuda3std3__467_GLOBAL__N__2621eed2_29_flash_fwd_hdim96_fp16_sm90_cu_ef95aea4_43856ignoreE,(_ZN65_INTERNAL_2621eed2_29_flash_fwd_hdim96_fp16_sm90_cu_ef95aea4_43854cute7productE - _ZN65_INTERNAL_2621eed2_29_flash_fwd_hdim96_fp16_sm90_cu_ef95aea4_43854cuda3std3__467_GLOBAL__N__2621eed2_29_flash_fwd_hdim96_fp16_sm90_cu_ef95aea4_43856ignoreE)
_ZN65_INTERNAL_2621eed2_29_flash_fwd_hdim96_fp16_sm90_cu_ef95aea4_43854cuda3std3__467_GLOBAL__N__2621eed2_29_flash_fwd_hdim96_fp16_sm90_cu_ef95aea4_43856ignoreE:
	.zero		1
	.type		_ZN65_INTERNAL_2621eed2_29_flash_fwd_hdim96_fp16_sm90_cu_ef95aea4_43854cute7productE,@object
	.size		_ZN65_INTERNAL_2621eed2_29_flash_fwd_hdim96_fp16_sm90_cu_ef95aea4_43854cute7productE,(_ZN65_INTERNAL_2621eed2_29_flash_fwd_hdim96_fp16_sm90_cu_ef95aea4_43854cuda3std3__45__cpo3endE - _ZN65_INTERNAL_2621eed2_29_flash_fwd_hdim96_fp16_sm90_cu_ef95aea4_43854cute7productE)
_ZN65_INTERNAL_2621eed2_29_flash_fwd_hdim96_fp16_sm90_cu_ef95aea4_43854cute7productE:
	.zero		1
	.type		_ZN65_INTERNAL_2621eed2_29_flash_fwd_hdim96_fp16_sm90_cu_ef95aea4_43854cuda3std3__45__cpo3endE,@object
	.size		_ZN65_INTERNAL_2621eed2_29_flash_fwd_hdim96_fp16_sm90_cu_ef95aea4_43854cuda3std3__45__cpo3endE,(_ZN65_INTERNAL_2621eed2_29_flash_fwd_hdim96_fp16_sm90_cu_ef95aea4_43854cuda3std3__419piecewise_constructE - _ZN65_INTERNAL_2621eed2_29_flash_fwd_hdim96_fp16_sm90_cu_ef95aea4_43854cuda3std3__45__cpo3endE)
_ZN65_INTERNAL_2621eed2_29_flash_fwd_hdim96_fp16_sm90_cu_ef95aea4_43854cuda3std3__45__cpo3endE:
	.zero		1
	.type		_ZN65_INTERNAL_2621eed2_29_flash_fwd_hdim96_fp16_sm90_cu_ef95aea4_43854cuda3std3__419piecewise_constructE,@object
	.size		_ZN65_INTERNAL_2621eed2_29_flash_fwd_hdim96_fp16_sm90_cu_ef95aea4_43854cuda3std3__419piecewise_constructE,(_ZN65_INTERNAL_2621eed2_29_flash_fwd_hdim96_fp16_sm90_cu_ef95aea4_43854cuda3std3__45__cpo4cendE - _ZN65_INTERNAL_2621eed2_29_flash_fwd_hdim96_fp16_sm90_cu_ef95aea4_43854cuda3std3__419piecewise_constructE)
_ZN65_INTERNAL_2621eed2_29_flash_fwd_hdim96_fp16_sm90_cu_ef95aea4_43854cuda3std3__419piecewise_constructE:
	.zero		1
	.type		_ZN65_INTERNAL_2621eed2_29_flash_fwd_hdim96_fp16_sm90_cu_ef95aea4_43854cuda3std3__45__cpo4cendE,@object
	.size		_ZN65_INTERNAL_2621eed2_29_flash_fwd_hdim96_fp16_sm90_cu_ef95aea4_43854cuda3std3__45__cpo4cendE,(_ZN65_INTERNAL_2621eed2_29_flash_fwd_hdim96_fp16_sm90_cu_ef95aea4_43854cuda3std6ranges3__45__cpo4swapE - _ZN65_INTERNAL_2621eed2_29_flash_fwd_hdim96_fp16_sm90_cu_ef95aea4_43854cuda3std3__45__cpo4cendE)
_ZN65_INTERNAL_2621eed2_29_flash_fwd_hdim96_fp16_sm90_cu_ef95aea4_43854cuda3std3__45__cpo4cendE:
	.zero		1
	.type		_ZN65_INTERNAL_2621eed2_29_flash_fwd_hdim96_fp16_sm90_cu_ef95aea4_43854cuda3std6ranges3__45__cpo4swapE,@object
	.size		_ZN65_INTERNAL_2621eed2_29_flash_fwd_hdim96_fp16_sm90_cu_ef95aea4_43854cuda3std6ranges3__45__cpo4swapE,(.L_16 - _ZN65_INTERNAL_2621eed2_29_flash_fwd_hdim96_fp16_sm90_cu_ef95aea4_43854cuda3std6ranges3__45__cpo4swapE)
_ZN65_INTERNAL_2621eed2_29_flash_fwd_hdim96_fp16_sm90_cu_ef95aea4_43854cuda3std6ranges3__45__cpo4swapE:
	.zero		1
.L_16:


//--------------------- .nv.shared._ZN7cutlass13device_kernelIN5flash11enable_sm90INS1_16FlashAttnFwdSm90INS1_25CollectiveMainloopFwdSm90ILi2EN4cute5tupleIJNS5_1CILi1EEES8_S8_EEENS6_IJNS7_ILi192EEENS7_ILi144EEENS7_ILi96EEEEEELi96ENS_6half_tEfNS_4arch4Sm90ELb0ELb0ELb0ELb1ELb0ELb0ELb0ELb0ELb1ELb0ELb0ELb0EEENS1_21CollectiveEpilogueFwdINS6_IJSA_SC_SB_EEES9_SE_SG_Li384ELb1ELb0ELb0ELb0EEENS1_36VarlenDynamicPersistentTileSchedulerILi192ELi144ELi384ELi32ELb0ELb0ELb1ELb0ELb1ELb1EEEEEEEEEvNT_6ParamsE --------------------------
	.section	.nv.shared._ZN7cutlass13device_kernelIN5flash11enable_sm90INS1_16FlashAttnFwdSm90INS1_25CollectiveMainloopFwdSm90ILi2EN4cute5tupleIJNS5_1CILi1EEES8_S8_EEENS6_IJNS7_ILi192EEENS7_ILi144EEENS7_ILi96EEEEEELi96ENS_6half_tEfNS_4arch4Sm90ELb0ELb0ELb0ELb1ELb0ELb0ELb0ELb0ELb1ELb0ELb0ELb0EEENS1_21CollectiveEpilogueFwdINS6_IJSA_SC_SB_EEES9_SE_SG_Li384ELb1ELb0ELb0ELb0EEENS1_36VarlenDynamicPersistentTileSchedulerILi192ELi144ELi384ELi32ELb0ELb0ELb1ELb0ELb1ELb1EEEEEEEEEvNT_6ParamsE,"aw",@nobits
	.sectionflags	@""
	.align	16
	.zero		1024


//--------------------- .nv.shared._ZN7cutlass13device_kernelIN5flash11enable_sm90INS1_16FlashAttnFwdSm90INS1_25CollectiveMainloopFwdSm90ILi2EN4cute5tupleIJNS5_1CILi1EEES8_S8_EEENS6_IJNS7_ILi192EEENS7_ILi144EEENS7_ILi96EEEEEELi96ENS_6half_tEfNS_4arch4Sm90ELb0ELb0ELb0ELb1ELb0ELb1ELb0ELb0ELb1ELb0ELb0ELb0EEENS1_21CollectiveEpilogueFwdINS6_IJSA_SC_SB_EEES9_SE_SG_Li384ELb1ELb0ELb0ELb0EEENS1_36VarlenDynamicPersistentTileSchedulerILi192ELi144ELi384ELi32ELb0ELb0ELb1ELb0ELb1ELb1EEEEEEEEEvNT_6ParamsE --------------------------
	.section	.nv.shared._ZN7cutlass13device_kernelIN5flash11enable_sm90INS1_16FlashAttnFwdSm90INS1_25CollectiveMainloopFwdSm90ILi2EN4cute5tupleIJNS5_1CILi1EEES8_S8_EEENS6_IJNS7_ILi192EEENS7_ILi144EEENS7_ILi96EEEEEELi96ENS_6half_tEfNS_4arch4Sm90ELb0ELb0ELb0ELb1ELb0ELb1ELb0ELb0ELb1ELb0ELb0ELb0EEENS1_21CollectiveEpilogueFwdINS6_IJSA_SC_SB_EEES9_SE_SG_Li384ELb1ELb0ELb0ELb0EEENS1_36VarlenDynamicPersistentTileSchedulerILi192ELi144ELi384ELi32ELb0ELb0ELb1ELb0ELb1ELb1EEEEEEEEEvNT_6ParamsE,"aw",@nobits
	.sectionflags	@""
	.align	16
	.zero		1024


//--------------------- .nv.shared._ZN7cutlass13device_kernelIN5flash11enable_sm90INS1_16FlashAttnFwdSm90INS1_25CollectiveMainloopFwdSm90ILi2EN4cute5tupleIJNS5_1CILi1EEES8_S8_EEENS6_IJNS7_ILi192EEENS7_ILi128EEENS7_ILi96EEEEEELi96ENS_6half_tEfNS_4arch4Sm90ELb0ELb1ELb0ELb0ELb0ELb0ELb0ELb0ELb1ELb0ELb0ELb0EEENS1_21CollectiveEpilogueFwdINS6_IJSA_SC_SB_EEES9_SE_SG_Li384ELb0ELb0ELb0ELb0EEENS1_30DynamicPersistentTileSchedulerILi384ELi32ELb0ELb0ELb1EEEEEEEEEvNT_6ParamsE --------------------------
	.section	.nv.shared._ZN7cutlass13device_kernelIN5flash11enable_sm90INS1_16FlashAttnFwdSm90INS1_25CollectiveMainloopFwdSm90ILi2EN4cute5tupleIJNS5_1CILi1EEES8_S8_EEENS6_IJNS7_ILi192EEENS7_ILi128EEENS7_ILi96EEEEEELi96ENS_6half_tEfNS_4arch4Sm90ELb0ELb1ELb0ELb0ELb0ELb0ELb0ELb0ELb1ELb0ELb0ELb0EEENS1_21CollectiveEpilogueFwdINS6_IJSA_SC_SB_EEES9_SE_SG_Li384ELb0ELb0ELb0ELb0EEENS1_30DynamicPersistentTileSchedulerILi384ELi32ELb0ELb0ELb1EEEEEEEEEvNT_6ParamsE,"aw",@nobits
	.sectionflags	@""
	.align	16
	.zero		1024


//--------------------- .nv.shared._ZN7cutlass13device_kernelIN5flash11enable_sm90INS1_16FlashAttnFwdSm90INS1_25CollectiveMainloopFwdSm90ILi2EN4cute5tupleIJNS5_1CILi1EEES8_S8_EEENS6_IJNS7_ILi192EEENS7_ILi128EEENS7_ILi96EEEEEELi96ENS_6half_tEfNS_4arch4Sm90ELb0ELb1ELb0ELb1ELb0ELb0ELb0ELb0ELb1ELb0ELb0ELb0EEENS1_21CollectiveEpilogueFwdINS6_IJSA_SC_SB_EEES9_SE_SG_Li384ELb1ELb0ELb0ELb0EEENS1_36VarlenDynamicPersistentTileSchedulerILi192ELi128ELi384ELi32ELb0ELb0ELb1ELb1ELb0ELb1EEEEEEEEEvNT_6ParamsE --------------------------
	.section	.nv.shared._ZN7cutlass13device_kernelIN5flash11enable_sm90INS1_16FlashAttnFwdSm90INS1_25CollectiveMainloopFwdSm90ILi2EN4cute5tupleIJNS5_1CILi1EEES8_S8_EEENS6_IJNS7_ILi192EEENS7_ILi128EEENS7_ILi96EEEEEELi96ENS_6half_tEfNS_4arch4Sm90ELb0ELb1ELb0ELb1ELb0ELb0ELb0ELb0ELb1ELb0ELb0ELb0EEENS1_21CollectiveEpilogueFwdINS6_IJSA_SC_SB_EEES9_SE_SG_Li384ELb1ELb0ELb0ELb0EEENS1_36VarlenDynamicPersistentTileSchedulerILi192ELi128ELi384ELi32ELb0ELb0ELb1ELb1ELb0ELb1EEEEEEEEEvNT_6ParamsE,"aw",@nobits
	.sectionflags	@""
	.align	16
	.zero		1024


//--------------------- .nv.shared._ZN7cutlass13device_kernelIN5flash11enable_sm90INS1_16FlashAttnFwdSm90INS1_25CollectiveMainloopFwdSm90ILi2EN4cute5tupleIJNS5_1CILi1EEES8_S8_EEENS6_IJNS7_ILi192EEENS7_ILi128EEENS7_ILi96EEEEEELi96ENS_6half_tEfNS_4arch4Sm90ELb0ELb1ELb0ELb1ELb0ELb1ELb0ELb0ELb1ELb0ELb0ELb0EEENS1_21CollectiveEpilogueFwdINS6_IJSA_SC_SB_EEES9_SE_SG_Li384ELb1ELb0ELb0ELb0EEENS1_36VarlenDynamicPersistentTileSchedulerILi192ELi128ELi384ELi32ELb0ELb0ELb1ELb1ELb0ELb1EEEEEEEEEvNT_6ParamsE --------------------------
	.section	.nv.shared._ZN7cutlass13device_kernelIN5flash11enable_sm90INS1_16FlashAttnFwdSm90INS1_25CollectiveMainloopFwdSm90ILi2EN4cute5tupleIJNS5_1CILi1EEES8_S8_EEENS6_IJNS7_ILi192EEENS7_ILi128EEENS7_ILi96EEEEEELi96ENS_6half_tEfNS_4arch4Sm90ELb0ELb1ELb0ELb1ELb0ELb1ELb0ELb0ELb1ELb0ELb0ELb0EEENS1_21CollectiveEpilogueFwdINS6_IJSA_SC_SB_EEES9_SE_SG_Li384ELb1ELb0ELb0ELb0EEENS1_36VarlenDynamicPersistentTileSchedulerILi192ELi128ELi384ELi32ELb0ELb0ELb1ELb1ELb0ELb1EEEEEEEEEvNT_6ParamsE,"aw",@nobits
	.sectionflags	@""
	.align	16
	.zero		1024


//--------------------- .nv.shared._ZN7cutlass13device_kernelIN5flash11enable_sm90INS1_16FlashAttnFwdSm90INS1_25CollectiveMainloopFwdSm90ILi2EN4cute5tupleIJNS5_1CILi1EEES8_S8_EEENS6_IJNS7_ILi192EEENS7_ILi144EEENS7_ILi96EEEEEELi96ENS_6half_tEfNS_4arch4Sm90ELb1ELb0ELb0ELb0ELb0ELb0ELb0ELb0ELb1ELb0ELb0ELb0EEENS1_21CollectiveEpilogueFwdINS6_IJSA_SC_SB_EEES9_SE_SG_Li384ELb0ELb0ELb0ELb0EEENS1_30DynamicPersistentTileSchedulerILi384ELi32ELb0ELb0ELb1EEEEEEEEEvNT_6ParamsE --------------------------
	.section	.nv.shared._ZN7cutlass13device_kernelIN5flash11enable_sm90INS1_16FlashAttnFwdSm90INS1_25CollectiveMainloopFwdSm90ILi2EN4cute5tupleIJNS5_1CILi1EEES8_S8_EEENS6_IJNS7_ILi192EEENS7_ILi144EEENS7_ILi96EEEEEELi96ENS_6half_tEfNS_4arch4Sm90ELb1ELb0ELb0ELb0ELb0ELb0ELb0ELb0ELb1ELb0ELb0ELb0EEENS1_21CollectiveEpilogueFwdINS6_IJSA_SC_SB_EEES9_SE_SG_Li384ELb0ELb0ELb0ELb0EEENS1_30DynamicPersistentTileSchedulerILi384ELi32ELb0ELb0ELb1EEEEEEEEEvNT_6ParamsE,"aw",@nobits
	.sectionflags	@""
	.align	16
	.zero		1024


//--------------------- .nv.shared._ZN7cutlass13device_kernelIN5flash11enable_sm90INS1_16FlashAttnFwdSm90INS1_25CollectiveMainloopFwdSm90ILi2EN4cute5tupleIJNS5_1CILi1EEES8_S8_EEENS6_IJNS7_ILi192EEENS7_ILi144EEENS7_ILi96EEEEEELi96ENS_6half_tEfNS_4arch4Sm90ELb1ELb0ELb0ELb1ELb0ELb0ELb0ELb0ELb1ELb0ELb0ELb0EEENS1_21CollectiveEpilogueFwdINS6_IJSA_SC_SB_EEES9_SE_SG_Li384ELb1ELb0ELb0ELb0EEENS1_36VarlenDynamicPersistentTileSchedulerILi192ELi144ELi384ELi32ELb0ELb0ELb1ELb1ELb1ELb1EEEEEEEEEvNT_6ParamsE --------------------------
	.section	.nv.shared._ZN7cutlass13device_kernelIN5flash11enable_sm90INS1_16FlashAttnFwdSm90INS1_25CollectiveMainloopFwdSm90ILi2EN4cute5tupleIJNS5_1CILi1EEES8_S8_EEENS6_IJNS7_ILi192EEENS7_ILi144EEENS7_ILi96EEEEEELi96ENS_6half_tEfNS_4arch4Sm90ELb1ELb0ELb0ELb1ELb0ELb0ELb0ELb0ELb1ELb0ELb0ELb0EEENS1_21CollectiveEpilogueFwdINS6_IJSA_SC_SB_EEES9_SE_SG_Li384ELb1ELb0ELb0ELb0EEENS1_36VarlenDynamicPersistentTileSchedulerILi192ELi144ELi384ELi32ELb0ELb0ELb1ELb1ELb1ELb1EEEEEEEEEvNT_6ParamsE,"aw",@nobits
	.sectionflags	@""
	.align	16
	.zero		1024


//--------------------- .nv.shared._ZN7cutlass13device_kernelIN5flash11enable_sm90INS1_16FlashAttnFwdSm90INS1_25CollectiveMainloopFwdSm90ILi2EN4cute5tupleIJNS5_1CILi1EEES8_S8_EEENS6_IJNS7_ILi192EEENS7_ILi144EEENS7_ILi96EEEEEELi96ENS_6half_tEfNS_4arch4Sm90ELb1ELb0ELb0ELb1ELb0ELb1ELb0ELb0ELb1ELb0ELb0ELb0EEENS1_21CollectiveEpilogueFwdINS6_IJSA_SC_SB_EEES9_SE_SG_Li384ELb1ELb0ELb0ELb0EEENS1_36VarlenDynamicPersistentTileSchedulerILi192ELi144ELi384ELi32ELb0ELb0ELb1ELb1ELb1ELb1EEEEEEEEEvNT_6ParamsE --------------------------
	.section	.nv.shared._ZN7cutlass13device_kernelIN5flash11enable_sm90INS1_16FlashAttnFwdSm90INS1_25CollectiveMainloopFwdSm90ILi2EN4cute5tupleIJNS5_1CILi1EEES8_S8_EEENS6_IJNS7_ILi192EEENS7_ILi144EEENS7_ILi96EEEEEELi96ENS_6half_tEfNS_4arch4Sm90ELb1ELb0ELb0ELb1ELb0ELb1ELb0ELb0ELb1ELb0ELb0ELb0EEENS1_21CollectiveEpilogueFwdINS6_IJSA_SC_SB_EEES9_SE_SG_Li384ELb1ELb0ELb0ELb0EEENS1_36VarlenDynamicPersistentTileSchedulerILi192ELi144ELi384ELi32ELb0ELb0ELb1ELb1ELb1ELb1EEEEEEEEEvNT_6ParamsE,"aw",@nobits
	.sectionflags	@""
	.align	16
	.zero		1024


//--------------------- .nv.constant0._ZN7cutlass13device_kernelIN5flash11enable_sm90INS1_16FlashAttnFwdSm90INS1_25CollectiveMainloopFwdSm90ILi2EN4cute5tupleIJNS5_1CILi1EEES8_S8_EEENS6_IJNS7_ILi192EEENS7_ILi144EEENS7_ILi96EEEEEELi96ENS_6half_tEfNS_4arch4Sm90ELb0ELb0ELb0ELb0ELb0ELb0ELb0ELb0ELb1ELb0ELb0ELb0EEENS1_21CollectiveEpilogueFwdINS6_IJSA_SC_SB_EEES9_SE_SG_Li384ELb0ELb0ELb0ELb0EEENS1_29StaticPersistentTileSchedulerILb0EEEEEEEEEvNT_6ParamsE --------------------------
	.section	.nv.constant0._ZN7cutlass13device_kernelIN5flash11enable_sm90INS1_16FlashAttnFwdSm90INS1_25CollectiveMainloopFwdSm90ILi2EN4cute5tupleIJNS5_1CILi1EEES8_S8_EEENS6_IJNS7_ILi192EEENS7_ILi144EEENS7_ILi96EEEEEELi96ENS_6half_tEfNS_4arch4Sm90ELb0ELb0ELb0ELb0ELb0ELb0ELb0ELb0ELb1ELb0ELb0ELb0EEENS1_21CollectiveEpilogueFwdINS6_IJSA_SC_SB_EEES9_SE_SG_Li384ELb0ELb0ELb0ELb0EEENS1_29StaticPersistentTileSchedulerILb0EEEEEEEEEvNT_6ParamsE,"a",@progbits
	.sectionflags	@""
	.align	4
.nv.constant0._ZN7cutlass13device_kernelIN5flash11enable_sm90INS1_16FlashAttnFwdSm90INS1_25CollectiveMainloopFwdSm90ILi2EN4cute5tupleIJNS5_1CILi1EEES8_S8_EEENS6_IJNS7_ILi192EEENS7_ILi144EEENS7_ILi96EEEEEELi96ENS_6half_tEfNS_4arch4Sm90ELb0ELb0ELb0ELb0ELb0ELb0ELb0ELb0ELb1ELb0ELb0ELb0EEENS1_21CollectiveEpilogueFwdINS6_IJSA_SC_SB_EEES9_SE_SG_Li384ELb0ELb0ELb0ELb0EEENS1_29StaticPersistentTileSchedulerILb0EEEEEEEEEvNT_6ParamsE:
	.zero		3584


//--------------------- .nv.constant0._ZN7cutlass13device_kernelIN5flash11enable_sm90INS1_16FlashAttnFwdSm90INS1_25CollectiveMainloopFwdSm90ILi2EN4cute5tupleIJNS5_1CILi1EEES8_S8_EEENS6_IJNS7_ILi192EEENS7_ILi144EEENS7_ILi96EEEEEELi96ENS_6half_tEfNS_4arch4Sm90ELb0ELb0ELb0ELb1ELb0ELb0ELb0ELb0ELb1ELb0ELb0ELb0EEENS1_21CollectiveEpilogueFwdINS6_IJSA_SC_SB_EEES9_SE_SG_Li384ELb1ELb0ELb0ELb0EEENS1_36VarlenDynamicPersistentTileSchedulerILi192ELi144ELi384ELi32ELb0ELb0ELb1ELb0ELb1ELb1EEEEEEEEEvNT_6ParamsE --------------------------
	.section	.nv.constant0._ZN7cutlass13device_kernelIN5flash11enable_sm90INS1_16FlashAttnFwdSm90INS1_25CollectiveMainloopFwdSm90ILi2EN4cute5tupleIJNS5_1CILi1EEES8_S8_EEENS6_IJNS7_ILi192EEENS7_ILi144EEENS7_ILi96EEEEEELi96ENS_6half_tEfNS_4arch4Sm90ELb0ELb0ELb0ELb1ELb0ELb0ELb0ELb0ELb1ELb0ELb0ELb0EEENS1_21CollectiveEpilogueFwdINS6_IJSA_SC_SB_EEES9_SE_SG_Li384ELb1ELb0ELb0ELb0EEENS1_36VarlenDynamicPersistentTileSchedulerILi192ELi144ELi384ELi32ELb0ELb0ELb1ELb0ELb1ELb1EEEEEEEEEvNT_6ParamsE,"a",@progbits
	.sectionflags	@""
	.align	4
.nv.constant0._ZN7cutlass13device_kernelIN5flash11enable_sm90INS1_16FlashAttnFwdSm90INS1_25CollectiveMainloopFwdSm90ILi2EN4cute5tupleIJNS5_1CILi1EEES8_S8_EEENS6_IJNS7_ILi192EEENS7_ILi144EEENS7_ILi96EEEEEELi96ENS_6half_tEfNS_4arch4Sm90ELb0ELb0ELb0ELb1ELb0ELb0ELb0ELb0ELb1ELb0ELb0ELb0EEENS1_21CollectiveEpilogueFwdINS6_IJSA_SC_SB_EEES9_SE_SG_Li384ELb1ELb0ELb0ELb0EEENS1_36VarlenDynamicPersistentTileSchedulerILi192ELi144ELi384ELi32ELb0ELb0ELb1ELb0ELb1ELb1EEEEEEEEEvNT_6ParamsE:
	.zero		3200


//--------------------- .nv.constant0._ZN7cutlass13device_kernelIN5flash11enable_sm90INS1_16FlashAttnFwdSm90INS1_25CollectiveMainloopFwdSm90ILi2EN4cute5tupleIJNS5_1CILi1EEES8_S8_EEENS6_IJNS7_ILi192EEENS7_ILi144EEENS7_ILi96EEEEEELi96ENS_6half_tEfNS_4arch4Sm90ELb0ELb0ELb0ELb1ELb0ELb1ELb0ELb0ELb1ELb0ELb0ELb0EEENS1_21CollectiveEpilogueFwdINS6_IJSA_SC_SB_EEES9_SE_SG_Li384ELb1ELb0ELb0ELb0EEENS1_36VarlenDynamicPersistentTileSchedulerILi192ELi144ELi384ELi32ELb0ELb0ELb1ELb0ELb1ELb1EEEEEEEEEvNT_6ParamsE --------------------------
	.section	.nv.constant0._ZN7cutlass13device_kernelIN5flash11enable_sm90INS1_16FlashAttnFwdSm90INS1_25CollectiveMainloopFwdSm90ILi2EN4cute5tupleIJNS5_1CILi1EEES8_S8_EEENS6_IJNS7_ILi192EEENS7_ILi144EEENS7_ILi96EEEEEELi96ENS_6half_tEfNS_4arch4Sm90ELb0ELb0ELb0ELb1ELb0ELb1ELb0ELb0ELb1ELb0ELb0ELb0EEENS1_21CollectiveEpilogueFwdINS6_IJSA_SC_SB_EEES9_SE_SG_Li384ELb1ELb0ELb0ELb0EEENS1_36VarlenDynamicPersistentTileSchedulerILi192ELi144ELi384ELi32ELb0ELb0ELb1ELb0ELb1ELb1EEEEEEEEEvNT_6ParamsE,"a",@progbits
	.sectionflags	@""
	.align	4
.nv.constant0._ZN7cutlass13device_kernelIN5flash11enable_sm90INS1_16FlashAttnFwdSm90INS1_25CollectiveMainloopFwdSm90ILi2EN4cute5tupleIJNS5_1CILi1EEES8_S8_EEENS6_IJNS7_ILi192EEENS7_ILi144EEENS7_ILi96EEEEEELi96ENS_6half_tEfNS_4arch4Sm90ELb0ELb0ELb0ELb1ELb0ELb1ELb0ELb0ELb1ELb0ELb0ELb0EEENS1_21CollectiveEpilogueFwdINS6_IJSA_SC_SB_EEES9_SE_SG_Li384ELb1ELb0ELb0ELb0EEENS1_36VarlenDynamicPersistentTileSchedulerILi192ELi144ELi384ELi32ELb0ELb0ELb1ELb0ELb1ELb1EEEEEEEEEvNT_6ParamsE:
	.zero		3200


//--------------------- .nv.constant0._ZN7cutlass13device_kernelIN5flash11enable_sm90INS1_16FlashAttnFwdSm90INS1_25CollectiveMainloopFwdSm90ILi2EN4cute5tupleIJNS5_1CILi1EEES8_S8_EEENS6_IJNS7_ILi192EEENS7_ILi128EEENS7_ILi96EEEEEELi96ENS_6half_tEfNS_4arch4Sm90ELb0ELb1ELb0ELb0ELb0ELb0ELb0ELb0ELb1ELb0ELb0ELb0EEENS1_21CollectiveEpilogueFwdINS6_IJSA_SC_SB_EEES9_SE_SG_Li384ELb0ELb0ELb0ELb0EEENS1_30DynamicPersistentTileSchedulerILi384ELi32ELb0ELb0ELb1EEEEEEEEEvNT_6ParamsE --------------------------
	.section	.nv.constant0._ZN7cutlass13device_kernelIN5flash11enable_sm90INS1_16FlashAttnFwdSm90INS1_25CollectiveMainloopFwdSm90ILi2EN4cute5tupleIJNS5_1CILi1EEES8_S8_EEENS6_IJNS7_ILi192EEENS7_ILi128EEENS7_ILi96EEEEEELi96ENS_6half_tEfNS_4arch4Sm90ELb0ELb1ELb0ELb0ELb0ELb0ELb0ELb0ELb1ELb0ELb0ELb0EEENS1_21CollectiveEpilogueFwdINS6_IJSA_SC_SB_EEES9_SE_SG_Li384ELb0ELb0ELb0ELb0EEENS1_30DynamicPersistentTileSchedulerILi384ELi32ELb0ELb0ELb1EEEEEEEEEvNT_6ParamsE,"a",@progbits
	.sectionflags	@""
	.align	4
.nv.constant0._ZN7cutlass13device_kernelIN5flash11enable_sm90INS1_16FlashAttnFwdSm90INS1_25CollectiveMainloopFwdSm90ILi2EN4cute5tupleIJNS5_1CILi1EEES8_S8_EEENS6_IJNS7_ILi192EEENS7_ILi128EEENS7_ILi96EEEEEELi96ENS_6half_tEfNS_4arch4Sm90ELb0ELb1ELb0ELb0ELb0ELb0ELb0ELb0ELb1ELb0ELb0ELb0EEENS1_21CollectiveEpilogueFwdINS6_IJSA_SC_SB_EEES9_SE_SG_Li384ELb0ELb0ELb0ELb0EEENS1_30DynamicPersistentTileSchedulerILi384ELi32ELb0ELb0ELb1EEEEEEEEEvNT_6ParamsE:
	.zero		3584


//--------------------- .nv.constant0._ZN7cutlass13device_kernelIN5flash11enable_sm90INS1_16FlashAttnFwdSm90INS1_25CollectiveMainloopFwdSm90ILi2EN4cute5tupleIJNS5_1CILi1EEES8_S8_EEENS6_IJNS7_ILi192EEENS7_ILi128EEENS7_ILi96EEEEEELi96ENS_6half_tEfNS_4arch4Sm90ELb0ELb1ELb0ELb1ELb0ELb0ELb0ELb0ELb1ELb0ELb0ELb0EEENS1_21CollectiveEpilogueFwdINS6_IJSA_SC_SB_EEES9_SE_SG_Li384ELb1ELb0ELb0ELb0EEENS1_36VarlenDynamicPersistentTileSchedulerILi192ELi128ELi384ELi32ELb0ELb0ELb1ELb1ELb0ELb1EEEEEEEEEvNT_6ParamsE --------------------------
	.section	.nv.constant0._ZN7cutlass13device_kernelIN5flash11enable_sm90INS1_16FlashAttnFwdSm90INS1_25CollectiveMainloopFwdSm90ILi2EN4cute5tupleIJNS5_1CILi1EEES8_S8_EEENS6_IJNS7_ILi192EEENS7_ILi128EEENS7_ILi96EEEEEELi96ENS_6half_tEfNS_4arch4Sm90ELb0ELb1ELb0ELb1ELb0ELb0ELb0ELb0ELb1ELb0ELb0ELb0EEENS1_21CollectiveEpilogueFwdINS6_IJSA_SC_SB_EEES9_SE_SG_Li384ELb1ELb0ELb0ELb0EEENS1_36VarlenDynamicPersistentTileSchedulerILi192ELi128ELi384ELi32ELb0ELb0ELb1ELb1ELb0ELb1EEEEEEEEEvNT_6ParamsE,"a",@progbits
	.sectionflags	@""
	.align	4
.nv.constant0._ZN7cutlass13device_kernelIN5flash11enable_sm90INS1_16FlashAttnFwdSm90INS1_25CollectiveMainloopFwdSm90ILi2EN4cute5tupleIJNS5_1CILi1EEES8_S8_EEENS6_IJNS7_ILi192EEENS7_ILi128EEENS7_ILi96EEEEEELi96ENS_6half_tEfNS_4arch4Sm90ELb0ELb1ELb0ELb1ELb0ELb0ELb0ELb0ELb1ELb0ELb0ELb0EEENS1_21CollectiveEpilogueFwdINS6_IJSA_SC_SB_EEES9_SE_SG_Li384ELb1ELb0ELb0ELb0EEENS1_36VarlenDynamicPersistentTileSchedulerILi192ELi128ELi384ELi32ELb0ELb0ELb1ELb1ELb0ELb1EEEEEEEEEvNT_6ParamsE:
	.zero		3200


//--------------------- .nv.constant0._ZN7cutlass13device_kernelIN5flash11enable_sm90INS1_16FlashAttnFwdSm90INS1_25CollectiveMainloopFwdSm90ILi2EN4cute5tupleIJNS5_1CILi1EEES8_S8_EEENS6_IJNS7_ILi192EEENS7_ILi128EEENS7_ILi96EEEEEELi96ENS_6half_tEfNS_4arch4Sm90ELb0ELb1ELb0ELb1ELb0ELb1ELb0ELb0ELb1ELb0ELb0ELb0EEENS1_21CollectiveEpilogueFwdINS6_IJSA_SC_SB_EEES9_SE_SG_Li384ELb1ELb0ELb0ELb0EEENS1_36VarlenDynamicPersistentTileSchedulerILi192ELi128ELi384ELi32ELb0ELb0ELb1ELb1ELb0ELb1EEEEEEEEEvNT_6ParamsE --------------------------
	.section	.nv.constant0._ZN7cutlass13device_kernelIN5flash11enable_sm90INS1_16FlashAttnFwdSm90INS1_25CollectiveMainloopFwdSm90ILi2EN4cute5tupleIJNS5_1CILi1EEES8_S8_EEENS6_IJNS7_ILi192EEENS7_ILi128EEENS7_ILi96EEEEEELi96ENS_6half_tEfNS_4arch4Sm90ELb0ELb1ELb0ELb1ELb0ELb1ELb0ELb0ELb1ELb0ELb0ELb0EEENS1_21CollectiveEpilogueFwdINS6_IJSA_SC_SB_EEES9_SE_SG_Li384ELb1ELb0ELb0ELb0EEENS1_36VarlenDynamicPersistentTileSchedulerILi192ELi128ELi384ELi32ELb0ELb0ELb1ELb1ELb0ELb1EEEEEEEEEvNT_6ParamsE,"a",@progbits
	.sectionflags	@""
	.align	4
.nv.constant0._ZN7cutlass13device_kernelIN5flash11enable_sm90INS1_16FlashAttnFwdSm90INS1_25CollectiveMainloopFwdSm90ILi2EN4cute5tupleIJNS5_1CILi1EEES8_S8_EEENS6_IJNS7_ILi192EEENS7_ILi128EEENS7_ILi96EEEEEELi96ENS_6half_tEfNS_4arch4Sm90ELb0ELb1ELb0ELb1ELb0ELb1ELb0ELb0ELb1ELb0ELb0ELb0EEENS1_21CollectiveEpilogueFwdINS6_IJSA_SC_SB_EEES9_SE_SG_Li384ELb1ELb0ELb0ELb0EEENS1_36VarlenDynamicPersistentTileSchedulerILi192ELi128ELi384ELi32ELb0ELb0ELb1ELb1ELb0ELb1EEEEEEEEEvNT_6ParamsE:
	.zero		3200


//--------------------- .nv.constant0._ZN7cutlass13device_kernelIN5flash11enable_sm90INS1_16FlashAttnFwdSm90INS1_25CollectiveMainloopFwdSm90ILi2EN4cute5tupleIJNS5_1CILi1EEES8_S8_EEENS6_IJNS7_ILi192EEENS7_ILi144EEENS7_ILi96EEEEEELi96ENS_6half_tEfNS_4arch4Sm90ELb1ELb0ELb0ELb0ELb0ELb0ELb0ELb0ELb1ELb0ELb0ELb0EEENS1_21CollectiveEpilogueFwdINS6_IJSA_SC_SB_EEES9_SE_SG_Li384ELb0ELb0ELb0ELb0EEENS1_30DynamicPersistentTileSchedulerILi384ELi32ELb0ELb0ELb1EEEEEEEEEvNT_6ParamsE --------------------------
	.section	.nv.constant0._ZN7cutlass13device_kernelIN5flash11enable_sm90INS1_16FlashAttnFwdSm90INS1_25CollectiveMainloopFwdSm90ILi2EN4cute5tupleIJNS5_1CILi1EEES8_S8_EEENS6_IJNS7_ILi192EEENS7_ILi144EEENS7_ILi96EEEEEELi96ENS_6half_tEfNS_4arch4Sm90ELb1ELb0ELb0ELb0ELb0ELb0ELb0ELb0ELb1ELb0ELb0ELb0EEENS1_21CollectiveEpilogueFwdINS6_IJSA_SC_SB_EEES9_SE_SG_Li384ELb0ELb0ELb0ELb0EEENS1_30DynamicPersistentTileSchedulerILi384ELi32ELb0ELb0ELb1EEEEEEEEEvNT_6ParamsE,"a",@progbits
	.sectionflags	@""
	.align	4
.nv.constant0._ZN7cutlass13device_kernelIN5flash11enable_sm90INS1_16FlashAttnFwdSm90INS1_25CollectiveMainloopFwdSm90ILi2EN4cute5tupleIJNS5_1CILi1EEES8_S8_EEENS6_IJNS7_ILi192EEENS7_ILi144EEENS7_ILi96EEEEEELi96ENS_6half_tEfNS_4arch4Sm90ELb1ELb0ELb0ELb0ELb0ELb0ELb0ELb0ELb1ELb0ELb0ELb0EEENS1_21CollectiveEpilogueFwdINS6_IJSA_SC_SB_EEES9_SE_SG_Li384ELb0ELb0ELb0ELb0EEENS1_30DynamicPersistentTileSchedulerILi384ELi32ELb0ELb0ELb1EEEEEEEEEvNT_6ParamsE:
	.zero		3584


//--------------------- .nv.constant0._ZN7cutlass13device_kernelIN5flash11enable_sm90INS1_16FlashAttnFwdSm90INS1_25CollectiveMainloopFwdSm90ILi2EN4cute5tupleIJNS5_1CILi1EEES8_S8_EEENS6_IJNS7_ILi192EEENS7_ILi144EEENS7_ILi96EEEEEELi96ENS_6half_tEfNS_4arch4Sm90ELb1ELb0ELb0ELb1ELb0ELb0ELb0ELb0ELb1ELb0ELb0ELb0EEENS1_21CollectiveEpilogueFwdINS6_IJSA_SC_SB_EEES9_SE_SG_Li384ELb1ELb0ELb0ELb0EEENS1_36VarlenDynamicPersistentTileSchedulerILi192ELi144ELi384ELi32ELb0ELb0ELb1ELb1ELb1ELb1EEEEEEEEEvNT_6ParamsE --------------------------
	.section	.nv.constant0._ZN7cutlass13device_kernelIN5flash11enable_sm90INS1_16FlashAttnFwdSm90INS1_25CollectiveMainloopFwdSm90ILi2EN4cute5tupleIJNS5_1CILi1EEES8_S8_EEENS6_IJNS7_ILi192EEENS7_ILi144EEENS7_ILi96EEEEEELi96ENS_6half_tEfNS_4arch4Sm90ELb1ELb0ELb0ELb1ELb0ELb0ELb0ELb0ELb1ELb0ELb0ELb0EEENS1_21CollectiveEpilogueFwdINS6_IJSA_SC_SB_EEES9_SE_SG_Li384ELb1ELb0ELb0ELb0EEENS1_36VarlenDynamicPersistentTileSchedulerILi192ELi144ELi384ELi32ELb0ELb0ELb1ELb1ELb1ELb1EEEEEEEEEvNT_6ParamsE,"a",@progbits
	.sectionflags	@""
	.align	4
.nv.constant0._ZN7cutlass13device_kernelIN5flash11enable_sm90INS1_16FlashAttnFwdSm90INS1_25CollectiveMainloopFwdSm90ILi2EN4cute5tupleIJNS5_1CILi1EEES8_S8_EEENS6_IJNS7_ILi192EEENS7_ILi144EEENS7_ILi96EEEEEELi96ENS_6half_tEfNS_4arch4Sm90ELb1ELb0ELb0ELb1ELb0ELb0ELb0ELb0ELb1ELb0ELb0ELb0EEENS1_21CollectiveEpilogueFwdINS6_IJSA_SC_SB_EEES9_SE_SG_Li384ELb1ELb0ELb0ELb0EEENS1_36VarlenDynamicPersistentTileSchedulerILi192ELi144ELi384ELi32ELb0ELb0ELb1ELb1ELb1ELb1EEEEEEEEEvNT_6ParamsE:
	.zero		3200


//--------------------- .nv.constant0._ZN7cutlass13device_kernelIN5flash11enable_sm90INS1_16FlashAttnFwdSm90INS1_25CollectiveMainloopFwdSm90ILi2EN4cute5tupleIJNS5_1CILi1EEES8_S8_EEENS6_IJNS7_ILi192EEENS7_ILi144EEENS7_ILi96EEEEEELi96ENS_6half_tEfNS_4arch4Sm90ELb1ELb0ELb0ELb1ELb0ELb1ELb0ELb0ELb1ELb0ELb0ELb0EEENS1_21CollectiveEpilogueFwdINS6_IJSA_SC_SB_EEES9_SE_SG_Li384ELb1ELb0ELb0ELb0EEENS1_36VarlenDynamicPersistentTileSchedulerILi192ELi144ELi384ELi32ELb0ELb0ELb1ELb1ELb1ELb1EEEEEEEEEvNT_6ParamsE --------------------------
	.section	.nv.constant0._ZN7cutlass13device_kernelIN5flash11enable_sm90INS1_16FlashAttnFwdSm90INS1_25CollectiveMainloopFwdSm90ILi2EN4cute5tupleIJNS5_1CILi1EEES8_S8_EEENS6_IJNS7_ILi192EEENS7_ILi144EEENS7_ILi96EEEEEELi96ENS_6half_tEfNS_4arch4Sm90ELb1ELb0ELb0ELb1ELb0ELb1ELb0ELb0ELb1ELb0ELb0ELb0EEENS1_21CollectiveEpilogueFwdINS6_IJSA_SC_SB_EEES9_SE_SG_Li384ELb1ELb0ELb0ELb0EEENS1_36VarlenDynamicPersistentTileSchedulerILi192ELi144ELi384ELi32ELb0ELb0ELb1ELb1ELb1ELb1EEEEEEEEEvNT_6ParamsE,"a",@progbits
	.sectionflags	@""
	.align	4
.nv.constant0._ZN7cutlass13device_kernelIN5flash11enable_sm90INS1_16FlashAttnFwdSm90INS1_25CollectiveMainloopFwdSm90ILi2EN4cute5tupleIJNS5_1CILi1EEES8_S8_EEENS6_IJNS7_ILi192EEENS7_ILi144EEENS7_ILi96EEEEEELi96ENS_6half_tEfNS_4arch4Sm90ELb1ELb0ELb0ELb1ELb0ELb1ELb0ELb0ELb1ELb0ELb0ELb0EEENS1_21CollectiveEpilogueFwdINS6_IJSA_SC_SB_EEES9_SE_SG_Li384ELb1ELb0ELb0ELb0EEENS1_36VarlenDynamicPersistentTileSchedulerILi192ELi144ELi384ELi32ELb0ELb0ELb1ELb1ELb1ELb1EEEEEEEEEvNT_6ParamsE:
	.zero		3200


//--------------------- SYMBOLS --------------------------

	.type		.nv.reservedSmem.offset0,@object
	.size		.nv.reservedSmem.offset0,0x4
	.type		__assertfail,@function
